	.target	sm_100a

	.elftype	@"ET_EXEC"


//--------------------- .note.nv.tkinfo           --------------------------
	.section	.note.nv.tkinfo,"",@"SHT_NOTE"
	.sectionflags	@"SHF_NOTE_NV_TKINFO"
	.tkinfo
        /*0018*/ 	.word	0x00000002
        /*0030*/ 	.string	""
        /*0030*/ 	.string	"ptxas"
        /*0030*/ 	.string	"Cuda compilation tools, release 13.0, V13.0.88"
        /*0030*/ 	.string	"Build cuda_13.0.r13.0/compiler.36424714_0"
        /*0030*/ 	.string	"-arch sm_100a -m 64 "



//--------------------- .note.nv.cuinfo           --------------------------
	.section	.note.nv.cuinfo,"",@"SHT_NOTE"
	.sectionflags	@"SHF_NOTE_NV_CUINFO"
        /*0018*/ 	.short	0x0002
        /*001a*/ 	.short	0x0064
        /*001c*/ 	.short	0x0082
	.zero		2


//--------------------- .nv.info                  --------------------------
	.section	.nv.info,"",@"SHT_CUDA_INFO"
	.align	4


	//----- nvinfo : EIATTR_REGCOUNT
	.align		4
        /*0000*/ 	.byte	0x04, 0x2f
        /*0002*/ 	.short	(.L_12 - .L_11)
	.align		4
.L_11:
        /*0004*/ 	.word	index@(_ZN5flash25flash_bwd_dot_do_o_kernelILb1E23Flash_bwd_kernel_traitsILi128ELi64ELi128ELi8ELi2ELi4ELi2ELb0ELb0EN7cutlass10bfloat16_tE19Flash_kernel_traitsILi128ELi64ELi128ELi8ES3_EEEEvNS_16Flash_bwd_paramsE)
        /*0008*/ 	.word	0x00000032


	//----- nvinfo : EIATTR_FRAME_SIZE
	.align		4
.L_12:
        /*000c*/ 	.byte	0x04, 0x11
        /*000e*/ 	.short	(.L_14 - .L_13)
	.align		4
.L_13:
        /*0010*/ 	.word	index@(_ZN5flash25flash_bwd_dot_do_o_kernelILb1E23Flash_bwd_kernel_traitsILi128ELi64ELi128ELi8ELi2ELi4ELi2ELb0ELb0EN7cutlass10bfloat16_tE19Flash_kernel_traitsILi128ELi64ELi128ELi8ES3_EEEEvNS_16Flash_bwd_paramsE)
        /*0014*/ 	.word	0x00000000


	//----- nvinfo : EIATTR_REGCOUNT
	.align		4
.L_14:
        /*0018*/ 	.byte	0x04, 0x2f
        /*001a*/ 	.short	(.L_16 - .L_15)
	.align		4
.L_15:
        /*001c*/ 	.word	index@(_ZN5flash25flash_bwd_dot_do_o_kernelILb0E23Flash_bwd_kernel_traitsILi128ELi64ELi128ELi8ELi2ELi4ELi2ELb0ELb0EN7cutlass10bfloat16_tE19Flash_kernel_traitsILi128ELi64ELi128ELi8ES3_EEEEvNS_16Flash_bwd_paramsE)
        /*0020*/ 	.word	0x00000030


	//----- nvinfo : EIATTR_FRAME_SIZE
	.align		4
.L_16:
        /*0024*/ 	.byte	0x04, 0x11
        /*0026*/ 	.short	(.L_18 - .L_17)
	.align		4
.L_17:
        /*0028*/ 	.word	index@(_ZN5flash25flash_bwd_dot_do_o_kernelILb0E23Flash_bwd_kernel_traitsILi128ELi64ELi128ELi8ELi2ELi4ELi2ELb0ELb0EN7cutlass10bfloat16_tE19Flash_kernel_traitsILi128ELi64ELi128ELi8ES3_EEEEvNS_16Flash_bwd_paramsE)
        /*002c*/ 	.word	0x00000000


	//----- nvinfo : EIATTR_REGCOUNT
	.align		4
.L_18:
        /*0030*/ 	.byte	0x04, 0x2f
        /*0032*/ 	.short	(.L_20 - .L_19)
	.align		4
.L_19:
        /*0034*/ 	.word	index@(_ZN5flash44flash_bwd_dq_dk_dv_loop_seqk_parallel_kernelI23Flash_bwd_kernel_traitsILi128ELi64ELi128ELi8ELi2ELi4ELi2ELb0ELb0EN7cutlass10bfloat16_tE19Flash_kernel_traitsILi128ELi64ELi128ELi8ES3_EELb0ELb0ELb1ELb1ELb0ELb0ELb1EEEvNS_16Flash_bwd_paramsE)
        /*0038*/ 	.word	0x000000ff


	//----- nvinfo : EIATTR_FRAME_SIZE
	.align		4
.L_20:
        /*003c*/ 	.byte	0x04, 0x11
        /*003e*/ 	.short	(.L_22 - .L_21)
	.align		4
.L_21:
        /*0040*/ 	.word	index@(_ZN5flash44flash_bwd_dq_dk_dv_loop_seqk_parallel_kernelI23Flash_bwd_kernel_traitsILi128ELi64ELi128ELi8ELi2ELi4ELi2ELb0ELb0EN7cutlass10bfloat16_tE19Flash_kernel_traitsILi128ELi64ELi128ELi8ES3_EELb0ELb0ELb1ELb1ELb0ELb0ELb1EEEvNS_16Flash_bwd_paramsE)
        /*0044*/ 	.word	0x00000068


	//----- nvinfo : EIATTR_REGCOUNT
	.align		4
.L_22:
        /*0048*/ 	.byte	0x04, 0x2f
        /*004a*/ 	.short	(.L_24 - .L_23)
	.align		4
.L_23:
        /*004c*/ 	.word	index@(_ZN5flash44flash_bwd_dq_dk_dv_loop_seqk_parallel_kernelI23Flash_bwd_kernel_traitsILi128ELi64ELi128ELi8ELi2ELi4ELi2ELb0ELb0EN7cutlass10bfloat16_tE19Flash_kernel_traitsILi128ELi64ELi128ELi8ES3_EELb1ELb0ELb1ELb1ELb0ELb0ELb0EEEvNS_16Flash_bwd_paramsE)
        /*0050*/ 	.word	0x000000ff


	//----- nvinfo : EIATTR_FRAME_SIZE
	.align		4
.L_24:
        /*0054*/ 	.byte	0x04, 0x11
        /*0056*/ 	.short	(.L_26 - .L_25)
	.align		4
.L_25:
        /*0058*/ 	.word	index@(_ZN5flash44flash_bwd_dq_dk_dv_loop_seqk_parallel_kernelI23Flash_bwd_kernel_traitsILi128ELi64ELi128ELi8ELi2ELi4ELi2ELb0ELb0EN7cutlass10bfloat16_tE19Flash_kernel_traitsILi128ELi64ELi128ELi8ES3_EELb1ELb0ELb1ELb1ELb0ELb0ELb0EEEvNS_16Flash_bwd_paramsE)
        /*005c*/ 	.word	0x00000008


	//----- nvinfo : EIATTR_REGCOUNT
	.align		4
.L_26:
        /*0060*/ 	.byte	0x04, 0x2f
        /*0062*/ 	.short	(.L_28 - .L_27)
	.align		4
.L_27:
        /*0064*/ 	.word	index@(_ZN5flash44flash_bwd_dq_dk_dv_loop_seqk_parallel_kernelI23Flash_bwd_kernel_traitsILi128ELi64ELi128ELi8ELi2ELi4ELi2ELb0ELb0EN7cutlass10bfloat16_tE19Flash_kernel_traitsILi128ELi64ELi128ELi8ES3_EELb0ELb0ELb1ELb0ELb0ELb1ELb1EEEvNS_16Flash_bwd_paramsE)
        /*0068*/ 	.word	0x000000ff


	//----- nvinfo : EIATTR_FRAME_SIZE
	.align		4
.L_28:
        /*006c*/ 	.byte	0x04, 0x11
        /*006e*/ 	.short	(.L_30 - .L_29)
	.align		4
.L_29:
        /*0070*/ 	.word	index@(_ZN5flash44flash_bwd_dq_dk_dv_loop_seqk_parallel_kernelI23Flash_bwd_kernel_traitsILi128ELi64ELi128ELi8ELi2ELi4ELi2ELb0ELb0EN7cutlass10bfloat16_tE19Flash_kernel_traitsILi128ELi64ELi128ELi8ES3_EELb0ELb0ELb1ELb0ELb0ELb1ELb1EEEvNS_16Flash_bwd_paramsE)
        /*0074*/ 	.word	0x00000070


	//----- nvinfo : EIATTR_REGCOUNT
	.align		4
.L_30:
        /*0078*/ 	.byte	0x04, 0x2f
        /*007a*/ 	.short	(.L_32 - .L_31)
	.align		4
.L_31:
        /*007c*/ 	.word	index@(_ZN5flash44flash_bwd_dq_dk_dv_loop_seqk_parallel_kernelI23Flash_bwd_kernel_traitsILi128ELi64ELi128ELi8ELi2ELi4ELi2ELb0ELb0EN7cutlass10bfloat16_tE19Flash_kernel_traitsILi128ELi64ELi128ELi8ES3_EELb1ELb0ELb1ELb0ELb0ELb1ELb0EEEvNS_16Flash_bwd_paramsE)
        /*0080*/ 	.word	0x000000ff


	//----- nvinfo : EIATTR_FRAME_SIZE
	.align		4
.L_32:
        /*0084*/ 	.byte	0x04, 0x11
        /*0086*/ 	.short	(.L_34 - .L_33)
	.align		4
.L_33:
        /*0088*/ 	.word	index@(_ZN5flash44flash_bwd_dq_dk_dv_loop_seqk_parallel_kernelI23Flash_bwd_kernel_traitsILi128ELi64ELi128ELi8ELi2ELi4ELi2ELb0ELb0EN7cutlass10bfloat16_tE19Flash_kernel_traitsILi128ELi64ELi128ELi8ES3_EELb1ELb0ELb1ELb0ELb0ELb1ELb0EEEvNS_16Flash_bwd_paramsE)
        /*008c*/ 	.word	0x00000010


	//----- nvinfo : EIATTR_REGCOUNT
	.align		4
.L_34:
        /*0090*/ 	.byte	0x04, 0x2f
        /*0092*/ 	.short	(.L_36 - .L_35)
	.align		4
.L_35:
        /*0094*/ 	.word	index@(_ZN5flash44flash_bwd_dq_dk_dv_loop_seqk_parallel_kernelI23Flash_bwd_kernel_traitsILi128ELi64ELi128ELi8ELi2ELi4ELi2ELb0ELb0EN7cutlass10bfloat16_tE19Flash_kernel_traitsILi128ELi64ELi128ELi8ES3_EELb0ELb0ELb0ELb1ELb0ELb0ELb1EEEvNS_16Flash_bwd_paramsE)
        /*0098*/ 	.word	0x000000ff


	//----- nvinfo : EIATTR_FRAME_SIZE
	.align		4
.L_36:
        /*009c*/ 	.byte	0x04, 0x11
        /*009e*/ 	.short	(.L_38 - .L_37)
	.align		4
.L_37:
        /*00a0*/ 	.word	index@(_ZN5flash44flash_bwd_dq_dk_dv_loop_seqk_parallel_kernelI23Flash_bwd_kernel_traitsILi128ELi64ELi128ELi8ELi2ELi4ELi2ELb0ELb0EN7cutlass10bfloat16_tE19Flash_kernel_traitsILi128ELi64ELi128ELi8ES3_EELb0ELb0ELb0ELb1ELb0ELb0ELb1EEEvNS_16Flash_bwd_paramsE)
        /*00a4*/ 	.word	0x00000070


	//----- nvinfo : EIATTR_REGCOUNT
	.align		4
.L_38:
        /*00a8*/ 	.byte	0x04, 0x2f
        /*00aa*/ 	.short	(.L_40 - .L_39)
	.align		4
.L_39:
        /*00ac*/ 	.word	index@(_ZN5flash44flash_bwd_dq_dk_dv_loop_seqk_parallel_kernelI23Flash_bwd_kernel_traitsILi128ELi64ELi128ELi8ELi2ELi4ELi2ELb0ELb0EN7cutlass10bfloat16_tE19Flash_kernel_traitsILi128ELi64ELi128ELi8ES3_EELb1ELb0ELb0ELb1ELb0ELb0ELb0EEEvNS_16Flash_bwd_paramsE)
        /*00b0*/ 	.word	0x000000ff


	//----- nvinfo : EIATTR_FRAME_SIZE
	.align		4
.L_40:
        /*00b4*/ 	.byte	0x04, 0x11
        /*00b6*/ 	.short	(.L_42 - .L_41)
	.align		4
.L_41:
        /*00b8*/ 	.word	index@(_ZN5flash44flash_bwd_dq_dk_dv_loop_seqk_parallel_kernelI23Flash_bwd_kernel_traitsILi128ELi64ELi128ELi8ELi2ELi4ELi2ELb0ELb0EN7cutlass10bfloat16_tE19Flash_kernel_traitsILi128ELi64ELi128ELi8ES3_EELb1ELb0ELb0ELb1ELb0ELb0ELb0EEEvNS_16Flash_bwd_paramsE)
        /*00bc*/ 	.word	0x00000010


	//----- nvinfo : EIATTR_REGCOUNT
	.align		4
.L_42:
        /*00c0*/ 	.byte	0x04, 0x2f
        /*00c2*/ 	.short	(.L_44 - .L_43)
	.align		4
.L_43:
        /*00c4*/ 	.word	index@(_ZN5flash44flash_bwd_dq_dk_dv_loop_seqk_parallel_kernelI23Flash_bwd_kernel_traitsILi128ELi64ELi128ELi8ELi2ELi4ELi2ELb0ELb0EN7cutlass10bfloat16_tE19Flash_kernel_traitsILi128ELi64ELi128ELi8ES3_EELb0ELb0ELb0ELb0ELb1ELb1ELb1EEEvNS_16Flash_bwd_paramsE)
        /*00c8*/ 	.word	0x000000ff


	//----- nvinfo : EIATTR_FRAME_SIZE
	.align		4
.L_44:
        /*00cc*/ 	.byte	0x04, 0x11
        /*00ce*/ 	.short	(.L_46 - .L_45)
	.align		4
.L_45:
        /*00d0*/ 	.word	index@(_ZN5flash44flash_bwd_dq_dk_dv_loop_seqk_parallel_kernelI23Flash_bwd_kernel_traitsILi128ELi64ELi128ELi8ELi2ELi4ELi2ELb0ELb0EN7cutlass10bfloat16_tE19Flash_kernel_traitsILi128ELi64ELi128ELi8ES3_EELb0ELb0ELb0ELb0ELb1ELb1ELb1EEEvNS_16Flash_bwd_paramsE)
        /*00d4*/ 	.word	0x00000058


	//----- nvinfo : EIATTR_REGCOUNT
	.align		4
.L_46:
        /*00d8*/ 	.byte	0x04, 0x2f
        /*00da*/ 	.short	(.L_48 - .L_47)
	.align		4
.L_47:
        /*00dc*/ 	.word	index@(_ZN5flash44flash_bwd_dq_dk_dv_loop_seqk_parallel_kernelI23Flash_bwd_kernel_traitsILi128ELi64ELi128ELi8ELi2ELi4ELi2ELb0ELb0EN7cutlass10bfloat16_tE19Flash_kernel_traitsILi128ELi64ELi128ELi8ES3_EELb1ELb0ELb0ELb0ELb1ELb1ELb0EEEvNS_16Flash_bwd_paramsE)
        /*00e0*/ 	.word	0x000000ff


	//----- nvinfo : EIATTR_FRAME_SIZE
	.align		4
.L_48:
        /*00e4*/ 	.byte	0x04, 0x11
        /*00e6*/ 	.short	(.L_50 - .L_49)
	.align		4
.L_49:
        /*00e8*/ 	.word	index@(_ZN5flash44flash_bwd_dq_dk_dv_loop_seqk_parallel_kernelI23Flash_bwd_kernel_traitsILi128ELi64ELi128ELi8ELi2ELi4ELi2ELb0ELb0EN7cutlass10bfloat16_tE19Flash_kernel_traitsILi128ELi64ELi128ELi8ES3_EELb1ELb0ELb0ELb0ELb1ELb1ELb0EEEvNS_16Flash_bwd_paramsE)
        /*00ec*/ 	.word	0x00000010


	//----- nvinfo : EIATTR_REGCOUNT
	.align		4
.L_50:
        /*00f0*/ 	.byte	0x04, 0x2f
        /*00f2*/ 	.short	(.L_52 - .L_51)
	.align		4
.L_51:
        /*00f4*/ 	.word	index@(_ZN5flash44flash_bwd_dq_dk_dv_loop_seqk_parallel_kernelI23Flash_bwd_kernel_traitsILi128ELi64ELi128ELi8ELi2ELi4ELi2ELb0ELb0EN7cutlass10bfloat16_tE19Flash_kernel_traitsILi128ELi64ELi128ELi8ES3_EELb0ELb0ELb1ELb0ELb0ELb0ELb1EEEvNS_16Flash_bwd_paramsE)
        /*00f8*/ 	.word	0x000000ff


	//----- nvinfo : EIATTR_FRAME_SIZE
	.align		4
.L_52:
        /*00fc*/ 	.byte	0x04, 0x11
        /*00fe*/ 	.short	(.L_54 - .L_53)
	.align		4
.L_53:
        /*0100*/ 	.word	index@(_ZN5flash44flash_bwd_dq_dk_dv_loop_seqk_parallel_kernelI23Flash_bwd_kernel_traitsILi128ELi64ELi128ELi8ELi2ELi4ELi2ELb0ELb0EN7cutlass10bfloat16_tE19Flash_kernel_traitsILi128ELi64ELi128ELi8ES3_EELb0ELb0ELb1ELb0ELb0ELb0ELb1EEEvNS_16Flash_bwd_paramsE)
        /*0104*/ 	.word	0x00000078


	//----- nvinfo : EIATTR_REGCOUNT
	.align		4
.L_54:
        /*0108*/ 	.byte	0x04, 0x2f
        /*010a*/ 	.short	(.L_56 - .L_55)
	.align		4
.L_55:
        /*010c*/ 	.word	index@(_ZN5flash44flash_bwd_dq_dk_dv_loop_seqk_parallel_kernelI23Flash_bwd_kernel_traitsILi128ELi64ELi128ELi8ELi2ELi4ELi2ELb0ELb0EN7cutlass10bfloat16_tE19Flash_kernel_traitsILi128ELi64ELi128ELi8ES3_EELb1ELb0ELb1ELb0ELb0ELb0ELb0EEEvNS_16Flash_bwd_paramsE)
        /*0110*/ 	.word	0x000000ff


	//----- nvinfo : EIATTR_FRAME_SIZE
	.align		4
.L_56:
        /*0114*/ 	.byte	0x04, 0x11
        /*0116*/ 	.short	(.L_58 - .L_57)
	.align		4
.L_57:
        /*0118*/ 	.word	index@(_ZN5flash44flash_bwd_dq_dk_dv_loop_seqk_parallel_kernelI23Flash_bwd_kernel_traitsILi128ELi64ELi128ELi8ELi2ELi4ELi2ELb0ELb0EN7cutlass10bfloat16_tE19Flash_kernel_traitsILi128ELi64ELi128ELi8ES3_EELb1ELb0ELb1ELb0ELb0ELb0ELb0EEEvNS_16Flash_bwd_paramsE)
        /*011c*/ 	.word	0x00000010


	//----- nvinfo : EIATTR_REGCOUNT
	.align		4
.L_58:
        /*0120*/ 	.byte	0x04, 0x2f
        /*0122*/ 	.short	(.L_60 - .L_59)
	.align		4
.L_59:
        /*0124*/ 	.word	index@(_ZN5flash44flash_bwd_dq_dk_dv_loop_seqk_parallel_kernelI23Flash_bwd_kernel_traitsILi128ELi64ELi128ELi8ELi2ELi4ELi2ELb0ELb0EN7cutlass10bfloat16_tE19Flash_kernel_traitsILi128ELi64ELi128ELi8ES3_EELb0ELb0ELb0ELb0ELb0ELb0ELb1EEEvNS_16Flash_bwd_paramsE)
        /*0128*/ 	.word	0x000000ff


	//----- nvinfo : EIATTR_FRAME_SIZE
	.align		4
.L_60:
        /*012c*/ 	.byte	0x04, 0x11
        /*012e*/ 	.short	(.L_62 - .L_61)
	.align		4
.L_61:
        /*0130*/ 	.word	index@(_ZN5flash44flash_bwd_dq_dk_dv_loop_seqk_parallel_kernelI23Flash_bwd_kernel_traitsILi128ELi64ELi128ELi8ELi2ELi4ELi2ELb0ELb0EN7cutlass10bfloat16_tE19Flash_kernel_traitsILi128ELi64ELi128ELi8ES3_EELb0ELb0ELb0ELb0ELb0ELb0ELb1EEEvNS_16Flash_bwd_paramsE)
        /*0134*/ 	.word	0x00000070


	//----- nvinfo : EIATTR_REGCOUNT
	.align		4
.L_62:
        /*0138*/ 	.byte	0x04, 0x2f
        /*013a*/ 	.short	(.L_64 - .L_63)
	.align		4
.L_63:
        /*013c*/ 	.word	index@(_ZN5flash44flash_bwd_dq_dk_dv_loop_seqk_parallel_kernelI23Flash_bwd_kernel_traitsILi128ELi64ELi128ELi8ELi2ELi4ELi2ELb0ELb0EN7cutlass10bfloat16_tE19Flash_kernel_traitsILi128ELi64ELi128ELi8ES3_EELb1ELb0ELb0ELb0ELb0ELb0ELb0EEEvNS_16Flash_bwd_paramsE)
        /*0140*/ 	.word	0x000000ff


	//----- nvinfo : EIATTR_FRAME_SIZE
	.align		4
.L_64:
        /*0144*/ 	.byte	0x04, 0x11
        /*0146*/ 	.short	(.L_66 - .L_65)
	.align		4
.L_65:
        /*0148*/ 	.word	index@(_ZN5flash44flash_bwd_dq_dk_dv_loop_seqk_parallel_kernelI23Flash_bwd_kernel_traitsILi128ELi64ELi128ELi8ELi2ELi4ELi2ELb0ELb0EN7cutlass10bfloat16_tE19Flash_kernel_traitsILi128ELi64ELi128ELi8ES3_EELb1ELb0ELb0ELb0ELb0ELb0ELb0EEEvNS_16Flash_bwd_paramsE)
        /*014c*/ 	.word	0x00000010


	//----- nvinfo : EIATTR_REGCOUNT
	.align		4
.L_66:
        /*0150*/ 	.byte	0x04, 0x2f
        /*0152*/ 	.short	(.L_68 - .L_67)
	.align		4
.L_67:
        /*0154*/ 	.word	index@(_ZN5flash44flash_bwd_dq_dk_dv_loop_seqk_parallel_kernelI23Flash_bwd_kernel_traitsILi128ELi64ELi128ELi8ELi2ELi4ELi2ELb0ELb0EN7cutlass10bfloat16_tE19Flash_kernel_traitsILi128ELi64ELi128ELi8ES3_EELb0ELb0ELb0ELb0ELb0ELb1ELb1EEEvNS_16Flash_bwd_paramsE)
        /*0158*/ 	.word	0x000000ff


	//----- nvinfo : EIATTR_FRAME_SIZE
	.align		4
.L_68:
        /*015c*/ 	.byte	0x04, 0x11
        /*015e*/ 	.short	(.L_70 - .L_69)
	.align		4
.L_69:
        /*0160*/ 	.word	index@(_ZN5flash44flash_bwd_dq_dk_dv_loop_seqk_parallel_kernelI23Flash_bwd_kernel_traitsILi128ELi64ELi128ELi8ELi2ELi4ELi2ELb0ELb0EN7cutlass10bfloat16_tE19Flash_kernel_traitsILi128ELi64ELi128ELi8ES3_EELb0ELb0ELb0ELb0ELb0ELb1ELb1EEEvNS_16Flash_bwd_paramsE)
        /*0164*/ 	.word	0x00000068


	//----- nvinfo : EIATTR_REGCOUNT
	.align		4
.L_70:
        /*0168*/ 	.byte	0x04, 0x2f
        /*016a*/ 	.short	(.L_72 - .L_71)
	.align		4
.L_71:
        /*016c*/ 	.word	index@(_ZN5flash44flash_bwd_dq_dk_dv_loop_seqk_parallel_kernelI23Flash_bwd_kernel_traitsILi128ELi64ELi128ELi8ELi2ELi4ELi2ELb0ELb0EN7cutlass10bfloat16_tE19Flash_kernel_traitsILi128ELi64ELi128ELi8ES3_EELb1ELb0ELb0ELb0ELb0ELb1ELb0EEEvNS_16Flash_bwd_paramsE)
        /*0170*/ 	.word	0x000000ff


	//----- nvinfo : EIATTR_FRAME_SIZE
	.align		4
.L_72:
        /*0174*/ 	.byte	0x04, 0x11
        /*0176*/ 	.short	(.L_74 - .L_73)
	.align		4
.L_73:
        /*0178*/ 	.word	index@(_ZN5flash44flash_bwd_dq_dk_dv_loop_seqk_parallel_kernelI23Flash_bwd_kernel_traitsILi128ELi64ELi128ELi8ELi2ELi4ELi2ELb0ELb0EN7cutlass10bfloat16_tE19Flash_kernel_traitsILi128ELi64ELi128ELi8ES3_EELb1ELb0ELb0ELb0ELb0ELb1ELb0EEEvNS_16Flash_bwd_paramsE)
        /*017c*/ 	.word	0x00000000


	//----- nvinfo : EIATTR_REGCOUNT
	.align		4
.L_74:
        /*0180*/ 	.byte	0x04, 0x2f
        /*0182*/ 	.short	(.L_76 - .L_75)
	.align		4
.L_75:
        /*0184*/ 	.word	index@(_ZN5flash27flash_bwd_convert_dq_kernelI23Flash_bwd_kernel_traitsILi128ELi64ELi128ELi8ELi2ELi4ELi2ELb0ELb0EN7cutlass10bfloat16_tE19Flash_kernel_traitsILi128ELi64ELi128ELi8ES3_EEEEvNS_16Flash_bwd_paramsEi)
        /*0188*/ 	.word	0x00000030


	//----- nvinfo : EIATTR_FRAME_SIZE
	.align		4
.L_76:
        /*018c*/ 	.byte	0x04, 0x11
        /*018e*/ 	.short	(.L_78 - .L_77)
	.align		4
.L_77:
        /*0190*/ 	.word	index@(_ZN5flash27flash_bwd_convert_dq_kernelI23Flash_bwd_kernel_traitsILi128ELi64ELi128ELi8ELi2ELi4ELi2ELb0ELb0EN7cutlass10bfloat16_tE19Flash_kernel_traitsILi128ELi64ELi128ELi8ES3_EEEEvNS_16Flash_bwd_paramsEi)
        /*0194*/ 	.word	0x00000000


	//----- nvinfo : EIATTR_REGCOUNT
	.align		4
.L_78:
        /*0198*/ 	.byte	0x04, 0x2f
        /*019a*/ 	.short	(.L_80 - .L_79)
	.align		4
.L_79:
        /*019c*/ 	.word	index@(_ZN5flash25flash_bwd_dot_do_o_kernelILb1E23Flash_bwd_kernel_traitsILi128ELi64ELi64ELi8ELi4ELi2ELi2ELb1ELb0EN7cutlass10bfloat16_tE19Flash_kernel_traitsILi128ELi64ELi64ELi8ES3_EEEEvNS_16Flash_bwd_paramsE)
        /*01a0*/ 	.word	0x00000032


	//----- nvinfo : EIATTR_FRAME_SIZE
	.align		4
.L_80:
        /*01a4*/ 	.byte	0x04, 0x11
        /*01a6*/ 	.short	(.L_82 - .L_81)
	.align		4
.L_81:
        /*01a8*/ 	.word	index@(_ZN5flash25flash_bwd_dot_do_o_kernelILb1E23Flash_bwd_kernel_traitsILi128ELi64ELi64ELi8ELi4ELi2ELi2ELb1ELb0EN7cutlass10bfloat16_tE19Flash_kernel_traitsILi128ELi64ELi64ELi8ES3_EEEEvNS_16Flash_bwd_paramsE)
        /*01ac*/ 	.word	0x00000000


	//----- nvinfo : EIATTR_REGCOUNT
	.align		4
.L_82:
        /*01b0*/ 	.byte	0x04, 0x2f
        /*01b2*/ 	.short	(.L_84 - .L_83)
	.align		4
.L_83:
        /*01b4*/ 	.word	index@(_ZN5flash25flash_bwd_dot_do_o_kernelILb0E23Flash_bwd_kernel_traitsILi128ELi64ELi64ELi8ELi4ELi2ELi2ELb1ELb0EN7cutlass10bfloat16_tE19Flash_kernel_traitsILi128ELi64ELi64ELi8ES3_EEEEvNS_16Flash_bwd_paramsE)
        /*01b8*/ 	.word	0x00000030


	//----- nvinfo : EIATTR_FRAME_SIZE
	.align		4
.L_84:
        /*01bc*/ 	.byte	0x04, 0x11
        /*01be*/ 	.short	(.L_86 - .L_85)
	.align		4
.L_85:
        /*01c0*/ 	.word	index@(_ZN5flash25flash_bwd_dot_do_o_kernelILb0E23Flash_bwd_kernel_traitsILi128ELi64ELi64ELi8ELi4ELi2ELi2ELb1ELb0EN7cutlass10bfloat16_tE19Flash_kernel_traitsILi128ELi64ELi64ELi8ES3_EEEEvNS_16Flash_bwd_paramsE)
        /*01c4*/ 	.word	0x00000000


	//----- nvinfo : EIATTR_REGCOUNT
	.align		4
.L_86:
        /*01c8*/ 	.byte	0x04, 0x2f
        /*01ca*/ 	.short	(.L_88 - .L_87)
	.align		4
.L_87:
        /*01cc*/ 	.word	index@(_ZN5flash44flash_bwd_dq_dk_dv_loop_seqk_parallel_kernelI23Flash_bwd_kernel_traitsILi128ELi64ELi64ELi8ELi4ELi2ELi2ELb1ELb0EN7cutlass10bfloat16_tE19Flash_kernel_traitsILi128ELi64ELi64ELi8ES3_EELb0ELb0ELb1ELb1ELb0ELb0ELb1EEEvNS_16Flash_bwd_paramsE)
        /*01d0*/ 	.word	0x000000ff


	//----- nvinfo : EIATTR_FRAME_SIZE
	.align		4
.L_88:
        /*01d4*/ 	.byte	0x04, 0x11
        /*01d6*/ 	.short	(.L_90 - .L_89)
	.align		4
.L_89:
        /*01d8*/ 	.word	index@(_ZN5flash44flash_bwd_dq_dk_dv_loop_seqk_parallel_kernelI23Flash_bwd_kernel_traitsILi128ELi64ELi64ELi8ELi4ELi2ELi2ELb1ELb0EN7cutlass10bfloat16_tE19Flash_kernel_traitsILi128ELi64ELi64ELi8ES3_EELb0ELb0ELb1ELb1ELb0ELb0ELb1EEEvNS_16Flash_bwd_paramsE)
        /*01dc*/ 	.word	0x00000000


	//----- nvinfo : EIATTR_REGCOUNT
	.align		4
.L_90:
        /*01e0*/ 	.byte	0x04, 0x2f
        /*01e2*/ 	.short	(.L_92 - .L_91)
	.align		4
.L_91:
        /*01e4*/ 	.word	index@(_ZN5flash44flash_bwd_dq_dk_dv_loop_seqk_parallel_kernelI23Flash_bwd_kernel_traitsILi128ELi64ELi64ELi8ELi4ELi2ELi2ELb1ELb0EN7cutlass10bfloat16_tE19Flash_kernel_traitsILi128ELi64ELi64ELi8ES3_EELb1ELb0ELb1ELb1ELb0ELb0ELb0EEEvNS_16Flash_bwd_paramsE)
        /*01e8*/ 	.word	0x000000ff


	//----- nvinfo : EIATTR_FRAME_SIZE
	.align		4
.L_92:
        /*01ec*/ 	.byte	0x04, 0x11
        /*01ee*/ 	.short	(.L_94 - .L_93)
	.align		4
.L_93:
        /*01f0*/ 	.word	index@(_ZN5flash44flash_bwd_dq_dk_dv_loop_seqk_parallel_kernelI23Flash_bwd_kernel_traitsILi128ELi64ELi64ELi8ELi4ELi2ELi2ELb1ELb0EN7cutlass10bfloat16_tE19Flash_kernel_traitsILi128ELi64ELi64ELi8ES3_EELb1ELb0ELb1ELb1ELb0ELb0ELb0EEEvNS_16Flash_bwd_paramsE)
        /*01f4*/ 	.word	0x00000000


	//----- nvinfo : EIATTR_REGCOUNT
	.align		4
.L_94:
        /*01f8*/ 	.byte	0x04, 0x2f
        /*01fa*/ 	.short	(.L_96 - .L_95)
	.align		4
.L_95:
        /*01fc*/ 	.word	index@(_ZN5flash44flash_bwd_dq_dk_dv_loop_seqk_parallel_kernelI23Flash_bwd_kernel_traitsILi128ELi64ELi64ELi8ELi4ELi2ELi2ELb1ELb0EN7cutlass10bfloat16_tE19Flash_kernel_traitsILi128ELi64ELi64ELi8ES3_EELb0ELb0ELb1ELb0ELb0ELb1ELb1EEEvNS_16Flash_bwd_paramsE)
        /*0200*/ 	.word	0x000000ff


	//----- nvinfo : EIATTR_FRAME_SIZE
	.align		4
.L_96:
        /*0204*/ 	.byte	0x04, 0x11
        /*0206*/ 	.short	(.L_98 - .L_97)
	.align		4
.L_97:
        /*0208*/ 	.word	index@(_ZN5flash44flash_bwd_dq_dk_dv_loop_seqk_parallel_kernelI23Flash_bwd_kernel_traitsILi128ELi64ELi64ELi8ELi4ELi2ELi2ELb1ELb0EN7cutlass10bfloat16_tE19Flash_kernel_traitsILi128ELi64ELi64ELi8ES3_EELb0ELb0ELb1ELb0ELb0ELb1ELb1EEEvNS_16Flash_bwd_paramsE)
        /*020c*/ 	.word	0x00000000


	//----- nvinfo : EIATTR_REGCOUNT
	.align		4
.L_98:
        /*0210*/ 	.byte	0x04, 0x2f
        /*0212*/ 	.short	(.L_100 - .L_99)
	.align		4
.L_99:
        /*0214*/ 	.word	index@(_ZN5flash44flash_bwd_dq_dk_dv_loop_seqk_parallel_kernelI23Flash_bwd_kernel_traitsILi128ELi64ELi64ELi8ELi4ELi2ELi2ELb1ELb0EN7cutlass10bfloat16_tE19Flash_kernel_traitsILi128ELi64ELi64ELi8ES3_EELb1ELb0ELb1ELb0ELb0ELb1ELb0EEEvNS_16Flash_bwd_paramsE)
        /*0218*/ 	.word	0x000000ff


	//----- nvinfo : EIATTR_FRAME_SIZE
	.align		4
.L_100:
        /*021c*/ 	.byte	0x04, 0x11
        /*021e*/ 	.short	(.L_102 - .L_101)
	.align		4
.L_101:
        /*0220*/ 	.word	index@(_ZN5flash44flash_bwd_dq_dk_dv_loop_seqk_parallel_kernelI23Flash_bwd_kernel_traitsILi128ELi64ELi64ELi8ELi4ELi2ELi2ELb1ELb0EN7cutlass10bfloat16_tE19Flash_kernel_traitsILi128ELi64ELi64ELi8ES3_EELb1ELb0ELb1ELb0ELb0ELb1ELb0EEEvNS_16Flash_bwd_paramsE)
        /*0224*/ 	.word	0x00000000


	//----- nvinfo : EIATTR_REGCOUNT
	.align		4
.L_102:
        /*0228*/ 	.byte	0x04, 0x2f
        /*022a*/ 	.short	(.L_104 - .L_103)
	.align		4
.L_103:
        /*022c*/ 	.word	index@(_ZN5flash44flash_bwd_dq_dk_dv_loop_seqk_parallel_kernelI23Flash_bwd_kernel_traitsILi128ELi64ELi64ELi8ELi4ELi2ELi2ELb1ELb0EN7cutlass10bfloat16_tE19Flash_kernel_traitsILi128ELi64ELi64ELi8ES3_EELb0ELb0ELb0ELb1ELb0ELb0ELb1EEEvNS_16Flash_bwd_paramsE)
        /*0230*/ 	.word	0x000000ff


	//----- nvinfo : EIATTR_FRAME_SIZE
	.align		4
.L_104:
        /*0234*/ 	.byte	0x04, 0x11
        /*0236*/ 	.short	(.L_106 - .L_105)
	.align		4
.L_105:
        /*0238*/ 	.word	index@(_ZN5flash44flash_bwd_dq_dk_dv_loop_seqk_parallel_kernelI23Flash_bwd_kernel_traitsILi128ELi64ELi64ELi8ELi4ELi2ELi2ELb1ELb0EN7cutlass10bfloat16_tE19Flash_kernel_traitsILi128ELi64ELi64ELi8ES3_EELb0ELb0ELb0ELb1ELb0ELb0ELb1EEEvNS_16Flash_bwd_paramsE)
        /*023c*/ 	.word	0x00000000


	//----- nvinfo : EIATTR_REGCOUNT
	.align		4
.L_106:
        /*0240*/ 	.byte	0x04, 0x2f
        /*0242*/ 	.short	(.L_108 - .L_107)
	.align		4
.L_107:
        /*0244*/ 	.word	index@(_ZN5flash44flash_bwd_dq_dk_dv_loop_seqk_parallel_kernelI23Flash_bwd_kernel_traitsILi128ELi64ELi64ELi8ELi4ELi2ELi2ELb1ELb0EN7cutlass10bfloat16_tE19Flash_kernel_traitsILi128ELi64ELi64ELi8ES3_EELb1ELb0ELb0ELb1ELb0ELb0ELb0EEEvNS_16Flash_bwd_paramsE)
        /*0248*/ 	.word	0x000000ff


	//----- nvinfo : EIATTR_FRAME_SIZE
	.align		4
.L_108:
        /*024c*/ 	.byte	0x04, 0x11
        /*024e*/ 	.short	(.L_110 - .L_109)
	.align		4
.L_109:
        /*0250*/ 	.word	index@(_ZN5flash44flash_bwd_dq_dk_dv_loop_seqk_parallel_kernelI23Flash_bwd_kernel_traitsILi128ELi64ELi64ELi8ELi4ELi2ELi2ELb1ELb0EN7cutlass10bfloat16_tE19Flash_kernel_traitsILi128ELi64ELi64ELi8ES3_EELb1ELb0ELb0ELb1ELb0ELb0ELb0EEEvNS_16Flash_bwd_paramsE)
        /*0254*/ 	.word	0x00000000


	//----- nvinfo : EIATTR_REGCOUNT
	.align		4
.L_110:
        /*0258*/ 	.byte	0x04, 0x2f
        /*025a*/ 	.short	(.L_112 - .L_111)
	.align		4
.L_111:
        /*025c*/ 	.word	index@(_ZN5flash44flash_bwd_dq_dk_dv_loop_seqk_parallel_kernelI23Flash_bwd_kernel_traitsILi128ELi64ELi64ELi8ELi4ELi2ELi2ELb1ELb0EN7cutlass10bfloat16_tE19Flash_kernel_traitsILi128ELi64ELi64ELi8ES3_EELb0ELb0ELb0ELb0ELb1ELb1ELb1EEEvNS_16Flash_bwd_paramsE)
        /*0260*/ 	.word	0x000000ff


	//----- nvinfo : EIATTR_FRAME_SIZE
	.align		4
.L_112:
        /*0264*/ 	.byte	0x04, 0x11
        /*0266*/ 	.short	(.L_114 - .L_113)
	.align		4
.L_113:
        /*0268*/ 	.word	index@(_ZN5flash44flash_bwd_dq_dk_dv_loop_seqk_parallel_kernelI23Flash_bwd_kernel_traitsILi128ELi64ELi64ELi8ELi4ELi2ELi2ELb1ELb0EN7cutlass10bfloat16_tE19Flash_kernel_traitsILi128ELi64ELi64ELi8ES3_EELb0ELb0ELb0ELb0ELb1ELb1ELb1EEEvNS_16Flash_bwd_paramsE)
        /*026c*/ 	.word	0x00000000


	//----- nvinfo : EIATTR_REGCOUNT
	.align		4
.L_114:
        /*0270*/ 	.byte	0x04, 0x2f
        /*0272*/ 	.short	(.L_116 - .L_115)
	.align		4
.L_115:
        /*0274*/ 	.word	index@(_ZN5flash44flash_bwd_dq_dk_dv_loop_seqk_parallel_kernelI23Flash_bwd_kernel_traitsILi128ELi64ELi64ELi8ELi4ELi2ELi2ELb1ELb0EN7cutlass10bfloat16_tE19Flash_kernel_traitsILi128ELi64ELi64ELi8ES3_EELb1ELb0ELb0ELb0ELb1ELb1ELb0EEEvNS_16Flash_bwd_paramsE)
        /*0278*/ 	.word	0x000000ff


	//----- nvinfo : EIATTR_FRAME_SIZE
	.align		4
.L_116:
        /*027c*/ 	.byte	0x04, 0x11
        /*027e*/ 	.short	(.L_118 - .L_117)
	.align		4
.L_117:
        /*0280*/ 	.word	index@(_ZN5flash44flash_bwd_dq_dk_dv_loop_seqk_parallel_kernelI23Flash_bwd_kernel_traitsILi128ELi64ELi64ELi8ELi4ELi2ELi2ELb1ELb0EN7cutlass10bfloat16_tE19Flash_kernel_traitsILi128ELi64ELi64ELi8ES3_EELb1ELb0ELb0ELb0ELb1ELb1ELb0EEEvNS_16Flash_bwd_paramsE)
        /*0284*/ 	.word	0x00000000


	//----- nvinfo : EIATTR_REGCOUNT
	.align		4
.L_118:
        /*0288*/ 	.byte	0x04, 0x2f
        /*028a*/ 	.short	(.L_120 - .L_119)
	.align		4
.L_119:
        /*028c*/ 	.word	index@(_ZN5flash44flash_bwd_dq_dk_dv_loop_seqk_parallel_kernelI23Flash_bwd_kernel_traitsILi128ELi64ELi64ELi8ELi4ELi2ELi2ELb1ELb0EN7cutlass10bfloat16_tE19Flash_kernel_traitsILi128ELi64ELi64ELi8ES3_EELb0ELb0ELb1ELb0ELb0ELb0ELb1EEEvNS_16Flash_bwd_paramsE)
        /*0290*/ 	.word	0x000000ff


	//----- nvinfo : EIATTR_FRAME_SIZE
	.align		4
.L_120:
        /*0294*/ 	.byte	0x04, 0x11
        /*0296*/ 	.short	(.L_122 - .L_121)
	.align		4
.L_121:
        /*0298*/ 	.word	index@(_ZN5flash44flash_bwd_dq_dk_dv_loop_seqk_parallel_kernelI23Flash_bwd_kernel_traitsILi128ELi64ELi64ELi8ELi4ELi2ELi2ELb1ELb0EN7cutlass10bfloat16_tE19Flash_kernel_traitsILi128ELi64ELi64ELi8ES3_EELb0ELb0ELb1ELb0ELb0ELb0ELb1EEEvNS_16Flash_bwd_paramsE)
        /*029c*/ 	.word	0x00000000


	//----- nvinfo : EIATTR_REGCOUNT
	.align		4
.L_122:
        /*02a0*/ 	.byte	0x04, 0x2f
        /*02a2*/ 	.short	(.L_124 - .L_123)
	.align		4
.L_123:
        /*02a4*/ 	.word	index@(_ZN5flash44flash_bwd_dq_dk_dv_loop_seqk_parallel_kernelI23Flash_bwd_kernel_traitsILi128ELi64ELi64ELi8ELi4ELi2ELi2ELb1ELb0EN7cutlass10bfloat16_tE19Flash_kernel_traitsILi128ELi64ELi64ELi8ES3_EELb1ELb0ELb1ELb0ELb0ELb0ELb0EEEvNS_16Flash_bwd_paramsE)
        /*02a8*/ 	.word	0x000000ff


	//----- nvinfo : EIATTR_FRAME_SIZE
	.align		4
.L_124:
        /*02ac*/ 	.byte	0x04, 0x11
        /*02ae*/ 	.short	(.L_126 - .L_125)
	.align		4
.L_125:
        /*02b0*/ 	.word	index@(_ZN5flash44flash_bwd_dq_dk_dv_loop_seqk_parallel_kernelI23Flash_bwd_kernel_traitsILi128ELi64ELi64ELi8ELi4ELi2ELi2ELb1ELb0EN7cutlass10bfloat16_tE19Flash_kernel_traitsILi128ELi64ELi64ELi8ES3_EELb1ELb0ELb1ELb0ELb0ELb0ELb0EEEvNS_16Flash_bwd_paramsE)
        /*02b4*/ 	.word	0x00000000


	//----- nvinfo : EIATTR_REGCOUNT
	.align		4
.L_126:
        /*02b8*/ 	.byte	0x04, 0x2f
        /*02ba*/ 	.short	(.L_128 - .L_127)
	.align		4
.L_127:
        /*02bc*/ 	.word	index@(_ZN5flash44flash_bwd_dq_dk_dv_loop_seqk_parallel_kernelI23Flash_bwd_kernel_traitsILi128ELi64ELi64ELi8ELi4ELi2ELi2ELb1ELb0EN7cutlass10bfloat16_tE19Flash_kernel_traitsILi128ELi64ELi64ELi8ES3_EELb0ELb0ELb0ELb0ELb0ELb0ELb1EEEvNS_16Flash_bwd_paramsE)
        /*02c0*/ 	.word	0x000000fc


	//----- nvinfo : EIATTR_FRAME_SIZE
	.align		4
.L_128:
        /*02c4*/ 	.byte	0x04, 0x11
        /*02c6*/ 	.short	(.L_130 - .L_129)
	.align		4
.L_129:
        /*02c8*/ 	.word	index@(_ZN5flash44flash_bwd_dq_dk_dv_loop_seqk_parallel_kernelI23Flash_bwd_kernel_traitsILi128ELi64ELi64ELi8ELi4ELi2ELi2ELb1ELb0EN7cutlass10bfloat16_tE19Flash_kernel_traitsILi128ELi64ELi64ELi8ES3_EELb0ELb0ELb0ELb0ELb0ELb0ELb1EEEvNS_16Flash_bwd_paramsE)
        /*02cc*/ 	.word	0x00000000


	//----- nvinfo : EIATTR_REGCOUNT
	.align		4
.L_130:
        /*02d0*/ 	.byte	0x04, 0x2f
        /*02d2*/ 	.short	(.L_132 - .L_131)
	.align		4
.L_131:
        /*02d4*/ 	.word	index@(_ZN5flash44flash_bwd_dq_dk_dv_loop_seqk_parallel_kernelI23Flash_bwd_kernel_traitsILi128ELi64ELi64ELi8ELi4ELi2ELi2ELb1ELb0EN7cutlass10bfloat16_tE19Flash_kernel_traitsILi128ELi64ELi64ELi8ES3_EELb1ELb0ELb0ELb0ELb0ELb0ELb0EEEvNS_16Flash_bwd_paramsE)
        /*02d8*/ 	.word	0x000000ff


	//----- nvinfo : EIATTR_FRAME_SIZE
	.align		4
.L_132:
        /*02dc*/ 	.byte	0x04, 0x11
        /*02de*/ 	.short	(.L_134 - .L_133)
	.align		4
.L_133:
        /*02e0*/ 	.word	index@(_ZN5flash44flash_bwd_dq_dk_dv_loop_seqk_parallel_kernelI23Flash_bwd_kernel_traitsILi128ELi64ELi64ELi8ELi4ELi2ELi2ELb1ELb0EN7cutlass10bfloat16_tE19Flash_kernel_traitsILi128ELi64ELi64ELi8ES3_EELb1ELb0ELb0ELb0ELb0ELb0ELb0EEEvNS_16Flash_bwd_paramsE)
        /*02e4*/ 	.word	0x00000000


	//----- nvinfo : EIATTR_REGCOUNT
	.align		4
.L_134:
        /*02e8*/ 	.byte	0x04, 0x2f
        /*02ea*/ 	.short	(.L_136 - .L_135)
	.align		4
.L_135:
        /*02ec*/ 	.word	index@(_ZN5flash44flash_bwd_dq_dk_dv_loop_seqk_parallel_kernelI23Flash_bwd_kernel_traitsILi128ELi64ELi64ELi8ELi4ELi2ELi2ELb1ELb0EN7cutlass10bfloat16_tE19Flash_kernel_traitsILi128ELi64ELi64ELi8ES3_EELb0ELb0ELb0ELb0ELb0ELb1ELb1EEEvNS_16Flash_bwd_paramsE)
        /*02f0*/ 	.word	0x000000fc


	//----- nvinfo : EIATTR_FRAME_SIZE
	.align		4
.L_136:
        /*02f4*/ 	.byte	0x04, 0x11
        /*02f6*/ 	.short	(.L_138 - .L_137)
	.align		4
.L_137:
        /*02f8*/ 	.word	index@(_ZN5flash44flash_bwd_dq_dk_dv_loop_seqk_parallel_kernelI23Flash_bwd_kernel_traitsILi128ELi64ELi64ELi8ELi4ELi2ELi2ELb1ELb0EN7cutlass10bfloat16_tE19Flash_kernel_traitsILi128ELi64ELi64ELi8ES3_EELb0ELb0ELb0ELb0ELb0ELb1ELb1EEEvNS_16Flash_bwd_paramsE)
        /*02fc*/ 	.word	0x00000000


	//----- nvinfo : EIATTR_REGCOUNT
	.align		4
.L_138:
        /*0300*/ 	.byte	0x04, 0x2f
        /*0302*/ 	.short	(.L_140 - .L_139)
	.align		4
.L_139:
        /*0304*/ 	.word	index@(_ZN5flash44flash_bwd_dq_dk_dv_loop_seqk_parallel_kernelI23Flash_bwd_kernel_traitsILi128ELi64ELi64ELi8ELi4ELi2ELi2ELb1ELb0EN7cutlass10bfloat16_tE19Flash_kernel_traitsILi128ELi64ELi64ELi8ES3_EELb1ELb0ELb0ELb0ELb0ELb1ELb0EEEvNS_16Flash_bwd_paramsE)
        /*0308*/ 	.word	0x000000fe


	//----- nvinfo : EIATTR_FRAME_SIZE
	.align		4
.L_140:
        /*030c*/ 	.byte	0x04, 0x11
        /*030e*/ 	.short	(.L_142 - .L_141)
	.align		4
.L_141:
        /*0310*/ 	.word	index@(_ZN5flash44flash_bwd_dq_dk_dv_loop_seqk_parallel_kernelI23Flash_bwd_kernel_traitsILi128ELi64ELi64ELi8ELi4ELi2ELi2ELb1ELb0EN7cutlass10bfloat16_tE19Flash_kernel_traitsILi128ELi64ELi64ELi8ES3_EELb1ELb0ELb0ELb0ELb0ELb1ELb0EEEvNS_16Flash_bwd_paramsE)
        /*0314*/ 	.word	0x00000000


	//----- nvinfo : EIATTR_REGCOUNT
	.align		4
.L_142:
        /*0318*/ 	.byte	0x04, 0x2f
        /*031a*/ 	.short	(.L_144 - .L_143)
	.align		4
.L_143:
        /*031c*/ 	.word	index@(_ZN5flash27flash_bwd_convert_dq_kernelI23Flash_bwd_kernel_traitsILi128ELi64ELi64ELi8ELi4ELi2ELi2ELb1ELb0EN7cutlass10bfloat16_tE19Flash_kernel_traitsILi128ELi64ELi64ELi8ES3_EEEEvNS_16Flash_bwd_paramsEi)
        /*0320*/ 	.word	0x00000030


	//----- nvinfo : EIATTR_FRAME_SIZE
	.align		4
.L_144:
        /*0324*/ 	.byte	0x04, 0x11
        /*0326*/ 	.short	(.L_146 - .L_145)
	.align		4
.L_145:
        /*0328*/ 	.word	index@(_ZN5flash27flash_bwd_convert_dq_kernelI23Flash_bwd_kernel_traitsILi128ELi64ELi64ELi8ELi4ELi2ELi2ELb1ELb0EN7cutlass10bfloat16_tE19Flash_kernel_traitsILi128ELi64ELi64ELi8ES3_EEEEvNS_16Flash_bwd_paramsEi)
        /*032c*/ 	.word	0x00000000


	//----- nvinfo : EIATTR_REGCOUNT
	.align		4
.L_146:
        /*0330*/ 	.byte	0x04, 0x2f
        /*0332*/ 	.short	(.L_148 - .L_147)
	.align		4
.L_147:
        /*0334*/ 	.word	index@(_ZN5flash44flash_bwd_dq_dk_dv_loop_seqk_parallel_kernelI23Flash_bwd_kernel_traitsILi128ELi64ELi128ELi8ELi2ELi4ELi2ELb0ELb0EN7cutlass10bfloat16_tE19Flash_kernel_traitsILi128ELi64ELi128ELi8ES3_EELb0ELb0ELb1ELb1ELb0ELb0ELb0EEEvNS_16Flash_bwd_paramsE)
        /*0338*/ 	.word	0x000000ff


	//----- nvinfo : EIATTR_FRAME_SIZE
	.align		4
.L_148:
        /*033c*/ 	.byte	0x04, 0x11
        /*033e*/ 	.short	(.L_150 - .L_149)
	.align		4
.L_149:
        /*0340*/ 	.word	index@(_ZN5flash44flash_bwd_dq_dk_dv_loop_seqk_parallel_kernelI23Flash_bwd_kernel_traitsILi128ELi64ELi128ELi8ELi2ELi4ELi2ELb0ELb0EN7cutlass10bfloat16_tE19Flash_kernel_traitsILi128ELi64ELi128ELi8ES3_EELb0ELb0ELb1ELb1ELb0ELb0ELb0EEEvNS_16Flash_bwd_paramsE)
        /*0344*/ 	.word	0x00000008


	//----- nvinfo : EIATTR_REGCOUNT
	.align		4
.L_150:
        /*0348*/ 	.byte	0x04, 0x2f
        /*034a*/ 	.short	(.L_152 - .L_151)
	.align		4
.L_151:
        /*034c*/ 	.word	index@(_ZN5flash44flash_bwd_dq_dk_dv_loop_seqk_parallel_kernelI23Flash_bwd_kernel_traitsILi128ELi64ELi128ELi8ELi2ELi4ELi2ELb0ELb0EN7cutlass10bfloat16_tE19Flash_kernel_traitsILi128ELi64ELi128ELi8ES3_EELb0ELb0ELb1ELb0ELb0ELb1ELb0EEEvNS_16Flash_bwd_paramsE)
        /*0350*/ 	.word	0x000000fe


	//----- nvinfo : EIATTR_FRAME_SIZE
	.align		4
.L_152:
        /*0354*/ 	.byte	0x04, 0x11
        /*0356*/ 	.short	(.L_154 - .L_153)
	.align		4
.L_153:
        /*0358*/ 	.word	index@(_ZN5flash44flash_bwd_dq_dk_dv_loop_seqk_parallel_kernelI23Flash_bwd_kernel_traitsILi128ELi64ELi128ELi8ELi2ELi4ELi2ELb0ELb0EN7cutlass10bfloat16_tE19Flash_kernel_traitsILi128ELi64ELi128ELi8ES3_EELb0ELb0ELb1ELb0ELb0ELb1ELb0EEEvNS_16Flash_bwd_paramsE)
        /*035c*/ 	.word	0x00000000


	//----- nvinfo : EIATTR_REGCOUNT
	.align		4
.L_154:
        /*0360*/ 	.byte	0x04, 0x2f
        /*0362*/ 	.short	(.L_156 - .L_155)
	.align		4
.L_155:
        /*0364*/ 	.word	index@(_ZN5flash44flash_bwd_dq_dk_dv_loop_seqk_parallel_kernelI23Flash_bwd_kernel_traitsILi128ELi64ELi128ELi8ELi2ELi4ELi2ELb0ELb0EN7cutlass10bfloat16_tE19Flash_kernel_traitsILi128ELi64ELi128ELi8ES3_EELb0ELb0ELb0ELb1ELb0ELb0ELb0EEEvNS_16Flash_bwd_paramsE)
        /*0368*/ 	.word	0x000000ff


	//----- nvinfo : EIATTR_FRAME_SIZE
	.align		4
.L_156:
        /*036c*/ 	.byte	0x04, 0x11
        /*036e*/ 	.short	(.L_158 - .L_157)
	.align		4
.L_157:
        /*0370*/ 	.word	index@(_ZN5flash44flash_bwd_dq_dk_dv_loop_seqk_parallel_kernelI23Flash_bwd_kernel_traitsILi128ELi64ELi128ELi8ELi2ELi4ELi2ELb0ELb0EN7cutlass10bfloat16_tE19Flash_kernel_traitsILi128ELi64ELi128ELi8ES3_EELb0ELb0ELb0ELb1ELb0ELb0ELb0EEEvNS_16Flash_bwd_paramsE)
        /*0374*/ 	.word	0x00000000


	//----- nvinfo : EIATTR_REGCOUNT
	.align		4
.L_158:
        /*0378*/ 	.byte	0x04, 0x2f
        /*037a*/ 	.short	(.L_160 - .L_159)
	.align		4
.L_159:
        /*037c*/ 	.word	index@(_ZN5flash44flash_bwd_dq_dk_dv_loop_seqk_parallel_kernelI23Flash_bwd_kernel_traitsILi128ELi64ELi128ELi8ELi2ELi4ELi2ELb0ELb0EN7cutlass10bfloat16_tE19Flash_kernel_traitsILi128ELi64ELi128ELi8ES3_EELb0ELb0ELb0ELb0ELb1ELb1ELb0EEEvNS_16Flash_bwd_paramsE)
        /*0380*/ 	.word	0x000000ff


	//----- nvinfo : EIATTR_FRAME_SIZE
	.align		4
.L_160:
        /*0384*/ 	.byte	0x04, 0x11
        /*0386*/ 	.short	(.L_162 - .L_161)
	.align		4
.L_161:
        /*0388*/ 	.word	index@(_ZN5flash44flash_bwd_dq_dk_dv_loop_seqk_parallel_kernelI23Flash_bwd_kernel_traitsILi128ELi64ELi128ELi8ELi2ELi4ELi2ELb0ELb0EN7cutlass10bfloat16_tE19Flash_kernel_traitsILi128ELi64ELi128ELi8ES3_EELb0ELb0ELb0ELb0ELb1ELb1ELb0EEEvNS_16Flash_bwd_paramsE)
        /*038c*/ 	.word	0x00000008


	//----- nvinfo : EIATTR_REGCOUNT
	.align		4
.L_162:
        /*0390*/ 	.byte	0x04, 0x2f
        /*0392*/ 	.short	(.L_164 - .L_163)
	.align		4
.L_163:
        /*0394*/ 	.word	index@(_ZN5flash44flash_bwd_dq_dk_dv_loop_seqk_parallel_kernelI23Flash_bwd_kernel_traitsILi128ELi64ELi128ELi8ELi2ELi4ELi2ELb0ELb0EN7cutlass10bfloat16_tE19Flash_kernel_traitsILi128ELi64ELi128ELi8ES3_EELb0ELb0ELb1ELb0ELb0ELb0ELb0EEEvNS_16Flash_bwd_paramsE)
        /*0398*/ 	.word	0x000000ff


	//----- nvinfo : EIATTR_FRAME_SIZE
	.align		4
.L_164:
        /*039c*/ 	.byte	0x04, 0x11
        /*039e*/ 	.short	(.L_166 - .L_165)
	.align		4
.L_165:
        /*03a0*/ 	.word	index@(_ZN5flash44flash_bwd_dq_dk_dv_loop_seqk_parallel_kernelI23Flash_bwd_kernel_traitsILi128ELi64ELi128ELi8ELi2ELi4ELi2ELb0ELb0EN7cutlass10bfloat16_tE19Flash_kernel_traitsILi128ELi64ELi128ELi8ES3_EELb0ELb0ELb1ELb0ELb0ELb0ELb0EEEvNS_16Flash_bwd_paramsE)
        /*03a4*/ 	.word	0x00000008


	//----- nvinfo : EIATTR_REGCOUNT
	.align		4
.L_166:
        /*03a8*/ 	.byte	0x04, 0x2f
        /*03aa*/ 	.short	(.L_168 - .L_167)
	.align		4
.L_167:
        /*03ac*/ 	.word	index@(_ZN5flash44flash_bwd_dq_dk_dv_loop_seqk_parallel_kernelI23Flash_bwd_kernel_traitsILi128ELi64ELi128ELi8ELi2ELi4ELi2ELb0ELb0EN7cutlass10bfloat16_tE19Flash_kernel_traitsILi128ELi64ELi128ELi8ES3_EELb0ELb0ELb0ELb0ELb0ELb0ELb0EEEvNS_16Flash_bwd_paramsE)
        /*03b0*/ 	.word	0x000000ff


	//----- nvinfo : EIATTR_FRAME_SIZE
	.align		4
.L_168:
        /*03b4*/ 	.byte	0x04, 0x11
        /*03b6*/ 	.short	(.L_170 - .L_169)
	.align		4
.L_169:
        /*03b8*/ 	.word	index@(_ZN5flash44flash_bwd_dq_dk_dv_loop_seqk_parallel_kernelI23Flash_bwd_kernel_traitsILi128ELi64ELi128ELi8ELi2ELi4ELi2ELb0ELb0EN7cutlass10bfloat16_tE19Flash_kernel_traitsILi128ELi64ELi128ELi8ES3_EELb0ELb0ELb0ELb0ELb0ELb0ELb0EEEvNS_16Flash_bwd_paramsE)
        /*03bc*/ 	.word	0x00000000


	//----- nvinfo : EIATTR_REGCOUNT
	.align		4
.L_170:
        /*03c0*/ 	.byte	0x04, 0x2f
        /*03c2*/ 	.short	(.L_172 - .L_171)
	.align		4
.L_171:
        /*03c4*/ 	.word	index@(_ZN5flash44flash_bwd_dq_dk_dv_loop_seqk_parallel_kernelI23Flash_bwd_kernel_traitsILi128ELi64ELi128ELi8ELi2ELi4ELi2ELb0ELb0EN7cutlass10bfloat16_tE19Flash_kernel_traitsILi128ELi64ELi128ELi8ES3_EELb0ELb0ELb0ELb0ELb0ELb1ELb0EEEvNS_16Flash_bwd_paramsE)
        /*03c8*/ 	.word	0x000000ff


	//----- nvinfo : EIATTR_FRAME_SIZE
	.align		4
.L_172:
        /*03cc*/ 	.byte	0x04, 0x11
        /*03ce*/ 	.short	(.L_174 - .L_173)
	.align		4
.L_173:
        /*03d0*/ 	.word	index@(_ZN5flash44flash_bwd_dq_dk_dv_loop_seqk_parallel_kernelI23Flash_bwd_kernel_traitsILi128ELi64ELi128ELi8ELi2ELi4ELi2ELb0ELb0EN7cutlass10bfloat16_tE19Flash_kernel_traitsILi128ELi64ELi128ELi8ES3_EELb0ELb0ELb0ELb0ELb0ELb1ELb0EEEvNS_16Flash_bwd_paramsE)
        /*03d4*/ 	.word	0x00000000


	//----- nvinfo : EIATTR_REGCOUNT
	.align		4
.L_174:
        /*03d8*/ 	.byte	0x04, 0x2f
        /*03da*/ 	.short	(.L_176 - .L_175)
	.align		4
.L_175:
        /*03dc*/ 	.word	index@(_ZN5flash44flash_bwd_dq_dk_dv_loop_seqk_parallel_kernelI23Flash_bwd_kernel_traitsILi128ELi64ELi64ELi8ELi4ELi2ELi2ELb1ELb0EN7cutlass10bfloat16_tE19Flash_kernel_traitsILi128ELi64ELi64ELi8ES3_EELb0ELb0ELb1ELb1ELb0ELb0ELb0EEEvNS_16Flash_bwd_paramsE)
        /*03e0*/ 	.word	0x000000ff


	//----- nvinfo : EIATTR_FRAME_SIZE
	.align		4
.L_176:
        /*03e4*/ 	.byte	0x04, 0x11
        /*03e6*/ 	.short	(.L_178 - .L_177)
	.align		4
.L_177:
        /*03e8*/ 	.word	index@(_ZN5flash44flash_bwd_dq_dk_dv_loop_seqk_parallel_kernelI23Flash_bwd_kernel_traitsILi128ELi64ELi64ELi8ELi4ELi2ELi2ELb1ELb0EN7cutlass10bfloat16_tE19Flash_kernel_traitsILi128ELi64ELi64ELi8ES3_EELb0ELb0ELb1ELb1ELb0ELb0ELb0EEEvNS_16Flash_bwd_paramsE)
        /*03ec*/ 	.word	0x00000000


	//----- nvinfo : EIATTR_REGCOUNT
	.align		4
.L_178:
        /*03f0*/ 	.byte	0x04, 0x2f
        /*03f2*/ 	.short	(.L_180 - .L_179)
	.align		4
.L_179:
        /*03f4*/ 	.word	index@(_ZN5flash44flash_bwd_dq_dk_dv_loop_seqk_parallel_kernelI23Flash_bwd_kernel_traitsILi128ELi64ELi64ELi8ELi4ELi2ELi2ELb1ELb0EN7cutlass10bfloat16_tE19Flash_kernel_traitsILi128ELi64ELi64ELi8ES3_EELb0ELb0ELb1ELb0ELb0ELb1ELb0EEEvNS_16Flash_bwd_paramsE)
        /*03f8*/ 	.word	0x000000ff


	//----- nvinfo : EIATTR_FRAME_SIZE
	.align		4
.L_180:
        /*03fc*/ 	.byte	0x04, 0x11
        /*03fe*/ 	.short	(.L_182 - .L_181)
	.align		4
.L_181:
        /*0400*/ 	.word	index@(_ZN5flash44flash_bwd_dq_dk_dv_loop_seqk_parallel_kernelI23Flash_bwd_kernel_traitsILi128ELi64ELi64ELi8ELi4ELi2ELi2ELb1ELb0EN7cutlass10bfloat16_tE19Flash_kernel_traitsILi128ELi64ELi64ELi8ES3_EELb0ELb0ELb1ELb0ELb0ELb1ELb0EEEvNS_16Flash_bwd_paramsE)
        /*0404*/ 	.word	0x00000000


	//----- nvinfo : EIATTR_REGCOUNT
	.align		4
.L_182:
        /*0408*/ 	.byte	0x04, 0x2f
        /*040a*/ 	.short	(.L_184 - .L_183)
	.align		4
.L_183:
        /*040c*/ 	.word	index@(_ZN5flash44flash_bwd_dq_dk_dv_loop_seqk_parallel_kernelI23Flash_bwd_kernel_traitsILi128ELi64ELi64ELi8ELi4ELi2ELi2ELb1ELb0EN7cutlass10bfloat16_tE19Flash_kernel_traitsILi128ELi64ELi64ELi8ES3_EELb0ELb0ELb0ELb1ELb0ELb0ELb0EEEvNS_16Flash_bwd_paramsE)
        /*0410*/ 	.word	0x000000ff


	//----- nvinfo : EIATTR_FRAME_SIZE
	.align		4
.L_184:
        /*0414*/ 	.byte	0x04, 0x11
        /*0416*/ 	.short	(.L_186 - .L_185)
	.align		4
.L_185:
        /*0418*/ 	.word	index@(_ZN5flash44flash_bwd_dq_dk_dv_loop_seqk_parallel_kernelI23Flash_bwd_kernel_traitsILi128ELi64ELi64ELi8ELi4ELi2ELi2ELb1ELb0EN7cutlass10bfloat16_tE19Flash_kernel_traitsILi128ELi64ELi64ELi8ES3_EELb0ELb0ELb0ELb1ELb0ELb0ELb0EEEvNS_16Flash_bwd_paramsE)
        /*041c*/ 	.word	0x00000000


	//----- nvinfo : EIATTR_REGCOUNT
	.align		4
.L_186:
        /*0420*/ 	.byte	0x04, 0x2f
        /*0422*/ 	.short	(.L_188 - .L_187)
	.align		4
.L_187:
        /*0424*/ 	.word	index@(_ZN5flash44flash_bwd_dq_dk_dv_loop_seqk_parallel_kernelI23Flash_bwd_kernel_traitsILi128ELi64ELi64ELi8ELi4ELi2ELi2ELb1ELb0EN7cutlass10bfloat16_tE19Flash_kernel_traitsILi128ELi64ELi64ELi8ES3_EELb0ELb0ELb0ELb0ELb1ELb1ELb0EEEvNS_16Flash_bwd_paramsE)
        /*0428*/ 	.word	0x000000ff


	//----- nvinfo : EIATTR_FRAME_SIZE
	.align		4
.L_188:
        /*042c*/ 	.byte	0x04, 0x11
        /*042e*/ 	.short	(.L_190 - .L_189)
	.align		4
.L_189:
        /*0430*/ 	.word	index@(_ZN5flash44flash_bwd_dq_dk_dv_loop_seqk_parallel_kernelI23Flash_bwd_kernel_traitsILi128ELi64ELi64ELi8ELi4ELi2ELi2ELb1ELb0EN7cutlass10bfloat16_tE19Flash_kernel_traitsILi128ELi64ELi64ELi8ES3_EELb0ELb0ELb0ELb0ELb1ELb1ELb0EEEvNS_16Flash_bwd_paramsE)
        /*0434*/ 	.word	0x00000000


	//----- nvinfo : EIATTR_REGCOUNT
	.align		4
.L_190:
        /*0438*/ 	.byte	0x04, 0x2f
        /*043a*/ 	.short	(.L_192 - .L_191)
	.align		4
.L_191:
        /*043c*/ 	.word	index@(_ZN5flash44flash_bwd_dq_dk_dv_loop_seqk_parallel_kernelI23Flash_bwd_kernel_traitsILi128ELi64ELi64ELi8ELi4ELi2ELi2ELb1ELb0EN7cutlass10bfloat16_tE19Flash_kernel_traitsILi128ELi64ELi64ELi8ES3_EELb0ELb0ELb1ELb0ELb0ELb0ELb0EEEvNS_16Flash_bwd_paramsE)
        /*0440*/ 	.word	0x000000ff


	//----- nvinfo : EIATTR_FRAME_SIZE
	.align		4
.L_192:
        /*0444*/ 	.byte	0x04, 0x11
        /*0446*/ 	.short	(.L_194 - .L_193)
	.align		4
.L_193:
        /*0448*/ 	.word	index@(_ZN5flash44flash_bwd_dq_dk_dv_loop_seqk_parallel_kernelI23Flash_bwd_kernel_traitsILi128ELi64ELi64ELi8ELi4ELi2ELi2ELb1ELb0EN7cutlass10bfloat16_tE19Flash_kernel_traitsILi128ELi64ELi64ELi8ES3_EELb0ELb0ELb1ELb0ELb0ELb0ELb0EEEvNS_16Flash_bwd_paramsE)
        /*044c*/ 	.word	0x00000000


	//----- nvinfo : EIATTR_REGCOUNT
	.align		4
.L_194:
        /*0450*/ 	.byte	0x04, 0x2f
        /*0452*/ 	.short	(.L_196 - .L_195)
	.align		4
.L_195:
        /*0454*/ 	.word	index@(_ZN5flash44flash_bwd_dq_dk_dv_loop_seqk_parallel_kernelI23Flash_bwd_kernel_traitsILi128ELi64ELi64ELi8ELi4ELi2ELi2ELb1ELb0EN7cutlass10bfloat16_tE19Flash_kernel_traitsILi128ELi64ELi64ELi8ES3_EELb0ELb0ELb0ELb0ELb0ELb0ELb0EEEvNS_16Flash_bwd_paramsE)
        /*0458*/ 	.word	0x000000ff


	//----- nvinfo : EIATTR_FRAME_SIZE
	.align		4
.L_196:
        /*045c*/ 	.byte	0x04, 0x11
        /*045e*/ 	.short	(.L_198 - .L_197)
	.align		4
.L_197:
        /*0460*/ 	.word	index@(_ZN5flash44flash_bwd_dq_dk_dv_loop_seqk_parallel_kernelI23Flash_bwd_kernel_traitsILi128ELi64ELi64ELi8ELi4ELi2ELi2ELb1ELb0EN7cutlass10bfloat16_tE19Flash_kernel_traitsILi128ELi64ELi64ELi8ES3_EELb0ELb0ELb0ELb0ELb0ELb0ELb0EEEvNS_16Flash_bwd_paramsE)
        /*0464*/ 	.word	0x00000000


	//----- nvinfo : EIATTR_REGCOUNT
	.align		4
.L_198:
        /*0468*/ 	.byte	0x04, 0x2f
        /*046a*/ 	.short	(.L_200 - .L_199)
	.align		4
.L_199:
        /*046c*/ 	.word	index@(_ZN5flash44flash_bwd_dq_dk_dv_loop_seqk_parallel_kernelI23Flash_bwd_kernel_traitsILi128ELi64ELi64ELi8ELi4ELi2ELi2ELb1ELb0EN7cutlass10bfloat16_tE19Flash_kernel_traitsILi128ELi64ELi64ELi8ES3_EELb0ELb0ELb0ELb0ELb0ELb1ELb0EEEvNS_16Flash_bwd_paramsE)
        /*0470*/ 	.word	0x000000ff


	//----- nvinfo : EIATTR_FRAME_SIZE
	.align		4
.L_200:
        /*0474*/ 	.byte	0x04, 0x11
        /*0476*/ 	.short	(.L_202 - .L_201)
	.align		4
.L_201:
        /*0478*/ 	.word	index@(_ZN5flash44flash_bwd_dq_dk_dv_loop_seqk_parallel_kernelI23Flash_bwd_kernel_traitsILi128ELi64ELi64ELi8ELi4ELi2ELi2ELb1ELb0EN7cutlass10bfloat16_tE19Flash_kernel_traitsILi128ELi64ELi64ELi8ES3_EELb0ELb0ELb0ELb0ELb0ELb1ELb0EEEvNS_16Flash_bwd_paramsE)
        /*047c*/ 	.word	0x00000000


	//----- nvinfo : EIATTR_MIN_STACK_SIZE
	.align		4
.L_202:
        /*0480*/ 	.byte	0x04, 0x12
        /*0482*/ 	.short	(.L_204 - .L_203)
	.align		4
.L_203:
        /*0484*/ 	.word	index@(_ZN5flash44flash_bwd_dq_dk_dv_loop_seqk_parallel_kernelI23Flash_bwd_kernel_traitsILi128ELi64ELi64ELi8ELi4ELi2ELi2ELb1ELb0EN7cutlass10bfloat16_tE19Flash_kernel_traitsILi128ELi64ELi64ELi8ES3_EELb0ELb0ELb0ELb0ELb0ELb1ELb0EEEvNS_16Flash_bwd_paramsE)
        /*0488*/ 	.word	0x00000000


	//----- nvinfo : EIATTR_MIN_STACK_SIZE
	.align		4
.L_204:
        /*048c*/ 	.byte	0x04, 0x12
        /*048e*/ 	.short	(.L_206 - .L_205)
	.align		4
.L_205:
        /*0490*/ 	.word	index@(_ZN5flash44flash_bwd_dq_dk_dv_loop_seqk_parallel_kernelI23Flash_bwd_kernel_traitsILi128ELi64ELi64ELi8ELi4ELi2ELi2ELb1ELb0EN7cutlass10bfloat16_tE19Flash_kernel_traitsILi128ELi64ELi64ELi8ES3_EELb0ELb0ELb0ELb0ELb0ELb0ELb0EEEvNS_16Flash_bwd_paramsE)
        /*0494*/ 	.word	0x00000000


	//----- nvinfo : EIATTR_MIN_STACK_SIZE
	.align		4
.L_206:
        /*0498*/ 	.byte	0x04, 0x12
        /*049a*/ 	.short	(.L_208 - .L_207)
	.align		4
.L_207:
        /*049c*/ 	.word	index@(_ZN5flash44flash_bwd_dq_dk_dv_loop_seqk_parallel_kernelI23Flash_bwd_kernel_traitsILi128ELi64ELi64ELi8ELi4ELi2ELi2ELb1ELb0EN7cutlass10bfloat16_tE19Flash_kernel_traitsILi128ELi64ELi64ELi8ES3_EELb0ELb0ELb1ELb0ELb0ELb0ELb0EEEvNS_16Flash_bwd_paramsE)
        /*04a0*/ 	.word	0x00000000


	//----- nvinfo : EIATTR_MIN_STACK_SIZE
	.align		4
.L_208:
        /*04a4*/ 	.byte	0x04, 0x12
        /*04a6*/ 	.short	(.L_210 - .L_209)
	.align		4
.L_209:
        /*04a8*/ 	.word	index@(_ZN5flash44flash_bwd_dq_dk_dv_loop_seqk_parallel_kernelI23Flash_bwd_kernel_traitsILi128ELi64ELi64ELi8ELi4ELi2ELi2ELb1ELb0EN7cutlass10bfloat16_tE19Flash_kernel_traitsILi128ELi64ELi64ELi8ES3_EELb0ELb0ELb0ELb0ELb1ELb1ELb0EEEvNS_16Flash_bwd_paramsE)
        /*04ac*/ 	.word	0x00000000


	//----- nvinfo : EIATTR_MIN_STACK_SIZE
	.align		4
.L_210:
        /*04b0*/ 	.byte	0x04, 0x12
        /*04b2*/ 	.short	(.L_212 - .L_211)
	.align		4
.L_211:
        /*04b4*/ 	.word	index@(_ZN5flash44flash_bwd_dq_dk_dv_loop_seqk_parallel_kernelI23Flash_bwd_kernel_traitsILi128ELi64ELi64ELi8ELi4ELi2ELi2ELb1ELb0EN7cutlass10bfloat16_tE19Flash_kernel_traitsILi128ELi64ELi64ELi8ES3_EELb0ELb0ELb0ELb1ELb0ELb0ELb0EEEvNS_16Flash_bwd_paramsE)
        /*04b8*/ 	.word	0x00000000


	//----- nvinfo : EIATTR_MIN_STACK_SIZE
	.align		4
.L_212:
        /*04bc*/ 	.byte	0x04, 0x12
        /*04be*/ 	.short	(.L_214 - .L_213)
	.align		4
.L_213:
        /*04c0*/ 	.word	index@(_ZN5flash44flash_bwd_dq_dk_dv_loop_seqk_parallel_kernelI23Flash_bwd_kernel_traitsILi128ELi64ELi64ELi8ELi4ELi2ELi2ELb1ELb0EN7cutlass10bfloat16_tE19Flash_kernel_traitsILi128ELi64ELi64ELi8ES3_EELb0ELb0ELb1ELb0ELb0ELb1ELb0EEEvNS_16Flash_bwd_paramsE)
        /*04c4*/ 	.word	0x00000000


	//----- nvinfo : EIATTR_MIN_STACK_SIZE
	.align		4
.L_214:
        /*04c8*/ 	.byte	0x04, 0x12
        /*04ca*/ 	.short	(.L_216 - .L_215)
	.align		4
.L_215:
        /*04cc*/ 	.word	index@(_ZN5flash44flash_bwd_dq_dk_dv_loop_seqk_parallel_kernelI23Flash_bwd_kernel_traitsILi128ELi64ELi64ELi8ELi4ELi2ELi2ELb1ELb0EN7cutlass10bfloat16_tE19Flash_kernel_traitsILi128ELi64ELi64ELi8ES3_EELb0ELb0ELb1ELb1ELb0ELb0ELb0EEEvNS_16Flash_bwd_paramsE)
        /*04d0*/ 	.word	0x00000000


	//----- nvinfo : EIATTR_MIN_STACK_SIZE
	.align		4
.L_216:
        /*04d4*/ 	.byte	0x04, 0x12
        /*04d6*/ 	.short	(.L_218 - .L_217)
	.align		4
.L_217:
        /*04d8*/ 	.word	index@(_ZN5flash44flash_bwd_dq_dk_dv_loop_seqk_parallel_kernelI23Flash_bwd_kernel_traitsILi128ELi64ELi128ELi8ELi2ELi4ELi2ELb0ELb0EN7cutlass10bfloat16_tE19Flash_kernel_traitsILi128ELi64ELi128ELi8ES3_EELb0ELb0ELb0ELb0ELb0ELb1ELb0EEEvNS_16Flash_bwd_paramsE)
        /*04dc*/ 	.word	0x00000000


	//----- nvinfo : EIATTR_MIN_STACK_SIZE
	.align		4
.L_218:
        /*04e0*/ 	.byte	0x04, 0x12
        /*04e2*/ 	.short	(.L_220 - .L_219)
	.align		4
.L_219:
        /*04e4*/ 	.word	index@(_ZN5flash44flash_bwd_dq_dk_dv_loop_seqk_parallel_kernelI23Flash_bwd_kernel_traitsILi128ELi64ELi128ELi8ELi2ELi4ELi2ELb0ELb0EN7cutlass10bfloat16_tE19Flash_kernel_traitsILi128ELi64ELi128ELi8ES3_EELb0ELb0ELb0ELb0ELb0ELb0ELb0EEEvNS_16Flash_bwd_paramsE)
        /*04e8*/ 	.word	0x00000000


	//----- nvinfo : EIATTR_MIN_STACK_SIZE
	.align		4
.L_220:
        /*04ec*/ 	.byte	0x04, 0x12
        /*04ee*/ 	.short	(.L_222 - .L_221)
	.align		4
.L_221:
        /*04f0*/ 	.word	index@(_ZN5flash44flash_bwd_dq_dk_dv_loop_seqk_parallel_kernelI23Flash_bwd_kernel_traitsILi128ELi64ELi128ELi8ELi2ELi4ELi2ELb0ELb0EN7cutlass10bfloat16_tE19Flash_kernel_traitsILi128ELi64ELi128ELi8ES3_EELb0ELb0ELb1ELb0ELb0ELb0ELb0EEEvNS_16Flash_bwd_paramsE)
        /*04f4*/ 	.word	0x00000008


	//----- nvinfo : EIATTR_MIN_STACK_SIZE
	.align		4
.L_222:
        /*04f8*/ 	.byte	0x04, 0x12
        /*04fa*/ 	.short	(.L_224 - .L_223)
	.align		4
.L_223:
        /*04fc*/ 	.word	index@(_ZN5flash44flash_bwd_dq_dk_dv_loop_seqk_parallel_kernelI23Flash_bwd_kernel_traitsILi128ELi64ELi128ELi8ELi2ELi4ELi2ELb0ELb0EN7cutlass10bfloat16_tE19Flash_kernel_traitsILi128ELi64ELi128ELi8ES3_EELb0ELb0ELb0ELb0ELb1ELb1ELb0EEEvNS_16Flash_bwd_paramsE)
        /*0500*/ 	.word	0x00000008


	//----- nvinfo : EIATTR_MIN_STACK_SIZE
	.align		4
.L_224:
        /*0504*/ 	.byte	0x04, 0x12
        /*0506*/ 	.short	(.L_226 - .L_225)
	.align		4
.L_225:
        /*0508*/ 	.word	index@(_ZN5flash44flash_bwd_dq_dk_dv_loop_seqk_parallel_kernelI23Flash_bwd_kernel_traitsILi128ELi64ELi128ELi8ELi2ELi4ELi2ELb0ELb0EN7cutlass10bfloat16_tE19Flash_kernel_traitsILi128ELi64ELi128ELi8ES3_EELb0ELb0ELb0ELb1ELb0ELb0ELb0EEEvNS_16Flash_bwd_paramsE)
        /*050c*/ 	.word	0x00000000


	//----- nvinfo : EIATTR_MIN_STACK_SIZE
	.align		4
.L_226:
        /*0510*/ 	.byte	0x04, 0x12
        /*0512*/ 	.short	(.L_228 - .L_227)
	.align		4
.L_227:
        /*0514*/ 	.word	index@(_ZN5flash44flash_bwd_dq_dk_dv_loop_seqk_parallel_kernelI23Flash_bwd_kernel_traitsILi128ELi64ELi128ELi8ELi2ELi4ELi2ELb0ELb0EN7cutlass10bfloat16_tE19Flash_kernel_traitsILi128ELi64ELi128ELi8ES3_EELb0ELb0ELb1ELb0ELb0ELb1ELb0EEEvNS_16Flash_bwd_paramsE)
        /*0518*/ 	.word	0x00000000


	//----- nvinfo : EIATTR_MIN_STACK_SIZE
	.align		4
.L_228:
        /*051c*/ 	.byte	0x04, 0x12
        /*051e*/ 	.short	(.L_230 - .L_229)
	.align		4
.L_229:
        /*0520*/ 	.word	index@(_ZN5flash44flash_bwd_dq_dk_dv_loop_seqk_parallel_kernelI23Flash_bwd_kernel_traitsILi128ELi64ELi128ELi8ELi2ELi4ELi2ELb0ELb0EN7cutlass10bfloat16_tE19Flash_kernel_traitsILi128ELi64ELi128ELi8ES3_EELb0ELb0ELb1ELb1ELb0ELb0ELb0EEEvNS_16Flash_bwd_paramsE)
        /*0524*/ 	.word	0x00000008


	//----- nvinfo : EIATTR_MIN_STACK_SIZE
	.align		4
.L_230:
        /*0528*/ 	.byte	0x04, 0x12
        /*052a*/ 	.short	(.L_232 - .L_231)
	.align		4
.L_231:
        /*052c*/ 	.word	index@(_ZN5flash27flash_bwd_convert_dq_kernelI23Flash_bwd_kernel_traitsILi128ELi64ELi64ELi8ELi4ELi2ELi2ELb1ELb0EN7cutlass10bfloat16_tE19Flash_kernel_traitsILi128ELi64ELi64ELi8ES3_EEEEvNS_16Flash_bwd_paramsEi)
        /*0530*/ 	.word	0x00000000


	//----- nvinfo : EIATTR_MIN_STACK_SIZE
	.align		4
.L_232:
        /*0534*/ 	.byte	0x04, 0x12
        /*0536*/ 	.short	(.L_234 - .L_233)
	.align		4
.L_233:
        /*0538*/ 	.word	index@(_ZN5flash44flash_bwd_dq_dk_dv_loop_seqk_parallel_kernelI23Flash_bwd_kernel_traitsILi128ELi64ELi64ELi8ELi4ELi2ELi2ELb1ELb0EN7cutlass10bfloat16_tE19Flash_kernel_traitsILi128ELi64ELi64ELi8ES3_EELb1ELb0ELb0ELb0ELb0ELb1ELb0EEEvNS_16Flash_bwd_paramsE)
        /*053c*/ 	.word	0x00000000


	//----- nvinfo : EIATTR_MIN_STACK_SIZE
	.align		4
.L_234:
        /*0540*/ 	.byte	0x04, 0x12
        /*0542*/ 	.short	(.L_236 - .L_235)
	.align		4
.L_235:
        /*0544*/ 	.word	index@(_ZN5flash44flash_bwd_dq_dk_dv_loop_seqk_parallel_kernelI23Flash_bwd_kernel_traitsILi128ELi64ELi64ELi8ELi4ELi2ELi2ELb1ELb0EN7cutlass10bfloat16_tE19Flash_kernel_traitsILi128ELi64ELi64ELi8ES3_EELb0ELb0ELb0ELb0ELb0ELb1ELb1EEEvNS_16Flash_bwd_paramsE)
        /*0548*/ 	.word	0x00000000


	//----- nvinfo : EIATTR_MIN_STACK_SIZE
	.align		4
.L_236:
        /*054c*/ 	.byte	0x04, 0x12
        /*054e*/ 	.short	(.L_238 - .L_237)
	.align		4
.L_237:
        /*0550*/ 	.word	index@(_ZN5flash44flash_bwd_dq_dk_dv_loop_seqk_parallel_kernelI23Flash_bwd_kernel_traitsILi128ELi64ELi64ELi8ELi4ELi2ELi2ELb1ELb0EN7cutlass10bfloat16_tE19Flash_kernel_traitsILi128ELi64ELi64ELi8ES3_EELb1ELb0ELb0ELb0ELb0ELb0ELb0EEEvNS_16Flash_bwd_paramsE)
        /*0554*/ 	.word	0x00000000


	//----- nvinfo : EIATTR_MIN_STACK_SIZE
	.align		4
.L_238:
        /*0558*/ 	.byte	0x04, 0x12
        /*055a*/ 	.short	(.L_240 - .L_239)
	.align		4
.L_239:
        /*055c*/ 	.word	index@(_ZN5flash44flash_bwd_dq_dk_dv_loop_seqk_parallel_kernelI23Flash_bwd_kernel_traitsILi128ELi64ELi64ELi8ELi4ELi2ELi2ELb1ELb0EN7cutlass10bfloat16_tE19Flash_kernel_traitsILi128ELi64ELi64ELi8ES3_EELb0ELb0ELb0ELb0ELb0ELb0ELb1EEEvNS_16Flash_bwd_paramsE)
        /*0560*/ 	.word	0x00000000


	//----- nvinfo : EIATTR_MIN_STACK_SIZE
	.align		4
.L_240:
        /*0564*/ 	.byte	0x04, 0x12
        /*0566*/ 	.short	(.L_242 - .L_241)
	.align		4
.L_241:
        /*0568*/ 	.word	index@(_ZN5flash44flash_bwd_dq_dk_dv_loop_seqk_parallel_kernelI23Flash_bwd_kernel_traitsILi128ELi64ELi64ELi8ELi4ELi2ELi2ELb1ELb0EN7cutlass10bfloat16_tE19Flash_kernel_traitsILi128ELi64ELi64ELi8ES3_EELb1ELb0ELb1ELb0ELb0ELb0ELb0EEEvNS_16Flash_bwd_paramsE)
        /*056c*/ 	.word	0x00000000


	//----- nvinfo : EIATTR_MIN_STACK_SIZE
	.align		4
.L_242:
        /*0570*/ 	.byte	0x04, 0x12
        /*0572*/ 	.short	(.L_244 - .L_243)
	.align		4
.L_243:
        /*0574*/ 	.word	index@(_ZN5flash44flash_bwd_dq_dk_dv_loop_seqk_parallel_kernelI23Flash_bwd_kernel_traitsILi128ELi64ELi64ELi8ELi4ELi2ELi2ELb1ELb0EN7cutlass10bfloat16_tE19Flash_kernel_traitsILi128ELi64ELi64ELi8ES3_EELb0ELb0ELb1ELb0ELb0ELb0ELb1EEEvNS_16Flash_bwd_paramsE)
        /*0578*/ 	.word	0x00000000


	//----- nvinfo : EIATTR_MIN_STACK_SIZE
	.align		4
.L_244:
        /*057c*/ 	.byte	0x04, 0x12
        /*057e*/ 	.short	(.L_246 - .L_245)
	.align		4
.L_245:
        /*0580*/ 	.word	index@(_ZN5flash44flash_bwd_dq_dk_dv_loop_seqk_parallel_kernelI23Flash_bwd_kernel_traitsILi128ELi64ELi64ELi8ELi4ELi2ELi2ELb1ELb0EN7cutlass10bfloat16_tE19Flash_kernel_traitsILi128ELi64ELi64ELi8ES3_EELb1ELb0ELb0ELb0ELb1ELb1ELb0EEEvNS_16Flash_bwd_paramsE)
        /*0584*/ 	.word	0x00000000


	//----- nvinfo : EIATTR_MIN_STACK_SIZE
	.align		4
.L_246:
        /*0588*/ 	.byte	0x04, 0x12
        /*058a*/ 	.short	(.L_248 - .L_247)
	.align		4
.L_247:
        /*058c*/ 	.word	index@(_ZN5flash44flash_bwd_dq_dk_dv_loop_seqk_parallel_kernelI23Flash_bwd_kernel_traitsILi128ELi64ELi64ELi8ELi4ELi2ELi2ELb1ELb0EN7cutlass10bfloat16_tE19Flash_kernel_traitsILi128ELi64ELi64ELi8ES3_EELb0ELb0ELb0ELb0ELb1ELb1ELb1EEEvNS_16Flash_bwd_paramsE)
        /*0590*/ 	.word	0x00000000


	//----- nvinfo : EIATTR_MIN_STACK_SIZE
	.align		4
.L_248:
        /*0594*/ 	.byte	0x04, 0x12
        /*0596*/ 	.short	(.L_250 - .L_249)
	.align		4
.L_249:
        /*0598*/ 	.word	index@(_ZN5flash44flash_bwd_dq_dk_dv_loop_seqk_parallel_kernelI23Flash_bwd_kernel_traitsILi128ELi64ELi64ELi8ELi4ELi2ELi2ELb1ELb0EN7cutlass10bfloat16_tE19Flash_kernel_traitsILi128ELi64ELi64ELi8ES3_EELb1ELb0ELb0ELb1ELb0ELb0ELb0EEEvNS_16Flash_bwd_paramsE)
        /*059c*/ 	.word	0x00000000


	//----- nvinfo : EIATTR_MIN_STACK_SIZE
	.align		4
.L_250:
        /*05a0*/ 	.byte	0x04, 0x12
        /*05a2*/ 	.short	(.L_252 - .L_251)
	.align		4
.L_251:
        /*05a4*/ 	.word	index@(_ZN5flash44flash_bwd_dq_dk_dv_loop_seqk_parallel_kernelI23Flash_bwd_kernel_traitsILi128ELi64ELi64ELi8ELi4ELi2ELi2ELb1ELb0EN7cutlass10bfloat16_tE19Flash_kernel_traitsILi128ELi64ELi64ELi8ES3_EELb0ELb0ELb0ELb1ELb0ELb0ELb1EEEvNS_16Flash_bwd_paramsE)
        /*05a8*/ 	.word	0x00000000


	//----- nvinfo : EIATTR_MIN_STACK_SIZE
	.align		4
.L_252:
        /*05ac*/ 	.byte	0x04, 0x12
        /*05ae*/ 	.short	(.L_254 - .L_253)
	.align		4
.L_253:
        /*05b0*/ 	.word	index@(_ZN5flash44flash_bwd_dq_dk_dv_loop_seqk_parallel_kernelI23Flash_bwd_kernel_traitsILi128ELi64ELi64ELi8ELi4ELi2ELi2ELb1ELb0EN7cutlass10bfloat16_tE19Flash_kernel_traitsILi128ELi64ELi64ELi8ES3_EELb1ELb0ELb1ELb0ELb0ELb1ELb0EEEvNS_16Flash_bwd_paramsE)
        /*05b4*/ 	.word	0x00000000


	//----- nvinfo : EIATTR_MIN_STACK_SIZE
	.align		4
.L_254:
        /*05b8*/ 	.byte	0x04, 0x12
        /*05ba*/ 	.short	(.L_256 - .L_255)
	.align		4
.L_255:
        /*05bc*/ 	.word	index@(_ZN5flash44flash_bwd_dq_dk_dv_loop_seqk_parallel_kernelI23Flash_bwd_kernel_traitsILi128ELi64ELi64ELi8ELi4ELi2ELi2ELb1ELb0EN7cutlass10bfloat16_tE19Flash_kernel_traitsILi128ELi64ELi64ELi8ES3_EELb0ELb0ELb1ELb0ELb0ELb1ELb1EEEvNS_16Flash_bwd_paramsE)
        /*05c0*/ 	.word	0x00000000


	//----- nvinfo : EIATTR_MIN_STACK_SIZE
	.align		4
.L_256:
        /*05c4*/ 	.byte	0x04, 0x12
        /*05c6*/ 	.short	(.L_258 - .L_257)
	.align		4
.L_257:
        /*05c8*/ 	.word	index@(_ZN5flash44flash_bwd_dq_dk_dv_loop_seqk_parallel_kernelI23Flash_bwd_kernel_traitsILi128ELi64ELi64ELi8ELi4ELi2ELi2ELb1ELb0EN7cutlass10bfloat16_tE19Flash_kernel_traitsILi128ELi64ELi64ELi8ES3_EELb1ELb0ELb1ELb1ELb0ELb0ELb0EEEvNS_16Flash_bwd_paramsE)
        /*05cc*/ 	.word	0x00000000


	//----- nvinfo : EIATTR_MIN_STACK_SIZE
	.align		4
.L_258:
        /*05d0*/ 	.byte	0x04, 0x12
        /*05d2*/ 	.short	(.L_260 - .L_259)
	.align		4
.L_259:
        /*05d4*/ 	.word	index@(_ZN5flash44flash_bwd_dq_dk_dv_loop_seqk_parallel_kernelI23Flash_bwd_kernel_traitsILi128ELi64ELi64ELi8ELi4ELi2ELi2ELb1ELb0EN7cutlass10bfloat16_tE19Flash_kernel_traitsILi128ELi64ELi64ELi8ES3_EELb0ELb0ELb1ELb1ELb0ELb0ELb1EEEvNS_16Flash_bwd_paramsE)
        /*05d8*/ 	.word	0x00000000


	//----- nvinfo : EIATTR_MIN_STACK_SIZE
	.align		4
.L_260:
        /*05dc*/ 	.byte	0x04, 0x12
        /*05de*/ 	.short	(.L_262 - .L_261)
	.align		4
.L_261:
        /*05e0*/ 	.word	index@(_ZN5flash25flash_bwd_dot_do_o_kernelILb0E23Flash_bwd_kernel_traitsILi128ELi64ELi64ELi8ELi4ELi2ELi2ELb1ELb0EN7cutlass10bfloat16_tE19Flash_kernel_traitsILi128ELi64ELi64ELi8ES3_EEEEvNS_16Flash_bwd_paramsE)
        /*05e4*/ 	.word	0x00000000


	//----- nvinfo : EIATTR_MIN_STACK_SIZE
	.align		4
.L_262:
        /*05e8*/ 	.byte	0x04, 0x12
        /*05ea*/ 	.short	(.L_264 - .L_263)
	.align		4
.L_263:
        /*05ec*/ 	.word	index@(_ZN5flash25flash_bwd_dot_do_o_kernelILb1E23Flash_bwd_kernel_traitsILi128ELi64ELi64ELi8ELi4ELi2ELi2ELb1ELb0EN7cutlass10bfloat16_tE19Flash_kernel_traitsILi128ELi64ELi64ELi8ES3_EEEEvNS_16Flash_bwd_paramsE)
        /*05f0*/ 	.word	0x00000000


	//----- nvinfo : EIATTR_MIN_STACK_SIZE
	.align		4
.L_264:
        /*05f4*/ 	.byte	0x04, 0x12
        /*05f6*/ 	.short	(.L_266 - .L_265)
	.align		4
.L_265:
        /*05f8*/ 	.word	index@(_ZN5flash27flash_bwd_convert_dq_kernelI23Flash_bwd_kernel_traitsILi128ELi64ELi128ELi8ELi2ELi4ELi2ELb0ELb0EN7cutlass10bfloat16_tE19Flash_kernel_traitsILi128ELi64ELi128ELi8ES3_EEEEvNS_16Flash_bwd_paramsEi)
        /*05fc*/ 	.word	0x00000000


	//----- nvinfo : EIATTR_MIN_STACK_SIZE
	.align		4
.L_266:
        /*0600*/ 	.byte	0x04, 0x12
        /*0602*/ 	.short	(.L_268 - .L_267)
	.align		4
.L_267:
        /*0604*/ 	.word	index@(_ZN5flash44flash_bwd_dq_dk_dv_loop_seqk_parallel_kernelI23Flash_bwd_kernel_traitsILi128ELi64ELi128ELi8ELi2ELi4ELi2ELb0ELb0EN7cutlass10bfloat16_tE19Flash_kernel_traitsILi128ELi64ELi128ELi8ES3_EELb1ELb0ELb0ELb0ELb0ELb1ELb0EEEvNS_16Flash_bwd_paramsE)
        /*0608*/ 	.word	0x00000000


	//----- nvinfo : EIATTR_MIN_STACK_SIZE
	.align		4
.L_268:
        /*060c*/ 	.byte	0x04, 0x12
        /*060e*/ 	.short	(.L_270 - .L_269)
	.align		4
.L_269:
        /*0610*/ 	.word	index@(_ZN5flash44flash_bwd_dq_dk_dv_loop_seqk_parallel_kernelI23Flash_bwd_kernel_traitsILi128ELi64ELi128ELi8ELi2ELi4ELi2ELb0ELb0EN7cutlass10bfloat16_tE19Flash_kernel_traitsILi128ELi64ELi128ELi8ES3_EELb0ELb0ELb0ELb0ELb0ELb1ELb1EEEvNS_16Flash_bwd_paramsE)
        /*0614*/ 	.word	0x00000068


	//----- nvinfo : EIATTR_MIN_STACK_SIZE
	.align		4
.L_270:
        /*0618*/ 	.byte	0x04, 0x12
        /*061a*/ 	.short	(.L_272 - .L_271)
	.align		4
.L_271:
        /*061c*/ 	.word	index@(_ZN5flash44flash_bwd_dq_dk_dv_loop_seqk_parallel_kernelI23Flash_bwd_kernel_traitsILi128ELi64ELi128ELi8ELi2ELi4ELi2ELb0ELb0EN7cutlass10bfloat16_tE19Flash_kernel_traitsILi128ELi64ELi128ELi8ES3_EELb1ELb0ELb0ELb0ELb0ELb0ELb0EEEvNS_16Flash_bwd_paramsE)
        /*0620*/ 	.word	0x00000010


	//----- nvinfo : EIATTR_MIN_STACK_SIZE
	.align		4
.L_272:
        /*0624*/ 	.byte	0x04, 0x12
        /*0626*/ 	.short	(.L_274 - .L_273)
	.align		4
.L_273:
        /*0628*/ 	.word	index@(_ZN5flash44flash_bwd_dq_dk_dv_loop_seqk_parallel_kernelI23Flash_bwd_kernel_traitsILi128ELi64ELi128ELi8ELi2ELi4ELi2ELb0ELb0EN7cutlass10bfloat16_tE19Flash_kernel_traitsILi128ELi64ELi128ELi8ES3_EELb0ELb0ELb0ELb0ELb0ELb0ELb1EEEvNS_16Flash_bwd_paramsE)
        /*062c*/ 	.word	0x00000070


	//----- nvinfo : EIATTR_MIN_STACK_SIZE
	.align		4
.L_274:
        /*0630*/ 	.byte	0x04, 0x12
        /*0632*/ 	.short	(.L_276 - .L_275)
	.align		4
.L_275:
        /*0634*/ 	.word	index@(_ZN5flash44flash_bwd_dq_dk_dv_loop_seqk_parallel_kernelI23Flash_bwd_kernel_traitsILi128ELi64ELi128ELi8ELi2ELi4ELi2ELb0ELb0EN7cutlass10bfloat16_tE19Flash_kernel_traitsILi128ELi64ELi128ELi8ES3_EELb1ELb0ELb1ELb0ELb0ELb0ELb0EEEvNS_16Flash_bwd_paramsE)
        /*0638*/ 	.word	0x00000010


	//----- nvinfo : EIATTR_MIN_STACK_SIZE
	.align		4
.L_276:
        /*063c*/ 	.byte	0x04, 0x12
        /*063e*/ 	.short	(.L_278 - .L_277)
	.align		4
.L_277:
        /*0640*/ 	.word	index@(_ZN5flash44flash_bwd_dq_dk_dv_loop_seqk_parallel_kernelI23Flash_bwd_kernel_traitsILi128ELi64ELi128ELi8ELi2ELi4ELi2ELb0ELb0EN7cutlass10bfloat16_tE19Flash_kernel_traitsILi128ELi64ELi128ELi8ES3_EELb0ELb0ELb1ELb0ELb0ELb0ELb1EEEvNS_16Flash_bwd_paramsE)
        /*0644*/ 	.word	0x00000078


	//----- nvinfo : EIATTR_MIN_STACK_SIZE
	.align		4
.L_278:
        /*0648*/ 	.byte	0x04, 0x12
        /*064a*/ 	.short	(.L_280 - .L_279)
	.align		4
.L_279:
        /*064c*/ 	.word	index@(_ZN5flash44flash_bwd_dq_dk_dv_loop_seqk_parallel_kernelI23Flash_bwd_kernel_traitsILi128ELi64ELi128ELi8ELi2ELi4ELi2ELb0ELb0EN7cutlass10bfloat16_tE19Flash_kernel_traitsILi128ELi64ELi128ELi8ES3_EELb1ELb0ELb0ELb0ELb1ELb1ELb0EEEvNS_16Flash_bwd_paramsE)
        /*0650*/ 	.word	0x00000010


	//----- nvinfo : EIATTR_MIN_STACK_SIZE
	.align		4
.L_280:
        /*0654*/ 	.byte	0x04, 0x12
        /*0656*/ 	.short	(.L_282 - .L_281)
	.align		4
.L_281:
        /*0658*/ 	.word	index@(_ZN5flash44flash_bwd_dq_dk_dv_loop_seqk_parallel_kernelI23Flash_bwd_kernel_traitsILi128ELi64ELi128ELi8ELi2ELi4ELi2ELb0ELb0EN7cutlass10bfloat16_tE19Flash_kernel_traitsILi128ELi64ELi128ELi8ES3_EELb0ELb0ELb0ELb0ELb1ELb1ELb1EEEvNS_16Flash_bwd_paramsE)
        /*065c*/ 	.word	0x00000058


	//----- nvinfo : EIATTR_MIN_STACK_SIZE
	.align		4
.L_282:
        /*0660*/ 	.byte	0x04, 0x12
        /*0662*/ 	.short	(.L_284 - .L_283)
	.align		4
.L_283:
        /*0664*/ 	.word	index@(_ZN5flash44flash_bwd_dq_dk_dv_loop_seqk_parallel_kernelI23Flash_bwd_kernel_traitsILi128ELi64ELi128ELi8ELi2ELi4ELi2ELb0ELb0EN7cutlass10bfloat16_tE19Flash_kernel_traitsILi128ELi64ELi128ELi8ES3_EELb1ELb0ELb0ELb1ELb0ELb0ELb0EEEvNS_16Flash_bwd_paramsE)
        /*0668*/ 	.word	0x00000010


	//----- nvinfo : EIATTR_MIN_STACK_SIZE
	.align		4
.L_284:
        /*066c*/ 	.byte	0x04, 0x12
        /*066e*/ 	.short	(.L_286 - .L_285)
	.align		4
.L_285:
        /*0670*/ 	.word	index@(_ZN5flash44flash_bwd_dq_dk_dv_loop_seqk_parallel_kernelI23Flash_bwd_kernel_traitsILi128ELi64ELi128ELi8ELi2ELi4ELi2ELb0ELb0EN7cutlass10bfloat16_tE19Flash_kernel_traitsILi128ELi64ELi128ELi8ES3_EELb0ELb0ELb0ELb1ELb0ELb0ELb1EEEvNS_16Flash_bwd_paramsE)
        /*0674*/ 	.word	0x00000070


	//----- nvinfo : EIATTR_MIN_STACK_SIZE
	.align		4
.L_286:
        /*0678*/ 	.byte	0x04, 0x12
        /*067a*/ 	.short	(.L_288 - .L_287)
	.align		4
.L_287:
        /*067c*/ 	.word	index@(_ZN5flash44flash_bwd_dq_dk_dv_loop_seqk_parallel_kernelI23Flash_bwd_kernel_traitsILi128ELi64ELi128ELi8ELi2ELi4ELi2ELb0ELb0EN7cutlass10bfloat16_tE19Flash_kernel_traitsILi128ELi64ELi128ELi8ES3_EELb1ELb0ELb1ELb0ELb0ELb1ELb0EEEvNS_16Flash_bwd_paramsE)
        /*0680*/ 	.word	0x00000010


	//----- nvinfo : EIATTR_MIN_STACK_SIZE
	.align		4
.L_288:
        /*0684*/ 	.byte	0x04, 0x12
        /*0686*/ 	.short	(.L_290 - .L_289)
	.align		4
.L_289:
        /*0688*/ 	.word	index@(_ZN5flash44flash_bwd_dq_dk_dv_loop_seqk_parallel_kernelI23Flash_bwd_kernel_traitsILi128ELi64ELi128ELi8ELi2ELi4ELi2ELb0ELb0EN7cutlass10bfloat16_tE19Flash_kernel_traitsILi128ELi64ELi128ELi8ES3_EELb0ELb0ELb1ELb0ELb0ELb1ELb1EEEvNS_16Flash_bwd_paramsE)
        /*068c*/ 	.word	0x00000070


	//----- nvinfo : EIATTR_MIN_STACK_SIZE
	.align		4
.L_290:
        /*0690*/ 	.byte	0x04, 0x12
        /*0692*/ 	.short	(.L_292 - .L_291)
	.align		4
.L_291:
        /*0694*/ 	.word	index@(_ZN5flash44flash_bwd_dq_dk_dv_loop_seqk_parallel_kernelI23Flash_bwd_kernel_traitsILi128ELi64ELi128ELi8ELi2ELi4ELi2ELb0ELb0EN7cutlass10bfloat16_tE19Flash_kernel_traitsILi128ELi64ELi128ELi8ES3_EELb1ELb0ELb1ELb1ELb0ELb0ELb0EEEvNS_16Flash_bwd_paramsE)
        /*0698*/ 	.word	0x00000008


	//----- nvinfo : EIATTR_MIN_STACK_SIZE
	.align		4
.L_292:
        /*069c*/ 	.byte	0x04, 0x12
        /*069e*/ 	.short	(.L_294 - .L_293)
	.align		4
.L_293:
        /*06a0*/ 	.word	index@(_ZN5flash44flash_bwd_dq_dk_dv_loop_seqk_parallel_kernelI23Flash_bwd_kernel_traitsILi128ELi64ELi128ELi8ELi2ELi4ELi2ELb0ELb0EN7cutlass10bfloat16_tE19Flash_kernel_traitsILi128ELi64ELi128ELi8ES3_EELb0ELb0ELb1ELb1ELb0ELb0ELb1EEEvNS_16Flash_bwd_paramsE)
        /*06a4*/ 	.word	0x00000068


	//----- nvinfo : EIATTR_MIN_STACK_SIZE
	.align		4
.L_294:
        /*06a8*/ 	.byte	0x04, 0x12
        /*06aa*/ 	.short	(.L_296 - .L_295)
	.align		4
.L_295:
        /*06ac*/ 	.word	index@(_ZN5flash25flash_bwd_dot_do_o_kernelILb0E23Flash_bwd_kernel_traitsILi128ELi64ELi128ELi8ELi2ELi4ELi2ELb0ELb0EN7cutlass10bfloat16_tE19Flash_kernel_traitsILi128ELi64ELi128ELi8ES3_EEEEvNS_16Flash_bwd_paramsE)
        /*06b0*/ 	.word	0x00000000


	//----- nvinfo : EIATTR_MIN_STACK_SIZE
	.align		4
.L_296:
        /*06b4*/ 	.byte	0x04, 0x12
        /*06b6*/ 	.short	(.L_298 - .L_297)
	.align		4
.L_297:
        /*06b8*/ 	.word	index@(_ZN5flash25flash_bwd_dot_do_o_kernelILb1E23Flash_bwd_kernel_traitsILi128ELi64ELi128ELi8ELi2ELi4ELi2ELb0ELb0EN7cutlass10bfloat16_tE19Flash_kernel_traitsILi128ELi64ELi128ELi8ES3_EEEEvNS_16Flash_bwd_paramsE)
        /*06bc*/ 	.word	0x00000000
.L_298:


//--------------------- .nv.compat                --------------------------
	.section	.nv.compat,"",@"SHT_CUDA_COMPAT_INFO"
	.align	4
        /*0000*/ 	.byte	0x02, 0x09, 0x01, 0x00, 0x02, 0x02, 0x01, 0x00, 0x02, 0x05, 0x05, 0x00, 0x03, 0x07, 0x01, 0x01
        /*0010*/ 	.byte	0x02, 0x03, 0x00, 0x00, 0x02, 0x06, 0x01, 0x00, 0x04, 0x0b, 0x08, 0x00, 0x01, 0x00, 0x00, 0x00
        /*0020*/ 	.byte	0x00, 0x00, 0x00, 0x00


//--------------------- .nv.info._ZN5flash44flash_bwd_dq_dk_dv_loop_seqk_parallel_kernelI23Flash_bwd_kernel_traitsILi128ELi64ELi64ELi8ELi4ELi2ELi2ELb1ELb0EN7cutlass10bfloat16_tE19Flash_kernel_traitsILi128ELi64ELi64ELi8ES3_EELb0ELb0ELb0ELb0ELb0ELb1ELb0EEEvNS_16Flash_bwd_paramsE --------------------------
	.section	.nv.info._ZN5flash44flash_bwd_dq_dk_dv_loop_seqk_parallel_kernelI23Flash_bwd_kernel_traitsILi128ELi64ELi64ELi8ELi4ELi2ELi2ELb1ELb0EN7cutlass10bfloat16_tE19Flash_kernel_traitsILi128ELi64ELi64ELi8ES3_EELb0ELb0ELb0ELb0ELb0ELb1ELb0EEEvNS_16Flash_bwd_paramsE,"",@"SHT_CUDA_INFO"
	.sectionflags	@""
	.align	4


	//----- nvinfo : EIATTR_CUDA_API_VERSION
	.align		4
        /*0000*/ 	.byte	0x04, 0x37
        /*0002*/ 	.short	(.L_300 - .L_299)
.L_299:
        /*0004*/ 	.word	0x00000082


	//----- nvinfo : EIATTR_KPARAM_INFO
	.align		4
.L_300:
        /*0008*/ 	.byte	0x04, 0x17
        /*000a*/ 	.short	(.L_302 - .L_301)
.L_301:
        /*000c*/ 	.word	0x00000000
        /*0010*/ 	.short	0x0000
        /*0012*/ 	.short	0x0000
        /*0014*/ 	.byte	0x00, 0xf0, 0x01, 0x0a


	//----- nvinfo : EIATTR_SPARSE_MMA_MASK
	.align		4
.L_302:
        /*0018*/ 	.byte	0x03, 0x50
        /*001a*/ 	.short	0x0000


	//----- nvinfo : EIATTR_MAXREG_COUNT
	.align		4
        /*001c*/ 	.byte	0x03, 0x1b
        /*001e*/ 	.short	0x00ff


	//----- nvinfo : EIATTR_NUM_BARRIERS
	.align		4
        /*0020*/ 	.byte	0x02, 0x4c
        /*0022*/ 	.byte	0x01
	.zero		1


	//----- nvinfo : EIATTR_MERCURY_ISA_VERSION
	.align		4
        /*0024*/ 	.byte	0x03, 0x5f
        /*0026*/ 	.short	0x0101


	//----- nvinfo : EIATTR_VRC_CTA_INIT_COUNT
	.align		4
        /*0028*/ 	.byte	0x02, 0x4a
	.zero		1
	.zero		1


	//----- nvinfo : EIATTR_EXIT_INSTR_OFFSETS
	.align		4
        /*002c*/ 	.byte	0x04, 0x1c
        /*002e*/ 	.short	(.L_304 - .L_303)


	//   ....[0]....
.L_303:
        /*0030*/ 	.word	0x00000080


	//   ....[1]....
        /*0034*/ 	.word	0x00005890


	//----- nvinfo : EIATTR_CRS_STACK_SIZE
	.align		4
.L_304:
        /*0038*/ 	.byte	0x04, 0x1e
        /*003a*/ 	.short	(.L_306 - .L_305)
.L_305:
        /*003c*/ 	.word	0x00000000


	//----- nvinfo : EIATTR_CBANK_PARAM_SIZE
	.align		4
.L_306:
        /*0040*/ 	.byte	0x03, 0x19
        /*0042*/ 	.short	0x0280


	//----- nvinfo : EIATTR_PARAM_CBANK
	.align		4
        /*0044*/ 	.byte	0x04, 0x0a
        /*0046*/ 	.short	(.L_308 - .L_307)
	.align		4
.L_307:
        /*0048*/ 	.word	index@(.nv.constant0._ZN5flash44flash_bwd_dq_dk_dv_loop_seqk_parallel_kernelI23Flash_bwd_kernel_traitsILi128ELi64ELi64ELi8ELi4ELi2ELi2ELb1ELb0EN7cutlass10bfloat16_tE19Flash_kernel_traitsILi128ELi64ELi64ELi8ES3_EELb0ELb0ELb0ELb0ELb0ELb1ELb0EEEvNS_16Flash_bwd_paramsE)
        /*004c*/ 	.short	0x0380
        /*004e*/ 	.short	0x0280


	//----- nvinfo : EIATTR_SW_WAR
	.align		4
.L_308:
        /*0050*/ 	.byte	0x04, 0x36
        /*0052*/ 	.short	(.L_310 - .L_309)
.L_309:
        /*0054*/ 	.word	0x00000008
.L_310:


//--------------------- .nv.info._ZN5flash44flash_bwd_dq_dk_dv_loop_seqk_parallel_kernelI23Flash_bwd_kernel_traitsILi128ELi64ELi64ELi8ELi4ELi2ELi2ELb1ELb0EN7cutlass10bfloat16_tE19Flash_kernel_traitsILi128ELi64ELi64ELi8ES3_EELb0ELb0ELb0ELb0ELb0ELb0ELb0EEEvNS_16Flash_bwd_paramsE --------------------------
	.section	.nv.info._ZN5flash44flash_bwd_dq_dk_dv_loop_seqk_parallel_kernelI23Flash_bwd_kernel_traitsILi128ELi64ELi64ELi8ELi4ELi2ELi2ELb1ELb0EN7cutlass10bfloat16_tE19Flash_kernel_traitsILi128ELi64ELi64ELi8ES3_EELb0ELb0ELb0ELb0ELb0ELb0ELb0EEEvNS_16Flash_bwd_paramsE,"",@"SHT_CUDA_INFO"
	.sectionflags	@""
	.align	4


	//----- nvinfo : EIATTR_CUDA_API_VERSION
	.align		4
        /*0000*/ 	.byte	0x04, 0x37
        /*0002*/ 	.short	(.L_312 - .L_311)
.L_311:
        /*0004*/ 	.word	0x00000082


	//----- nvinfo : EIATTR_KPARAM_INFO
	.align		4
.L_312:
        /*0008*/ 	.byte	0x04, 0x17
        /*000a*/ 	.short	(.L_314 - .L_313)
.L_313:
        /*000c*/ 	.word	0x00000000
        /*0010*/ 	.short	0x0000
        /*0012*/ 	.short	0x0000
        /*0014*/ 	.byte	0x00, 0xf0, 0x01, 0x0a


	//----- nvinfo : EIATTR_SPARSE_MMA_MASK
	.align		4
.L_314:
        /*0018*/ 	.byte	0x03, 0x50
        /*001a*/ 	.short	0x0000


	//----- nvinfo : EIATTR_MAXREG_COUNT
	.align		4
        /*001c*/ 	.byte	0x03, 0x1b
        /*001e*/ 	.short	0x00ff


	//----- nvinfo : EIATTR_NUM_BARRIERS
	.align		4
        /*0020*/ 	.byte	0x02, 0x4c
        /*0022*/ 	.byte	0x01
	.zero		1


	//----- nvinfo : EIATTR_MERCURY_ISA_VERSION
	.align		4
        /*0024*/ 	.byte	0x03, 0x5f
        /*0026*/ 	.short	0x0101


	//----- nvinfo : EIATTR_VRC_CTA_INIT_COUNT
	.align		4
        /*0028*/ 	.byte	0x02, 0x4a
	.zero		1
	.zero		1


	//----- nvinfo : EIATTR_EXIT_INSTR_OFFSETS
	.align		4
        /*002c*/ 	.byte	0x04, 0x1c
        /*002e*/ 	.short	(.L_316 - .L_315)


	//   ....[0]....
.L_315:
        /*0030*/ 	.word	0x00000080


	//   ....[1]....
        /*0034*/ 	.word	0x00006470


	//----- nvinfo : EIATTR_CRS_STACK_SIZE
	.align		4
.L_316:
        /*0038*/ 	.byte	0x04, 0x1e
        /*003a*/ 	.short	(.L_318 - .L_317)
.L_317:
        /*003c*/ 	.word	0x00000000


	//----- nvinfo : EIATTR_CBANK_PARAM_SIZE
	.align		4
.L_318:
        /*0040*/ 	.byte	0x03, 0x19
        /*0042*/ 	.short	0x0280


	//----- nvinfo : EIATTR_PARAM_CBANK
	.align		4
        /*0044*/ 	.byte	0x04, 0x0a
        /*0046*/ 	.short	(.L_320 - .L_319)
	.align		4
.L_319:
        /*0048*/ 	.word	index@(.nv.constant0._ZN5flash44flash_bwd_dq_dk_dv_loop_seqk_parallel_kernelI23Flash_bwd_kernel_traitsILi128ELi64ELi64ELi8ELi4ELi2ELi2ELb1ELb0EN7cutlass10bfloat16_tE19Flash_kernel_traitsILi128ELi64ELi64ELi8ES3_EELb0ELb0ELb0ELb0ELb0ELb0ELb0EEEvNS_16Flash_bwd_paramsE)
        /*004c*/ 	.short	0x0380
        /*004e*/ 	.short	0x0280


	//----- nvinfo : EIATTR_SW_WAR
	.align		4
.L_320:
        /*0050*/ 	.byte	0x04, 0x36
        /*0052*/ 	.short	(.L_322 - .L_321)
.L_321:
        /*0054*/ 	.word	0x00000008
.L_322:


//--------------------- .nv.info._ZN5flash44flash_bwd_dq_dk_dv_loop_seqk_parallel_kernelI23Flash_bwd_kernel_traitsILi128ELi64ELi64ELi8ELi4ELi2ELi2ELb1ELb0EN7cutlass10bfloat16_tE19Flash_kernel_traitsILi128ELi64ELi64ELi8ES3_EELb0ELb0ELb1ELb0ELb0ELb0ELb0EEEvNS_16Flash_bwd_paramsE --------------------------
	.section	.nv.info._ZN5flash44flash_bwd_dq_dk_dv_loop_seqk_parallel_kernelI23Flash_bwd_kernel_traitsILi128ELi64ELi64ELi8ELi4ELi2ELi2ELb1ELb0EN7cutlass10bfloat16_tE19Flash_kernel_traitsILi128ELi64ELi64ELi8ES3_EELb0ELb0ELb1ELb0ELb0ELb0ELb0EEEvNS_16Flash_bwd_paramsE,"",@"SHT_CUDA_INFO"
	.sectionflags	@""
	.align	4


	//----- nvinfo : EIATTR_CUDA_API_VERSION
	.align		4
        /*0000*/ 	.byte	0x04, 0x37
        /*0002*/ 	.short	(.L_324 - .L_323)
.L_323:
        /*0004*/ 	.word	0x00000082


	//----- nvinfo : EIATTR_KPARAM_INFO
	.align		4
.L_324:
        /*0008*/ 	.byte	0x04, 0x17
        /*000a*/ 	.short	(.L_326 - .L_325)
.L_325:
        /*000c*/ 	.word	0x00000000
        /*0010*/ 	.short	0x0000
        /*0012*/ 	.short	0x0000
        /*0014*/ 	.byte	0x00, 0xf0, 0x01, 0x0a


	//----- nvinfo : EIATTR_SPARSE_MMA_MASK
	.align		4
.L_326:
        /*0018*/ 	.byte	0x03, 0x50
        /*001a*/ 	.short	0x0000


	//----- nvinfo : EIATTR_MAXREG_COUNT
	.align		4
        /*001c*/ 	.byte	0x03, 0x1b
        /*001e*/ 	.short	0x00ff


	//----- nvinfo : EIATTR_NUM_BARRIERS
	.align		4
        /*0020*/ 	.byte	0x02, 0x4c
        /*0022*/ 	.byte	0x01
	.zero		1


	//----- nvinfo : EIATTR_MERCURY_ISA_VERSION
	.align		4
        /*0024*/ 	.byte	0x03, 0x5f
        /*0026*/ 	.short	0x0101


	//----- nvinfo : EIATTR_VRC_CTA_INIT_COUNT
	.align		4
        /*0028*/ 	.byte	0x02, 0x4a
	.zero		1
	.zero		1


	//----- nvinfo : EIATTR_EXIT_INSTR_OFFSETS
	.align		4
        /*002c*/ 	.byte	0x04, 0x1c
        /*002e*/ 	.short	(.L_328 - .L_327)


	//   ....[0]....
.L_327:
        /*0030*/ 	.word	0x00000080


	//   ....[1]....
        /*0034*/ 	.word	0x000068d0


	//----- nvinfo : EIATTR_CRS_STACK_SIZE
	.align		4
.L_328:
        /*0038*/ 	.byte	0x04, 0x1e
        /*003a*/ 	.short	(.L_330 - .L_329)
.L_329:
        /*003c*/ 	.word	0x00000000


	//----- nvinfo : EIATTR_CBANK_PARAM_SIZE
	.align		4
.L_330:
        /*0040*/ 	.byte	0x03, 0x19
        /*0042*/ 	.short	0x0280


	//----- nvinfo : EIATTR_PARAM_CBANK
	.align		4
        /*0044*/ 	.byte	0x04, 0x0a
        /*0046*/ 	.short	(.L_332 - .L_331)
	.align		4
.L_331:
        /*0048*/ 	.word	index@(.nv.constant0._ZN5flash44flash_bwd_dq_dk_dv_loop_seqk_parallel_kernelI23Flash_bwd_kernel_traitsILi128ELi64ELi64ELi8ELi4ELi2ELi2ELb1ELb0EN7cutlass10bfloat16_tE19Flash_kernel_traitsILi128ELi64ELi64ELi8ES3_EELb0ELb0ELb1ELb0ELb0ELb0ELb0EEEvNS_16Flash_bwd_paramsE)
        /*004c*/ 	.short	0x0380
        /*004e*/ 	.short	0x0280


	//----- nvinfo : EIATTR_SW_WAR
	.align		4
.L_332:
        /*0050*/ 	.byte	0x04, 0x36
        /*0052*/ 	.short	(.L_334 - .L_333)
.L_333:
        /*0054*/ 	.word	0x00000008
.L_334:


//--------------------- .nv.info._ZN5flash44flash_bwd_dq_dk_dv_loop_seqk_parallel_kernelI23Flash_bwd_kernel_traitsILi128ELi64ELi64ELi8ELi4ELi2ELi2ELb1ELb0EN7cutlass10bfloat16_tE19Flash_kernel_traitsILi128ELi64ELi64ELi8ES3_EELb0ELb0ELb0ELb0ELb1ELb1ELb0EEEvNS_16Flash_bwd_paramsE --------------------------
	.section	.nv.info._ZN5flash44flash_bwd_dq_dk_dv_loop_seqk_parallel_kernelI23Flash_bwd_kernel_traitsILi128ELi64ELi64ELi8ELi4ELi2ELi2ELb1ELb0EN7cutlass10bfloat16_tE19Flash_kernel_traitsILi128ELi64ELi64ELi8ES3_EELb0ELb0ELb0ELb0ELb1ELb1ELb0EEEvNS_16Flash_bwd_paramsE,"",@"SHT_CUDA_INFO"
	.sectionflags	@""
	.align	4


	//----- nvinfo : EIATTR_CUDA_API_VERSION
	.align		4
        /*0000*/ 	.byte	0x04, 0x37
        /*0002*/ 	.short	(.L_336 - .L_335)
.L_335:
        /*0004*/ 	.word	0x00000082


	//----- nvinfo : EIATTR_KPARAM_INFO
	.align		4
.L_336:
        /*0008*/ 	.byte	0x04, 0x17
        /*000a*/ 	.short	(.L_338 - .L_337)
.L_337:
        /*000c*/ 	.word	0x00000000
        /*0010*/ 	.short	0x0000
        /*0012*/ 	.short	0x0000
        /*0014*/ 	.byte	0x00, 0xf0, 0x01, 0x0a


	//----- nvinfo : EIATTR_SPARSE_MMA_MASK
	.align		4
.L_338:
        /*0018*/ 	.byte	0x03, 0x50
        /*001a*/ 	.short	0x0000


	//----- nvinfo : EIATTR_MAXREG_COUNT
	.align		4
        /*001c*/ 	.byte	0x03, 0x1b
        /*001e*/ 	.short	0x00ff


	//----- nvinfo : EIATTR_NUM_BARRIERS
	.align		4
        /*0020*/ 	.byte	0x02, 0x4c
        /*0022*/ 	.byte	0x01
	.zero		1


	//----- nvinfo : EIATTR_MERCURY_ISA_VERSION
	.align		4
        /*0024*/ 	.byte	0x03, 0x5f
        /*0026*/ 	.short	0x0101


	//----- nvinfo : EIATTR_VRC_CTA_INIT_COUNT
	.align		4
        /*0028*/ 	.byte	0x02, 0x4a
	.zero		1
	.zero		1


	//----- nvinfo : EIATTR_EXIT_INSTR_OFFSETS
	.align		4
        /*002c*/ 	.byte	0x04, 0x1c
        /*002e*/ 	.short	(.L_340 - .L_339)


	//   ....[0]....
.L_339:
        /*0030*/ 	.word	0x00000080


	//   ....[1]....
        /*0034*/ 	.word	0x00004520


	//----- nvinfo : EIATTR_CBANK_PARAM_SIZE
	.align		4
.L_340:
        /*0038*/ 	.byte	0x03, 0x19
        /*003a*/ 	.short	0x0280


	//----- nvinfo : EIATTR_PARAM_CBANK
	.align		4
        /*003c*/ 	.byte	0x04, 0x0a
        /*003e*/ 	.short	(.L_342 - .L_341)
	.align		4
.L_341:
        /*0040*/ 	.word	index@(.nv.constant0._ZN5flash44flash_bwd_dq_dk_dv_loop_seqk_parallel_kernelI23Flash_bwd_kernel_traitsILi128ELi64ELi64ELi8ELi4ELi2ELi2ELb1ELb0EN7cutlass10bfloat16_tE19Flash_kernel_traitsILi128ELi64ELi64ELi8ES3_EELb0ELb0ELb0ELb0ELb1ELb1ELb0EEEvNS_16Flash_bwd_paramsE)
        /*0044*/ 	.short	0x0380
        /*0046*/ 	.short	0x0280


	//----- nvinfo : EIATTR_SW_WAR
	.align		4
.L_342:
        /*0048*/ 	.byte	0x04, 0x36
        /*004a*/ 	.short	(.L_344 - .L_343)
.L_343:
        /*004c*/ 	.word	0x00000008
.L_344:


//--------------------- .nv.info._ZN5flash44flash_bwd_dq_dk_dv_loop_seqk_parallel_kernelI23Flash_bwd_kernel_traitsILi128ELi64ELi64ELi8ELi4ELi2ELi2ELb1ELb0EN7cutlass10bfloat16_tE19Flash_kernel_traitsILi128ELi64ELi64ELi8ES3_EELb0ELb0ELb0ELb1ELb0ELb0ELb0EEEvNS_16Flash_bwd_paramsE --------------------------
	.section	.nv.info._ZN5flash44flash_bwd_dq_dk_dv_loop_seqk_parallel_kernelI23Flash_bwd_kernel_traitsILi128ELi64ELi64ELi8ELi4ELi2ELi2ELb1ELb0EN7cutlass10bfloat16_tE19Flash_kernel_traitsILi128ELi64ELi64ELi8ES3_EELb0ELb0ELb0ELb1ELb0ELb0ELb0EEEvNS_16Flash_bwd_paramsE,"",@"SHT_CUDA_INFO"
	.sectionflags	@""
	.align	4


	//----- nvinfo : EIATTR_CUDA_API_VERSION
	.align		4
        /*0000*/ 	.byte	0x04, 0x37
        /*0002*/ 	.short	(.L_346 - .L_345)
.L_345:
        /*0004*/ 	.word	0x00000082


	//----- nvinfo : EIATTR_KPARAM_INFO
	.align		4
.L_346:
        /*0008*/ 	.byte	0x04, 0x17
        /*000a*/ 	.short	(.L_348 - .L_347)
.L_347:
        /*000c*/ 	.word	0x00000000
        /*0010*/ 	.short	0x0000
        /*0012*/ 	.short	0x0000
        /*0014*/ 	.byte	0x00, 0xf0, 0x01, 0x0a


	//----- nvinfo : EIATTR_SPARSE_MMA_MASK
	.align		4
.L_348:
        /*0018*/ 	.byte	0x03, 0x50
        /*001a*/ 	.short	0x0000


	//----- nvinfo : EIATTR_MAXREG_COUNT
	.align		4
        /*001c*/ 	.byte	0x03, 0x1b
        /*001e*/ 	.short	0x00ff


	//----- nvinfo : EIATTR_NUM_BARRIERS
	.align		4
        /*0020*/ 	.byte	0x02, 0x4c
        /*0022*/ 	.byte	0x01
	.zero		1


	//----- nvinfo : EIATTR_MERCURY_ISA_VERSION
	.align		4
        /*0024*/ 	.byte	0x03, 0x5f
        /*0026*/ 	.short	0x0101


	//----- nvinfo : EIATTR_VRC_CTA_INIT_COUNT
	.align		4
        /*0028*/ 	.byte	0x02, 0x4a
	.zero		1
	.zero		1


	//----- nvinfo : EIATTR_EXIT_INSTR_OFFSETS
	.align		4
        /*002c*/ 	.byte	0x04, 0x1c
        /*002e*/ 	.short	(.L_350 - .L_349)


	//   ....[0]....
.L_349:
        /*0030*/ 	.word	0x00000080


	//   ....[1]....
        /*0034*/ 	.word	0x000069c0


	//----- nvinfo : EIATTR_CRS_STACK_SIZE
	.align		4
.L_350:
        /*0038*/ 	.byte	0x04, 0x1e
        /*003a*/ 	.short	(.L_352 - .L_351)
.L_351:
        /*003c*/ 	.word	0x00000000


	//----- nvinfo : EIATTR_CBANK_PARAM_SIZE
	.align		4
.L_352:
        /*0040*/ 	.byte	0x03, 0x19
        /*0042*/ 	.short	0x0280


	//----- nvinfo : EIATTR_PARAM_CBANK
	.align		4
        /*0044*/ 	.byte	0x04, 0x0a
        /*0046*/ 	.short	(.L_354 - .L_353)
	.align		4
.L_353:
        /*0048*/ 	.word	index@(.nv.constant0._ZN5flash44flash_bwd_dq_dk_dv_loop_seqk_parallel_kernelI23Flash_bwd_kernel_traitsILi128ELi64ELi64ELi8ELi4ELi2ELi2ELb1ELb0EN7cutlass10bfloat16_tE19Flash_kernel_traitsILi128ELi64ELi64ELi8ES3_EELb0ELb0ELb0ELb1ELb0ELb0ELb0EEEvNS_16Flash_bwd_paramsE)
        /*004c*/ 	.short	0x0380
        /*004e*/ 	.short	0x0280


	//----- nvinfo : EIATTR_SW_WAR
	.align		4
.L_354:
        /*0050*/ 	.byte	0x04, 0x36
        /*0052*/ 	.short	(.L_356 - .L_355)
.L_355:
        /*0054*/ 	.word	0x00000008
.L_356:


//--------------------- .nv.info._ZN5flash44flash_bwd_dq_dk_dv_loop_seqk_parallel_kernelI23Flash_bwd_kernel_traitsILi128ELi64ELi64ELi8ELi4ELi2ELi2ELb1ELb0EN7cutlass10bfloat16_tE19Flash_kernel_traitsILi128ELi64ELi64ELi8ES3_EELb0ELb0ELb1ELb0ELb0ELb1ELb0EEEvNS_16Flash_bwd_paramsE --------------------------
	.section	.nv.info._ZN5flash44flash_bwd_dq_dk_dv_loop_seqk_parallel_kernelI23Flash_bwd_kernel_traitsILi128ELi64ELi64ELi8ELi4ELi2ELi2ELb1ELb0EN7cutlass10bfloat16_tE19Flash_kernel_traitsILi128ELi64ELi64ELi8ES3_EELb0ELb0ELb1ELb0ELb0ELb1ELb0EEEvNS_16Flash_bwd_paramsE,"",@"SHT_CUDA_INFO"
	.sectionflags	@""
	.align	4


	//----- nvinfo : EIATTR_CUDA_API_VERSION
	.align		4
        /*0000*/ 	.byte	0x04, 0x37
        /*0002*/ 	.short	(.L_358 - .L_357)
.L_357:
        /*0004*/ 	.word	0x00000082


	//----- nvinfo : EIATTR_KPARAM_INFO
	.align		4
.L_358:
        /*0008*/ 	.byte	0x04, 0x17
        /*000a*/ 	.short	(.L_360 - .L_359)
.L_359:
        /*000c*/ 	.word	0x00000000
        /*0010*/ 	.short	0x0000
        /*0012*/ 	.short	0x0000
        /*0014*/ 	.byte	0x00, 0xf0, 0x01, 0x0a


	//----- nvinfo : EIATTR_SPARSE_MMA_MASK
	.align		4
.L_360:
        /*0018*/ 	.byte	0x03, 0x50
        /*001a*/ 	.short	0x0000


	//----- nvinfo : EIATTR_MAXREG_COUNT
	.align		4
        /*001c*/ 	.byte	0x03, 0x1b
        /*001e*/ 	.short	0x00ff


	//----- nvinfo : EIATTR_NUM_BARRIERS
	.align		4
        /*0020*/ 	.byte	0x02, 0x4c
        /*0022*/ 	.byte	0x01
	.zero		1


	//----- nvinfo : EIATTR_MERCURY_ISA_VERSION
	.align		4
        /*0024*/ 	.byte	0x03, 0x5f
        /*0026*/ 	.short	0x0101


	//----- nvinfo : EIATTR_VRC_CTA_INIT_COUNT
	.align		4
        /*0028*/ 	.byte	0x02, 0x4a
	.zero		1
	.zero		1


	//----- nvinfo : EIATTR_EXIT_INSTR_OFFSETS
	.align		4
        /*002c*/ 	.byte	0x04, 0x1c
        /*002e*/ 	.short	(.L_362 - .L_361)


	//   ....[0]....
.L_361:
        /*0030*/ 	.word	0x00000080


	//   ....[1]....
        /*0034*/ 	.word	0x00005d10


	//----- nvinfo : EIATTR_CRS_STACK_SIZE
	.align		4
.L_362:
        /*0038*/ 	.byte	0x04, 0x1e
        /*003a*/ 	.short	(.L_364 - .L_363)
.L_363:
        /*003c*/ 	.word	0x00000000


	//----- nvinfo : EIATTR_CBANK_PARAM_SIZE
	.align		4
.L_364:
        /*0040*/ 	.byte	0x03, 0x19
        /*0042*/ 	.short	0x0280


	//----- nvinfo : EIATTR_PARAM_CBANK
	.align		4
        /*0044*/ 	.byte	0x04, 0x0a
        /*0046*/ 	.short	(.L_366 - .L_365)
	.align		4
.L_365:
        /*0048*/ 	.word	index@(.nv.constant0._ZN5flash44flash_bwd_dq_dk_dv_loop_seqk_parallel_kernelI23Flash_bwd_kernel_traitsILi128ELi64ELi64ELi8ELi4ELi2ELi2ELb1ELb0EN7cutlass10bfloat16_tE19Flash_kernel_traitsILi128ELi64ELi64ELi8ES3_EELb0ELb0ELb1ELb0ELb0ELb1ELb0EEEvNS_16Flash_bwd_paramsE)
        /*004c*/ 	.short	0x0380
        /*004e*/ 	.short	0x0280


	//----- nvinfo : EIATTR_SW_WAR
	.align		4
.L_366:
        /*0050*/ 	.byte	0x04, 0x36
        /*0052*/ 	.short	(.L_368 - .L_367)
.L_367:
        /*0054*/ 	.word	0x00000008
.L_368:


//--------------------- .nv.info._ZN5flash44flash_bwd_dq_dk_dv_loop_seqk_parallel_kernelI23Flash_bwd_kernel_traitsILi128ELi64ELi64ELi8ELi4ELi2ELi2ELb1ELb0EN7cutlass10bfloat16_tE19Flash_kernel_traitsILi128ELi64ELi64ELi8ES3_EELb0ELb0ELb1ELb1ELb0ELb0ELb0EEEvNS_16Flash_bwd_paramsE --------------------------
	.section	.nv.info._ZN5flash44flash_bwd_dq_dk_dv_loop_seqk_parallel_kernelI23Flash_bwd_kernel_traitsILi128ELi64ELi64ELi8ELi4ELi2ELi2ELb1ELb0EN7cutlass10bfloat16_tE19Flash_kernel_traitsILi128ELi64ELi64ELi8ES3_EELb0ELb0ELb1ELb1ELb0ELb0ELb0EEEvNS_16Flash_bwd_paramsE,"",@"SHT_CUDA_INFO"
	.sectionflags	@""
	.align	4


	//----- nvinfo : EIATTR_CUDA_API_VERSION
	.align		4
        /*0000*/ 	.byte	0x04, 0x37
        /*0002*/ 	.short	(.L_370 - .L_369)
.L_369:
        /*0004*/ 	.word	0x00000082


	//----- nvinfo : EIATTR_KPARAM_INFO
	.align		4
.L_370:
        /*0008*/ 	.byte	0x04, 0x17
        /*000a*/ 	.short	(.L_372 - .L_371)
.L_371:
        /*000c*/ 	.word	0x00000000
        /*0010*/ 	.short	0x0000
        /*0012*/ 	.short	0x0000
        /*0014*/ 	.byte	0x00, 0xf0, 0x01, 0x0a


	//----- nvinfo : EIATTR_SPARSE_MMA_MASK
	.align		4
.L_372:
        /*0018*/ 	.byte	0x03, 0x50
        /*001a*/ 	.short	0x0000


	//----- nvinfo : EIATTR_MAXREG_COUNT
	.align		4
        /*001c*/ 	.byte	0x03, 0x1b
        /*001e*/ 	.short	0x00ff


	//----- nvinfo : EIATTR_NUM_BARRIERS
	.align		4
        /*0020*/ 	.byte	0x02, 0x4c
        /*0022*/ 	.byte	0x01
	.zero		1


	//----- nvinfo : EIATTR_MERCURY_ISA_VERSION
	.align		4
        /*0024*/ 	.byte	0x03, 0x5f
        /*0026*/ 	.short	0x0101


	//----- nvinfo : EIATTR_VRC_CTA_INIT_COUNT
	.align		4
        /*0028*/ 	.byte	0x02, 0x4a
	.zero		1
	.zero		1


	//----- nvinfo : EIATTR_EXIT_INSTR_OFFSETS
	.align		4
        /*002c*/ 	.byte	0x04, 0x1c
        /*002e*/ 	.short	(.L_374 - .L_373)


	//   ....[0]....
.L_373:
        /*0030*/ 	.word	0x00000080


	//   ....[1]....
        /*0034*/ 	.word	0x00006d00


	//----- nvinfo : EIATTR_CRS_STACK_SIZE
	.align		4
.L_374:
        /*0038*/ 	.byte	0x04, 0x1e
        /*003a*/ 	.short	(.L_376 - .L_375)
.L_375:
        /*003c*/ 	.word	0x00000000


	//----- nvinfo : EIATTR_CBANK_PARAM_SIZE
	.align		4
.L_376:
        /*0040*/ 	.byte	0x03, 0x19
        /*0042*/ 	.short	0x0280


	//----- nvinfo : EIATTR_PARAM_CBANK
	.align		4
        /*0044*/ 	.byte	0x04, 0x0a
        /*0046*/ 	.short	(.L_378 - .L_377)
	.align		4
.L_377:
        /*0048*/ 	.word	index@(.nv.constant0._ZN5flash44flash_bwd_dq_dk_dv_loop_seqk_parallel_kernelI23Flash_bwd_kernel_traitsILi128ELi64ELi64ELi8ELi4ELi2ELi2ELb1ELb0EN7cutlass10bfloat16_tE19Flash_kernel_traitsILi128ELi64ELi64ELi8ES3_EELb0ELb0ELb1ELb1ELb0ELb0ELb0EEEvNS_16Flash_bwd_paramsE)
        /*004c*/ 	.short	0x0380
        /*004e*/ 	.short	0x0280


	//----- nvinfo : EIATTR_SW_WAR
	.align		4
.L_378:
        /*0050*/ 	.byte	0x04, 0x36
        /*0052*/ 	.short	(.L_380 - .L_379)
.L_379:
        /*0054*/ 	.word	0x00000008
.L_380:


//--------------------- .nv.info._ZN5flash44flash_bwd_dq_dk_dv_loop_seqk_parallel_kernelI23Flash_bwd_kernel_traitsILi128ELi64ELi128ELi8ELi2ELi4ELi2ELb0ELb0EN7cutlass10bfloat16_tE19Flash_kernel_traitsILi128ELi64ELi128ELi8ES3_EELb0ELb0ELb0ELb0ELb0ELb1ELb0EEEvNS_16Flash_bwd_paramsE --------------------------
	.section	.nv.info._ZN5flash44flash_bwd_dq_dk_dv_loop_seqk_parallel_kernelI23Flash_bwd_kernel_traitsILi128ELi64ELi128ELi8ELi2ELi4ELi2ELb0ELb0EN7cutlass10bfloat16_tE19Flash_kernel_traitsILi128ELi64ELi128ELi8ES3_EELb0ELb0ELb0ELb0ELb0ELb1ELb0EEEvNS_16Flash_bwd_paramsE,"",@"SHT_CUDA_INFO"
	.sectionflags	@""
	.align	4


	//----- nvinfo : EIATTR_CUDA_API_VERSION
	.align		4
        /*0000*/ 	.byte	0x04, 0x37
        /*0002*/ 	.short	(.L_382 - .L_381)
.L_381:
        /*0004*/ 	.word	0x00000082


	//----- nvinfo : EIATTR_KPARAM_INFO
	.align		4
.L_382:
        /*0008*/ 	.byte	0x04, 0x17
        /*000a*/ 	.short	(.L_384 - .L_383)
.L_383:
        /*000c*/ 	.word	0x00000000
        /*0010*/ 	.short	0x0000
        /*0012*/ 	.short	0x0000
        /*0014*/ 	.byte	0x00, 0xf0, 0x01, 0x0a


	//----- nvinfo : EIATTR_SPARSE_MMA_MASK
	.align		4
.L_384:
        /*0018*/ 	.byte	0x03, 0x50
        /*001a*/ 	.short	0x0000


	//----- nvinfo : EIATTR_MAXREG_COUNT
	.align		4
        /*001c*/ 	.byte	0x03, 0x1b
        /*001e*/ 	.short	0x00ff


	//----- nvinfo : EIATTR_NUM_BARRIERS
	.align		4
        /*0020*/ 	.byte	0x02, 0x4c
        /*0022*/ 	.byte	0x01
	.zero		1


	//----- nvinfo : EIATTR_MERCURY_ISA_VERSION
	.align		4
        /*0024*/ 	.byte	0x03, 0x5f
        /*0026*/ 	.short	0x0101


	//----- nvinfo : EIATTR_VRC_CTA_INIT_COUNT
	.align		4
        /*0028*/ 	.byte	0x02, 0x4a
	.zero		1
	.zero		1


	//----- nvinfo : EIATTR_EXIT_INSTR_OFFSETS
	.align		4
        /*002c*/ 	.byte	0x04, 0x1c
        /*002e*/ 	.short	(.L_386 - .L_385)


	//   ....[0]....
.L_385:
        /*0030*/ 	.word	0x00000080


	//   ....[1]....
        /*0034*/ 	.word	0x00008f90


	//----- nvinfo : EIATTR_CRS_STACK_SIZE
	.align		4
.L_386:
        /*0038*/ 	.byte	0x04, 0x1e
        /*003a*/ 	.short	(.L_388 - .L_387)
.L_387:
        /*003c*/ 	.word	0x00000000


	//----- nvinfo : EIATTR_CBANK_PARAM_SIZE
	.align		4
.L_388:
        /*0040*/ 	.byte	0x03, 0x19
        /*0042*/ 	.short	0x0280


	//----- nvinfo : EIATTR_PARAM_CBANK
	.align		4
        /*0044*/ 	.byte	0x04, 0x0a
        /*0046*/ 	.short	(.L_390 - .L_389)
	.align		4
.L_389:
        /*0048*/ 	.word	index@(.nv.constant0._ZN5flash44flash_bwd_dq_dk_dv_loop_seqk_parallel_kernelI23Flash_bwd_kernel_traitsILi128ELi64ELi128ELi8ELi2ELi4ELi2ELb0ELb0EN7cutlass10bfloat16_tE19Flash_kernel_traitsILi128ELi64ELi128ELi8ES3_EELb0ELb0ELb0ELb0ELb0ELb1ELb0EEEvNS_16Flash_bwd_paramsE)
        /*004c*/ 	.short	0x0380
        /*004e*/ 	.short	0x0280


	//----- nvinfo : EIATTR_SW_WAR
	.align		4
.L_390:
        /*0050*/ 	.byte	0x04, 0x36
        /*0052*/ 	.short	(.L_392 - .L_391)
.L_391:
        /*0054*/ 	.word	0x00000008
.L_392:


//--------------------- .nv.info._ZN5flash44flash_bwd_dq_dk_dv_loop_seqk_parallel_kernelI23Flash_bwd_kernel_traitsILi128ELi64ELi128ELi8ELi2ELi4ELi2ELb0ELb0EN7cutlass10bfloat16_tE19Flash_kernel_traitsILi128ELi64ELi128ELi8ES3_EELb0ELb0ELb0ELb0ELb0ELb0ELb0EEEvNS_16Flash_bwd_paramsE --------------------------
	.section	.nv.info._ZN5flash44flash_bwd_dq_dk_dv_loop_seqk_parallel_kernelI23Flash_bwd_kernel_traitsILi128ELi64ELi128ELi8ELi2ELi4ELi2ELb0ELb0EN7cutlass10bfloat16_tE19Flash_kernel_traitsILi128ELi64ELi128ELi8ES3_EELb0ELb0ELb0ELb0ELb0ELb0ELb0EEEvNS_16Flash_bwd_paramsE,"",@"SHT_CUDA_INFO"
	.sectionflags	@""
	.align	4


	//----- nvinfo : EIATTR_CUDA_API_VERSION
	.align		4
        /*0000*/ 	.byte	0x04, 0x37
        /*0002*/ 	.short	(.L_394 - .L_393)
.L_393:
        /*0004*/ 	.word	0x00000082


	//----- nvinfo : EIATTR_KPARAM_INFO
	.align		4
.L_394:
        /*0008*/ 	.byte	0x04, 0x17
        /*000a*/ 	.short	(.L_396 - .L_395)
.L_395:
        /*000c*/ 	.word	0x00000000
        /*0010*/ 	.short	0x0000
        /*0012*/ 	.short	0x0000
        /*0014*/ 	.byte	0x00, 0xf0, 0x01, 0x0a


	//----- nvinfo : EIATTR_SPARSE_MMA_MASK
	.align		4
.L_396:
        /*0018*/ 	.byte	0x03, 0x50
        /*001a*/ 	.short	0x0000


	//----- nvinfo : EIATTR_MAXREG_COUNT
	.align		4
        /*001c*/ 	.byte	0x03, 0x1b
        /*001e*/ 	.short	0x00ff


	//----- nvinfo : EIATTR_NUM_BARRIERS
	.align		4
        /*0020*/ 	.byte	0x02, 0x4c
        /*0022*/ 	.byte	0x01
	.zero		1


	//----- nvinfo : EIATTR_MERCURY_ISA_VERSION
	.align		4
        /*0024*/ 	.byte	0x03, 0x5f
        /*0026*/ 	.short	0x0101


	//----- nvinfo : EIATTR_VRC_CTA_INIT_COUNT
	.align		4
        /*0028*/ 	.byte	0x02, 0x4a
	.zero		1
	.zero		1


	//----- nvinfo : EIATTR_EXIT_INSTR_OFFSETS
	.align		4
        /*002c*/ 	.byte	0x04, 0x1c
        /*002e*/ 	.short	(.L_398 - .L_397)


	//   ....[0]....
.L_397:
        /*0030*/ 	.word	0x00000080


	//   ....[1]....
        /*0034*/ 	.word	0x00009f20


	//----- nvinfo : EIATTR_CRS_STACK_SIZE
	.align		4
.L_398:
        /*0038*/ 	.byte	0x04, 0x1e
        /*003a*/ 	.short	(.L_400 - .L_399)
.L_399:
        /*003c*/ 	.word	0x00000000


	//----- nvinfo : EIATTR_CBANK_PARAM_SIZE
	.align		4
.L_400:
        /*0040*/ 	.byte	0x03, 0x19
        /*0042*/ 	.short	0x0280


	//----- nvinfo : EIATTR_PARAM_CBANK
	.align		4
        /*0044*/ 	.byte	0x04, 0x0a
        /*0046*/ 	.short	(.L_402 - .L_401)
	.align		4
.L_401:
        /*0048*/ 	.word	index@(.nv.constant0._ZN5flash44flash_bwd_dq_dk_dv_loop_seqk_parallel_kernelI23Flash_bwd_kernel_traitsILi128ELi64ELi128ELi8ELi2ELi4ELi2ELb0ELb0EN7cutlass10bfloat16_tE19Flash_kernel_traitsILi128ELi64ELi128ELi8ES3_EELb0ELb0ELb0ELb0ELb0ELb0ELb0EEEvNS_16Flash_bwd_paramsE)
        /*004c*/ 	.short	0x0380
        /*004e*/ 	.short	0x0280


	//----- nvinfo : EIATTR_SW_WAR
	.align		4
.L_402:
        /*0050*/ 	.byte	0x04, 0x36
        /*0052*/ 	.short	(.L_404 - .L_403)
.L_403:
        /*0054*/ 	.word	0x00000008
.L_404:


//--------------------- .nv.info._ZN5flash44flash_bwd_dq_dk_dv_loop_seqk_parallel_kernelI23Flash_bwd_kernel_traitsILi128ELi64ELi128ELi8ELi2ELi4ELi2ELb0ELb0EN7cutlass10bfloat16_tE19Flash_kernel_traitsILi128ELi64ELi128ELi8ES3_EELb0ELb0ELb1ELb0ELb0ELb0ELb0EEEvNS_16Flash_bwd_paramsE --------------------------
	.section	.nv.info._ZN5flash44flash_bwd_dq_dk_dv_loop_seqk_parallel_kernelI23Flash_bwd_kernel_traitsILi128ELi64ELi128ELi8ELi2ELi4ELi2ELb0ELb0EN7cutlass10bfloat16_tE19Flash_kernel_traitsILi128ELi64ELi128ELi8ES3_EELb0ELb0ELb1ELb0ELb0ELb0ELb0EEEvNS_16Flash_bwd_paramsE,"",@"SHT_CUDA_INFO"
	.sectionflags	@""
	.align	4


	//----- nvinfo : EIATTR_CUDA_API_VERSION
	.align		4
        /*0000*/ 	.byte	0x04, 0x37
        /*0002*/ 	.short	(.L_406 - .L_405)
.L_405:
        /*0004*/ 	.word	0x00000082


	//----- nvinfo : EIATTR_KPARAM_INFO
	.align		4
.L_406:
        /*0008*/ 	.byte	0x04, 0x17
        /*000a*/ 	.short	(.L_408 - .L_407)
.L_407:
        /*000c*/ 	.word	0x00000000
        /*0010*/ 	.short	0x0000
        /*0012*/ 	.short	0x0000
        /*0014*/ 	.byte	0x00, 0xf0, 0x01, 0x0a


	//----- nvinfo : EIATTR_SPARSE_MMA_MASK
	.align		4
.L_408:
        /*0018*/ 	.byte	0x03, 0x50
        /*001a*/ 	.short	0x0000


	//----- nvinfo : EIATTR_MAXREG_COUNT
	.align		4
        /*001c*/ 	.byte	0x03, 0x1b
        /*001e*/ 	.short	0x00ff


	//----- nvinfo : EIATTR_NUM_BARRIERS
	.align		4
        /*0020*/ 	.byte	0x02, 0x4c
        /*0022*/ 	.byte	0x01
	.zero		1


	//----- nvinfo : EIATTR_ANNOTATIONS
	.align		4
        /*0024*/ 	.byte	0x04, 0x55
        /*0026*/ 	.short	(.L_410 - .L_409)


	//   ....[0]....
.L_409:
        /*0028*/ 	.word	0x00000001
        /*002c*/ 	.byte	0xf0, 0x76, 0x00, 0x00, 0x01, 0x00, 0x00, 0x00, 0x50, 0x83, 0x00, 0x00


	//----- nvinfo : EIATTR_MERCURY_ISA_VERSION
	.align		4
.L_410:
        /*0038*/ 	.byte	0x03, 0x5f
        /*003a*/ 	.short	0x0101


	//----- nvinfo : EIATTR_VRC_CTA_INIT_COUNT
	.align		4
        /*003c*/ 	.byte	0x02, 0x4a
	.zero		1
	.zero		1


	//----- nvinfo : EIATTR_EXIT_INSTR_OFFSETS
	.align		4
        /*0040*/ 	.byte	0x04, 0x1c
        /*0042*/ 	.short	(.L_412 - .L_411)


	//   ....[0]....
.L_411:
        /*0044*/ 	.word	0x00000090


	//   ....[1]....
        /*0048*/ 	.word	0x0000a460


	//----- nvinfo : EIATTR_CRS_STACK_SIZE
	.align		4
.L_412:
        /*004c*/ 	.byte	0x04, 0x1e
        /*004e*/ 	.short	(.L_414 - .L_413)
.L_413:
        /*0050*/ 	.word	0x00000000


	//----- nvinfo : EIATTR_CBANK_PARAM_SIZE
	.align		4
.L_414:
        /*0054*/ 	.byte	0x03, 0x19
        /*0056*/ 	.short	0x0280


	//----- nvinfo : EIATTR_PARAM_CBANK
	.align		4
        /*0058*/ 	.byte	0x04, 0x0a
        /*005a*/ 	.short	(.L_416 - .L_415)
	.align		4
.L_415:
        /*005c*/ 	.word	index@(.nv.constant0._ZN5flash44flash_bwd_dq_dk_dv_loop_seqk_parallel_kernelI23Flash_bwd_kernel_traitsILi128ELi64ELi128ELi8ELi2ELi4ELi2ELb0ELb0EN7cutlass10bfloat16_tE19Flash_kernel_traitsILi128ELi64ELi128ELi8ES3_EELb0ELb0ELb1ELb0ELb0ELb0ELb0EEEvNS_16Flash_bwd_paramsE)
        /*0060*/ 	.short	0x0380
        /*0062*/ 	.short	0x0280


	//----- nvinfo : EIATTR_SW_WAR
	.align		4
.L_416:
        /*0064*/ 	.byte	0x04, 0x36
        /*0066*/ 	.short	(.L_418 - .L_417)
.L_417:
        /*0068*/ 	.word	0x00000008
.L_418:


//--------------------- .nv.info._ZN5flash44flash_bwd_dq_dk_dv_loop_seqk_parallel_kernelI23Flash_bwd_kernel_traitsILi128ELi64ELi128ELi8ELi2ELi4ELi2ELb0ELb0EN7cutlass10bfloat16_tE19Flash_kernel_traitsILi128ELi64ELi128ELi8ES3_EELb0ELb0ELb0ELb0ELb1ELb1ELb0EEEvNS_16Flash_bwd_paramsE --------------------------
	.section	.nv.info._ZN5flash44flash_bwd_dq_dk_dv_loop_seqk_parallel_kernelI23Flash_bwd_kernel_traitsILi128ELi64ELi128ELi8ELi2ELi4ELi2ELb0ELb0EN7cutlass10bfloat16_tE19Flash_kernel_traitsILi128ELi64ELi128ELi8ES3_EELb0ELb0ELb0ELb0ELb1ELb1ELb0EEEvNS_16Flash_bwd_paramsE,"",@"SHT_CUDA_INFO"
	.sectionflags	@""
	.align	4


	//----- nvinfo : EIATTR_CUDA_API_VERSION
	.align		4
        /*0000*/ 	.byte	0x04, 0x37
        /*0002*/ 	.short	(.L_420 - .L_419)
.L_419:
        /*0004*/ 	.word	0x00000082


	//----- nvinfo : EIATTR_KPARAM_INFO
	.align		4
.L_420:
        /*0008*/ 	.byte	0x04, 0x17
        /*000a*/ 	.short	(.L_422 - .L_421)
.L_421:
        /*000c*/ 	.word	0x00000000
        /*0010*/ 	.short	0x0000
        /*0012*/ 	.short	0x0000
        /*0014*/ 	.byte	0x00, 0xf0, 0x01, 0x0a


	//----- nvinfo : EIATTR_SPARSE_MMA_MASK
	.align		4
.L_422:
        /*0018*/ 	.byte	0x03, 0x50
        /*001a*/ 	.short	0x0000


	//----- nvinfo : EIATTR_MAXREG_COUNT
	.align		4
        /*001c*/ 	.byte	0x03, 0x1b
        /*001e*/ 	.short	0x00ff


	//----- nvinfo : EIATTR_NUM_BARRIERS
	.align		4
        /*0020*/ 	.byte	0x02, 0x4c
        /*0022*/ 	.byte	0x01
	.zero		1


	//----- nvinfo : EIATTR_ANNOTATIONS
	.align		4
        /*0024*/ 	.byte	0x04, 0x55
        /*0026*/ 	.short	(.L_424 - .L_423)


	//   ....[0]....
.L_423:
        /*0028*/ 	.word	0x00000001
        /*002c*/ 	.byte	0x40, 0x46, 0x00, 0x00, 0x01, 0x00, 0x00, 0x00, 0xc0, 0x4c, 0x00, 0x00


	//----- nvinfo : EIATTR_MERCURY_ISA_VERSION
	.align		4
.L_424:
        /*0038*/ 	.byte	0x03, 0x5f
        /*003a*/ 	.short	0x0101


	//----- nvinfo : EIATTR_VRC_CTA_INIT_COUNT
	.align		4
        /*003c*/ 	.byte	0x02, 0x4a
	.zero		1
	.zero		1


	//----- nvinfo : EIATTR_EXIT_INSTR_OFFSETS
	.align		4
        /*0040*/ 	.byte	0x04, 0x1c
        /*0042*/ 	.short	(.L_426 - .L_425)


	//   ....[0]....
.L_425:
        /*0044*/ 	.word	0x00000090


	//   ....[1]....
        /*0048*/ 	.word	0x00006b90


	//----- nvinfo : EIATTR_CBANK_PARAM_SIZE
	.align		4
.L_426:
        /*004c*/ 	.byte	0x03, 0x19
        /*004e*/ 	.short	0x0280


	//----- nvinfo : EIATTR_PARAM_CBANK
	.align		4
        /*0050*/ 	.byte	0x04, 0x0a
        /*0052*/ 	.short	(.L_428 - .L_427)
	.align		4
.L_427:
        /*0054*/ 	.word	index@(.nv.constant0._ZN5flash44flash_bwd_dq_dk_dv_loop_seqk_parallel_kernelI23Flash_bwd_kernel_traitsILi128ELi64ELi128ELi8ELi2ELi4ELi2ELb0ELb0EN7cutlass10bfloat16_tE19Flash_kernel_traitsILi128ELi64ELi128ELi8ES3_EELb0ELb0ELb0ELb0ELb1ELb1ELb0EEEvNS_16Flash_bwd_paramsE)
        /*0058*/ 	.short	0x0380
        /*005a*/ 	.short	0x0280


	//----- nvinfo : EIATTR_SW_WAR
	.align		4
.L_428:
        /*005c*/ 	.byte	0x04, 0x36
        /*005e*/ 	.short	(.L_430 - .L_429)
.L_429:
        /*0060*/ 	.word	0x00000008
.L_430:


//--------------------- .nv.info._ZN5flash44flash_bwd_dq_dk_dv_loop_seqk_parallel_kernelI23Flash_bwd_kernel_traitsILi128ELi64ELi128ELi8ELi2ELi4ELi2ELb0ELb0EN7cutlass10bfloat16_tE19Flash_kernel_traitsILi128ELi64ELi128ELi8ES3_EELb0ELb0ELb0ELb1ELb0ELb0ELb0EEEvNS_16Flash_bwd_paramsE --------------------------
	.section	.nv.info._ZN5flash44flash_bwd_dq_dk_dv_loop_seqk_parallel_kernelI23Flash_bwd_kernel_traitsILi128ELi64ELi128ELi8ELi2ELi4ELi2ELb0ELb0EN7cutlass10bfloat16_tE19Flash_kernel_traitsILi128ELi64ELi128ELi8ES3_EELb0ELb0ELb0ELb1ELb0ELb0ELb0EEEvNS_16Flash_bwd_paramsE,"",@"SHT_CUDA_INFO"
	.sectionflags	@""
	.align	4


	//----- nvinfo : EIATTR_CUDA_API_VERSION
	.align		4
        /*0000*/ 	.byte	0x04, 0x37
        /*0002*/ 	.short	(.L_432 - .L_431)
.L_431:
        /*0004*/ 	.word	0x00000082


	//----- nvinfo : EIATTR_KPARAM_INFO
	.align		4
.L_432:
        /*0008*/ 	.byte	0x04, 0x17
        /*000a*/ 	.short	(.L_434 - .L_433)
.L_433:
        /*000c*/ 	.word	0x00000000
        /*0010*/ 	.short	0x0000
        /*0012*/ 	.short	0x0000
        /*0014*/ 	.byte	0x00, 0xf0, 0x01, 0x0a


	//----- nvinfo : EIATTR_SPARSE_MMA_MASK
	.align		4
.L_434:
        /*0018*/ 	.byte	0x03, 0x50
        /*001a*/ 	.short	0x0000


	//----- nvinfo : EIATTR_MAXREG_COUNT
	.align		4
        /*001c*/ 	.byte	0x03, 0x1b
        /*001e*/ 	.short	0x00ff


	//----- nvinfo : EIATTR_NUM_BARRIERS
	.align		4
        /*0020*/ 	.byte	0x02, 0x4c
        /*0022*/ 	.byte	0x01
	.zero		1


	//----- nvinfo : EIATTR_MERCURY_ISA_VERSION
	.align		4
        /*0024*/ 	.byte	0x03, 0x5f
        /*0026*/ 	.short	0x0101


	//----- nvinfo : EIATTR_VRC_CTA_INIT_COUNT
	.align		4
        /*0028*/ 	.byte	0x02, 0x4a
	.zero		1
	.zero		1


	//----- nvinfo : EIATTR_EXIT_INSTR_OFFSETS
	.align		4
        /*002c*/ 	.byte	0x04, 0x1c
        /*002e*/ 	.short	(.L_436 - .L_435)


	//   ....[0]....
.L_435:
        /*0030*/ 	.word	0x00000080


	//   ....[1]....
        /*0034*/ 	.word	0x0000a650


	//----- nvinfo : EIATTR_CRS_STACK_SIZE
	.align		4
.L_436:
        /*0038*/ 	.byte	0x04, 0x1e
        /*003a*/ 	.short	(.L_438 - .L_437)
.L_437:
        /*003c*/ 	.word	0x00000000


	//----- nvinfo : EIATTR_CBANK_PARAM_SIZE
	.align		4
.L_438:
        /*0040*/ 	.byte	0x03, 0x19
        /*0042*/ 	.short	0x0280


	//----- nvinfo : EIATTR_PARAM_CBANK
	.align		4
        /*0044*/ 	.byte	0x04, 0x0a
        /*0046*/ 	.short	(.L_440 - .L_439)
	.align		4
.L_439:
        /*0048*/ 	.word	index@(.nv.constant0._ZN5flash44flash_bwd_dq_dk_dv_loop_seqk_parallel_kernelI23Flash_bwd_kernel_traitsILi128ELi64ELi128ELi8ELi2ELi4ELi2ELb0ELb0EN7cutlass10bfloat16_tE19Flash_kernel_traitsILi128ELi64ELi128ELi8ES3_EELb0ELb0ELb0ELb1ELb0ELb0ELb0EEEvNS_16Flash_bwd_paramsE)
        /*004c*/ 	.short	0x0380
        /*004e*/ 	.short	0x0280


	//----- nvinfo : EIATTR_SW_WAR
	.align		4
.L_440:
        /*0050*/ 	.byte	0x04, 0x36
        /*0052*/ 	.short	(.L_442 - .L_441)
.L_441:
        /*0054*/ 	.word	0x00000008
.L_442:


//--------------------- .nv.info._ZN5flash44flash_bwd_dq_dk_dv_loop_seqk_parallel_kernelI23Flash_bwd_kernel_traitsILi128ELi64ELi128ELi8ELi2ELi4ELi2ELb0ELb0EN7cutlass10bfloat16_tE19Flash_kernel_traitsILi128ELi64ELi128ELi8ES3_EELb0ELb0ELb1ELb0ELb0ELb1ELb0EEEvNS_16Flash_bwd_paramsE --------------------------
	.section	.nv.info._ZN5flash44flash_bwd_dq_dk_dv_loop_seqk_parallel_kernelI23Flash_bwd_kernel_traitsILi128ELi64ELi128ELi8ELi2ELi4ELi2ELb0ELb0EN7cutlass10bfloat16_tE19Flash_kernel_traitsILi128ELi64ELi128ELi8ES3_EELb0ELb0ELb1ELb0ELb0ELb1ELb0EEEvNS_16Flash_bwd_paramsE,"",@"SHT_CUDA_INFO"
	.sectionflags	@""
	.align	4


	//----- nvinfo : EIATTR_CUDA_API_VERSION
	.align		4
        /*0000*/ 	.byte	0x04, 0x37
        /*0002*/ 	.short	(.L_444 - .L_443)
.L_443:
        /*0004*/ 	.word	0x00000082


	//----- nvinfo : EIATTR_KPARAM_INFO
	.align		4
.L_444:
        /*0008*/ 	.byte	0x04, 0x17
        /*000a*/ 	.short	(.L_446 - .L_445)
.L_445:
        /*000c*/ 	.word	0x00000000
        /*0010*/ 	.short	0x0000
        /*0012*/ 	.short	0x0000
        /*0014*/ 	.byte	0x00, 0xf0, 0x01, 0x0a


	//----- nvinfo : EIATTR_SPARSE_MMA_MASK
	.align		4
.L_446:
        /*0018*/ 	.byte	0x03, 0x50
        /*001a*/ 	.short	0x0000


	//----- nvinfo : EIATTR_MAXREG_COUNT
	.align		4
        /*001c*/ 	.byte	0x03, 0x1b
        /*001e*/ 	.short	0x00ff


	//----- nvinfo : EIATTR_NUM_BARRIERS
	.align		4
        /*0020*/ 	.byte	0x02, 0x4c
        /*0022*/ 	.byte	0x01
	.zero		1


	//----- nvinfo : EIATTR_MERCURY_ISA_VERSION
	.align		4
        /*0024*/ 	.byte	0x03, 0x5f
        /*0026*/ 	.short	0x0101


	//----- nvinfo : EIATTR_VRC_CTA_INIT_COUNT
	.align		4
        /*0028*/ 	.byte	0x02, 0x4a
	.zero		1
	.zero		1


	//----- nvinfo : EIATTR_EXIT_INSTR_OFFSETS
	.align		4
        /*002c*/ 	.byte	0x04, 0x1c
        /*002e*/ 	.short	(.L_448 - .L_447)


	//   ....[0]....
.L_447:
        /*0030*/ 	.word	0x00000080


	//   ....[1]....
        /*0034*/ 	.word	0x000094e0


	//----- nvinfo : EIATTR_CRS_STACK_SIZE
	.align		4
.L_448:
        /*0038*/ 	.byte	0x04, 0x1e
        /*003a*/ 	.short	(.L_450 - .L_449)
.L_449:
        /*003c*/ 	.word	0x00000000


	//----- nvinfo : EIATTR_CBANK_PARAM_SIZE
	.align		4
.L_450:
        /*0040*/ 	.byte	0x03, 0x19
        /*0042*/ 	.short	0x0280


	//----- nvinfo : EIATTR_PARAM_CBANK
	.align		4
        /*0044*/ 	.byte	0x04, 0x0a
        /*0046*/ 	.short	(.L_452 - .L_451)
	.align		4
.L_451:
        /*0048*/ 	.word	index@(.nv.constant0._ZN5flash44flash_bwd_dq_dk_dv_loop_seqk_parallel_kernelI23Flash_bwd_kernel_traitsILi128ELi64ELi128ELi8ELi2ELi4ELi2ELb0ELb0EN7cutlass10bfloat16_tE19Flash_kernel_traitsILi128ELi64ELi128ELi8ES3_EELb0ELb0ELb1ELb0ELb0ELb1ELb0EEEvNS_16Flash_bwd_paramsE)
        /*004c*/ 	.short	0x0380
        /*004e*/ 	.short	0x0280


	//----- nvinfo : EIATTR_SW_WAR
	.align		4
.L_452:
        /*0050*/ 	.byte	0x04, 0x36
        /*0052*/ 	.short	(.L_454 - .L_453)
.L_453:
        /*0054*/ 	.word	0x00000008
.L_454:


//--------------------- .nv.info._ZN5flash44flash_bwd_dq_dk_dv_loop_seqk_parallel_kernelI23Flash_bwd_kernel_traitsILi128ELi64ELi128ELi8ELi2ELi4ELi2ELb0ELb0EN7cutlass10bfloat16_tE19Flash_kernel_traitsILi128ELi64ELi128ELi8ES3_EELb0ELb0ELb1ELb1ELb0ELb0ELb0EEEvNS_16Flash_bwd_paramsE --------------------------
	.section	.nv.info._ZN5flash44flash_bwd_dq_dk_dv_loop_seqk_parallel_kernelI23Flash_bwd_kernel_traitsILi128ELi64ELi128ELi8ELi2ELi4ELi2ELb0ELb0EN7cutlass10bfloat16_tE19Flash_kernel_traitsILi128ELi64ELi128ELi8ES3_EELb0ELb0ELb1ELb1ELb0ELb0ELb0EEEvNS_16Flash_bwd_paramsE,"",@"SHT_CUDA_INFO"
	.sectionflags	@""
	.align	4


	//----- nvinfo : EIATTR_CUDA_API_VERSION
	.align		4
        /*0000*/ 	.byte	0x04, 0x37
        /*0002*/ 	.short	(.L_456 - .L_455)
.L_455:
        /*0004*/ 	.word	0x00000082


	//----- nvinfo : EIATTR_KPARAM_INFO
	.align		4
.L_456:
        /*0008*/ 	.byte	0x04, 0x17
        /*000a*/ 	.short	(.L_458 - .L_457)
.L_457:
        /*000c*/ 	.word	0x00000000
        /*0010*/ 	.short	0x0000
        /*0012*/ 	.short	0x0000
        /*0014*/ 	.byte	0x00, 0xf0, 0x01, 0x0a


	//----- nvinfo : EIATTR_SPARSE_MMA_MASK
	.align		4
.L_458:
        /*0018*/ 	.byte	0x03, 0x50
        /*001a*/ 	.short	0x0000


	//----- nvinfo : EIATTR_MAXREG_COUNT
	.align		4
        /*001c*/ 	.byte	0x03, 0x1b
        /*001e*/ 	.short	0x00ff


	//----- nvinfo : EIATTR_NUM_BARRIERS
	.align		4
        /*0020*/ 	.byte	0x02, 0x4c
        /*0022*/ 	.byte	0x01
	.zero		1


	//----- nvinfo : EIATTR_ANNOTATIONS
	.align		4
        /*0024*/ 	.byte	0x04, 0x55
        /*0026*/ 	.short	(.L_460 - .L_459)


	//   ....[0]....
.L_459:
        /*0028*/ 	.word	0x00000001
        /*002c*/ 	.byte	0x50, 0x7e, 0x00, 0x00, 0x01, 0x00, 0x00, 0x00, 0xb0, 0x8a, 0x00, 0x00


	//----- nvinfo : EIATTR_MERCURY_ISA_VERSION
	.align		4
.L_460:
        /*0038*/ 	.byte	0x03, 0x5f
        /*003a*/ 	.short	0x0101


	//----- nvinfo : EIATTR_VRC_CTA_INIT_COUNT
	.align		4
        /*003c*/ 	.byte	0x02, 0x4a
	.zero		1
	.zero		1


	//----- nvinfo : EIATTR_EXIT_INSTR_OFFSETS
	.align		4
        /*0040*/ 	.byte	0x04, 0x1c
        /*0042*/ 	.short	(.L_462 - .L_461)


	//   ....[0]....
.L_461:
        /*0044*/ 	.word	0x00000090


	//   ....[1]....
        /*0048*/ 	.word	0x0000abc0


	//----- nvinfo : EIATTR_CRS_STACK_SIZE
	.align		4
.L_462:
        /*004c*/ 	.byte	0x04, 0x1e
        /*004e*/ 	.short	(.L_464 - .L_463)
.L_463:
        /*0050*/ 	.word	0x00000000


	//----- nvinfo : EIATTR_CBANK_PARAM_SIZE
	.align		4
.L_464:
        /*0054*/ 	.byte	0x03, 0x19
        /*0056*/ 	.short	0x0280


	//----- nvinfo : EIATTR_PARAM_CBANK
	.align		4
        /*0058*/ 	.byte	0x04, 0x0a
        /*005a*/ 	.short	(.L_466 - .L_465)
	.align		4
.L_465:
        /*005c*/ 	.word	index@(.nv.constant0._ZN5flash44flash_bwd_dq_dk_dv_loop_seqk_parallel_kernelI23Flash_bwd_kernel_traitsILi128ELi64ELi128ELi8ELi2ELi4ELi2ELb0ELb0EN7cutlass10bfloat16_tE19Flash_kernel_traitsILi128ELi64ELi128ELi8ES3_EELb0ELb0ELb1ELb1ELb0ELb0ELb0EEEvNS_16Flash_bwd_paramsE)
        /*0060*/ 	.short	0x0380
        /*0062*/ 	.short	0x0280


	//----- nvinfo : EIATTR_SW_WAR
	.align		4
.L_466:
        /*0064*/ 	.byte	0x04, 0x36
        /*0066*/ 	.short	(.L_468 - .L_467)
.L_467:
        /*0068*/ 	.word	0x00000008
.L_468:


//--------------------- .nv.info._ZN5flash27flash_bwd_convert_dq_kernelI23Flash_bwd_kernel_traitsILi128ELi64ELi64ELi8ELi4ELi2ELi2ELb1ELb0EN7cutlass10bfloat16_tE19Flash_kernel_traitsILi128ELi64ELi64ELi8ES3_EEEEvNS_16Flash_bwd_paramsEi --------------------------
	.section	.nv.info._ZN5flash27flash_bwd_convert_dq_kernelI23Flash_bwd_kernel_traitsILi128ELi64ELi64ELi8ELi4ELi2ELi2ELb1ELb0EN7cutlass10bfloat16_tE19Flash_kernel_traitsILi128ELi64ELi64ELi8ES3_EEEEvNS_16Flash_bwd_paramsEi,"",@"SHT_CUDA_INFO"
	.sectionflags	@""
	.align	4


	//----- nvinfo : EIATTR_CUDA_API_VERSION
	.align		4
        /*0000*/ 	.byte	0x04, 0x37
        /*0002*/ 	.short	(.L_470 - .L_469)
.L_469:
        /*0004*/ 	.word	0x00000082


	//----- nvinfo : EIATTR_KPARAM_INFO
	.align		4
.L_470:
        /*0008*/ 	.byte	0x04, 0x17
        /*000a*/ 	.short	(.L_472 - .L_471)
.L_471:
        /*000c*/ 	.word	0x00000000
        /*0010*/ 	.short	0x0001
        /*0012*/ 	.short	0x0280
        /*0014*/ 	.byte	0x00, 0xf0, 0x11, 0x00


	//----- nvinfo : EIATTR_KPARAM_INFO
	.align		4
.L_472:
        /*0018*/ 	.byte	0x04, 0x17
        /*001a*/ 	.short	(.L_474 - .L_473)
.L_473:
        /*001c*/ 	.word	0x00000000
        /*0020*/ 	.short	0x0000
        /*0022*/ 	.short	0x0000
        /*0024*/ 	.byte	0x00, 0xf0, 0x01, 0x0a


	//----- nvinfo : EIATTR_SPARSE_MMA_MASK
	.align		4
.L_474:
        /*0028*/ 	.byte	0x03, 0x50
        /*002a*/ 	.short	0x0000


	//----- nvinfo : EIATTR_MAXREG_COUNT
	.align		4
        /*002c*/ 	.byte	0x03, 0x1b
        /*002e*/ 	.short	0x00ff


	//----- nvinfo : EIATTR_NUM_BARRIERS
	.align		4
        /*0030*/ 	.byte	0x02, 0x4c
        /*0032*/ 	.byte	0x01
	.zero		1


	//----- nvinfo : EIATTR_MERCURY_ISA_VERSION
	.align		4
        /*0034*/ 	.byte	0x03, 0x5f
        /*0036*/ 	.short	0x0101


	//----- nvinfo : EIATTR_VRC_CTA_INIT_COUNT
	.align		4
        /*0038*/ 	.byte	0x02, 0x4a
	.zero		1
	.zero		1


	//----- nvinfo : EIATTR_EXIT_INSTR_OFFSETS
	.align		4
        /*003c*/ 	.byte	0x04, 0x1c
        /*003e*/ 	.short	(.L_476 - .L_475)


	//   ....[0]....
.L_475:
        /*0040*/ 	.word	0x00000120


	//   ....[1]....
        /*0044*/ 	.word	0x000012c0


	//   ....[2]....
        /*0048*/ 	.word	0x000013d0


	//   ....[3]....
        /*004c*/ 	.word	0x000013f0


	//----- nvinfo : EIATTR_CRS_STACK_SIZE
	.align		4
.L_476:
        /*0050*/ 	.byte	0x04, 0x1e
        /*0052*/ 	.short	(.L_478 - .L_477)
.L_477:
        /*0054*/ 	.word	0x00000000


	//----- nvinfo : EIATTR_CBANK_PARAM_SIZE
	.align		4
.L_478:
        /*0058*/ 	.byte	0x03, 0x19
        /*005a*/ 	.short	0x0284


	//----- nvinfo : EIATTR_PARAM_CBANK
	.align		4
        /*005c*/ 	.byte	0x04, 0x0a
        /*005e*/ 	.short	(.L_480 - .L_479)
	.align		4
.L_479:
        /*0060*/ 	.word	index@(.nv.constant0._ZN5flash27flash_bwd_convert_dq_kernelI23Flash_bwd_kernel_traitsILi128ELi64ELi64ELi8ELi4ELi2ELi2ELb1ELb0EN7cutlass10bfloat16_tE19Flash_kernel_traitsILi128ELi64ELi64ELi8ES3_EEEEvNS_16Flash_bwd_paramsEi)
        /*0064*/ 	.short	0x0380
        /*0066*/ 	.short	0x0284


	//----- nvinfo : EIATTR_SW_WAR
	.align		4
.L_480:
        /*0068*/ 	.byte	0x04, 0x36
        /*006a*/ 	.short	(.L_482 - .L_481)
.L_481:
        /*006c*/ 	.word	0x00000008
.L_482:


//--------------------- .nv.info._ZN5flash44flash_bwd_dq_dk_dv_loop_seqk_parallel_kernelI23Flash_bwd_kernel_traitsILi128ELi64ELi64ELi8ELi4ELi2ELi2ELb1ELb0EN7cutlass10bfloat16_tE19Flash_kernel_traitsILi128ELi64ELi64ELi8ES3_EELb1ELb0ELb0ELb0ELb0ELb1ELb0EEEvNS_16Flash_bwd_paramsE --------------------------
	.section	.nv.info._ZN5flash44flash_bwd_dq_dk_dv_loop_seqk_parallel_kernelI23Flash_bwd_kernel_traitsILi128ELi64ELi64ELi8ELi4ELi2ELi2ELb1ELb0EN7cutlass10bfloat16_tE19Flash_kernel_traitsILi128ELi64ELi64ELi8ES3_EELb1ELb0ELb0ELb0ELb0ELb1ELb0EEEvNS_16Flash_bwd_paramsE,"",@"SHT_CUDA_INFO"
	.sectionflags	@""
	.align	4


	//----- nvinfo : EIATTR_CUDA_API_VERSION
	.align		4
        /*0000*/ 	.byte	0x04, 0x37
        /*0002*/ 	.short	(.L_484 - .L_483)
.L_483:
        /*0004*/ 	.word	0x00000082


	//----- nvinfo : EIATTR_KPARAM_INFO
	.align		4
.L_484:
        /*0008*/ 	.byte	0x04, 0x17
        /*000a*/ 	.short	(.L_486 - .L_485)
.L_485:
        /*000c*/ 	.word	0x00000000
        /*0010*/ 	.short	0x0000
        /*0012*/ 	.short	0x0000
        /*0014*/ 	.byte	0x00, 0xf0, 0x01, 0x0a


	//----- nvinfo : EIATTR_SPARSE_MMA_MASK
	.align		4
.L_486:
        /*0018*/ 	.byte	0x03, 0x50
        /*001a*/ 	.short	0x0000


	//----- nvinfo : EIATTR_MAXREG_COUNT
	.align		4
        /*001c*/ 	.byte	0x03, 0x1b
        /*001e*/ 	.short	0x00ff


	//----- nvinfo : EIATTR_NUM_BARRIERS
	.align		4
        /*0020*/ 	.byte	0x02, 0x4c
        /*0022*/ 	.byte	0x01
	.zero		1


	//----- nvinfo : EIATTR_MERCURY_ISA_VERSION
	.align		4
        /*0024*/ 	.byte	0x03, 0x5f
        /*0026*/ 	.short	0x0101


	//----- nvinfo : EIATTR_VRC_CTA_INIT_COUNT
	.align		4
        /*0028*/ 	.byte	0x02, 0x4a
	.zero		1
	.zero		1


	//----- nvinfo : EIATTR_EXIT_INSTR_OFFSETS
	.align		4
        /*002c*/ 	.byte	0x04, 0x1c
        /*002e*/ 	.short	(.L_488 - .L_487)


	//   ....[0]....
.L_487:
        /*0030*/ 	.word	0x00000080


	//   ....[1]....
        /*0034*/ 	.word	0x000065f0


	//----- nvinfo : EIATTR_CRS_STACK_SIZE
	.align		4
.L_488:
        /*0038*/ 	.byte	0x04, 0x1e
        /*003a*/ 	.short	(.L_490 - .L_489)
.L_489:
        /*003c*/ 	.word	0x00000000


	//----- nvinfo : EIATTR_CBANK_PARAM_SIZE
	.align		4
.L_490:
        /*0040*/ 	.byte	0x03, 0x19
        /*0042*/ 	.short	0x0280


	//----- nvinfo : EIATTR_PARAM_CBANK
	.align		4
        /*0044*/ 	.byte	0x04, 0x0a
        /*0046*/ 	.short	(.L_492 - .L_491)
	.align		4
.L_491:
        /*0048*/ 	.word	index@(.nv.constant0._ZN5flash44flash_bwd_dq_dk_dv_loop_seqk_parallel_kernelI23Flash_bwd_kernel_traitsILi128ELi64ELi64ELi8ELi4ELi2ELi2ELb1ELb0EN7cutlass10bfloat16_tE19Flash_kernel_traitsILi128ELi64ELi64ELi8ES3_EELb1ELb0ELb0ELb0ELb0ELb1ELb0EEEvNS_16Flash_bwd_paramsE)
        /*004c*/ 	.short	0x0380
        /*004e*/ 	.short	0x0280


	//----- nvinfo : EIATTR_SW_WAR
	.align		4
.L_492:
        /*0050*/ 	.byte	0x04, 0x36
        /*0052*/ 	.short	(.L_494 - .L_493)
.L_493:
        /*0054*/ 	.word	0x00000008
.L_494:


//--------------------- .nv.info._ZN5flash44flash_bwd_dq_dk_dv_loop_seqk_parallel_kernelI23Flash_bwd_kernel_traitsILi128ELi64ELi64ELi8ELi4ELi2ELi2ELb1ELb0EN7cutlass10bfloat16_tE19Flash_kernel_traitsILi128ELi64ELi64ELi8ES3_EELb0ELb0ELb0ELb0ELb0ELb1ELb1EEEvNS_16Flash_bwd_paramsE --------------------------
	.section	.nv.info._ZN5flash44flash_bwd_dq_dk_dv_loop_seqk_parallel_kernelI23Flash_bwd_kernel_traitsILi128ELi64ELi64ELi8ELi4ELi2ELi2ELb1ELb0EN7cutlass10bfloat16_tE19Flash_kernel_traitsILi128ELi64ELi64ELi8ES3_EELb0ELb0ELb0ELb0ELb0ELb1ELb1EEEvNS_16Flash_bwd_paramsE,"",@"SHT_CUDA_INFO"
	.sectionflags	@""
	.align	4


	//----- nvinfo : EIATTR_CUDA_API_VERSION
	.align		4
        /*0000*/ 	.byte	0x04, 0x37
        /*0002*/ 	.short	(.L_496 - .L_495)
.L_495:
        /*0004*/ 	.word	0x00000082


	//----- nvinfo : EIATTR_KPARAM_INFO
	.align		4
.L_496:
        /*0008*/ 	.byte	0x04, 0x17
        /*000a*/ 	.short	(.L_498 - .L_497)
.L_497:
        /*000c*/ 	.word	0x00000000
        /*0010*/ 	.short	0x0000
        /*0012*/ 	.short	0x0000
        /*0014*/ 	.byte	0x00, 0xf0, 0x01, 0x0a


	//----- nvinfo : EIATTR_SPARSE_MMA_MASK
	.align		4
.L_498:
        /*0018*/ 	.byte	0x03, 0x50
        /*001a*/ 	.short	0x0000


	//----- nvinfo : EIATTR_MAXREG_COUNT
	.align		4
        /*001c*/ 	.byte	0x03, 0x1b
        /*001e*/ 	.short	0x00ff


	//----- nvinfo : EIATTR_NUM_BARRIERS
	.align		4
        /*0020*/ 	.byte	0x02, 0x4c
        /*0022*/ 	.byte	0x01
	.zero		1


	//----- nvinfo : EIATTR_MERCURY_ISA_VERSION
	.align		4
        /*0024*/ 	.byte	0x03, 0x5f
        /*0026*/ 	.short	0x0101


	//----- nvinfo : EIATTR_VRC_CTA_INIT_COUNT
	.align		4
        /*0028*/ 	.byte	0x02, 0x4a
	.zero		1
	.zero		1


	//----- nvinfo : EIATTR_EXIT_INSTR_OFFSETS
	.align		4
        /*002c*/ 	.byte	0x04, 0x1c
        /*002e*/ 	.short	(.L_500 - .L_499)


	//   ....[0]....
.L_499:
        /*0030*/ 	.word	0x00000080


	//   ....[1]....
        /*0034*/ 	.word	0x000060e0


	//----- nvinfo : EIATTR_CRS_STACK_SIZE
	.align		4
.L_500:
        /*0038*/ 	.byte	0x04, 0x1e
        /*003a*/ 	.short	(.L_502 - .L_501)
.L_501:
        /*003c*/ 	.word	0x00000000


	//----- nvinfo : EIATTR_CBANK_PARAM_SIZE
	.align		4
.L_502:
        /*0040*/ 	.byte	0x03, 0x19
        /*0042*/ 	.short	0x0280


	//----- nvinfo : EIATTR_PARAM_CBANK
	.align		4
        /*0044*/ 	.byte	0x04, 0x0a
        /*0046*/ 	.short	(.L_504 - .L_503)
	.align		4
.L_503:
        /*0048*/ 	.word	index@(.nv.constant0._ZN5flash44flash_bwd_dq_dk_dv_loop_seqk_parallel_kernelI23Flash_bwd_kernel_traitsILi128ELi64ELi64ELi8ELi4ELi2ELi2ELb1ELb0EN7cutlass10bfloat16_tE19Flash_kernel_traitsILi128ELi64ELi64ELi8ES3_EELb0ELb0ELb0ELb0ELb0ELb1ELb1EEEvNS_16Flash_bwd_paramsE)
        /*004c*/ 	.short	0x0380
        /*004e*/ 	.short	0x0280


	//----- nvinfo : EIATTR_SW_WAR
	.align		4
.L_504:
        /*0050*/ 	.byte	0x04, 0x36
        /*0052*/ 	.short	(.L_506 - .L_505)
.L_505:
        /*0054*/ 	.word	0x00000008
.L_506:


//--------------------- .nv.info._ZN5flash44flash_bwd_dq_dk_dv_loop_seqk_parallel_kernelI23Flash_bwd_kernel_traitsILi128ELi64ELi64ELi8ELi4ELi2ELi2ELb1ELb0EN7cutlass10bfloat16_tE19Flash_kernel_traitsILi128ELi64ELi64ELi8ES3_EELb1ELb0ELb0ELb0ELb0ELb0ELb0EEEvNS_16Flash_bwd_paramsE --------------------------
	.section	.nv.info._ZN5flash44flash_bwd_dq_dk_dv_loop_seqk_parallel_kernelI23Flash_bwd_kernel_traitsILi128ELi64ELi64ELi8ELi4ELi2ELi2ELb1ELb0EN7cutlass10bfloat16_tE19Flash_kernel_traitsILi128ELi64ELi64ELi8ES3_EELb1ELb0ELb0ELb0ELb0ELb0ELb0EEEvNS_16Flash_bwd_paramsE,"",@"SHT_CUDA_INFO"
	.sectionflags	@""
	.align	4


	//----- nvinfo : EIATTR_CUDA_API_VERSION
	.align		4
        /*0000*/ 	.byte	0x04, 0x37
        /*0002*/ 	.short	(.L_508 - .L_507)
.L_507:
        /*0004*/ 	.word	0x00000082


	//----- nvinfo : EIATTR_KPARAM_INFO
	.align		4
.L_508:
        /*0008*/ 	.byte	0x04, 0x17
        /*000a*/ 	.short	(.L_510 - .L_509)
.L_509:
        /*000c*/ 	.word	0x00000000
        /*0010*/ 	.short	0x0000
        /*0012*/ 	.short	0x0000
        /*0014*/ 	.byte	0x00, 0xf0, 0x01, 0x0a


	//----- nvinfo : EIATTR_SPARSE_MMA_MASK
	.align		4
.L_510:
        /*0018*/ 	.byte	0x03, 0x50
        /*001a*/ 	.short	0x0000


	//----- nvinfo : EIATTR_MAXREG_COUNT
	.align		4
        /*001c*/ 	.byte	0x03, 0x1b
        /*001e*/ 	.short	0x00ff


	//----- nvinfo : EIATTR_NUM_BARRIERS
	.align		4
        /*0020*/ 	.byte	0x02, 0x4c
        /*0022*/ 	.byte	0x01
	.zero		1


	//----- nvinfo : EIATTR_MERCURY_ISA_VERSION
	.align		4
        /*0024*/ 	.byte	0x03, 0x5f
        /*0026*/ 	.short	0x0101


	//----- nvinfo : EIATTR_VRC_CTA_INIT_COUNT
	.align		4
        /*0028*/ 	.byte	0x02, 0x4a
	.zero		1
	.zero		1


	//----- nvinfo : EIATTR_EXIT_INSTR_OFFSETS
	.align		4
        /*002c*/ 	.byte	0x04, 0x1c
        /*002e*/ 	.short	(.L_512 - .L_511)


	//   ....[0]....
.L_511:
        /*0030*/ 	.word	0x00000080


	//   ....[1]....
        /*0034*/ 	.word	0x00006fd0


	//----- nvinfo : EIATTR_CRS_STACK_SIZE
	.align		4
.L_512:
        /*0038*/ 	.byte	0x04, 0x1e
        /*003a*/ 	.short	(.L_514 - .L_513)
.L_513:
        /*003c*/ 	.word	0x00000000


	//----- nvinfo : EIATTR_CBANK_PARAM_SIZE
	.align		4
.L_514:
        /*0040*/ 	.byte	0x03, 0x19
        /*0042*/ 	.short	0x0280


	//----- nvinfo : EIATTR_PARAM_CBANK
	.align		4
        /*0044*/ 	.byte	0x04, 0x0a
        /*0046*/ 	.short	(.L_516 - .L_515)
	.align		4
.L_515:
        /*0048*/ 	.word	index@(.nv.constant0._ZN5flash44flash_bwd_dq_dk_dv_loop_seqk_parallel_kernelI23Flash_bwd_kernel_traitsILi128ELi64ELi64ELi8ELi4ELi2ELi2ELb1ELb0EN7cutlass10bfloat16_tE19Flash_kernel_traitsILi128ELi64ELi64ELi8ES3_EELb1ELb0ELb0ELb0ELb0ELb0ELb0EEEvNS_16Flash_bwd_paramsE)
        /*004c*/ 	.short	0x0380
        /*004e*/ 	.short	0x0280


	//----- nvinfo : EIATTR_SW_WAR
	.align		4
.L_516:
        /*0050*/ 	.byte	0x04, 0x36
        /*0052*/ 	.short	(.L_518 - .L_517)
.L_517:
        /*0054*/ 	.word	0x00000008
.L_518:


//--------------------- .nv.info._ZN5flash44flash_bwd_dq_dk_dv_loop_seqk_parallel_kernelI23Flash_bwd_kernel_traitsILi128ELi64ELi64ELi8ELi4ELi2ELi2ELb1ELb0EN7cutlass10bfloat16_tE19Flash_kernel_traitsILi128ELi64ELi64ELi8ES3_EELb0ELb0ELb0ELb0ELb0ELb0ELb1EEEvNS_16Flash_bwd_paramsE --------------------------
	.section	.nv.info._ZN5flash44flash_bwd_dq_dk_dv_loop_seqk_parallel_kernelI23Flash_bwd_kernel_traitsILi128ELi64ELi64ELi8ELi4ELi2ELi2ELb1ELb0EN7cutlass10bfloat16_tE19Flash_kernel_traitsILi128ELi64ELi64ELi8ES3_EELb0ELb0ELb0ELb0ELb0ELb0ELb1EEEvNS_16Flash_bwd_paramsE,"",@"SHT_CUDA_INFO"
	.sectionflags	@""
	.align	4


	//----- nvinfo : EIATTR_CUDA_API_VERSION
	.align		4
        /*0000*/ 	.byte	0x04, 0x37
        /*0002*/ 	.short	(.L_520 - .L_519)
.L_519:
        /*0004*/ 	.word	0x00000082


	//----- nvinfo : EIATTR_KPARAM_INFO
	.align		4
.L_520:
        /*0008*/ 	.byte	0x04, 0x17
        /*000a*/ 	.short	(.L_522 - .L_521)
.L_521:
        /*000c*/ 	.word	0x00000000
        /*0010*/ 	.short	0x0000
        /*0012*/ 	.short	0x0000
        /*0014*/ 	.byte	0x00, 0xf0, 0x01, 0x0a


	//----- nvinfo : EIATTR_SPARSE_MMA_MASK
	.align		4
.L_522:
        /*0018*/ 	.byte	0x03, 0x50
        /*001a*/ 	.short	0x0000


	//----- nvinfo : EIATTR_MAXREG_COUNT
	.align		4
        /*001c*/ 	.byte	0x03, 0x1b
        /*001e*/ 	.short	0x00ff


	//----- nvinfo : EIATTR_NUM_BARRIERS
	.align		4
        /*0020*/ 	.byte	0x02, 0x4c
        /*0022*/ 	.byte	0x01
	.zero		1


	//----- nvinfo : EIATTR_MERCURY_ISA_VERSION
	.align		4
        /*0024*/ 	.byte	0x03, 0x5f
        /*0026*/ 	.short	0x0101


	//----- nvinfo : EIATTR_VRC_CTA_INIT_COUNT
	.align		4
        /*0028*/ 	.byte	0x02, 0x4a
	.zero		1
	.zero		1


	//----- nvinfo : EIATTR_EXIT_INSTR_OFFSETS
	.align		4
        /*002c*/ 	.byte	0x04, 0x1c
        /*002e*/ 	.short	(.L_524 - .L_523)


	//   ....[0]....
.L_523:
        /*0030*/ 	.word	0x00000080


	//   ....[1]....
        /*0034*/ 	.word	0x00006c40


	//----- nvinfo : EIATTR_CRS_STACK_SIZE
	.align		4
.L_524:
        /*0038*/ 	.byte	0x04, 0x1e
        /*003a*/ 	.short	(.L_526 - .L_525)
.L_525:
        /*003c*/ 	.word	0x00000000


	//----- nvinfo : EIATTR_CBANK_PARAM_SIZE
	.align		4
.L_526:
        /*0040*/ 	.byte	0x03, 0x19
        /*0042*/ 	.short	0x0280


	//----- nvinfo : EIATTR_PARAM_CBANK
	.align		4
        /*0044*/ 	.byte	0x04, 0x0a
        /*0046*/ 	.short	(.L_528 - .L_527)
	.align		4
.L_527:
        /*0048*/ 	.word	index@(.nv.constant0._ZN5flash44flash_bwd_dq_dk_dv_loop_seqk_parallel_kernelI23Flash_bwd_kernel_traitsILi128ELi64ELi64ELi8ELi4ELi2ELi2ELb1ELb0EN7cutlass10bfloat16_tE19Flash_kernel_traitsILi128ELi64ELi64ELi8ES3_EELb0ELb0ELb0ELb0ELb0ELb0ELb1EEEvNS_16Flash_bwd_paramsE)
        /*004c*/ 	.short	0x0380
        /*004e*/ 	.short	0x0280


	//----- nvinfo : EIATTR_SW_WAR
	.align		4
.L_528:
        /*0050*/ 	.byte	0x04, 0x36
        /*0052*/ 	.short	(.L_530 - .L_529)
.L_529:
        /*0054*/ 	.word	0x00000008
.L_530:


//--------------------- .nv.info._ZN5flash44flash_bwd_dq_dk_dv_loop_seqk_parallel_kernelI23Flash_bwd_kernel_traitsILi128ELi64ELi64ELi8ELi4ELi2ELi2ELb1ELb0EN7cutlass10bfloat16_tE19Flash_kernel_traitsILi128ELi64ELi64ELi8ES3_EELb1ELb0ELb1ELb0ELb0ELb0ELb0EEEvNS_16Flash_bwd_paramsE --------------------------
	.section	.nv.info._ZN5flash44flash_bwd_dq_dk_dv_loop_seqk_parallel_kernelI23Flash_bwd_kernel_traitsILi128ELi64ELi64ELi8ELi4ELi2ELi2ELb1ELb0EN7cutlass10bfloat16_tE19Flash_kernel_traitsILi128ELi64ELi64ELi8ES3_EELb1ELb0ELb1ELb0ELb0ELb0ELb0EEEvNS_16Flash_bwd_paramsE,"",@"SHT_CUDA_INFO"
	.sectionflags	@""
	.align	4


	//----- nvinfo : EIATTR_CUDA_API_VERSION
	.align		4
        /*0000*/ 	.byte	0x04, 0x37
        /*0002*/ 	.short	(.L_532 - .L_531)
.L_531:
        /*0004*/ 	.word	0x00000082


	//----- nvinfo : EIATTR_KPARAM_INFO
	.align		4
.L_532:
        /*0008*/ 	.byte	0x04, 0x17
        /*000a*/ 	.short	(.L_534 - .L_533)
.L_533:
        /*000c*/ 	.word	0x00000000
        /*0010*/ 	.short	0x0000
        /*0012*/ 	.short	0x0000
        /*0014*/ 	.byte	0x00, 0xf0, 0x01, 0x0a


	//----- nvinfo : EIATTR_SPARSE_MMA_MASK
	.align		4
.L_534:
        /*0018*/ 	.byte	0x03, 0x50
        /*001a*/ 	.short	0x0000


	//----- nvinfo : EIATTR_MAXREG_COUNT
	.align		4
        /*001c*/ 	.byte	0x03, 0x1b
        /*001e*/ 	.short	0x00ff


	//----- nvinfo : EIATTR_NUM_BARRIERS
	.align		4
        /*0020*/ 	.byte	0x02, 0x4c
        /*0022*/ 	.byte	0x01
	.zero		1


	//----- nvinfo : EIATTR_MERCURY_ISA_VERSION
	.align		4
        /*0024*/ 	.byte	0x03, 0x5f
        /*0026*/ 	.short	0x0101


	//----- nvinfo : EIATTR_VRC_CTA_INIT_COUNT
	.align		4
        /*0028*/ 	.byte	0x02, 0x4a
	.zero		1
	.zero		1


	//----- nvinfo : EIATTR_EXIT_INSTR_OFFSETS
	.align		4
        /*002c*/ 	.byte	0x04, 0x1c
        /*002e*/ 	.short	(.L_536 - .L_535)


	//   ....[0]....
.L_535:
        /*0030*/ 	.word	0x00000080


	//   ....[1]....
        /*0034*/ 	.word	0x00007480


	//----- nvinfo : EIATTR_CRS_STACK_SIZE
	.align		4
.L_536:
        /*0038*/ 	.byte	0x04, 0x1e
        /*003a*/ 	.short	(.L_538 - .L_537)
.L_537:
        /*003c*/ 	.word	0x00000000


	//----- nvinfo : EIATTR_CBANK_PARAM_SIZE
	.align		4
.L_538:
        /*0040*/ 	.byte	0x03, 0x19
        /*0042*/ 	.short	0x0280


	//----- nvinfo : EIATTR_PARAM_CBANK
	.align		4
        /*0044*/ 	.byte	0x04, 0x0a
        /*0046*/ 	.short	(.L_540 - .L_539)
	.align		4
.L_539:
        /*0048*/ 	.word	index@(.nv.constant0._ZN5flash44flash_bwd_dq_dk_dv_loop_seqk_parallel_kernelI23Flash_bwd_kernel_traitsILi128ELi64ELi64ELi8ELi4ELi2ELi2ELb1ELb0EN7cutlass10bfloat16_tE19Flash_kernel_traitsILi128ELi64ELi64ELi8ES3_EELb1ELb0ELb1ELb0ELb0ELb0ELb0EEEvNS_16Flash_bwd_paramsE)
        /*004c*/ 	.short	0x0380
        /*004e*/ 	.short	0x0280


	//----- nvinfo : EIATTR_SW_WAR
	.align		4
.L_540:
        /*0050*/ 	.byte	0x04, 0x36
        /*0052*/ 	.short	(.L_542 - .L_541)
.L_541:
        /*0054*/ 	.word	0x00000008
.L_542:


//--------------------- .nv.info._ZN5flash44flash_bwd_dq_dk_dv_loop_seqk_parallel_kernelI23Flash_bwd_kernel_traitsILi128ELi64ELi64ELi8ELi4ELi2ELi2ELb1ELb0EN7cutlass10bfloat16_tE19Flash_kernel_traitsILi128ELi64ELi64ELi8ES3_EELb0ELb0ELb1ELb0ELb0ELb0ELb1EEEvNS_16Flash_bwd_paramsE --------------------------
	.section	.nv.info._ZN5flash44flash_bwd_dq_dk_dv_loop_seqk_parallel_kernelI23Flash_bwd_kernel_traitsILi128ELi64ELi64ELi8ELi4ELi2ELi2ELb1ELb0EN7cutlass10bfloat16_tE19Flash_kernel_traitsILi128ELi64ELi64ELi8ES3_EELb0ELb0ELb1ELb0ELb0ELb0ELb1EEEvNS_16Flash_bwd_paramsE,"",@"SHT_CUDA_INFO"
	.sectionflags	@""
	.align	4


	//----- nvinfo : EIATTR_CUDA_API_VERSION
	.align		4
        /*0000*/ 	.byte	0x04, 0x37
        /*0002*/ 	.short	(.L_544 - .L_543)
.L_543:
        /*0004*/ 	.word	0x00000082


	//----- nvinfo : EIATTR_KPARAM_INFO
	.align		4
.L_544:
        /*0008*/ 	.byte	0x04, 0x17
        /*000a*/ 	.short	(.L_546 - .L_545)
.L_545:
        /*000c*/ 	.word	0x00000000
        /*0010*/ 	.short	0x0000
        /*0012*/ 	.short	0x0000
        /*0014*/ 	.byte	0x00, 0xf0, 0x01, 0x0a


	//----- nvinfo : EIATTR_SPARSE_MMA_MASK
	.align		4
.L_546:
        /*0018*/ 	.byte	0x03, 0x50
        /*001a*/ 	.short	0x0000


	//----- nvinfo : EIATTR_MAXREG_COUNT
	.align		4
        /*001c*/ 	.byte	0x03, 0x1b
        /*001e*/ 	.short	0x00ff


	//----- nvinfo : EIATTR_NUM_BARRIERS
	.align		4
        /*0020*/ 	.byte	0x02, 0x4c
        /*0022*/ 	.byte	0x01
	.zero		1


	//----- nvinfo : EIATTR_MERCURY_ISA_VERSION
	.align		4
        /*0024*/ 	.byte	0x03, 0x5f
        /*0026*/ 	.short	0x0101


	//----- nvinfo : EIATTR_VRC_CTA_INIT_COUNT
	.align		4
        /*0028*/ 	.byte	0x02, 0x4a
	.zero		1
	.zero		1


	//----- nvinfo : EIATTR_EXIT_INSTR_OFFSETS
	.align		4
        /*002c*/ 	.byte	0x04, 0x1c
        /*002e*/ 	.short	(.L_548 - .L_547)


	//   ....[0]....
.L_547:
        /*0030*/ 	.word	0x00000080


	//   ....[1]....
        /*0034*/ 	.word	0x00006ed0


	//----- nvinfo : EIATTR_CRS_STACK_SIZE
	.align		4
.L_548:
        /*0038*/ 	.byte	0x04, 0x1e
        /*003a*/ 	.short	(.L_550 - .L_549)
.L_549:
        /*003c*/ 	.word	0x00000000


	//----- nvinfo : EIATTR_CBANK_PARAM_SIZE
	.align		4
.L_550:
        /*0040*/ 	.byte	0x03, 0x19
        /*0042*/ 	.short	0x0280


	//----- nvinfo : EIATTR_PARAM_CBANK
	.align		4
        /*0044*/ 	.byte	0x04, 0x0a
        /*0046*/ 	.short	(.L_552 - .L_551)
	.align		4
.L_551:
        /*0048*/ 	.word	index@(.nv.constant0._ZN5flash44flash_bwd_dq_dk_dv_loop_seqk_parallel_kernelI23Flash_bwd_kernel_traitsILi128ELi64ELi64ELi8ELi4ELi2ELi2ELb1ELb0EN7cutlass10bfloat16_tE19Flash_kernel_traitsILi128ELi64ELi64ELi8ES3_EELb0ELb0ELb1ELb0ELb0ELb0ELb1EEEvNS_16Flash_bwd_paramsE)
        /*004c*/ 	.short	0x0380
        /*004e*/ 	.short	0x0280


	//----- nvinfo : EIATTR_SW_WAR
	.align		4
.L_552:
        /*0050*/ 	.byte	0x04, 0x36
        /*0052*/ 	.short	(.L_554 - .L_553)
.L_553:
        /*0054*/ 	.word	0x00000008
.L_554:


//--------------------- .nv.info._ZN5flash44flash_bwd_dq_dk_dv_loop_seqk_parallel_kernelI23Flash_bwd_kernel_traitsILi128ELi64ELi64ELi8ELi4ELi2ELi2ELb1ELb0EN7cutlass10bfloat16_tE19Flash_kernel_traitsILi128ELi64ELi64ELi8ES3_EELb1ELb0ELb0ELb0ELb1ELb1ELb0EEEvNS_16Flash_bwd_paramsE --------------------------
	.section	.nv.info._ZN5flash44flash_bwd_dq_dk_dv_loop_seqk_parallel_kernelI23Flash_bwd_kernel_traitsILi128ELi64ELi64ELi8ELi4ELi2ELi2ELb1ELb0EN7cutlass10bfloat16_tE19Flash_kernel_traitsILi128ELi64ELi64ELi8ES3_EELb1ELb0ELb0ELb0ELb1ELb1ELb0EEEvNS_16Flash_bwd_paramsE,"",@"SHT_CUDA_INFO"
	.sectionflags	@""
	.align	4


	//----- nvinfo : EIATTR_CUDA_API_VERSION
	.align		4
        /*0000*/ 	.byte	0x04, 0x37
        /*0002*/ 	.short	(.L_556 - .L_555)
.L_555:
        /*0004*/ 	.word	0x00000082


	//----- nvinfo : EIATTR_KPARAM_INFO
	.align		4
.L_556:
        /*0008*/ 	.byte	0x04, 0x17
        /*000a*/ 	.short	(.L_558 - .L_557)
.L_557:
        /*000c*/ 	.word	0x00000000
        /*0010*/ 	.short	0x0000
        /*0012*/ 	.short	0x0000
        /*0014*/ 	.byte	0x00, 0xf0, 0x01, 0x0a


	//----- nvinfo : EIATTR_SPARSE_MMA_MASK
	.align		4
.L_558:
        /*0018*/ 	.byte	0x03, 0x50
        /*001a*/ 	.short	0x0000


	//----- nvinfo : EIATTR_MAXREG_COUNT
	.align		4
        /*001c*/ 	.byte	0x03, 0x1b
        /*001e*/ 	.short	0x00ff


	//----- nvinfo : EIATTR_NUM_BARRIERS
	.align		4
        /*0020*/ 	.byte	0x02, 0x4c
        /*0022*/ 	.byte	0x01
	.zero		1


	//----- nvinfo : EIATTR_MERCURY_ISA_VERSION
	.align		4
        /*0024*/ 	.byte	0x03, 0x5f
        /*0026*/ 	.short	0x0101


	//----- nvinfo : EIATTR_VRC_CTA_INIT_COUNT
	.align		4
        /*0028*/ 	.byte	0x02, 0x4a
	.zero		1
	.zero		1


	//----- nvinfo : EIATTR_EXIT_INSTR_OFFSETS
	.align		4
        /*002c*/ 	.byte	0x04, 0x1c
        /*002e*/ 	.short	(.L_560 - .L_559)


	//   ....[0]....
.L_559:
        /*0030*/ 	.word	0x00000080


	//   ....[1]....
        /*0034*/ 	.word	0x00004fa0


	//----- nvinfo : EIATTR_CBANK_PARAM_SIZE
	.align		4
.L_560:
        /*0038*/ 	.byte	0x03, 0x19
        /*003a*/ 	.short	0x0280


	//----- nvinfo : EIATTR_PARAM_CBANK
	.align		4
        /*003c*/ 	.byte	0x04, 0x0a
        /*003e*/ 	.short	(.L_562 - .L_561)
	.align		4
.L_561:
        /*0040*/ 	.word	index@(.nv.constant0._ZN5flash44flash_bwd_dq_dk_dv_loop_seqk_parallel_kernelI23Flash_bwd_kernel_traitsILi128ELi64ELi64ELi8ELi4ELi2ELi2ELb1ELb0EN7cutlass10bfloat16_tE19Flash_kernel_traitsILi128ELi64ELi64ELi8ES3_EELb1ELb0ELb0ELb0ELb1ELb1ELb0EEEvNS_16Flash_bwd_paramsE)
        /*0044*/ 	.short	0x0380
        /*0046*/ 	.short	0x0280


	//----- nvinfo : EIATTR_SW_WAR
	.align		4
.L_562:
        /*0048*/ 	.byte	0x04, 0x36
        /*004a*/ 	.short	(.L_564 - .L_563)
.L_563:
        /*004c*/ 	.word	0x00000008
.L_564:


//--------------------- .nv.info._ZN5flash44flash_bwd_dq_dk_dv_loop_seqk_parallel_kernelI23Flash_bwd_kernel_traitsILi128ELi64ELi64ELi8ELi4ELi2ELi2ELb1ELb0EN7cutlass10bfloat16_tE19Flash_kernel_traitsILi128ELi64ELi64ELi8ES3_EELb0ELb0ELb0ELb0ELb1ELb1ELb1EEEvNS_16Flash_bwd_paramsE --------------------------
	.section	.nv.info._ZN5flash44flash_bwd_dq_dk_dv_loop_seqk_parallel_kernelI23Flash_bwd_kernel_traitsILi128ELi64ELi64ELi8ELi4ELi2ELi2ELb1ELb0EN7cutlass10bfloat16_tE19Flash_kernel_traitsILi128ELi64ELi64ELi8ES3_EELb0ELb0ELb0ELb0ELb1ELb1ELb1EEEvNS_16Flash_bwd_paramsE,"",@"SHT_CUDA_INFO"
	.sectionflags	@""
	.align	4


	//----- nvinfo : EIATTR_CUDA_API_VERSION
	.align		4
        /*0000*/ 	.byte	0x04, 0x37
        /*0002*/ 	.short	(.L_566 - .L_565)
.L_565:
        /*0004*/ 	.word	0x00000082


	//----- nvinfo : EIATTR_KPARAM_INFO
	.align		4
.L_566:
        /*0008*/ 	.byte	0x04, 0x17
        /*000a*/ 	.short	(.L_568 - .L_567)
.L_567:
        /*000c*/ 	.word	0x00000000
        /*0010*/ 	.short	0x0000
        /*0012*/ 	.short	0x0000
        /*0014*/ 	.byte	0x00, 0xf0, 0x01, 0x0a


	//----- nvinfo : EIATTR_SPARSE_MMA_MASK
	.align		4
.L_568:
        /*0018*/ 	.byte	0x03, 0x50
        /*001a*/ 	.short	0x0000


	//----- nvinfo : EIATTR_MAXREG_COUNT
	.align		4
        /*001c*/ 	.byte	0x03, 0x1b
        /*001e*/ 	.short	0x00ff


	//----- nvinfo : EIATTR_NUM_BARRIERS
	.align		4
        /*0020*/ 	.byte	0x02, 0x4c
        /*0022*/ 	.byte	0x01
	.zero		1


	//----- nvinfo : EIATTR_MERCURY_ISA_VERSION
	.align		4
        /*0024*/ 	.byte	0x03, 0x5f
        /*0026*/ 	.short	0x0101


	//----- nvinfo : EIATTR_VRC_CTA_INIT_COUNT
	.align		4
        /*0028*/ 	.byte	0x02, 0x4a
	.zero		1
	.zero		1


	//----- nvinfo : EIATTR_EXIT_INSTR_OFFSETS
	.align		4
        /*002c*/ 	.byte	0x04, 0x1c
        /*002e*/ 	.short	(.L_570 - .L_569)


	//   ....[0]....
.L_569:
        /*0030*/ 	.word	0x00000080


	//   ....[1]....
        /*0034*/ 	.word	0x00004a30


	//----- nvinfo : EIATTR_CBANK_PARAM_SIZE
	.align		4
.L_570:
        /*0038*/ 	.byte	0x03, 0x19
        /*003a*/ 	.short	0x0280


	//----- nvinfo : EIATTR_PARAM_CBANK
	.align		4
        /*003c*/ 	.byte	0x04, 0x0a
        /*003e*/ 	.short	(.L_572 - .L_571)
	.align		4
.L_571:
        /*0040*/ 	.word	index@(.nv.constant0._ZN5flash44flash_bwd_dq_dk_dv_loop_seqk_parallel_kernelI23Flash_bwd_kernel_traitsILi128ELi64ELi64ELi8ELi4ELi2ELi2ELb1ELb0EN7cutlass10bfloat16_tE19Flash_kernel_traitsILi128ELi64ELi64ELi8ES3_EELb0ELb0ELb0ELb0ELb1ELb1ELb1EEEvNS_16Flash_bwd_paramsE)
        /*0044*/ 	.short	0x0380
        /*0046*/ 	.short	0x0280


	//----- nvinfo : EIATTR_SW_WAR
	.align		4
.L_572:
        /*0048*/ 	.byte	0x04, 0x36
        /*004a*/ 	.short	(.L_574 - .L_573)
.L_573:
        /*004c*/ 	.word	0x00000008
.L_574:


//--------------------- .nv.info._ZN5flash44flash_bwd_dq_dk_dv_loop_seqk_parallel_kernelI23Flash_bwd_kernel_traitsILi128ELi64ELi64ELi8ELi4ELi2ELi2ELb1ELb0EN7cutlass10bfloat16_tE19Flash_kernel_traitsILi128ELi64ELi64ELi8ES3_EELb1ELb0ELb0ELb1ELb0ELb0ELb0EEEvNS_16Flash_bwd_paramsE --------------------------
	.section	.nv.info._ZN5flash44flash_bwd_dq_dk_dv_loop_seqk_parallel_kernelI23Flash_bwd_kernel_traitsILi128ELi64ELi64ELi8ELi4ELi2ELi2ELb1ELb0EN7cutlass10bfloat16_tE19Flash_kernel_traitsILi128ELi64ELi64ELi8ES3_EELb1ELb0ELb0ELb1ELb0ELb0ELb0EEEvNS_16Flash_bwd_paramsE,"",@"SHT_CUDA_INFO"
	.sectionflags	@""
	.align	4


	//----- nvinfo : EIATTR_CUDA_API_VERSION
	.align		4
        /*0000*/ 	.byte	0x04, 0x37
        /*0002*/ 	.short	(.L_576 - .L_575)
.L_575:
        /*0004*/ 	.word	0x00000082


	//----- nvinfo : EIATTR_KPARAM_INFO
	.align		4
.L_576:
        /*0008*/ 	.byte	0x04, 0x17
        /*000a*/ 	.short	(.L_578 - .L_577)
.L_577:
        /*000c*/ 	.word	0x00000000
        /*0010*/ 	.short	0x0000
        /*0012*/ 	.short	0x0000
        /*0014*/ 	.byte	0x00, 0xf0, 0x01, 0x0a


	//----- nvinfo : EIATTR_SPARSE_MMA_MASK
	.align		4
.L_578:
        /*0018*/ 	.byte	0x03, 0x50
        /*001a*/ 	.short	0x0000


	//----- nvinfo : EIATTR_MAXREG_COUNT
	.align		4
        /*001c*/ 	.byte	0x03, 0x1b
        /*001e*/ 	.short	0x00ff


	//----- nvinfo : EIATTR_NUM_BARRIERS
	.align		4
        /*0020*/ 	.byte	0x02, 0x4c
        /*0022*/ 	.byte	0x01
	.zero		1


	//----- nvinfo : EIATTR_MERCURY_ISA_VERSION
	.align		4
        /*0024*/ 	.byte	0x03, 0x5f
        /*0026*/ 	.short	0x0101


	//----- nvinfo : EIATTR_VRC_CTA_INIT_COUNT
	.align		4
        /*0028*/ 	.byte	0x02, 0x4a
	.zero		1
	.zero		1


	//----- nvinfo : EIATTR_EXIT_INSTR_OFFSETS
	.align		4
        /*002c*/ 	.byte	0x04, 0x1c
        /*002e*/ 	.short	(.L_580 - .L_579)


	//   ....[0]....
.L_579:
        /*0030*/ 	.word	0x00000080


	//   ....[1]....
        /*0034*/ 	.word	0x000074d0


	//----- nvinfo : EIATTR_CRS_STACK_SIZE
	.align		4
.L_580:
        /*0038*/ 	.byte	0x04, 0x1e
        /*003a*/ 	.short	(.L_582 - .L_581)
.L_581:
        /*003c*/ 	.word	0x00000000


	//----- nvinfo : EIATTR_CBANK_PARAM_SIZE
	.align		4
.L_582:
        /*0040*/ 	.byte	0x03, 0x19
        /*0042*/ 	.short	0x0280


	//----- nvinfo : EIATTR_PARAM_CBANK
	.align		4
        /*0044*/ 	.byte	0x04, 0x0a
        /*0046*/ 	.short	(.L_584 - .L_583)
	.align		4
.L_583:
        /*0048*/ 	.word	index@(.nv.constant0._ZN5flash44flash_bwd_dq_dk_dv_loop_seqk_parallel_kernelI23Flash_bwd_kernel_traitsILi128ELi64ELi64ELi8ELi4ELi2ELi2ELb1ELb0EN7cutlass10bfloat16_tE19Flash_kernel_traitsILi128ELi64ELi64ELi8ES3_EELb1ELb0ELb0ELb1ELb0ELb0ELb0EEEvNS_16Flash_bwd_paramsE)
        /*004c*/ 	.short	0x0380
        /*004e*/ 	.short	0x0280


	//----- nvinfo : EIATTR_SW_WAR
	.align		4
.L_584:
        /*0050*/ 	.byte	0x04, 0x36
        /*0052*/ 	.short	(.L_586 - .L_585)
.L_585:
        /*0054*/ 	.word	0x00000008
.L_586:


//--------------------- .nv.info._ZN5flash44flash_bwd_dq_dk_dv_loop_seqk_parallel_kernelI23Flash_bwd_kernel_traitsILi128ELi64ELi64ELi8ELi4ELi2ELi2ELb1ELb0EN7cutlass10bfloat16_tE19Flash_kernel_traitsILi128ELi64ELi64ELi8ES3_EELb0ELb0ELb0ELb1ELb0ELb0ELb1EEEvNS_16Flash_bwd_paramsE --------------------------
	.section	.nv.info._ZN5flash44flash_bwd_dq_dk_dv_loop_seqk_parallel_kernelI23Flash_bwd_kernel_traitsILi128ELi64ELi64ELi8ELi4ELi2ELi2ELb1ELb0EN7cutlass10bfloat16_tE19Flash_kernel_traitsILi128ELi64ELi64ELi8ES3_EELb0ELb0ELb0ELb1ELb0ELb0ELb1EEEvNS_16Flash_bwd_paramsE,"",@"SHT_CUDA_INFO"
	.sectionflags	@""
	.align	4


	//----- nvinfo : EIATTR_CUDA_API_VERSION
	.align		4
        /*0000*/ 	.byte	0x04, 0x37
        /*0002*/ 	.short	(.L_588 - .L_587)
.L_587:
        /*0004*/ 	.word	0x00000082


	//----- nvinfo : EIATTR_KPARAM_INFO
	.align		4
.L_588:
        /*0008*/ 	.byte	0x04, 0x17
        /*000a*/ 	.short	(.L_590 - .L_589)
.L_589:
        /*000c*/ 	.word	0x00000000
        /*0010*/ 	.short	0x0000
        /*0012*/ 	.short	0x0000
        /*0014*/ 	.byte	0x00, 0xf0, 0x01, 0x0a


	//----- nvinfo : EIATTR_SPARSE_MMA_MASK
	.align		4
.L_590:
        /*0018*/ 	.byte	0x03, 0x50
        /*001a*/ 	.short	0x0000


	//----- nvinfo : EIATTR_MAXREG_COUNT
	.align		4
        /*001c*/ 	.byte	0x03, 0x1b
        /*001e*/ 	.short	0x00ff


	//----- nvinfo : EIATTR_NUM_BARRIERS
	.align		4
        /*0020*/ 	.byte	0x02, 0x4c
        /*0022*/ 	.byte	0x01
	.zero		1


	//----- nvinfo : EIATTR_MERCURY_ISA_VERSION
	.align		4
        /*0024*/ 	.byte	0x03, 0x5f
        /*0026*/ 	.short	0x0101


	//----- nvinfo : EIATTR_VRC_CTA_INIT_COUNT
	.align		4
        /*0028*/ 	.byte	0x02, 0x4a
	.zero		1
	.zero		1


	//----- nvinfo : EIATTR_EXIT_INSTR_OFFSETS
	.align		4
        /*002c*/ 	.byte	0x04, 0x1c
        /*002e*/ 	.short	(.L_592 - .L_591)


	//   ....[0]....
.L_591:
        /*0030*/ 	.word	0x00000080


	//   ....[1]....
        /*0034*/ 	.word	0x00006ec0


	//----- nvinfo : EIATTR_CRS_STACK_SIZE
	.align		4
.L_592:
        /*0038*/ 	.byte	0x04, 0x1e
        /*003a*/ 	.short	(.L_594 - .L_593)
.L_593:
        /*003c*/ 	.word	0x00000000


	//----- nvinfo : EIATTR_CBANK_PARAM_SIZE
	.align		4
.L_594:
        /*0040*/ 	.byte	0x03, 0x19
        /*0042*/ 	.short	0x0280


	//----- nvinfo : EIATTR_PARAM_CBANK
	.align		4
        /*0044*/ 	.byte	0x04, 0x0a
        /*0046*/ 	.short	(.L_596 - .L_595)
	.align		4
.L_595:
        /*0048*/ 	.word	index@(.nv.constant0._ZN5flash44flash_bwd_dq_dk_dv_loop_seqk_parallel_kernelI23Flash_bwd_kernel_traitsILi128ELi64ELi64ELi8ELi4ELi2ELi2ELb1ELb0EN7cutlass10bfloat16_tE19Flash_kernel_traitsILi128ELi64ELi64ELi8ES3_EELb0ELb0ELb0ELb1ELb0ELb0ELb1EEEvNS_16Flash_bwd_paramsE)
        /*004c*/ 	.short	0x0380
        /*004e*/ 	.short	0x0280


	//----- nvinfo : EIATTR_SW_WAR
	.align		4
.L_596:
        /*0050*/ 	.byte	0x04, 0x36
        /*0052*/ 	.short	(.L_598 - .L_597)
.L_597:
        /*0054*/ 	.word	0x00000008
.L_598:


//--------------------- .nv.info._ZN5flash44flash_bwd_dq_dk_dv_loop_seqk_parallel_kernelI23Flash_bwd_kernel_traitsILi128ELi64ELi64ELi8ELi4ELi2ELi2ELb1ELb0EN7cutlass10bfloat16_tE19Flash_kernel_traitsILi128ELi64ELi64ELi8ES3_EELb1ELb0ELb1ELb0ELb0ELb1ELb0EEEvNS_16Flash_bwd_paramsE --------------------------
	.section	.nv.info._ZN5flash44flash_bwd_dq_dk_dv_loop_seqk_parallel_kernelI23Flash_bwd_kernel_traitsILi128ELi64ELi64ELi8ELi4ELi2ELi2ELb1ELb0EN7cutlass10bfloat16_tE19Flash_kernel_traitsILi128ELi64ELi64ELi8ES3_EELb1ELb0ELb1ELb0ELb0ELb1ELb0EEEvNS_16Flash_bwd_paramsE,"",@"SHT_CUDA_INFO"
	.sectionflags	@""
	.align	4


	//----- nvinfo : EIATTR_CUDA_API_VERSION
	.align		4
        /*0000*/ 	.byte	0x04, 0x37
        /*0002*/ 	.short	(.L_600 - .L_599)
.L_599:
        /*0004*/ 	.word	0x00000082


	//----- nvinfo : EIATTR_KPARAM_INFO
	.align		4
.L_600:
        /*0008*/ 	.byte	0x04, 0x17
        /*000a*/ 	.short	(.L_602 - .L_601)
.L_601:
        /*000c*/ 	.word	0x00000000
        /*0010*/ 	.short	0x0000
        /*0012*/ 	.short	0x0000
        /*0014*/ 	.byte	0x00, 0xf0, 0x01, 0x0a


	//----- nvinfo : EIATTR_SPARSE_MMA_MASK
	.align		4
.L_602:
        /*0018*/ 	.byte	0x03, 0x50
        /*001a*/ 	.short	0x0000


	//----- nvinfo : EIATTR_MAXREG_COUNT
	.align		4
        /*001c*/ 	.byte	0x03, 0x1b
        /*001e*/ 	.short	0x00ff


	//----- nvinfo : EIATTR_NUM_BARRIERS
	.align		4
        /*0020*/ 	.byte	0x02, 0x4c
        /*0022*/ 	.byte	0x01
	.zero		1


	//----- nvinfo : EIATTR_MERCURY_ISA_VERSION
	.align		4
        /*0024*/ 	.byte	0x03, 0x5f
        /*0026*/ 	.short	0x0101


	//----- nvinfo : EIATTR_VRC_CTA_INIT_COUNT
	.align		4
        /*0028*/ 	.byte	0x02, 0x4a
	.zero		1
	.zero		1


	//----- nvinfo : EIATTR_EXIT_INSTR_OFFSETS
	.align		4
        /*002c*/ 	.byte	0x04, 0x1c
        /*002e*/ 	.short	(.L_604 - .L_603)


	//   ....[0]....
.L_603:
        /*0030*/ 	.word	0x00000080


	//   ....[1]....
        /*0034*/ 	.word	0x00006920


	//----- nvinfo : EIATTR_CRS_STACK_SIZE
	.align		4
.L_604:
        /*0038*/ 	.byte	0x04, 0x1e
        /*003a*/ 	.short	(.L_606 - .L_605)
.L_605:
        /*003c*/ 	.word	0x00000000


	//----- nvinfo : EIATTR_CBANK_PARAM_SIZE
	.align		4
.L_606:
        /*0040*/ 	.byte	0x03, 0x19
        /*0042*/ 	.short	0x0280


	//----- nvinfo : EIATTR_PARAM_CBANK
	.align		4
        /*0044*/ 	.byte	0x04, 0x0a
        /*0046*/ 	.short	(.L_608 - .L_607)
	.align		4
.L_607:
        /*0048*/ 	.word	index@(.nv.constant0._ZN5flash44flash_bwd_dq_dk_dv_loop_seqk_parallel_kernelI23Flash_bwd_kernel_traitsILi128ELi64ELi64ELi8ELi4ELi2ELi2ELb1ELb0EN7cutlass10bfloat16_tE19Flash_kernel_traitsILi128ELi64ELi64ELi8ES3_EELb1ELb0ELb1ELb0ELb0ELb1ELb0EEEvNS_16Flash_bwd_paramsE)
        /*004c*/ 	.short	0x0380
        /*004e*/ 	.short	0x0280


	//----- nvinfo : EIATTR_SW_WAR
	.align		4
.L_608:
        /*0050*/ 	.byte	0x04, 0x36
        /*0052*/ 	.short	(.L_610 - .L_609)
.L_609:
        /*0054*/ 	.word	0x00000008
.L_610:


//--------------------- .nv.info._ZN5flash44flash_bwd_dq_dk_dv_loop_seqk_parallel_kernelI23Flash_bwd_kernel_traitsILi128ELi64ELi64ELi8ELi4ELi2ELi2ELb1ELb0EN7cutlass10bfloat16_tE19Flash_kernel_traitsILi128ELi64ELi64ELi8ES3_EELb0ELb0ELb1ELb0ELb0ELb1ELb1EEEvNS_16Flash_bwd_paramsE --------------------------
	.section	.nv.info._ZN5flash44flash_bwd_dq_dk_dv_loop_seqk_parallel_kernelI23Flash_bwd_kernel_traitsILi128ELi64ELi64ELi8ELi4ELi2ELi2ELb1ELb0EN7cutlass10bfloat16_tE19Flash_kernel_traitsILi128ELi64ELi64ELi8ES3_EELb0ELb0ELb1ELb0ELb0ELb1ELb1EEEvNS_16Flash_bwd_paramsE,"",@"SHT_CUDA_INFO"
	.sectionflags	@""
	.align	4


	//----- nvinfo : EIATTR_CUDA_API_VERSION
	.align		4
        /*0000*/ 	.byte	0x04, 0x37
        /*0002*/ 	.short	(.L_612 - .L_611)
.L_611:
        /*0004*/ 	.word	0x00000082


	//----- nvinfo : EIATTR_KPARAM_INFO
	.align		4
.L_612:
        /*0008*/ 	.byte	0x04, 0x17
        /*000a*/ 	.short	(.L_614 - .L_613)
.L_613:
        /*000c*/ 	.word	0x00000000
        /*0010*/ 	.short	0x0000
        /*0012*/ 	.short	0x0000
        /*0014*/ 	.byte	0x00, 0xf0, 0x01, 0x0a


	//----- nvinfo : EIATTR_SPARSE_MMA_MASK
	.align		4
.L_614:
        /*0018*/ 	.byte	0x03, 0x50
        /*001a*/ 	.short	0x0000


	//----- nvinfo : EIATTR_MAXREG_COUNT
	.align		4
        /*001c*/ 	.byte	0x03, 0x1b
        /*001e*/ 	.short	0x00ff


	//----- nvinfo : EIATTR_NUM_BARRIERS
	.align		4
        /*0020*/ 	.byte	0x02, 0x4c
        /*0022*/ 	.byte	0x01
	.zero		1


	//----- nvinfo : EIATTR_MERCURY_ISA_VERSION
	.align		4
        /*0024*/ 	.byte	0x03, 0x5f
        /*0026*/ 	.short	0x0101


	//----- nvinfo : EIATTR_VRC_CTA_INIT_COUNT
	.align		4
        /*0028*/ 	.byte	0x02, 0x4a
	.zero		1
	.zero		1


	//----- nvinfo : EIATTR_EXIT_INSTR_OFFSETS
	.align		4
        /*002c*/ 	.byte	0x04, 0x1c
        /*002e*/ 	.short	(.L_616 - .L_615)


	//   ....[0]....
.L_615:
        /*0030*/ 	.word	0x00000080


	//   ....[1]....
        /*0034*/ 	.word	0x00006310


	//----- nvinfo : EIATTR_CRS_STACK_SIZE
	.align		4
.L_616:
        /*0038*/ 	.byte	0x04, 0x1e
        /*003a*/ 	.short	(.L_618 - .L_617)
.L_617:
        /*003c*/ 	.word	0x00000000


	//----- nvinfo : EIATTR_CBANK_PARAM_SIZE
	.align		4
.L_618:
        /*0040*/ 	.byte	0x03, 0x19
        /*0042*/ 	.short	0x0280


	//----- nvinfo : EIATTR_PARAM_CBANK
	.align		4
        /*0044*/ 	.byte	0x04, 0x0a
        /*0046*/ 	.short	(.L_620 - .L_619)
	.align		4
.L_619:
        /*0048*/ 	.word	index@(.nv.constant0._ZN5flash44flash_bwd_dq_dk_dv_loop_seqk_parallel_kernelI23Flash_bwd_kernel_traitsILi128ELi64ELi64ELi8ELi4ELi2ELi2ELb1ELb0EN7cutlass10bfloat16_tE19Flash_kernel_traitsILi128ELi64ELi64ELi8ES3_EELb0ELb0ELb1ELb0ELb0ELb1ELb1EEEvNS_16Flash_bwd_paramsE)
        /*004c*/ 	.short	0x0380
        /*004e*/ 	.short	0x0280


	//----- nvinfo : EIATTR_SW_WAR
	.align		4
.L_620:
        /*0050*/ 	.byte	0x04, 0x36
        /*0052*/ 	.short	(.L_622 - .L_621)
.L_621:
        /*0054*/ 	.word	0x00000008
.L_622:


//--------------------- .nv.info._ZN5flash44flash_bwd_dq_dk_dv_loop_seqk_parallel_kernelI23Flash_bwd_kernel_traitsILi128ELi64ELi64ELi8ELi4ELi2ELi2ELb1ELb0EN7cutlass10bfloat16_tE19Flash_kernel_traitsILi128ELi64ELi64ELi8ES3_EELb1ELb0ELb1ELb1ELb0ELb0ELb0EEEvNS_16Flash_bwd_paramsE --------------------------
	.section	.nv.info._ZN5flash44flash_bwd_dq_dk_dv_loop_seqk_parallel_kernelI23Flash_bwd_kernel_traitsILi128ELi64ELi64ELi8ELi4ELi2ELi2ELb1ELb0EN7cutlass10bfloat16_tE19Flash_kernel_traitsILi128ELi64ELi64ELi8ES3_EELb1ELb0ELb1ELb1ELb0ELb0ELb0EEEvNS_16Flash_bwd_paramsE,"",@"SHT_CUDA_INFO"
	.sectionflags	@""
	.align	4


	//----- nvinfo : EIATTR_CUDA_API_VERSION
	.align		4
        /*0000*/ 	.byte	0x04, 0x37
        /*0002*/ 	.short	(.L_624 - .L_623)
.L_623:
        /*0004*/ 	.word	0x00000082


	//----- nvinfo : EIATTR_KPARAM_INFO
	.align		4
.L_624:
        /*0008*/ 	.byte	0x04, 0x17
        /*000a*/ 	.short	(.L_626 - .L_625)
.L_625:
        /*000c*/ 	.word	0x00000000
        /*0010*/ 	.short	0x0000
        /*0012*/ 	.short	0x0000
        /*0014*/ 	.byte	0x00, 0xf0, 0x01, 0x0a


	//----- nvinfo : EIATTR_SPARSE_MMA_MASK
	.align		4
.L_626:
        /*0018*/ 	.byte	0x03, 0x50
        /*001a*/ 	.short	0x0000


	//----- nvinfo : EIATTR_MAXREG_COUNT
	.align		4
        /*001c*/ 	.byte	0x03, 0x1b
        /*001e*/ 	.short	0x00ff


	//----- nvinfo : EIATTR_NUM_BARRIERS
	.align		4
        /*0020*/ 	.byte	0x02, 0x4c
        /*0022*/ 	.byte	0x01
	.zero		1


	//----- nvinfo : EIATTR_MERCURY_ISA_VERSION
	.align		4
        /*0024*/ 	.byte	0x03, 0x5f
        /*0026*/ 	.short	0x0101


	//----- nvinfo : EIATTR_VRC_CTA_INIT_COUNT
	.align		4
        /*0028*/ 	.byte	0x02, 0x4a
	.zero		1
	.zero		1


	//----- nvinfo : EIATTR_EXIT_INSTR_OFFSETS
	.align		4
        /*002c*/ 	.byte	0x04, 0x1c
        /*002e*/ 	.short	(.L_628 - .L_627)


	//   ....[0]....
.L_627:
        /*0030*/ 	.word	0x00000080


	//   ....[1]....
        /*0034*/ 	.word	0x00007920


	//----- nvinfo : EIATTR_CRS_STACK_SIZE
	.align		4
.L_628:
        /*0038*/ 	.byte	0x04, 0x1e
        /*003a*/ 	.short	(.L_630 - .L_629)
.L_629:
        /*003c*/ 	.word	0x00000000


	//----- nvinfo : EIATTR_CBANK_PARAM_SIZE
	.align		4
.L_630:
        /*0040*/ 	.byte	0x03, 0x19
        /*0042*/ 	.short	0x0280


	//----- nvinfo : EIATTR_PARAM_CBANK
	.align		4
        /*0044*/ 	.byte	0x04, 0x0a
        /*0046*/ 	.short	(.L_632 - .L_631)
	.align		4
.L_631:
        /*0048*/ 	.word	index@(.nv.constant0._ZN5flash44flash_bwd_dq_dk_dv_loop_seqk_parallel_kernelI23Flash_bwd_kernel_traitsILi128ELi64ELi64ELi8ELi4ELi2ELi2ELb1ELb0EN7cutlass10bfloat16_tE19Flash_kernel_traitsILi128ELi64ELi64ELi8ES3_EELb1ELb0ELb1ELb1ELb0ELb0ELb0EEEvNS_16Flash_bwd_paramsE)
        /*004c*/ 	.short	0x0380
        /*004e*/ 	.short	0x0280


	//----- nvinfo : EIATTR_SW_WAR
	.align		4
.L_632:
        /*0050*/ 	.byte	0x04, 0x36
        /*0052*/ 	.short	(.L_634 - .L_633)
.L_633:
        /*0054*/ 	.word	0x00000008
.L_634:


//--------------------- .nv.info._ZN5flash44flash_bwd_dq_dk_dv_loop_seqk_parallel_kernelI23Flash_bwd_kernel_traitsILi128ELi64ELi64ELi8ELi4ELi2ELi2ELb1ELb0EN7cutlass10bfloat16_tE19Flash_kernel_traitsILi128ELi64ELi64ELi8ES3_EELb0ELb0ELb1ELb1ELb0ELb0ELb1EEEvNS_16Flash_bwd_paramsE --------------------------
	.section	.nv.info._ZN5flash44flash_bwd_dq_dk_dv_loop_seqk_parallel_kernelI23Flash_bwd_kernel_traitsILi128ELi64ELi64ELi8ELi4ELi2ELi2ELb1ELb0EN7cutlass10bfloat16_tE19Flash_kernel_traitsILi128ELi64ELi64ELi8ES3_EELb0ELb0ELb1ELb1ELb0ELb0ELb1EEEvNS_16Flash_bwd_paramsE,"",@"SHT_CUDA_INFO"
	.sectionflags	@""
	.align	4


	//----- nvinfo : EIATTR_CUDA_API_VERSION
	.align		4
        /*0000*/ 	.byte	0x04, 0x37
        /*0002*/ 	.short	(.L_636 - .L_635)
.L_635:
        /*0004*/ 	.word	0x00000082


	//----- nvinfo : EIATTR_KPARAM_INFO
	.align		4
.L_636:
        /*0008*/ 	.byte	0x04, 0x17
        /*000a*/ 	.short	(.L_638 - .L_637)
.L_637:
        /*000c*/ 	.word	0x00000000
        /*0010*/ 	.short	0x0000
        /*0012*/ 	.short	0x0000
        /*0014*/ 	.byte	0x00, 0xf0, 0x01, 0x0a


	//----- nvinfo : EIATTR_SPARSE_MMA_MASK
	.align		4
.L_638:
        /*0018*/ 	.byte	0x03, 0x50
        /*001a*/ 	.short	0x0000


	//----- nvinfo : EIATTR_MAXREG_COUNT
	.align		4
        /*001c*/ 	.byte	0x03, 0x1b
        /*001e*/ 	.short	0x00ff


	//----- nvinfo : EIATTR_NUM_BARRIERS
	.align		4
        /*0020*/ 	.byte	0x02, 0x4c
        /*0022*/ 	.byte	0x01
	.zero		1


	//----- nvinfo : EIATTR_MERCURY_ISA_VERSION
	.align		4
        /*0024*/ 	.byte	0x03, 0x5f
        /*0026*/ 	.short	0x0101


	//----- nvinfo : EIATTR_VRC_CTA_INIT_COUNT
	.align		4
        /*0028*/ 	.byte	0x02, 0x4a
	.zero		1
	.zero		1


	//----- nvinfo : EIATTR_EXIT_INSTR_OFFSETS
	.align		4
        /*002c*/ 	.byte	0x04, 0x1c
        /*002e*/ 	.short	(.L_640 - .L_639)


	//   ....[0]....
.L_639:
        /*0030*/ 	.word	0x00000080


	//   ....[1]....
        /*0034*/ 	.word	0x000072d0


	//----- nvinfo : EIATTR_CRS_STACK_SIZE
	.align		4
.L_640:
        /*0038*/ 	.byte	0x04, 0x1e
        /*003a*/ 	.short	(.L_642 - .L_641)
.L_641:
        /*003c*/ 	.word	0x00000000


	//----- nvinfo : EIATTR_CBANK_PARAM_SIZE
	.align		4
.L_642:
        /*0040*/ 	.byte	0x03, 0x19
        /*0042*/ 	.short	0x0280


	//----- nvinfo : EIATTR_PARAM_CBANK
	.align		4
        /*0044*/ 	.byte	0x04, 0x0a
        /*0046*/ 	.short	(.L_644 - .L_643)
	.align		4
.L_643:
        /*0048*/ 	.word	index@(.nv.constant0._ZN5flash44flash_bwd_dq_dk_dv_loop_seqk_parallel_kernelI23Flash_bwd_kernel_traitsILi128ELi64ELi64ELi8ELi4ELi2ELi2ELb1ELb0EN7cutlass10bfloat16_tE19Flash_kernel_traitsILi128ELi64ELi64ELi8ES3_EELb0ELb0ELb1ELb1ELb0ELb0ELb1EEEvNS_16Flash_bwd_paramsE)
        /*004c*/ 	.short	0x0380
        /*004e*/ 	.short	0x0280


	//----- nvinfo : EIATTR_SW_WAR
	.align		4
.L_644:
        /*0050*/ 	.byte	0x04, 0x36
        /*0052*/ 	.short	(.L_646 - .L_645)
.L_645:
        /*0054*/ 	.word	0x00000008
.L_646:


//--------------------- .nv.info._ZN5flash25flash_bwd_dot_do_o_kernelILb0E23Flash_bwd_kernel_traitsILi128ELi64ELi64ELi8ELi4ELi2ELi2ELb1ELb0EN7cutlass10bfloat16_tE19Flash_kernel_traitsILi128ELi64ELi64ELi8ES3_EEEEvNS_16Flash_bwd_paramsE --------------------------
	.section	.nv.info._ZN5flash25flash_bwd_dot_do_o_kernelILb0E23Flash_bwd_kernel_traitsILi128ELi64ELi64ELi8ELi4ELi2ELi2ELb1ELb0EN7cutlass10bfloat16_tE19Flash_kernel_traitsILi128ELi64ELi64ELi8ES3_EEEEvNS_16Flash_bwd_paramsE,"",@"SHT_CUDA_INFO"
	.sectionflags	@""
	.align	4


	//----- nvinfo : EIATTR_CUDA_API_VERSION
	.align		4
        /*0000*/ 	.byte	0x04, 0x37
        /*0002*/ 	.short	(.L_648 - .L_647)
.L_647:
        /*0004*/ 	.word	0x00000082


	//----- nvinfo : EIATTR_KPARAM_INFO
	.align		4
.L_648:
        /*0008*/ 	.byte	0x04, 0x17
        /*000a*/ 	.short	(.L_650 - .L_649)
.L_649:
        /*000c*/ 	.word	0x00000000
        /*0010*/ 	.short	0x0000
        /*0012*/ 	.short	0x0000
        /*0014*/ 	.byte	0x00, 0xf0, 0x01, 0x0a


	//----- nvinfo : EIATTR_SPARSE_MMA_MASK
	.align		4
.L_650:
        /*0018*/ 	.byte	0x03, 0x50
        /*001a*/ 	.short	0x0000


	//----- nvinfo : EIATTR_MAXREG_COUNT
	.align		4
        /*001c*/ 	.byte	0x03, 0x1b
        /*001e*/ 	.short	0x00ff


	//----- nvinfo : EIATTR_MERCURY_ISA_VERSION
	.align		4
        /*0020*/ 	.byte	0x03, 0x5f
        /*0022*/ 	.short	0x0101


	//----- nvinfo : EIATTR_COOP_GROUP_MASK_REGIDS
	.align		4
        /*0024*/ 	.byte	0x04, 0x29
        /*0026*/ 	.short	(.L_652 - .L_651)


	//   ....[0]....
.L_651:
        /*0028*/ 	.word	0xffffffff


	//   ....[1]....
        /*002c*/ 	.word	0xffffffff


	//   ....[2]....
        /*0030*/ 	.word	0xffffffff


	//   ....[3]....
        /*0034*/ 	.word	0xffffffff


	//   ....[4]....
        /*0038*/ 	.word	0xffffffff


	//   ....[5]....
        /*003c*/ 	.word	0xffffffff


	//----- nvinfo : EIATTR_COOP_GROUP_INSTR_OFFSETS
	.align		4
.L_652:
        /*0040*/ 	.byte	0x04, 0x28
        /*0042*/ 	.short	(.L_654 - .L_653)


	//   ....[0]....
.L_653:
        /*0044*/ 	.word	0x00001080


	//   ....[1]....
        /*0048*/ 	.word	0x00001090


	//   ....[2]....
        /*004c*/ 	.word	0x000010d0


	//   ....[3]....
        /*0050*/ 	.word	0x00001100


	//   ....[4]....
        /*0054*/ 	.word	0x00001150


	//   ....[5]....
        /*0058*/ 	.word	0x00001170


	//----- nvinfo : EIATTR_VRC_CTA_INIT_COUNT
	.align		4
.L_654:
        /*005c*/ 	.byte	0x02, 0x4a
	.zero		1
	.zero		1


	//----- nvinfo : EIATTR_EXIT_INSTR_OFFSETS
	.align		4
        /*0060*/ 	.byte	0x04, 0x1c
        /*0062*/ 	.short	(.L_656 - .L_655)


	//   ....[0]....
.L_655:
        /*0064*/ 	.word	0x00000140


	//   ....[1]....
        /*0068*/ 	.word	0x000011e0


	//   ....[2]....
        /*006c*/ 	.word	0x00001200


	//----- nvinfo : EIATTR_CRS_STACK_SIZE
	.align		4
.L_656:
        /*0070*/ 	.byte	0x04, 0x1e
        /*0072*/ 	.short	(.L_658 - .L_657)
.L_657:
        /*0074*/ 	.word	0x00000000


	//----- nvinfo : EIATTR_CBANK_PARAM_SIZE
	.align		4
.L_658:
        /*0078*/ 	.byte	0x03, 0x19
        /*007a*/ 	.short	0x0280


	//----- nvinfo : EIATTR_PARAM_CBANK
	.align		4
        /*007c*/ 	.byte	0x04, 0x0a
        /*007e*/ 	.short	(.L_660 - .L_659)
	.align		4
.L_659:
        /*0080*/ 	.word	index@(.nv.constant0._ZN5flash25flash_bwd_dot_do_o_kernelILb0E23Flash_bwd_kernel_traitsILi128ELi64ELi64ELi8ELi4ELi2ELi2ELb1ELb0EN7cutlass10bfloat16_tE19Flash_kernel_traitsILi128ELi64ELi64ELi8ES3_EEEEvNS_16Flash_bwd_paramsE)
        /*0084*/ 	.short	0x0380
        /*0086*/ 	.short	0x0280


	//----- nvinfo : EIATTR_SW_WAR
	.align		4
.L_660:
        /*0088*/ 	.byte	0x04, 0x36
        /*008a*/ 	.short	(.L_662 - .L_661)
.L_661:
        /*008c*/ 	.word	0x00000008
.L_662:


//--------------------- .nv.info._ZN5flash25flash_bwd_dot_do_o_kernelILb1E23Flash_bwd_kernel_traitsILi128ELi64ELi64ELi8ELi4ELi2ELi2ELb1ELb0EN7cutlass10bfloat16_tE19Flash_kernel_traitsILi128ELi64ELi64ELi8ES3_EEEEvNS_16Flash_bwd_paramsE --------------------------
	.section	.nv.info._ZN5flash25flash_bwd_dot_do_o_kernelILb1E23Flash_bwd_kernel_traitsILi128ELi64ELi64ELi8ELi4ELi2ELi2ELb1ELb0EN7cutlass10bfloat16_tE19Flash_kernel_traitsILi128ELi64ELi64ELi8ES3_EEEEvNS_16Flash_bwd_paramsE,"",@"SHT_CUDA_INFO"
	.sectionflags	@""
	.align	4


	//----- nvinfo : EIATTR_CUDA_API_VERSION
	.align		4
        /*0000*/ 	.byte	0x04, 0x37
        /*0002*/ 	.short	(.L_664 - .L_663)
.L_663:
        /*0004*/ 	.word	0x00000082


	//----- nvinfo : EIATTR_KPARAM_INFO
	.align		4
.L_664:
        /*0008*/ 	.byte	0x04, 0x17
        /*000a*/ 	.short	(.L_666 - .L_665)
.L_665:
        /*000c*/ 	.word	0x00000000
        /*0010*/ 	.short	0x0000
        /*0012*/ 	.short	0x0000
        /*0014*/ 	.byte	0x00, 0xf0, 0x01, 0x0a


	//----- nvinfo : EIATTR_SPARSE_MMA_MASK
	.align		4
.L_666:
        /*0018*/ 	.byte	0x03, 0x50
        /*001a*/ 	.short	0x0000


	//----- nvinfo : EIATTR_MAXREG_COUNT
	.align		4
        /*001c*/ 	.byte	0x03, 0x1b
        /*001e*/ 	.short	0x00ff


	//----- nvinfo : EIATTR_MERCURY_ISA_VERSION
	.align		4
        /*0020*/ 	.byte	0x03, 0x5f
        /*0022*/ 	.short	0x0101


	//----- nvinfo : EIATTR_COOP_GROUP_MASK_REGIDS
	.align		4
        /*0024*/ 	.byte	0x04, 0x29
        /*0026*/ 	.short	(.L_668 - .L_667)


	//   ....[0]....
.L_667:
        /*0028*/ 	.word	0xffffffff


	//   ....[1]....
        /*002c*/ 	.word	0xffffffff


	//   ....[2]....
        /*0030*/ 	.word	0xffffffff


	//   ....[3]....
        /*0034*/ 	.word	0xffffffff


	//   ....[4]....
        /*0038*/ 	.word	0xffffffff


	//   ....[5]....
        /*003c*/ 	.word	0xffffffff


	//----- nvinfo : EIATTR_COOP_GROUP_INSTR_OFFSETS
	.align		4
.L_668:
        /*0040*/ 	.byte	0x04, 0x28
        /*0042*/ 	.short	(.L_670 - .L_669)


	//   ....[0]....
.L_669:
        /*0044*/ 	.word	0x00001340


	//   ....[1]....
        /*0048*/ 	.word	0x00001360


	//   ....[2]....
        /*004c*/ 	.word	0x000013d0


	//   ....[3]....
        /*0050*/ 	.word	0x00001400


	//   ....[4]....
        /*0054*/ 	.word	0x00001440


	//   ....[5]....
        /*0058*/ 	.word	0x00001460


	//----- nvinfo : EIATTR_VRC_CTA_INIT_COUNT
	.align		4
.L_670:
        /*005c*/ 	.byte	0x02, 0x4a
	.zero		1
	.zero		1


	//----- nvinfo : EIATTR_EXIT_INSTR_OFFSETS
	.align		4
        /*0060*/ 	.byte	0x04, 0x1c
        /*0062*/ 	.short	(.L_672 - .L_671)


	//   ....[0]....
.L_671:
        /*0064*/ 	.word	0x00000140


	//   ....[1]....
        /*0068*/ 	.word	0x000015b0


	//----- nvinfo : EIATTR_CRS_STACK_SIZE
	.align		4
.L_672:
        /*006c*/ 	.byte	0x04, 0x1e
        /*006e*/ 	.short	(.L_674 - .L_673)
.L_673:
        /*0070*/ 	.word	0x00000000


	//----- nvinfo : EIATTR_CBANK_PARAM_SIZE
	.align		4
.L_674:
        /*0074*/ 	.byte	0x03, 0x19
        /*0076*/ 	.short	0x0280


	//----- nvinfo : EIATTR_PARAM_CBANK
	.align		4
        /*0078*/ 	.byte	0x04, 0x0a
        /*007a*/ 	.short	(.L_676 - .L_675)
	.align		4
.L_675:
        /*007c*/ 	.word	index@(.nv.constant0._ZN5flash25flash_bwd_dot_do_o_kernelILb1E23Flash_bwd_kernel_traitsILi128ELi64ELi64ELi8ELi4ELi2ELi2ELb1ELb0EN7cutlass10bfloat16_tE19Flash_kernel_traitsILi128ELi64ELi64ELi8ES3_EEEEvNS_16Flash_bwd_paramsE)
        /*0080*/ 	.short	0x0380
        /*0082*/ 	.short	0x0280


	//----- nvinfo : EIATTR_SW_WAR
	.align		4
.L_676:
        /*0084*/ 	.byte	0x04, 0x36
        /*0086*/ 	.short	(.L_678 - .L_677)
.L_677:
        /*0088*/ 	.word	0x00000008
.L_678:


//--------------------- .nv.info._ZN5flash27flash_bwd_convert_dq_kernelI23Flash_bwd_kernel_traitsILi128ELi64ELi128ELi8ELi2ELi4ELi2ELb0ELb0EN7cutlass10bfloat16_tE19Flash_kernel_traitsILi128ELi64ELi128ELi8ES3_EEEEvNS_16Flash_bwd_paramsEi --------------------------
	.section	.nv.info._ZN5flash27flash_bwd_convert_dq_kernelI23Flash_bwd_kernel_traitsILi128ELi64ELi128ELi8ELi2ELi4ELi2ELb0ELb0EN7cutlass10bfloat16_tE19Flash_kernel_traitsILi128ELi64ELi128ELi8ES3_EEEEvNS_16Flash_bwd_paramsEi,"",@"SHT_CUDA_INFO"
	.sectionflags	@""
	.align	4


	//----- nvinfo : EIATTR_CUDA_API_VERSION
	.align		4
        /*0000*/ 	.byte	0x04, 0x37
        /*0002*/ 	.short	(.L_680 - .L_679)
.L_679:
        /*0004*/ 	.word	0x00000082


	//----- nvinfo : EIATTR_KPARAM_INFO
	.align		4
.L_680:
        /*0008*/ 	.byte	0x04, 0x17
        /*000a*/ 	.short	(.L_682 - .L_681)
.L_681:
        /*000c*/ 	.word	0x00000000
        /*0010*/ 	.short	0x0001
        /*0012*/ 	.short	0x0280
        /*0014*/ 	.byte	0x00, 0xf0, 0x11, 0x00


	//----- nvinfo : EIATTR_KPARAM_INFO
	.align		4
.L_682:
        /*0018*/ 	.byte	0x04, 0x17
        /*001a*/ 	.short	(.L_684 - .L_683)
.L_683:
        /*001c*/ 	.word	0x00000000
        /*0020*/ 	.short	0x0000
        /*0022*/ 	.short	0x0000
        /*0024*/ 	.byte	0x00, 0xf0, 0x01, 0x0a


	//----- nvinfo : EIATTR_SPARSE_MMA_MASK
	.align		4
.L_684:
        /*0028*/ 	.byte	0x03, 0x50
        /*002a*/ 	.short	0x0000


	//----- nvinfo : EIATTR_MAXREG_COUNT
	.align		4
        /*002c*/ 	.byte	0x03, 0x1b
        /*002e*/ 	.short	0x00ff


	//----- nvinfo : EIATTR_NUM_BARRIERS
	.align		4
        /*0030*/ 	.byte	0x02, 0x4c
        /*0032*/ 	.byte	0x01
	.zero		1


	//----- nvinfo : EIATTR_MERCURY_ISA_VERSION
	.align		4
        /*0034*/ 	.byte	0x03, 0x5f
        /*0036*/ 	.short	0x0101


	//----- nvinfo : EIATTR_VRC_CTA_INIT_COUNT
	.align		4
        /*0038*/ 	.byte	0x02, 0x4a
	.zero		1
	.zero		1


	//----- nvinfo : EIATTR_EXIT_INSTR_OFFSETS
	.align		4
        /*003c*/ 	.byte	0x04, 0x1c
        /*003e*/ 	.short	(.L_686 - .L_685)


	//   ....[0]....
.L_685:
        /*0040*/ 	.word	0x00000120


	//   ....[1]....
        /*0044*/ 	.word	0x000012c0


	//   ....[2]....
        /*0048*/ 	.word	0x000013d0


	//   ....[3]....
        /*004c*/ 	.word	0x000013f0


	//----- nvinfo : EIATTR_CRS_STACK_SIZE
	.align		4
.L_686:
        /*0050*/ 	.byte	0x04, 0x1e
        /*0052*/ 	.short	(.L_688 - .L_687)
.L_687:
        /*0054*/ 	.word	0x00000000


	//----- nvinfo : EIATTR_CBANK_PARAM_SIZE
	.align		4
.L_688:
        /*0058*/ 	.byte	0x03, 0x19
        /*005a*/ 	.short	0x0284


	//----- nvinfo : EIATTR_PARAM_CBANK
	.align		4
        /*005c*/ 	.byte	0x04, 0x0a
        /*005e*/ 	.short	(.L_690 - .L_689)
	.align		4
.L_689:
        /*0060*/ 	.word	index@(.nv.constant0._ZN5flash27flash_bwd_convert_dq_kernelI23Flash_bwd_kernel_traitsILi128ELi64ELi128ELi8ELi2ELi4ELi2ELb0ELb0EN7cutlass10bfloat16_tE19Flash_kernel_traitsILi128ELi64ELi128ELi8ES3_EEEEvNS_16Flash_bwd_paramsEi)
        /*0064*/ 	.short	0x0380
        /*0066*/ 	.short	0x0284


	//----- nvinfo : EIATTR_SW_WAR
	.align		4
.L_690:
        /*0068*/ 	.byte	0x04, 0x36
        /*006a*/ 	.short	(.L_692 - .L_691)
.L_691:
        /*006c*/ 	.word	0x00000008
.L_692:


//--------------------- .nv.info._ZN5flash44flash_bwd_dq_dk_dv_loop_seqk_parallel_kernelI23Flash_bwd_kernel_traitsILi128ELi64ELi128ELi8ELi2ELi4ELi2ELb0ELb0EN7cutlass10bfloat16_tE19Flash_kernel_traitsILi128ELi64ELi128ELi8ES3_EELb1ELb0ELb0ELb0ELb0ELb1ELb0EEEvNS_16Flash_bwd_paramsE --------------------------
	.section	.nv.info._ZN5flash44flash_bwd_dq_dk_dv_loop_seqk_parallel_kernelI23Flash_bwd_kernel_traitsILi128ELi64ELi128ELi8ELi2ELi4ELi2ELb0ELb0EN7cutlass10bfloat16_tE19Flash_kernel_traitsILi128ELi64ELi128ELi8ES3_EELb1ELb0ELb0ELb0ELb0ELb1ELb0EEEvNS_16Flash_bwd_paramsE,"",@"SHT_CUDA_INFO"
	.sectionflags	@""
	.align	4


	//----- nvinfo : EIATTR_CUDA_API_VERSION
	.align		4
        /*0000*/ 	.byte	0x04, 0x37
        /*0002*/ 	.short	(.L_694 - .L_693)
.L_693:
        /*0004*/ 	.word	0x00000082


	//----- nvinfo : EIATTR_KPARAM_INFO
	.align		4
.L_694:
        /*0008*/ 	.byte	0x04, 0x17
        /*000a*/ 	.short	(.L_696 - .L_695)
.L_695:
        /*000c*/ 	.word	0x00000000
        /*0010*/ 	.short	0x0000
        /*0012*/ 	.short	0x0000
        /*0014*/ 	.byte	0x00, 0xf0, 0x01, 0x0a


	//----- nvinfo : EIATTR_SPARSE_MMA_MASK
	.align		4
.L_696:
        /*0018*/ 	.byte	0x03, 0x50
        /*001a*/ 	.short	0x0000


	//----- nvinfo : EIATTR_MAXREG_COUNT
	.align		4
        /*001c*/ 	.byte	0x03, 0x1b
        /*001e*/ 	.short	0x00ff


	//----- nvinfo : EIATTR_NUM_BARRIERS
	.align		4
        /*0020*/ 	.byte	0x02, 0x4c
        /*0022*/ 	.byte	0x01
	.zero		1


	//----- nvinfo : EIATTR_MERCURY_ISA_VERSION
	.align		4
        /*0024*/ 	.byte	0x03, 0x5f
        /*0026*/ 	.short	0x0101


	//----- nvinfo : EIATTR_VRC_CTA_INIT_COUNT
	.align		4
        /*0028*/ 	.byte	0x02, 0x4a
	.zero		1
	.zero		1


	//----- nvinfo : EIATTR_EXIT_INSTR_OFFSETS
	.align		4
        /*002c*/ 	.byte	0x04, 0x1c
        /*002e*/ 	.short	(.L_698 - .L_697)


	//   ....[0]....
.L_697:
        /*0030*/ 	.word	0x00000080


	//   ....[1]....
        /*0034*/ 	.word	0x0000a3b0


	//----- nvinfo : EIATTR_CRS_STACK_SIZE
	.align		4
.L_698:
        /*0038*/ 	.byte	0x04, 0x1e
        /*003a*/ 	.short	(.L_700 - .L_699)
.L_699:
        /*003c*/ 	.word	0x00000000


	//----- nvinfo : EIATTR_CBANK_PARAM_SIZE
	.align		4
.L_700:
        /*0040*/ 	.byte	0x03, 0x19
        /*0042*/ 	.short	0x0280


	//----- nvinfo : EIATTR_PARAM_CBANK
	.align		4
        /*0044*/ 	.byte	0x04, 0x0a
        /*0046*/ 	.short	(.L_702 - .L_701)
	.align		4
.L_701:
        /*0048*/ 	.word	index@(.nv.constant0._ZN5flash44flash_bwd_dq_dk_dv_loop_seqk_parallel_kernelI23Flash_bwd_kernel_traitsILi128ELi64ELi128ELi8ELi2ELi4ELi2ELb0ELb0EN7cutlass10bfloat16_tE19Flash_kernel_traitsILi128ELi64ELi128ELi8ES3_EELb1ELb0ELb0ELb0ELb0ELb1ELb0EEEvNS_16Flash_bwd_paramsE)
        /*004c*/ 	.short	0x0380
        /*004e*/ 	.short	0x0280


	//----- nvinfo : EIATTR_SW_WAR
	.align		4
.L_702:
        /*0050*/ 	.byte	0x04, 0x36
        /*0052*/ 	.short	(.L_704 - .L_703)
.L_703:
        /*0054*/ 	.word	0x00000008
.L_704:


//--------------------- .nv.info._ZN5flash44flash_bwd_dq_dk_dv_loop_seqk_parallel_kernelI23Flash_bwd_kernel_traitsILi128ELi64ELi128ELi8ELi2ELi4ELi2ELb0ELb0EN7cutlass10bfloat16_tE19Flash_kernel_traitsILi128ELi64ELi128ELi8ES3_EELb0ELb0ELb0ELb0ELb0ELb1ELb1EEEvNS_16Flash_bwd_paramsE --------------------------
	.section	.nv.info._ZN5flash44flash_bwd_dq_dk_dv_loop_seqk_parallel_kernelI23Flash_bwd_kernel_traitsILi128ELi64ELi128ELi8ELi2ELi4ELi2ELb0ELb0EN7cutlass10bfloat16_tE19Flash_kernel_traitsILi128ELi64ELi128ELi8ES3_EELb0ELb0ELb0ELb0ELb0ELb1ELb1EEEvNS_16Flash_bwd_paramsE,"",@"SHT_CUDA_INFO"
	.sectionflags	@""
	.align	4


	//----- nvinfo : EIATTR_CUDA_API_VERSION
	.align		4
        /*0000*/ 	.byte	0x04, 0x37
        /*0002*/ 	.short	(.L_706 - .L_705)
.L_705:
        /*0004*/ 	.word	0x00000082


	//----- nvinfo : EIATTR_KPARAM_INFO
	.align		4
.L_706:
        /*0008*/ 	.byte	0x04, 0x17
        /*000a*/ 	.short	(.L_708 - .L_707)
.L_707:
        /*000c*/ 	.word	0x00000000
        /*0010*/ 	.short	0x0000
        /*0012*/ 	.short	0x0000
        /*0014*/ 	.byte	0x00, 0xf0, 0x01, 0x0a


	//----- nvinfo : EIATTR_SPARSE_MMA_MASK
	.align		4
.L_708:
        /*0018*/ 	.byte	0x03, 0x50
        /*001a*/ 	.short	0x0000


	//----- nvinfo : EIATTR_MAXREG_COUNT
	.align		4
        /*001c*/ 	.byte	0x03, 0x1b
        /*001e*/ 	.short	0x00ff


	//----- nvinfo : EIATTR_NUM_BARRIERS
	.align		4
        /*0020*/ 	.byte	0x02, 0x4c
        /*0022*/ 	.byte	0x01
	.zero		1


	//----- nvinfo : EIATTR_ANNOTATIONS
	.align		4
        /*0024*/ 	.byte	0x04, 0x55
        /*0026*/ 	.short	(.L_710 - .L_709)


	//   ....[0]....
.L_709:
        /*0028*/ 	.word	0x00000001
        /*002c*/ 	.byte	0xa0, 0x13, 0x00, 0x00, 0x01, 0x00, 0x00, 0x00, 0x20, 0x14, 0x00, 0x00, 0x01, 0x00, 0x00, 0x00
        /* <DEDUP_REMOVED lines=32> */
        /*023c*/ 	.byte	0x10, 0x81, 0x00, 0x00


	//----- nvinfo : EIATTR_MERCURY_ISA_VERSION
	.align		4
.L_710:
        /*0240*/ 	.byte	0x03, 0x5f
        /*0242*/ 	.short	0x0101


	//----- nvinfo : EIATTR_VRC_CTA_INIT_COUNT
	.align		4
        /*0244*/ 	.byte	0x02, 0x4a
	.zero		1
	.zero		1


	//----- nvinfo : EIATTR_EXIT_INSTR_OFFSETS
	.align		4
        /*0248*/ 	.byte	0x04, 0x1c
        /*024a*/ 	.short	(.L_712 - .L_711)


	//   ....[0]....
.L_711:
        /*024c*/ 	.word	0x00000090


	//   ....[1]....
        /*0250*/ 	.word	0x0000a0c0


	//----- nvinfo : EIATTR_CRS_STACK_SIZE
	.align		4
.L_712:
        /*0254*/ 	.byte	0x04, 0x1e
        /*0256*/ 	.short	(.L_714 - .L_713)
.L_713:
        /*0258*/ 	.word	0x00000000


	//----- nvinfo : EIATTR_CBANK_PARAM_SIZE
	.align		4
.L_714:
        /*025c*/ 	.byte	0x03, 0x19
        /*025e*/ 	.short	0x0280


	//----- nvinfo : EIATTR_PARAM_CBANK
	.align		4
        /*0260*/ 	.byte	0x04, 0x0a
        /*0262*/ 	.short	(.L_716 - .L_715)
	.align		4
.L_715:
        /*0264*/ 	.word	index@(.nv.constant0._ZN5flash44flash_bwd_dq_dk_dv_loop_seqk_parallel_kernelI23Flash_bwd_kernel_traitsILi128ELi64ELi128ELi8ELi2ELi4ELi2ELb0ELb0EN7cutlass10bfloat16_tE19Flash_kernel_traitsILi128ELi64ELi128ELi8ES3_EELb0ELb0ELb0ELb0ELb0ELb1ELb1EEEvNS_16Flash_bwd_paramsE)
        /*0268*/ 	.short	0x0380
        /*026a*/ 	.short	0x0280


	//----- nvinfo : EIATTR_SW_WAR
	.align		4
.L_716:
        /*026c*/ 	.byte	0x04, 0x36
        /*026e*/ 	.short	(.L_718 - .L_717)
.L_717:
        /*0270*/ 	.word	0x00000008
.L_718:


//--------------------- .nv.info._ZN5flash44flash_bwd_dq_dk_dv_loop_seqk_parallel_kernelI23Flash_bwd_kernel_traitsILi128ELi64ELi128ELi8ELi2ELi4ELi2ELb0ELb0EN7cutlass10bfloat16_tE19Flash_kernel_traitsILi128ELi64ELi128ELi8ES3_EELb1ELb0ELb0ELb0ELb0ELb0ELb0EEEvNS_16Flash_bwd_paramsE --------------------------
	.section	.nv.info._ZN5flash44flash_bwd_dq_dk_dv_loop_seqk_parallel_kernelI23Flash_bwd_kernel_traitsILi128ELi64ELi128ELi8ELi2ELi4ELi2ELb0ELb0EN7cutlass10bfloat16_tE19Flash_kernel_traitsILi128ELi64ELi128ELi8ES3_EELb1ELb0ELb0ELb0ELb0ELb0ELb0EEEvNS_16Flash_bwd_paramsE,"",@"SHT_CUDA_INFO"
	.sectionflags	@""
	.align	4


	//----- nvinfo : EIATTR_CUDA_API_VERSION
	.align		4
        /*0000*/ 	.byte	0x04, 0x37
        /*0002*/ 	.short	(.L_720 - .L_719)
.L_719:
        /*0004*/ 	.word	0x00000082


	//----- nvinfo : EIATTR_KPARAM_INFO
	.align		4
.L_720:
        /*0008*/ 	.byte	0x04, 0x17
        /*000a*/ 	.short	(.L_722 - .L_721)
.L_721:
        /*000c*/ 	.word	0x00000000
        /*0010*/ 	.short	0x0000
        /*0012*/ 	.short	0x0000
        /*0014*/ 	.byte	0x00, 0xf0, 0x01, 0x0a


	//----- nvinfo : EIATTR_SPARSE_MMA_MASK
	.align		4
.L_722:
        /*0018*/ 	.byte	0x03, 0x50
        /*001a*/ 	.short	0x0000


	//----- nvinfo : EIATTR_MAXREG_COUNT
	.align		4
        /*001c*/ 	.byte	0x03, 0x1b
        /*001e*/ 	.short	0x00ff


	//----- nvinfo : EIATTR_NUM_BARRIERS
	.align		4
        /*0020*/ 	.byte	0x02, 0x4c
        /*0022*/ 	.byte	0x01
	.zero		1


	//----- nvinfo : EIATTR_ANNOTATIONS
	.align		4
        /*0024*/ 	.byte	0x04, 0x55
        /*0026*/ 	.short	(.L_724 - .L_723)


	//   ....[0]....
.L_723:
        /*0028*/ 	.word	0x00000001
        /*002c*/ 	.byte	0xb0, 0x3b, 0x00, 0x00, 0x01, 0x00, 0x00, 0x00, 0x10, 0x3c, 0x00, 0x00, 0x01, 0x00, 0x00, 0x00
        /*003c*/ 	.byte	0xf0, 0x3d, 0x00, 0x00, 0x01, 0x00, 0x00, 0x00, 0xf0, 0x49, 0x00, 0x00, 0x01, 0x00, 0x00, 0x00
        /*004c*/ 	.byte	0x80, 0x54, 0x00, 0x00, 0x01, 0x00, 0x00, 0x00, 0x40, 0x5d, 0x00, 0x00


	//----- nvinfo : EIATTR_MERCURY_ISA_VERSION
	.align		4
.L_724:
        /*0058*/ 	.byte	0x03, 0x5f
        /*005a*/ 	.short	0x0101


	//----- nvinfo : EIATTR_VRC_CTA_INIT_COUNT
	.align		4
        /*005c*/ 	.byte	0x02, 0x4a
	.zero		1
	.zero		1


	//----- nvinfo : EIATTR_EXIT_INSTR_OFFSETS
	.align		4
        /*0060*/ 	.byte	0x04, 0x1c
        /*0062*/ 	.short	(.L_726 - .L_725)


	//   ....[0]....
.L_725:
        /*0064*/ 	.word	0x00000090


	//   ....[1]....
        /*0068*/ 	.word	0x0000b3a0


	//----- nvinfo : EIATTR_CRS_STACK_SIZE
	.align		4
.L_726:
        /*006c*/ 	.byte	0x04, 0x1e
        /*006e*/ 	.short	(.L_728 - .L_727)
.L_727:
        /*0070*/ 	.word	0x00000000


	//----- nvinfo : EIATTR_CBANK_PARAM_SIZE
	.align		4
.L_728:
        /*0074*/ 	.byte	0x03, 0x19
        /*0076*/ 	.short	0x0280


	//----- nvinfo : EIATTR_PARAM_CBANK
	.align		4
        /*0078*/ 	.byte	0x04, 0x0a
        /*007a*/ 	.short	(.L_730 - .L_729)
	.align		4
.L_729:
        /*007c*/ 	.word	index@(.nv.constant0._ZN5flash44flash_bwd_dq_dk_dv_loop_seqk_parallel_kernelI23Flash_bwd_kernel_traitsILi128ELi64ELi128ELi8ELi2ELi4ELi2ELb0ELb0EN7cutlass10bfloat16_tE19Flash_kernel_traitsILi128ELi64ELi128ELi8ES3_EELb1ELb0ELb0ELb0ELb0ELb0ELb0EEEvNS_16Flash_bwd_paramsE)
        /*0080*/ 	.short	0x0380
        /*0082*/ 	.short	0x0280


	//----- nvinfo : EIATTR_SW_WAR
	.align		4
.L_730:
        /*0084*/ 	.byte	0x04, 0x36
        /*0086*/ 	.short	(.L_732 - .L_731)
.L_731:
        /*0088*/ 	.word	0x00000008
.L_732:


//--------------------- .nv.info._ZN5flash44flash_bwd_dq_dk_dv_loop_seqk_parallel_kernelI23Flash_bwd_kernel_traitsILi128ELi64ELi128ELi8ELi2ELi4ELi2ELb0ELb0EN7cutlass10bfloat16_tE19Flash_kernel_traitsILi128ELi64ELi128ELi8ES3_EELb0ELb0ELb0ELb0ELb0ELb0ELb1EEEvNS_16Flash_bwd_paramsE --------------------------
	.section	.nv.info._ZN5flash44flash_bwd_dq_dk_dv_loop_seqk_parallel_kernelI23Flash_bwd_kernel_traitsILi128ELi64ELi128ELi8ELi2ELi4ELi2ELb0ELb0EN7cutlass10bfloat16_tE19Flash_kernel_traitsILi128ELi64ELi128ELi8ES3_EELb0ELb0ELb0ELb0ELb0ELb0ELb1EEEvNS_16Flash_bwd_paramsE,"",@"SHT_CUDA_INFO"
	.sectionflags	@""
	.align	4


	//----- nvinfo : EIATTR_CUDA_API_VERSION
	.align		4
        /*0000*/ 	.byte	0x04, 0x37
        /*0002*/ 	.short	(.L_734 - .L_733)
.L_733:
        /*0004*/ 	.word	0x00000082


	//----- nvinfo : EIATTR_KPARAM_INFO
	.align		4
.L_734:
        /*0008*/ 	.byte	0x04, 0x17
        /*000a*/ 	.short	(.L_736 - .L_735)
.L_735:
        /*000c*/ 	.word	0x00000000
        /*0010*/ 	.short	0x0000
        /*0012*/ 	.short	0x0000
        /*0014*/ 	.byte	0x00, 0xf0, 0x01, 0x0a


	//----- nvinfo : EIATTR_SPARSE_MMA_MASK
	.align		4
.L_736:
        /*0018*/ 	.byte	0x03, 0x50
        /*001a*/ 	.short	0x0000


	//----- nvinfo : EIATTR_MAXREG_COUNT
	.align		4
        /*001c*/ 	.byte	0x03, 0x1b
        /*001e*/ 	.short	0x00ff


	//----- nvinfo : EIATTR_NUM_BARRIERS
	.align		4
        /*0020*/ 	.byte	0x02, 0x4c
        /*0022*/ 	.byte	0x01
	.zero		1


	//----- nvinfo : EIATTR_ANNOTATIONS
	.align		4
        /*0024*/ 	.byte	0x04, 0x55
        /*0026*/ 	.short	(.L_738 - .L_737)


	//   ....[0]....
.L_737:
        /* <DEDUP_REMOVED lines=36> */


	//----- nvinfo : EIATTR_MERCURY_ISA_VERSION
	.align		4
.L_738:
        /*0250*/ 	.byte	0x03, 0x5f
        /*0252*/ 	.short	0x0101


	//----- nvinfo : EIATTR_VRC_CTA_INIT_COUNT
	.align		4
        /*0254*/ 	.byte	0x02, 0x4a
	.zero		1
	.zero		1


	//----- nvinfo : EIATTR_EXIT_INSTR_OFFSETS
	.align		4
        /*0258*/ 	.byte	0x04, 0x1c
        /*025a*/ 	.short	(.L_740 - .L_739)


	//   ....[0]....
.L_739:
        /*025c*/ 	.word	0x00000090


	//   ....[1]....
        /*0260*/ 	.word	0x0000b120


	//----- nvinfo : EIATTR_CRS_STACK_SIZE
	.align		4
.L_740:
        /*0264*/ 	.byte	0x04, 0x1e
        /*0266*/ 	.short	(.L_742 - .L_741)
.L_741:
        /*0268*/ 	.word	0x00000000


	//----- nvinfo : EIATTR_CBANK_PARAM_SIZE
	.align		4
.L_742:
        /*026c*/ 	.byte	0x03, 0x19
        /*026e*/ 	.short	0x0280


	//----- nvinfo : EIATTR_PARAM_CBANK
	.align		4
        /*0270*/ 	.byte	0x04, 0x0a
        /*0272*/ 	.short	(.L_744 - .L_743)
	.align		4
.L_743:
        /*0274*/ 	.word	index@(.nv.constant0._ZN5flash44flash_bwd_dq_dk_dv_loop_seqk_parallel_kernelI23Flash_bwd_kernel_traitsILi128ELi64ELi128ELi8ELi2ELi4ELi2ELb0ELb0EN7cutlass10bfloat16_tE19Flash_kernel_traitsILi128ELi64ELi128ELi8ES3_EELb0ELb0ELb0ELb0ELb0ELb0ELb1EEEvNS_16Flash_bwd_paramsE)
        /*0278*/ 	.short	0x0380
        /*027a*/ 	.short	0x0280


	//----- nvinfo : EIATTR_SW_WAR
	.align		4
.L_744:
        /*027c*/ 	.byte	0x04, 0x36
        /*027e*/ 	.short	(.L_746 - .L_745)
.L_745:
        /*0280*/ 	.word	0x00000008
.L_746:


//--------------------- .nv.info._ZN5flash44flash_bwd_dq_dk_dv_loop_seqk_parallel_kernelI23Flash_bwd_kernel_traitsILi128ELi64ELi128ELi8ELi2ELi4ELi2ELb0ELb0EN7cutlass10bfloat16_tE19Flash_kernel_traitsILi128ELi64ELi128ELi8ES3_EELb1ELb0ELb1ELb0ELb0ELb0ELb0EEEvNS_16Flash_bwd_paramsE --------------------------
	.section	.nv.info._ZN5flash44flash_bwd_dq_dk_dv_loop_seqk_parallel_kernelI23Flash_bwd_kernel_traitsILi128ELi64ELi128ELi8ELi2ELi4ELi2ELb0ELb0EN7cutlass10bfloat16_tE19Flash_kernel_traitsILi128ELi64ELi128ELi8ES3_EELb1ELb0ELb1ELb0ELb0ELb0ELb0EEEvNS_16Flash_bwd_paramsE,"",@"SHT_CUDA_INFO"
	.sectionflags	@""
	.align	4


	//----- nvinfo : EIATTR_CUDA_API_VERSION
	.align		4
        /*0000*/ 	.byte	0x04, 0x37
        /*0002*/ 	.short	(.L_748 - .L_747)
.L_747:
        /*0004*/ 	.word	0x00000082


	//----- nvinfo : EIATTR_KPARAM_INFO
	.align		4
.L_748:
        /*0008*/ 	.byte	0x04, 0x17
        /*000a*/ 	.short	(.L_750 - .L_749)
.L_749:
        /*000c*/ 	.word	0x00000000
        /*0010*/ 	.short	0x0000
        /*0012*/ 	.short	0x0000
        /*0014*/ 	.byte	0x00, 0xf0, 0x01, 0x0a


	//----- nvinfo : EIATTR_SPARSE_MMA_MASK
	.align		4
.L_750:
        /*0018*/ 	.byte	0x03, 0x50
        /*001a*/ 	.short	0x0000


	//----- nvinfo : EIATTR_MAXREG_COUNT
	.align		4
        /*001c*/ 	.byte	0x03, 0x1b
        /*001e*/ 	.short	0x00ff


	//----- nvinfo : EIATTR_NUM_BARRIERS
	.align		4
        /*0020*/ 	.byte	0x02, 0x4c
        /*0022*/ 	.byte	0x01
	.zero		1


	//----- nvinfo : EIATTR_ANNOTATIONS
	.align		4
        /*0024*/ 	.byte	0x04, 0x55
        /*0026*/ 	.short	(.L_752 - .L_751)


	//   ....[0]....
.L_751:
        /*0028*/ 	.word	0x00000001
        /*002c*/ 	.byte	0x40, 0x86, 0x00, 0x00, 0x01, 0x00, 0x00, 0x00, 0x50, 0x86, 0x00, 0x00, 0x01, 0x00, 0x00, 0x00
        /*003c*/ 	.byte	0x20, 0x91, 0x00, 0x00, 0x01, 0x00, 0x00, 0x00, 0x80, 0x91, 0x00, 0x00


	//----- nvinfo : EIATTR_MERCURY_ISA_VERSION
	.align		4
.L_752:
        /*0048*/ 	.byte	0x03, 0x5f
        /*004a*/ 	.short	0x0101


	//----- nvinfo : EIATTR_VRC_CTA_INIT_COUNT
	.align		4
        /*004c*/ 	.byte	0x02, 0x4a
	.zero		1
	.zero		1


	//----- nvinfo : EIATTR_EXIT_INSTR_OFFSETS
	.align		4
        /*0050*/ 	.byte	0x04, 0x1c
        /*0052*/ 	.short	(.L_754 - .L_753)


	//   ....[0]....
.L_753:
        /*0054*/ 	.word	0x00000090


	//   ....[1]....
        /*0058*/ 	.word	0x0000b7a0


	//----- nvinfo : EIATTR_CRS_STACK_SIZE
	.align		4
.L_754:
        /*005c*/ 	.byte	0x04, 0x1e
        /*005e*/ 	.short	(.L_756 - .L_755)
.L_755:
        /*0060*/ 	.word	0x00000000


	//----- nvinfo : EIATTR_CBANK_PARAM_SIZE
	.align		4
.L_756:
        /*0064*/ 	.byte	0x03, 0x19
        /*0066*/ 	.short	0x0280


	//----- nvinfo : EIATTR_PARAM_CBANK
	.align		4
        /*0068*/ 	.byte	0x04, 0x0a
        /*006a*/ 	.short	(.L_758 - .L_757)
	.align		4
.L_757:
        /*006c*/ 	.word	index@(.nv.constant0._ZN5flash44flash_bwd_dq_dk_dv_loop_seqk_parallel_kernelI23Flash_bwd_kernel_traitsILi128ELi64ELi128ELi8ELi2ELi4ELi2ELb0ELb0EN7cutlass10bfloat16_tE19Flash_kernel_traitsILi128ELi64ELi128ELi8ES3_EELb1ELb0ELb1ELb0ELb0ELb0ELb0EEEvNS_16Flash_bwd_paramsE)
        /*0070*/ 	.short	0x0380
        /*0072*/ 	.short	0x0280


	//----- nvinfo : EIATTR_SW_WAR
	.align		4
.L_758:
        /*0074*/ 	.byte	0x04, 0x36
        /*0076*/ 	.short	(.L_760 - .L_759)
.L_759:
        /*0078*/ 	.word	0x00000008
.L_760:


//--------------------- .nv.info._ZN5flash44flash_bwd_dq_dk_dv_loop_seqk_parallel_kernelI23Flash_bwd_kernel_traitsILi128ELi64ELi128ELi8ELi2ELi4ELi2ELb0ELb0EN7cutlass10bfloat16_tE19Flash_kernel_traitsILi128ELi64ELi128ELi8ES3_EELb0ELb0ELb1ELb0ELb0ELb0ELb1EEEvNS_16Flash_bwd_paramsE --------------------------
	.section	.nv.info._ZN5flash44flash_bwd_dq_dk_dv_loop_seqk_parallel_kernelI23Flash_bwd_kernel_traitsILi128ELi64ELi128ELi8ELi2ELi4ELi2ELb0ELb0EN7cutlass10bfloat16_tE19Flash_kernel_traitsILi128ELi64ELi128ELi8ES3_EELb0ELb0ELb1ELb0ELb0ELb0ELb1EEEvNS_16Flash_bwd_paramsE,"",@"SHT_CUDA_INFO"
	.sectionflags	@""
	.align	4


	//----- nvinfo : EIATTR_CUDA_API_VERSION
	.align		4
        /*0000*/ 	.byte	0x04, 0x37
        /*0002*/ 	.short	(.L_762 - .L_761)
.L_761:
        /*0004*/ 	.word	0x00000082


	//----- nvinfo : EIATTR_KPARAM_INFO
	.align		4
.L_762:
        /*0008*/ 	.byte	0x04, 0x17
        /*000a*/ 	.short	(.L_764 - .L_763)
.L_763:
        /*000c*/ 	.word	0x00000000
        /*0010*/ 	.short	0x0000
        /*0012*/ 	.short	0x0000
        /*0014*/ 	.byte	0x00, 0xf0, 0x01, 0x0a


	//----- nvinfo : EIATTR_SPARSE_MMA_MASK
	.align		4
.L_764:
        /*0018*/ 	.byte	0x03, 0x50
        /*001a*/ 	.short	0x0000


	//----- nvinfo : EIATTR_MAXREG_COUNT
	.align		4
        /*001c*/ 	.byte	0x03, 0x1b
        /*001e*/ 	.short	0x00ff


	//----- nvinfo : EIATTR_NUM_BARRIERS
	.align		4
        /*0020*/ 	.byte	0x02, 0x4c
        /*0022*/ 	.byte	0x01
	.zero		1


	//----- nvinfo : EIATTR_ANNOTATIONS
	.align		4
        /*0024*/ 	.byte	0x04, 0x55
        /*0026*/ 	.short	(.L_766 - .L_765)


	//   ....[0]....
.L_765:
        /* <DEDUP_REMOVED lines=33> */
        /*022c*/ 	.byte	0xf0, 0x94, 0x00, 0x00, 0x01, 0x00, 0x00, 0x00, 0x00, 0x95, 0x00, 0x00


	//----- nvinfo : EIATTR_MERCURY_ISA_VERSION
	.align		4
.L_766:
        /*0238*/ 	.byte	0x03, 0x5f
        /*023a*/ 	.short	0x0101


	//----- nvinfo : EIATTR_VRC_CTA_INIT_COUNT
	.align		4
        /*023c*/ 	.byte	0x02, 0x4a
	.zero		1
	.zero		1


	//----- nvinfo : EIATTR_EXIT_INSTR_OFFSETS
	.align		4
        /*0240*/ 	.byte	0x04, 0x1c
        /*0242*/ 	.short	(.L_768 - .L_767)


	//   ....[0]....
.L_767:
        /*0244*/ 	.word	0x00000090


	//   ....[1]....
        /*0248*/ 	.word	0x0000b4b0


	//----- nvinfo : EIATTR_CRS_STACK_SIZE
	.align		4
.L_768:
        /*024c*/ 	.byte	0x04, 0x1e
        /*024e*/ 	.short	(.L_770 - .L_769)
.L_769:
        /*0250*/ 	.word	0x00000000


	//----- nvinfo : EIATTR_CBANK_PARAM_SIZE
	.align		4
.L_770:
        /*0254*/ 	.byte	0x03, 0x19
        /*0256*/ 	.short	0x0280


	//----- nvinfo : EIATTR_PARAM_CBANK
	.align		4
        /*0258*/ 	.byte	0x04, 0x0a
        /*025a*/ 	.short	(.L_772 - .L_771)
	.align		4
.L_771:
        /*025c*/ 	.word	index@(.nv.constant0._ZN5flash44flash_bwd_dq_dk_dv_loop_seqk_parallel_kernelI23Flash_bwd_kernel_traitsILi128ELi64ELi128ELi8ELi2ELi4ELi2ELb0ELb0EN7cutlass10bfloat16_tE19Flash_kernel_traitsILi128ELi64ELi128ELi8ES3_EELb0ELb0ELb1ELb0ELb0ELb0ELb1EEEvNS_16Flash_bwd_paramsE)
        /*0260*/ 	.short	0x0380
        /*0262*/ 	.short	0x0280


	//----- nvinfo : EIATTR_SW_WAR
	.align		4
.L_772:
        /*0264*/ 	.byte	0x04, 0x36
        /*0266*/ 	.short	(.L_774 - .L_773)
.L_773:
        /*0268*/ 	.word	0x00000008
.L_774:


//--------------------- .nv.info._ZN5flash44flash_bwd_dq_dk_dv_loop_seqk_parallel_kernelI23Flash_bwd_kernel_traitsILi128ELi64ELi128ELi8ELi2ELi4ELi2ELb0ELb0EN7cutlass10bfloat16_tE19Flash_kernel_traitsILi128ELi64ELi128ELi8ES3_EELb1ELb0ELb0ELb0ELb1ELb1ELb0EEEvNS_16Flash_bwd_paramsE --------------------------
	.section	.nv.info._ZN5flash44flash_bwd_dq_dk_dv_loop_seqk_parallel_kernelI23Flash_bwd_kernel_traitsILi128ELi64ELi128ELi8ELi2ELi4ELi2ELb0ELb0EN7cutlass10bfloat16_tE19Flash_kernel_traitsILi128ELi64ELi128ELi8ES3_EELb1ELb0ELb0ELb0ELb1ELb1ELb0EEEvNS_16Flash_bwd_paramsE,"",@"SHT_CUDA_INFO"
	.sectionflags	@""
	.align	4


	//----- nvinfo : EIATTR_CUDA_API_VERSION
	.align		4
        /*0000*/ 	.byte	0x04, 0x37
        /*0002*/ 	.short	(.L_776 - .L_775)
.L_775:
        /*0004*/ 	.word	0x00000082


	//----- nvinfo : EIATTR_KPARAM_INFO
	.align		4
.L_776:
        /*0008*/ 	.byte	0x04, 0x17
        /*000a*/ 	.short	(.L_778 - .L_777)
.L_777:
        /*000c*/ 	.word	0x00000000
        /*0010*/ 	.short	0x0000
        /*0012*/ 	.short	0x0000
        /*0014*/ 	.byte	0x00, 0xf0, 0x01, 0x0a


	//----- nvinfo : EIATTR_SPARSE_MMA_MASK
	.align		4
.L_778:
        /*0018*/ 	.byte	0x03, 0x50
        /*001a*/ 	.short	0x0000


	//----- nvinfo : EIATTR_MAXREG_COUNT
	.align		4
        /*001c*/ 	.byte	0x03, 0x1b
        /*001e*/ 	.short	0x00ff


	//----- nvinfo : EIATTR_NUM_BARRIERS
	.align		4
        /*0020*/ 	.byte	0x02, 0x4c
        /*0022*/ 	.byte	0x01
	.zero		1


	//----- nvinfo : EIATTR_ANNOTATIONS
	.align		4
        /*0024*/ 	.byte	0x04, 0x55
        /*0026*/ 	.short	(.L_780 - .L_779)


	//   ....[0]....
.L_779:
        /*0028*/ 	.word	0x00000001
        /*002c*/ 	.byte	0x10, 0x1e, 0x00, 0x00, 0x01, 0x00, 0x00, 0x00, 0x70, 0x1e, 0x00, 0x00, 0x01, 0x00, 0x00, 0x00
        /*003c*/ 	.byte	0x90, 0x1e, 0x00, 0x00, 0x01, 0x00, 0x00, 0x00, 0xc0, 0x1e, 0x00, 0x00, 0x01, 0x00, 0x00, 0x00
        /*004c*/ 	.byte	0x00, 0x21, 0x00, 0x00, 0x01, 0x00, 0x00, 0x00, 0x40, 0x21, 0x00, 0x00, 0x01, 0x00, 0x00, 0x00
        /*005c*/ 	.byte	0x80, 0x21, 0x00, 0x00, 0x01, 0x00, 0x00, 0x00, 0x30, 0x59, 0x00, 0x00, 0x01, 0x00, 0x00, 0x00
        /*006c*/ 	.byte	0x40, 0x59, 0x00, 0x00, 0x01, 0x00, 0x00, 0x00, 0x50, 0x61, 0x00, 0x00


	//----- nvinfo : EIATTR_MERCURY_ISA_VERSION
	.align		4
.L_780:
        /*0078*/ 	.byte	0x03, 0x5f
        /*007a*/ 	.short	0x0101


	//----- nvinfo : EIATTR_VRC_CTA_INIT_COUNT
	.align		4
        /*007c*/ 	.byte	0x02, 0x4a
	.zero		1
	.zero		1


	//----- nvinfo : EIATTR_EXIT_INSTR_OFFSETS
	.align		4
        /*0080*/ 	.byte	0x04, 0x1c
        /*0082*/ 	.short	(.L_782 - .L_781)


	//   ....[0]....
.L_781:
        /*0084*/ 	.word	0x00000090


	//   ....[1]....
        /*0088*/ 	.word	0x00008040


	//----- nvinfo : EIATTR_CBANK_PARAM_SIZE
	.align		4
.L_782:
        /*008c*/ 	.byte	0x03, 0x19
        /*008e*/ 	.short	0x0280


	//----- nvinfo : EIATTR_PARAM_CBANK
	.align		4
        /*0090*/ 	.byte	0x04, 0x0a
        /*0092*/ 	.short	(.L_784 - .L_783)
	.align		4
.L_783:
        /*0094*/ 	.word	index@(.nv.constant0._ZN5flash44flash_bwd_dq_dk_dv_loop_seqk_parallel_kernelI23Flash_bwd_kernel_traitsILi128ELi64ELi128ELi8ELi2ELi4ELi2ELb0ELb0EN7cutlass10bfloat16_tE19Flash_kernel_traitsILi128ELi64ELi128ELi8ES3_EELb1ELb0ELb0ELb0ELb1ELb1ELb0EEEvNS_16Flash_bwd_paramsE)
        /*0098*/ 	.short	0x0380
        /*009a*/ 	.short	0x0280


	//----- nvinfo : EIATTR_SW_WAR
	.align		4
.L_784:
        /*009c*/ 	.byte	0x04, 0x36
        /*009e*/ 	.short	(.L_786 - .L_785)
.L_785:
        /*00a0*/ 	.word	0x00000008
.L_786:


//--------------------- .nv.info._ZN5flash44flash_bwd_dq_dk_dv_loop_seqk_parallel_kernelI23Flash_bwd_kernel_traitsILi128ELi64ELi128ELi8ELi2ELi4ELi2ELb0ELb0EN7cutlass10bfloat16_tE19Flash_kernel_traitsILi128ELi64ELi128ELi8ES3_EELb0ELb0ELb0ELb0ELb1ELb1ELb1EEEvNS_16Flash_bwd_paramsE --------------------------
	.section	.nv.info._ZN5flash44flash_bwd_dq_dk_dv_loop_seqk_parallel_kernelI23Flash_bwd_kernel_traitsILi128ELi64ELi128ELi8ELi2ELi4ELi2ELb0ELb0EN7cutlass10bfloat16_tE19Flash_kernel_traitsILi128ELi64ELi128ELi8ES3_EELb0ELb0ELb0ELb0ELb1ELb1ELb1EEEvNS_16Flash_bwd_paramsE,"",@"SHT_CUDA_INFO"
	.sectionflags	@""
	.align	4


	//----- nvinfo : EIATTR_CUDA_API_VERSION
	.align		4
        /*0000*/ 	.byte	0x04, 0x37
        /*0002*/ 	.short	(.L_788 - .L_787)
.L_787:
        /*0004*/ 	.word	0x00000082


	//----- nvinfo : EIATTR_KPARAM_INFO
	.align		4
.L_788:
        /*0008*/ 	.byte	0x04, 0x17
        /*000a*/ 	.short	(.L_790 - .L_789)
.L_789:
        /*000c*/ 	.word	0x00000000
        /*0010*/ 	.short	0x0000
        /*0012*/ 	.short	0x0000
        /*0014*/ 	.byte	0x00, 0xf0, 0x01, 0x0a


	//----- nvinfo : EIATTR_SPARSE_MMA_MASK
	.align		4
.L_790:
        /*0018*/ 	.byte	0x03, 0x50
        /*001a*/ 	.short	0x0000


	//----- nvinfo : EIATTR_MAXREG_COUNT
	.align		4
        /*001c*/ 	.byte	0x03, 0x1b
        /*001e*/ 	.short	0x00ff


	//----- nvinfo : EIATTR_NUM_BARRIERS
	.align		4
        /*0020*/ 	.byte	0x02, 0x4c
        /*0022*/ 	.byte	0x01
	.zero		1


	//----- nvinfo : EIATTR_ANNOTATIONS
	.align		4
        /*0024*/ 	.byte	0x04, 0x55
        /*0026*/ 	.short	(.L_792 - .L_791)


	//   ....[0]....
.L_791:
        /* <DEDUP_REMOVED lines=31> */


	//----- nvinfo : EIATTR_MERCURY_ISA_VERSION
	.align		4
.L_792:
        /*0200*/ 	.byte	0x03, 0x5f
        /*0202*/ 	.short	0x0101


	//----- nvinfo : EIATTR_VRC_CTA_INIT_COUNT
	.align		4
        /*0204*/ 	.byte	0x02, 0x4a
	.zero		1
	.zero		1


	//----- nvinfo : EIATTR_EXIT_INSTR_OFFSETS
	.align		4
        /*0208*/ 	.byte	0x04, 0x1c
        /*020a*/ 	.short	(.L_794 - .L_793)


	//   ....[0]....
.L_793:
        /*020c*/ 	.word	0x00000090


	//   ....[1]....
        /*0210*/ 	.word	0x00007a60


	//----- nvinfo : EIATTR_CBANK_PARAM_SIZE
	.align		4
.L_794:
        /*0214*/ 	.byte	0x03, 0x19
        /*0216*/ 	.short	0x0280


	//----- nvinfo : EIATTR_PARAM_CBANK
	.align		4
        /*0218*/ 	.byte	0x04, 0x0a
        /*021a*/ 	.short	(.L_796 - .L_795)
	.align		4
.L_795:
        /*021c*/ 	.word	index@(.nv.constant0._ZN5flash44flash_bwd_dq_dk_dv_loop_seqk_parallel_kernelI23Flash_bwd_kernel_traitsILi128ELi64ELi128ELi8ELi2ELi4ELi2ELb0ELb0EN7cutlass10bfloat16_tE19Flash_kernel_traitsILi128ELi64ELi128ELi8ES3_EELb0ELb0ELb0ELb0ELb1ELb1ELb1EEEvNS_16Flash_bwd_paramsE)
        /*0220*/ 	.short	0x0380
        /*0222*/ 	.short	0x0280


	//----- nvinfo : EIATTR_SW_WAR
	.align		4
.L_796:
        /*0224*/ 	.byte	0x04, 0x36
        /*0226*/ 	.short	(.L_798 - .L_797)
.L_797:
        /*0228*/ 	.word	0x00000008
.L_798:


//--------------------- .nv.info._ZN5flash44flash_bwd_dq_dk_dv_loop_seqk_parallel_kernelI23Flash_bwd_kernel_traitsILi128ELi64ELi128ELi8ELi2ELi4ELi2ELb0ELb0EN7cutlass10bfloat16_tE19Flash_kernel_traitsILi128ELi64ELi128ELi8ES3_EELb1ELb0ELb0ELb1ELb0ELb0ELb0EEEvNS_16Flash_bwd_paramsE --------------------------
	.section	.nv.info._ZN5flash44flash_bwd_dq_dk_dv_loop_seqk_parallel_kernelI23Flash_bwd_kernel_traitsILi128ELi64ELi128ELi8ELi2ELi4ELi2ELb0ELb0EN7cutlass10bfloat16_tE19Flash_kernel_traitsILi128ELi64ELi128ELi8ES3_EELb1ELb0ELb0ELb1ELb0ELb0ELb0EEEvNS_16Flash_bwd_paramsE,"",@"SHT_CUDA_INFO"
	.sectionflags	@""
	.align	4


	//----- nvinfo : EIATTR_CUDA_API_VERSION
	.align		4
        /*0000*/ 	.byte	0x04, 0x37
        /*0002*/ 	.short	(.L_800 - .L_799)
.L_799:
        /*0004*/ 	.word	0x00000082


	//----- nvinfo : EIATTR_KPARAM_INFO
	.align		4
.L_800:
        /*0008*/ 	.byte	0x04, 0x17
        /*000a*/ 	.short	(.L_802 - .L_801)
.L_801:
        /*000c*/ 	.word	0x00000000
        /*0010*/ 	.short	0x0000
        /*0012*/ 	.short	0x0000
        /*0014*/ 	.byte	0x00, 0xf0, 0x01, 0x0a


	//----- nvinfo : EIATTR_SPARSE_MMA_MASK
	.align		4
.L_802:
        /*0018*/ 	.byte	0x03, 0x50
        /*001a*/ 	.short	0x0000


	//----- nvinfo : EIATTR_MAXREG_COUNT
	.align		4
        /*001c*/ 	.byte	0x03, 0x1b
        /*001e*/ 	.short	0x00ff


	//----- nvinfo : EIATTR_NUM_BARRIERS
	.align		4
        /*0020*/ 	.byte	0x02, 0x4c
        /*0022*/ 	.byte	0x01
	.zero		1


	//----- nvinfo : EIATTR_ANNOTATIONS
	.align		4
        /*0024*/ 	.byte	0x04, 0x55
        /*0026*/ 	.short	(.L_804 - .L_803)


	//   ....[0]....
.L_803:
        /*0028*/ 	.word	0x00000001
        /*002c*/ 	.byte	0x30, 0x40, 0x00, 0x00, 0x01, 0x00, 0x00, 0x00, 0x70, 0x40, 0x00, 0x00, 0x01, 0x00, 0x00, 0x00
        /*003c*/ 	.byte	0x20, 0x43, 0x00, 0x00, 0x01, 0x00, 0x00, 0x00, 0xf0, 0x4b, 0x00, 0x00, 0x01, 0x00, 0x00, 0x00
        /*004c*/ 	.byte	0xd0, 0x4c, 0x00, 0x00, 0x01, 0x00, 0x00, 0x00, 0x60, 0x64, 0x00, 0x00


	//----- nvinfo : EIATTR_MERCURY_ISA_VERSION
	.align		4
.L_804:
        /*0058*/ 	.byte	0x03, 0x5f
        /*005a*/ 	.short	0x0101


	//----- nvinfo : EIATTR_VRC_CTA_INIT_COUNT
	.align		4
        /*005c*/ 	.byte	0x02, 0x4a
	.zero		1
	.zero		1


	//----- nvinfo : EIATTR_EXIT_INSTR_OFFSETS
	.align		4
        /*0060*/ 	.byte	0x04, 0x1c
        /*0062*/ 	.short	(.L_806 - .L_805)


	//   ....[0]....
.L_805:
        /*0064*/ 	.word	0x00000090


	//   ....[1]....
        /*0068*/ 	.word	0x0000baf0


	//----- nvinfo : EIATTR_CRS_STACK_SIZE
	.align		4
.L_806:
        /*006c*/ 	.byte	0x04, 0x1e
        /*006e*/ 	.short	(.L_808 - .L_807)
.L_807:
        /*0070*/ 	.word	0x00000000


	//----- nvinfo : EIATTR_CBANK_PARAM_SIZE
	.align		4
.L_808:
        /*0074*/ 	.byte	0x03, 0x19
        /*0076*/ 	.short	0x0280


	//----- nvinfo : EIATTR_PARAM_CBANK
	.align		4
        /*0078*/ 	.byte	0x04, 0x0a
        /*007a*/ 	.short	(.L_810 - .L_809)
	.align		4
.L_809:
        /*007c*/ 	.word	index@(.nv.constant0._ZN5flash44flash_bwd_dq_dk_dv_loop_seqk_parallel_kernelI23Flash_bwd_kernel_traitsILi128ELi64ELi128ELi8ELi2ELi4ELi2ELb0ELb0EN7cutlass10bfloat16_tE19Flash_kernel_traitsILi128ELi64ELi128ELi8ES3_EELb1ELb0ELb0ELb1ELb0ELb0ELb0EEEvNS_16Flash_bwd_paramsE)
        /*0080*/ 	.short	0x0380
        /*0082*/ 	.short	0x0280


	//----- nvinfo : EIATTR_SW_WAR
	.align		4
.L_810:
        /*0084*/ 	.byte	0x04, 0x36
        /*0086*/ 	.short	(.L_812 - .L_811)
.L_811:
        /*0088*/ 	.word	0x00000008
.L_812:


//--------------------- .nv.info._ZN5flash44flash_bwd_dq_dk_dv_loop_seqk_parallel_kernelI23Flash_bwd_kernel_traitsILi128ELi64ELi128ELi8ELi2ELi4ELi2ELb0ELb0EN7cutlass10bfloat16_tE19Flash_kernel_traitsILi128ELi64ELi128ELi8ES3_EELb0ELb0ELb0ELb1ELb0ELb0ELb1EEEvNS_16Flash_bwd_paramsE --------------------------
	.section	.nv.info._ZN5flash44flash_bwd_dq_dk_dv_loop_seqk_parallel_kernelI23Flash_bwd_kernel_traitsILi128ELi64ELi128ELi8ELi2ELi4ELi2ELb0ELb0EN7cutlass10bfloat16_tE19Flash_kernel_traitsILi128ELi64ELi128ELi8ES3_EELb0ELb0ELb0ELb1ELb0ELb0ELb1EEEvNS_16Flash_bwd_paramsE,"",@"SHT_CUDA_INFO"
	.sectionflags	@""
	.align	4


	//----- nvinfo : EIATTR_CUDA_API_VERSION
	.align		4
        /*0000*/ 	.byte	0x04, 0x37
        /*0002*/ 	.short	(.L_814 - .L_813)
.L_813:
        /*0004*/ 	.word	0x00000082


	//----- nvinfo : EIATTR_KPARAM_INFO
	.align		4
.L_814:
        /*0008*/ 	.byte	0x04, 0x17
        /*000a*/ 	.short	(.L_816 - .L_815)
.L_815:
        /*000c*/ 	.word	0x00000000
        /*0010*/ 	.short	0x0000
        /*0012*/ 	.short	0x0000
        /*0014*/ 	.byte	0x00, 0xf0, 0x01, 0x0a


	//----- nvinfo : EIATTR_SPARSE_MMA_MASK
	.align		4
.L_816:
        /*0018*/ 	.byte	0x03, 0x50
        /*001a*/ 	.short	0x0000


	//----- nvinfo : EIATTR_MAXREG_COUNT
	.align		4
        /*001c*/ 	.byte	0x03, 0x1b
        /*001e*/ 	.short	0x00ff


	//----- nvinfo : EIATTR_NUM_BARRIERS
	.align		4
        /*0020*/ 	.byte	0x02, 0x4c
        /*0022*/ 	.byte	0x01
	.zero		1


	//----- nvinfo : EIATTR_ANNOTATIONS
	.align		4
        /*0024*/ 	.byte	0x04, 0x55
        /*0026*/ 	.short	(.L_818 - .L_817)


	//   ....[0]....
.L_817:
        /* <DEDUP_REMOVED lines=37> */


	//----- nvinfo : EIATTR_MERCURY_ISA_VERSION
	.align		4
.L_818:
        /*0260*/ 	.byte	0x03, 0x5f
        /*0262*/ 	.short	0x0101


	//----- nvinfo : EIATTR_VRC_CTA_INIT_COUNT
	.align		4
        /*0264*/ 	.byte	0x02, 0x4a
	.zero		1
	.zero		1


	//----- nvinfo : EIATTR_EXIT_INSTR_OFFSETS
	.align		4
        /*0268*/ 	.byte	0x04, 0x1c
        /*026a*/ 	.short	(.L_820 - .L_819)


	//   ....[0]....
.L_819:
        /*026c*/ 	.word	0x00000090


	//   ....[1]....
        /*0270*/ 	.word	0x0000b6a0


	//----- nvinfo : EIATTR_CRS_STACK_SIZE
	.align		4
.L_820:
        /*0274*/ 	.byte	0x04, 0x1e
        /*0276*/ 	.short	(.L_822 - .L_821)
.L_821:
        /*0278*/ 	.word	0x00000000


	//----- nvinfo : EIATTR_CBANK_PARAM_SIZE
	.align		4
.L_822:
        /*027c*/ 	.byte	0x03, 0x19
        /*027e*/ 	.short	0x0280


	//----- nvinfo : EIATTR_PARAM_CBANK
	.align		4
        /*0280*/ 	.byte	0x04, 0x0a
        /*0282*/ 	.short	(.L_824 - .L_823)
	.align		4
.L_823:
        /*0284*/ 	.word	index@(.nv.constant0._ZN5flash44flash_bwd_dq_dk_dv_loop_seqk_parallel_kernelI23Flash_bwd_kernel_traitsILi128ELi64ELi128ELi8ELi2ELi4ELi2ELb0ELb0EN7cutlass10bfloat16_tE19Flash_kernel_traitsILi128ELi64ELi128ELi8ES3_EELb0ELb0ELb0ELb1ELb0ELb0ELb1EEEvNS_16Flash_bwd_paramsE)
        /*0288*/ 	.short	0x0380
        /*028a*/ 	.short	0x0280


	//----- nvinfo : EIATTR_SW_WAR
	.align		4
.L_824:
        /*028c*/ 	.byte	0x04, 0x36
        /*028e*/ 	.short	(.L_826 - .L_825)
.L_825:
        /*0290*/ 	.word	0x00000008
.L_826:


//--------------------- .nv.info._ZN5flash44flash_bwd_dq_dk_dv_loop_seqk_parallel_kernelI23Flash_bwd_kernel_traitsILi128ELi64ELi128ELi8ELi2ELi4ELi2ELb0ELb0EN7cutlass10bfloat16_tE19Flash_kernel_traitsILi128ELi64ELi128ELi8ES3_EELb1ELb0ELb1ELb0ELb0ELb1ELb0EEEvNS_16Flash_bwd_paramsE --------------------------
	.section	.nv.info._ZN5flash44flash_bwd_dq_dk_dv_loop_seqk_parallel_kernelI23Flash_bwd_kernel_traitsILi128ELi64ELi128ELi8ELi2ELi4ELi2ELb0ELb0EN7cutlass10bfloat16_tE19Flash_kernel_traitsILi128ELi64ELi128ELi8ES3_EELb1ELb0ELb1ELb0ELb0ELb1ELb0EEEvNS_16Flash_bwd_paramsE,"",@"SHT_CUDA_INFO"
	.sectionflags	@""
	.align	4


	//----- nvinfo : EIATTR_CUDA_API_VERSION
	.align		4
        /*0000*/ 	.byte	0x04, 0x37
        /*0002*/ 	.short	(.L_828 - .L_827)
.L_827:
        /*0004*/ 	.word	0x00000082


	//----- nvinfo : EIATTR_KPARAM_INFO
	.align		4
.L_828:
        /*0008*/ 	.byte	0x04, 0x17
        /*000a*/ 	.short	(.L_830 - .L_829)
.L_829:
        /*000c*/ 	.word	0x00000000
        /*0010*/ 	.short	0x0000
        /*0012*/ 	.short	0x0000
        /*0014*/ 	.byte	0x00, 0xf0, 0x01, 0x0a


	//----- nvinfo : EIATTR_SPARSE_MMA_MASK
	.align		4
.L_830:
        /*0018*/ 	.byte	0x03, 0x50
        /*001a*/ 	.short	0x0000


	//----- nvinfo : EIATTR_MAXREG_COUNT
	.align		4
        /*001c*/ 	.byte	0x03, 0x1b
        /*001e*/ 	.short	0x00ff


	//----- nvinfo : EIATTR_NUM_BARRIERS
	.align		4
        /*0020*/ 	.byte	0x02, 0x4c
        /*0022*/ 	.byte	0x01
	.zero		1


	//----- nvinfo : EIATTR_ANNOTATIONS
	.align		4
        /*0024*/ 	.byte	0x04, 0x55
        /*0026*/ 	.short	(.L_832 - .L_831)


	//   ....[0]....
.L_831:
        /*0028*/ 	.word	0x00000001
        /*002c*/ 	.byte	0x20, 0x35, 0x00, 0x00, 0x01, 0x00, 0x00, 0x00, 0x60, 0x35, 0x00, 0x00, 0x01, 0x00, 0x00, 0x00
        /*003c*/ 	.byte	0x70, 0x35, 0x00, 0x00, 0x01, 0x00, 0x00, 0x00, 0x80, 0x35, 0x00, 0x00, 0x01, 0x00, 0x00, 0x00
        /*004c*/ 	.byte	0x60, 0x48, 0x00, 0x00, 0x01, 0x00, 0x00, 0x00, 0xa0, 0x48, 0x00, 0x00, 0x01, 0x00, 0x00, 0x00
        /*005c*/ 	.byte	0xc0, 0x48, 0x00, 0x00, 0x01, 0x00, 0x00, 0x00, 0xd0, 0x48, 0x00, 0x00, 0x01, 0x00, 0x00, 0x00
        /*006c*/ 	.byte	0x30, 0x7d, 0x00, 0x00, 0x01, 0x00, 0x00, 0x00, 0xd0, 0x7e, 0x00, 0x00, 0x01, 0x00, 0x00, 0x00
        /*007c*/ 	.byte	0x70, 0x86, 0x00, 0x00, 0x01, 0x00, 0x00, 0x00, 0x50, 0x87, 0x00, 0x00


	//----- nvinfo : EIATTR_MERCURY_ISA_VERSION
	.align		4
.L_832:
        /*0088*/ 	.byte	0x03, 0x5f
        /*008a*/ 	.short	0x0101


	//----- nvinfo : EIATTR_VRC_CTA_INIT_COUNT
	.align		4
        /*008c*/ 	.byte	0x02, 0x4a
	.zero		1
	.zero		1


	//----- nvinfo : EIATTR_EXIT_INSTR_OFFSETS
	.align		4
        /*0090*/ 	.byte	0x04, 0x1c
        /*0092*/ 	.short	(.L_834 - .L_833)


	//   ....[0]....
.L_833:
        /*0094*/ 	.word	0x00000090


	//   ....[1]....
        /*0098*/ 	.word	0x0000a9b0


	//----- nvinfo : EIATTR_CRS_STACK_SIZE
	.align		4
.L_834:
        /*009c*/ 	.byte	0x04, 0x1e
        /*009e*/ 	.short	(.L_836 - .L_835)
.L_835:
        /*00a0*/ 	.word	0x00000000


	//----- nvinfo : EIATTR_CBANK_PARAM_SIZE
	.align		4
.L_836:
        /*00a4*/ 	.byte	0x03, 0x19
        /*00a6*/ 	.short	0x0280


	//----- nvinfo : EIATTR_PARAM_CBANK
	.align		4
        /*00a8*/ 	.byte	0x04, 0x0a
        /*00aa*/ 	.short	(.L_838 - .L_837)
	.align		4
.L_837:
        /*00ac*/ 	.word	index@(.nv.constant0._ZN5flash44flash_bwd_dq_dk_dv_loop_seqk_parallel_kernelI23Flash_bwd_kernel_traitsILi128ELi64ELi128ELi8ELi2ELi4ELi2ELb0ELb0EN7cutlass10bfloat16_tE19Flash_kernel_traitsILi128ELi64ELi128ELi8ES3_EELb1ELb0ELb1ELb0ELb0ELb1ELb0EEEvNS_16Flash_bwd_paramsE)
        /*00b0*/ 	.short	0x0380
        /*00b2*/ 	.short	0x0280


	//----- nvinfo : EIATTR_SW_WAR
	.align		4
.L_838:
        /*00b4*/ 	.byte	0x04, 0x36
        /*00b6*/ 	.short	(.L_840 - .L_839)
.L_839:
        /*00b8*/ 	.word	0x00000008
.L_840:


//--------------------- .nv.info._ZN5flash44flash_bwd_dq_dk_dv_loop_seqk_parallel_kernelI23Flash_bwd_kernel_traitsILi128ELi64ELi128ELi8ELi2ELi4ELi2ELb0ELb0EN7cutlass10bfloat16_tE19Flash_kernel_traitsILi128ELi64ELi128ELi8ES3_EELb0ELb0ELb1ELb0ELb0ELb1ELb1EEEvNS_16Flash_bwd_paramsE --------------------------
	.section	.nv.info._ZN5flash44flash_bwd_dq_dk_dv_loop_seqk_parallel_kernelI23Flash_bwd_kernel_traitsILi128ELi64ELi128ELi8ELi2ELi4ELi2ELb0ELb0EN7cutlass10bfloat16_tE19Flash_kernel_traitsILi128ELi64ELi128ELi8ES3_EELb0ELb0ELb1ELb0ELb0ELb1ELb1EEEvNS_16Flash_bwd_paramsE,"",@"SHT_CUDA_INFO"
	.sectionflags	@""
	.align	4


	//----- nvinfo : EIATTR_CUDA_API_VERSION
	.align		4
        /*0000*/ 	.byte	0x04, 0x37
        /*0002*/ 	.short	(.L_842 - .L_841)
.L_841:
        /*0004*/ 	.word	0x00000082


	//----- nvinfo : EIATTR_KPARAM_INFO
	.align		4
.L_842:
        /*0008*/ 	.byte	0x04, 0x17
        /*000a*/ 	.short	(.L_844 - .L_843)
.L_843:
        /*000c*/ 	.word	0x00000000
        /*0010*/ 	.short	0x0000
        /*0012*/ 	.short	0x0000
        /*0014*/ 	.byte	0x00, 0xf0, 0x01, 0x0a


	//----- nvinfo : EIATTR_SPARSE_MMA_MASK
	.align		4
.L_844:
        /*0018*/ 	.byte	0x03, 0x50
        /*001a*/ 	.short	0x0000


	//----- nvinfo : EIATTR_MAXREG_COUNT
	.align		4
        /*001c*/ 	.byte	0x03, 0x1b
        /*001e*/ 	.short	0x00ff


	//----- nvinfo : EIATTR_NUM_BARRIERS
	.align		4
        /*0020*/ 	.byte	0x02, 0x4c
        /*0022*/ 	.byte	0x01
	.zero		1


	//----- nvinfo : EIATTR_ANNOTATIONS
	.align		4
        /*0024*/ 	.byte	0x04, 0x55
        /*0026*/ 	.short	(.L_846 - .L_845)


	//   ....[0]....
.L_845:
        /* <DEDUP_REMOVED lines=29> */


	//----- nvinfo : EIATTR_MERCURY_ISA_VERSION
	.align		4
.L_846:
        /*01e8*/ 	.byte	0x03, 0x5f
        /*01ea*/ 	.short	0x0101


	//----- nvinfo : EIATTR_VRC_CTA_INIT_COUNT
	.align		4
        /*01ec*/ 	.byte	0x02, 0x4a
	.zero		1
	.zero		1


	//----- nvinfo : EIATTR_EXIT_INSTR_OFFSETS
	.align		4
        /*01f0*/ 	.byte	0x04, 0x1c
        /*01f2*/ 	.short	(.L_848 - .L_847)


	//   ....[0]....
.L_847:
        /*01f4*/ 	.word	0x00000090


	//   ....[1]....
        /*01f8*/ 	.word	0x0000a380


	//----- nvinfo : EIATTR_CRS_STACK_SIZE
	.align		4
.L_848:
        /*01fc*/ 	.byte	0x04, 0x1e
        /*01fe*/ 	.short	(.L_850 - .L_849)
.L_849:
        /*0200*/ 	.word	0x00000000


	//----- nvinfo : EIATTR_CBANK_PARAM_SIZE
	.align		4
.L_850:
        /*0204*/ 	.byte	0x03, 0x19
        /*0206*/ 	.short	0x0280


	//----- nvinfo : EIATTR_PARAM_CBANK
	.align		4
        /*0208*/ 	.byte	0x04, 0x0a
        /*020a*/ 	.short	(.L_852 - .L_851)
	.align		4
.L_851:
        /*020c*/ 	.word	index@(.nv.constant0._ZN5flash44flash_bwd_dq_dk_dv_loop_seqk_parallel_kernelI23Flash_bwd_kernel_traitsILi128ELi64ELi128ELi8ELi2ELi4ELi2ELb0ELb0EN7cutlass10bfloat16_tE19Flash_kernel_traitsILi128ELi64ELi128ELi8ES3_EELb0ELb0ELb1ELb0ELb0ELb1ELb1EEEvNS_16Flash_bwd_paramsE)
        /*0210*/ 	.short	0x0380
        /*0212*/ 	.short	0x0280


	//----- nvinfo : EIATTR_SW_WAR
	.align		4
.L_852:
        /*0214*/ 	.byte	0x04, 0x36
        /*0216*/ 	.short	(.L_854 - .L_853)
.L_853:
        /*0218*/ 	.word	0x00000008
.L_854:


//--------------------- .nv.info._ZN5flash44flash_bwd_dq_dk_dv_loop_seqk_parallel_kernelI23Flash_bwd_kernel_traitsILi128ELi64ELi128ELi8ELi2ELi4ELi2ELb0ELb0EN7cutlass10bfloat16_tE19Flash_kernel_traitsILi128ELi64ELi128ELi8ES3_EELb1ELb0ELb1ELb1ELb0ELb0ELb0EEEvNS_16Flash_bwd_paramsE --------------------------
	.section	.nv.info._ZN5flash44flash_bwd_dq_dk_dv_loop_seqk_parallel_kernelI23Flash_bwd_kernel_traitsILi128ELi64ELi128ELi8ELi2ELi4ELi2ELb0ELb0EN7cutlass10bfloat16_tE19Flash_kernel_traitsILi128ELi64ELi128ELi8ES3_EELb1ELb0ELb1ELb1ELb0ELb0ELb0EEEvNS_16Flash_bwd_paramsE,"",@"SHT_CUDA_INFO"
	.sectionflags	@""
	.align	4


	//----- nvinfo : EIATTR_CUDA_API_VERSION
	.align		4
        /*0000*/ 	.byte	0x04, 0x37
        /*0002*/ 	.short	(.L_856 - .L_855)
.L_855:
        /*0004*/ 	.word	0x00000082


	//----- nvinfo : EIATTR_KPARAM_INFO
	.align		4
.L_856:
        /*0008*/ 	.byte	0x04, 0x17
        /*000a*/ 	.short	(.L_858 - .L_857)
.L_857:
        /*000c*/ 	.word	0x00000000
        /*0010*/ 	.short	0x0000
        /*0012*/ 	.short	0x0000
        /*0014*/ 	.byte	0x00, 0xf0, 0x01, 0x0a


	//----- nvinfo : EIATTR_SPARSE_MMA_MASK
	.align		4
.L_858:
        /*0018*/ 	.byte	0x03, 0x50
        /*001a*/ 	.short	0x0000


	//----- nvinfo : EIATTR_MAXREG_COUNT
	.align		4
        /*001c*/ 	.byte	0x03, 0x1b
        /*001e*/ 	.short	0x00ff


	//----- nvinfo : EIATTR_NUM_BARRIERS
	.align		4
        /*0020*/ 	.byte	0x02, 0x4c
        /*0022*/ 	.byte	0x01
	.zero		1


	//----- nvinfo : EIATTR_ANNOTATIONS
	.align		4
        /*0024*/ 	.byte	0x04, 0x55
        /*0026*/ 	.short	(.L_860 - .L_859)


	//   ....[0]....
.L_859:
        /*0028*/ 	.word	0x00000001
        /*002c*/ 	.byte	0x00, 0x8e, 0x00, 0x00, 0x01, 0x00, 0x00, 0x00, 0x80, 0x9a, 0x00, 0x00


	//----- nvinfo : EIATTR_MERCURY_ISA_VERSION
	.align		4
.L_860:
        /*0038*/ 	.byte	0x03, 0x5f
        /*003a*/ 	.short	0x0101


	//----- nvinfo : EIATTR_VRC_CTA_INIT_COUNT
	.align		4
        /*003c*/ 	.byte	0x02, 0x4a
	.zero		1
	.zero		1


	//----- nvinfo : EIATTR_EXIT_INSTR_OFFSETS
	.align		4
        /*0040*/ 	.byte	0x04, 0x1c
        /*0042*/ 	.short	(.L_862 - .L_861)


	//   ....[0]....
.L_861:
        /*0044*/ 	.word	0x00000090


	//   ....[1]....
        /*0048*/ 	.word	0x0000bf90


	//----- nvinfo : EIATTR_CRS_STACK_SIZE
	.align		4
.L_862:
        /*004c*/ 	.byte	0x04, 0x1e
        /*004e*/ 	.short	(.L_864 - .L_863)
.L_863:
        /*0050*/ 	.word	0x00000000


	//----- nvinfo : EIATTR_CBANK_PARAM_SIZE
	.align		4
.L_864:
        /*0054*/ 	.byte	0x03, 0x19
        /*0056*/ 	.short	0x0280


	//----- nvinfo : EIATTR_PARAM_CBANK
	.align		4
        /*0058*/ 	.byte	0x04, 0x0a
        /*005a*/ 	.short	(.L_866 - .L_865)
	.align		4
.L_865:
        /*005c*/ 	.word	index@(.nv.constant0._ZN5flash44flash_bwd_dq_dk_dv_loop_seqk_parallel_kernelI23Flash_bwd_kernel_traitsILi128ELi64ELi128ELi8ELi2ELi4ELi2ELb0ELb0EN7cutlass10bfloat16_tE19Flash_kernel_traitsILi128ELi64ELi128ELi8ES3_EELb1ELb0ELb1ELb1ELb0ELb0ELb0EEEvNS_16Flash_bwd_paramsE)
        /*0060*/ 	.short	0x0380
        /*0062*/ 	.short	0x0280


	//----- nvinfo : EIATTR_SW_WAR
	.align		4
.L_866:
        /*0064*/ 	.byte	0x04, 0x36
        /*0066*/ 	.short	(.L_868 - .L_867)
.L_867:
        /*0068*/ 	.word	0x00000008
.L_868:


//--------------------- .nv.info._ZN5flash44flash_bwd_dq_dk_dv_loop_seqk_parallel_kernelI23Flash_bwd_kernel_traitsILi128ELi64ELi128ELi8ELi2ELi4ELi2ELb0ELb0EN7cutlass10bfloat16_tE19Flash_kernel_traitsILi128ELi64ELi128ELi8ES3_EELb0ELb0ELb1ELb1ELb0ELb0ELb1EEEvNS_16Flash_bwd_paramsE --------------------------
	.section	.nv.info._ZN5flash44flash_bwd_dq_dk_dv_loop_seqk_parallel_kernelI23Flash_bwd_kernel_traitsILi128ELi64ELi128ELi8ELi2ELi4ELi2ELb0ELb0EN7cutlass10bfloat16_tE19Flash_kernel_traitsILi128ELi64ELi128ELi8ES3_EELb0ELb0ELb1ELb1ELb0ELb0ELb1EEEvNS_16Flash_bwd_paramsE,"",@"SHT_CUDA_INFO"
	.sectionflags	@""
	.align	4


	//----- nvinfo : EIATTR_CUDA_API_VERSION
	.align		4
        /*0000*/ 	.byte	0x04, 0x37
        /*0002*/ 	.short	(.L_870 - .L_869)
.L_869:
        /*0004*/ 	.word	0x00000082


	//----- nvinfo : EIATTR_KPARAM_INFO
	.align		4
.L_870:
        /*0008*/ 	.byte	0x04, 0x17
        /*000a*/ 	.short	(.L_872 - .L_871)
.L_871:
        /*000c*/ 	.word	0x00000000
        /*0010*/ 	.short	0x0000
        /*0012*/ 	.short	0x0000
        /*0014*/ 	.byte	0x00, 0xf0, 0x01, 0x0a


	//----- nvinfo : EIATTR_SPARSE_MMA_MASK
	.align		4
.L_872:
        /*0018*/ 	.byte	0x03, 0x50
        /*001a*/ 	.short	0x0000


	//----- nvinfo : EIATTR_MAXREG_COUNT
	.align		4
        /*001c*/ 	.byte	0x03, 0x1b
        /*001e*/ 	.short	0x00ff


	//----- nvinfo : EIATTR_NUM_BARRIERS
	.align		4
        /*0020*/ 	.byte	0x02, 0x4c
        /*0022*/ 	.byte	0x01
	.zero		1


	//----- nvinfo : EIATTR_ANNOTATIONS
	.align		4
        /*0024*/ 	.byte	0x04, 0x55
        /*0026*/ 	.short	(.L_874 - .L_873)


	//   ....[0]....
.L_873:
        /* <DEDUP_REMOVED lines=31> */


	//----- nvinfo : EIATTR_MERCURY_ISA_VERSION
	.align		4
.L_874:
        /*0208*/ 	.byte	0x03, 0x5f
        /*020a*/ 	.short	0x0101


	//----- nvinfo : EIATTR_VRC_CTA_INIT_COUNT
	.align		4
        /*020c*/ 	.byte	0x02, 0x4a
	.zero		1
	.zero		1


	//----- nvinfo : EIATTR_EXIT_INSTR_OFFSETS
	.align		4
        /*0210*/ 	.byte	0x04, 0x1c
        /*0212*/ 	.short	(.L_876 - .L_875)


	//   ....[0]....
.L_875:
        /*0214*/ 	.word	0x00000090


	//   ....[1]....
        /*0218*/ 	.word	0x0000b9e0


	//----- nvinfo : EIATTR_CRS_STACK_SIZE
	.align		4
.L_876:
        /*021c*/ 	.byte	0x04, 0x1e
        /*021e*/ 	.short	(.L_878 - .L_877)
.L_877:
        /*0220*/ 	.word	0x00000000


	//----- nvinfo : EIATTR_CBANK_PARAM_SIZE
	.align		4
.L_878:
        /*0224*/ 	.byte	0x03, 0x19
        /*0226*/ 	.short	0x0280


	//----- nvinfo : EIATTR_PARAM_CBANK
	.align		4
        /*0228*/ 	.byte	0x04, 0x0a
        /*022a*/ 	.short	(.L_880 - .L_879)
	.align		4
.L_879:
        /*022c*/ 	.word	index@(.nv.constant0._ZN5flash44flash_bwd_dq_dk_dv_loop_seqk_parallel_kernelI23Flash_bwd_kernel_traitsILi128ELi64ELi128ELi8ELi2ELi4ELi2ELb0ELb0EN7cutlass10bfloat16_tE19Flash_kernel_traitsILi128ELi64ELi128ELi8ES3_EELb0ELb0ELb1ELb1ELb0ELb0ELb1EEEvNS_16Flash_bwd_paramsE)
        /*0230*/ 	.short	0x0380
        /*0232*/ 	.short	0x0280


	//----- nvinfo : EIATTR_SW_WAR
	.align		4
.L_880:
        /*0234*/ 	.byte	0x04, 0x36
        /*0236*/ 	.short	(.L_882 - .L_881)
.L_881:
        /*0238*/ 	.word	0x00000008
.L_882:


//--------------------- .nv.info._ZN5flash25flash_bwd_dot_do_o_kernelILb0E23Flash_bwd_kernel_traitsILi128ELi64ELi128ELi8ELi2ELi4ELi2ELb0ELb0EN7cutlass10bfloat16_tE19Flash_kernel_traitsILi128ELi64ELi128ELi8ES3_EEEEvNS_16Flash_bwd_paramsE --------------------------
	.section	.nv.info._ZN5flash25flash_bwd_dot_do_o_kernelILb0E23Flash_bwd_kernel_traitsILi128ELi64ELi128ELi8ELi2ELi4ELi2ELb0ELb0EN7cutlass10bfloat16_tE19Flash_kernel_traitsILi128ELi64ELi128ELi8ES3_EEEEvNS_16Flash_bwd_paramsE,"",@"SHT_CUDA_INFO"
	.sectionflags	@""
	.align	4


	//----- nvinfo : EIATTR_CUDA_API_VERSION
	.align		4
        /*0000*/ 	.byte	0x04, 0x37
        /*0002*/ 	.short	(.L_884 - .L_883)
.L_883:
        /*0004*/ 	.word	0x00000082


	//----- nvinfo : EIATTR_KPARAM_INFO
	.align		4
.L_884:
        /*0008*/ 	.byte	0x04, 0x17
        /*000a*/ 	.short	(.L_886 - .L_885)
.L_885:
        /*000c*/ 	.word	0x00000000
        /*0010*/ 	.short	0x0000
        /*0012*/ 	.short	0x0000
        /*0014*/ 	.byte	0x00, 0xf0, 0x01, 0x0a


	//----- nvinfo : EIATTR_SPARSE_MMA_MASK
	.align		4
.L_886:
        /*0018*/ 	.byte	0x03, 0x50
        /*001a*/ 	.short	0x0000


	//----- nvinfo : EIATTR_MAXREG_COUNT
	.align		4
        /*001c*/ 	.byte	0x03, 0x1b
        /*001e*/ 	.short	0x00ff


	//----- nvinfo : EIATTR_MERCURY_ISA_VERSION
	.align		4
        /*0020*/ 	.byte	0x03, 0x5f
        /*0022*/ 	.short	0x0101


	//----- nvinfo : EIATTR_COOP_GROUP_MASK_REGIDS
	.align		4
        /*0024*/ 	.byte	0x04, 0x29
        /*0026*/ 	.short	(.L_888 - .L_887)


	//   ....[0]....
.L_887:
        /*0028*/ 	.word	0xffffffff


	//   ....[1]....
        /*002c*/ 	.word	0xffffffff


	//   ....[2]....
        /*0030*/ 	.word	0xffffffff


	//   ....[3]....
        /*0034*/ 	.word	0xffffffff


	//   ....[4]....
        /*0038*/ 	.word	0xffffffff


	//   ....[5]....
        /*003c*/ 	.word	0xffffffff


	//----- nvinfo : EIATTR_COOP_GROUP_INSTR_OFFSETS
	.align		4
.L_888:
        /*0040*/ 	.byte	0x04, 0x28
        /*0042*/ 	.short	(.L_890 - .L_889)


	//   ....[0]....
.L_889:
        /*0044*/ 	.word	0x00001080


	//   ....[1]....
        /*0048*/ 	.word	0x00001090


	//   ....[2]....
        /*004c*/ 	.word	0x000010d0


	//   ....[3]....
        /*0050*/ 	.word	0x00001100


	//   ....[4]....
        /*0054*/ 	.word	0x00001150


	//   ....[5]....
        /*0058*/ 	.word	0x00001170


	//----- nvinfo : EIATTR_VRC_CTA_INIT_COUNT
	.align		4
.L_890:
        /*005c*/ 	.byte	0x02, 0x4a
	.zero		1
	.zero		1


	//----- nvinfo : EIATTR_EXIT_INSTR_OFFSETS
	.align		4
        /*0060*/ 	.byte	0x04, 0x1c
        /*0062*/ 	.short	(.L_892 - .L_891)


	//   ....[0]....
.L_891:
        /*0064*/ 	.word	0x00000140


	//   ....[1]....
        /*0068*/ 	.word	0x000011e0


	//   ....[2]....
        /*006c*/ 	.word	0x00001200


	//----- nvinfo : EIATTR_CRS_STACK_SIZE
	.align		4
.L_892:
        /*0070*/ 	.byte	0x04, 0x1e
        /*0072*/ 	.short	(.L_894 - .L_893)
.L_893:
        /*0074*/ 	.word	0x00000000


	//----- nvinfo : EIATTR_CBANK_PARAM_SIZE
	.align		4
.L_894:
        /*0078*/ 	.byte	0x03, 0x19
        /*007a*/ 	.short	0x0280


	//----- nvinfo : EIATTR_PARAM_CBANK
	.align		4
        /*007c*/ 	.byte	0x04, 0x0a
        /*007e*/ 	.short	(.L_896 - .L_895)
	.align		4
.L_895:
        /*0080*/ 	.word	index@(.nv.constant0._ZN5flash25flash_bwd_dot_do_o_kernelILb0E23Flash_bwd_kernel_traitsILi128ELi64ELi128ELi8ELi2ELi4ELi2ELb0ELb0EN7cutlass10bfloat16_tE19Flash_kernel_traitsILi128ELi64ELi128ELi8ES3_EEEEvNS_16Flash_bwd_paramsE)
        /*0084*/ 	.short	0x0380
        /*0086*/ 	.short	0x0280


	//----- nvinfo : EIATTR_SW_WAR
	.align		4
.L_896:
        /*0088*/ 	.byte	0x04, 0x36
        /*008a*/ 	.short	(.L_898 - .L_897)
.L_897:
        /*008c*/ 	.word	0x00000008
.L_898:


//--------------------- .nv.info._ZN5flash25flash_bwd_dot_do_o_kernelILb1E23Flash_bwd_kernel_traitsILi128ELi64ELi128ELi8ELi2ELi4ELi2ELb0ELb0EN7cutlass10bfloat16_tE19Flash_kernel_traitsILi128ELi64ELi128ELi8ES3_EEEEvNS_16Flash_bwd_paramsE --------------------------
	.section	.nv.info._ZN5flash25flash_bwd_dot_do_o_kernelILb1E23Flash_bwd_kernel_traitsILi128ELi64ELi128ELi8ELi2ELi4ELi2ELb0ELb0EN7cutlass10bfloat16_tE19Flash_kernel_traitsILi128ELi64ELi128ELi8ES3_EEEEvNS_16Flash_bwd_paramsE,"",@"SHT_CUDA_INFO"
	.sectionflags	@""
	.align	4


	//----- nvinfo : EIATTR_CUDA_API_VERSION
	.align		4
        /*0000*/ 	.byte	0x04, 0x37
        /*0002*/ 	.short	(.L_900 - .L_899)
.L_899:
        /*0004*/ 	.word	0x00000082


	//----- nvinfo : EIATTR_KPARAM_INFO
	.align		4
.L_900:
        /*0008*/ 	.byte	0x04, 0x17
        /*000a*/ 	.short	(.L_902 - .L_901)
.L_901:
        /*000c*/ 	.word	0x00000000
        /*0010*/ 	.short	0x0000
        /*0012*/ 	.short	0x0000
        /*0014*/ 	.byte	0x00, 0xf0, 0x01, 0x0a


	//----- nvinfo : EIATTR_SPARSE_MMA_MASK
	.align		4
.L_902:
        /*0018*/ 	.byte	0x03, 0x50
        /*001a*/ 	.short	0x0000


	//----- nvinfo : EIATTR_MAXREG_COUNT
	.align		4
        /*001c*/ 	.byte	0x03, 0x1b
        /*001e*/ 	.short	0x00ff


	//----- nvinfo : EIATTR_MERCURY_ISA_VERSION
	.align		4
        /*0020*/ 	.byte	0x03, 0x5f
        /*0022*/ 	.short	0x0101


	//----- nvinfo : EIATTR_COOP_GROUP_MASK_REGIDS
	.align		4
        /*0024*/ 	.byte	0x04, 0x29
        /*0026*/ 	.short	(.L_904 - .L_903)


	//   ....[0]....
.L_903:
        /*0028*/ 	.word	0xffffffff


	//   ....[1]....
        /*002c*/ 	.word	0xffffffff


	//   ....[2]....
        /*0030*/ 	.word	0xffffffff


	//   ....[3]....
        /*0034*/ 	.word	0xffffffff


	//   ....[4]....
        /*0038*/ 	.word	0xffffffff


	//   ....[5]....
        /*003c*/ 	.word	0xffffffff


	//----- nvinfo : EIATTR_COOP_GROUP_INSTR_OFFSETS
	.align		4
.L_904:
        /*0040*/ 	.byte	0x04, 0x28
        /*0042*/ 	.short	(.L_906 - .L_905)


	//   ....[0]....
.L_905:
        /*0044*/ 	.word	0x00001340


	//   ....[1]....
        /*0048*/ 	.word	0x00001360


	//   ....[2]....
        /*004c*/ 	.word	0x000013d0


	//   ....[3]....
        /*0050*/ 	.word	0x00001400


	//   ....[4]....
        /*0054*/ 	.word	0x00001440


	//   ....[5]....
        /*0058*/ 	.word	0x00001460


	//----- nvinfo : EIATTR_VRC_CTA_INIT_COUNT
	.align		4
.L_906:
        /*005c*/ 	.byte	0x02, 0x4a
	.zero		1
	.zero		1


	//----- nvinfo : EIATTR_EXIT_INSTR_OFFSETS
	.align		4
        /*0060*/ 	.byte	0x04, 0x1c
        /*0062*/ 	.short	(.L_908 - .L_907)


	//   ....[0]....
.L_907:
        /*0064*/ 	.word	0x00000140


	//   ....[1]....
        /*0068*/ 	.word	0x000015b0


	//----- nvinfo : EIATTR_CRS_STACK_SIZE
	.align		4
.L_908:
        /*006c*/ 	.byte	0x04, 0x1e
        /*006e*/ 	.short	(.L_910 - .L_909)
.L_909:
        /*0070*/ 	.word	0x00000000


	//----- nvinfo : EIATTR_CBANK_PARAM_SIZE
	.align		4
.L_910:
        /*0074*/ 	.byte	0x03, 0x19
        /*0076*/ 	.short	0x0280


	//----- nvinfo : EIATTR_PARAM_CBANK
	.align		4
        /*0078*/ 	.byte	0x04, 0x0a
        /*007a*/ 	.short	(.L_912 - .L_911)
	.align		4
.L_911:
        /*007c*/ 	.word	index@(.nv.constant0._ZN5flash25flash_bwd_dot_do_o_kernelILb1E23Flash_bwd_kernel_traitsILi128ELi64ELi128ELi8ELi2ELi4ELi2ELb0ELb0EN7cutlass10bfloat16_tE19Flash_kernel_traitsILi128ELi64ELi128ELi8ES3_EEEEvNS_16Flash_bwd_paramsE)
        /*0080*/ 	.short	0x0380
        /*0082*/ 	.short	0x0280


	//----- nvinfo : EIATTR_SW_WAR
	.align		4
.L_912:
        /*0084*/ 	.byte	0x04, 0x36
        /*0086*/ 	.short	(.L_914 - .L_913)
.L_913:
        /*0088*/ 	.word	0x00000008
.L_914:


//--------------------- .nv.callgraph             --------------------------
	.section	.nv.callgraph,"",@"SHT_CUDA_CALLGRAPH"
	.align	4
	.sectionentsize	8
	.align		4
        /*0000*/ 	.word	0x00000000
	.align		4
        /*0004*/ 	.word	0xffffffff
	.align		4
        /*0008*/ 	.word	0x00000000
	.align		4
        /*000c*/ 	.word	0xfffffffe
	.align		4
        /*0010*/ 	.word	0x00000000
	.align		4
        /*0014*/ 	.word	0xfffffffd
	.align		4
        /*0018*/ 	.word	0x00000000
	.align		4
        /*001c*/ 	.word	0xfffffffc


//--------------------- .nv.constant4             --------------------------
	.section	.nv.constant4,"a",@progbits
	.align	8
	.align		8
.nv.constant4:
        /*0000*/ 	.dword	_ZN66_INTERNAL_f4811781_30_flash_bwd_hdim128_bf16_sm80_cu_21e1f8cb_28374cuda3std3__45__cpo5beginE
	.align		8
        /*0008*/ 	.dword	_ZN66_INTERNAL_f4811781_30_flash_bwd_hdim128_bf16_sm80_cu_21e1f8cb_28374cuda3std3__45__cpo3endE
	.align		8
        /*0010*/ 	.dword	_ZN66_INTERNAL_f4811781_30_flash_bwd_hdim128_bf16_sm80_cu_21e1f8cb_28374cuda3std3__45__cpo6cbeginE
	.align		8
        /*0018*/ 	.dword	_ZN66_INTERNAL_f4811781_30_flash_bwd_hdim128_bf16_sm80_cu_21e1f8cb_28374cuda3std3__45__cpo4cendE
	.align		8
        /*0020*/ 	.dword	_ZN66_INTERNAL_f4811781_30_flash_bwd_hdim128_bf16_sm80_cu_21e1f8cb_28374cuda3std3__468_GLOBAL__N__f4811781_30_flash_bwd_hdim128_bf16_sm80_cu_21e1f8cb_28376ignoreE
	.align		8
        /*0028*/ 	.dword	_ZN66_INTERNAL_f4811781_30_flash_bwd_hdim128_bf16_sm80_cu_21e1f8cb_28374cuda3std3__419piecewise_constructE
	.align		8
        /*0030*/ 	.dword	_ZN66_INTERNAL_f4811781_30_flash_bwd_hdim128_bf16_sm80_cu_21e1f8cb_28374cuda3std3__48in_placeE
	.align		8
        /*0038*/ 	.dword	_ZN66_INTERNAL_f4811781_30_flash_bwd_hdim128_bf16_sm80_cu_21e1f8cb_28374cuda3std6ranges3__45__cpo4swapE
	.align		8
        /*0040*/ 	.dword	_ZN66_INTERNAL_f4811781_30_flash_bwd_hdim128_bf16_sm80_cu_21e1f8cb_28374cuda3std6ranges3__45__cpo9iter_moveE
	.align		8
        /*0048*/ 	.dword	_ZN66_INTERNAL_f4811781_30_flash_bwd_hdim128_bf16_sm80_cu_21e1f8cb_28374cute7productE
	.align		8
        /*0050*/ 	.dword	_ZN66_INTERNAL_f4811781_30_flash_bwd_hdim128_bf16_sm80_cu_21e1f8cb_28374cute1_E


//--------------------- .text._ZN5flash44flash_bwd_dq_dk_dv_loop_seqk_parallel_kernelI23Flash_bwd_kernel_traitsILi128ELi64ELi64ELi8ELi4ELi2ELi2ELb1ELb0EN7cutlass10bfloat16_tE19Flash_kernel_traitsILi128ELi64ELi64ELi8ES3_EELb0ELb0ELb0ELb0ELb0ELb1ELb0EEEvNS_16Flash_bwd_paramsE --------------------------
	.section	.text._ZN5flash44flash_bwd_dq_dk_dv_loop_seqk_parallel_kernelI23Flash_bwd_kernel_traitsILi128ELi64ELi64ELi8ELi4ELi2ELi2ELb1ELb0EN7cutlass10bfloat16_tE19Flash_kernel_traitsILi128ELi64ELi64ELi8ES3_EELb0ELb0ELb0ELb0ELb0ELb1ELb0EEEvNS_16Flash_bwd_paramsE,"ax",@progbits
	.align	128
        .global         _ZN5flash44flash_bwd_dq_dk_dv_loop_seqk_parallel_kernelI23Flash_bwd_kernel_traitsILi128ELi64ELi64ELi8ELi4ELi2ELi2ELb1ELb0EN7cutlass10bfloat16_tE19Flash_kernel_traitsILi128ELi64ELi64ELi8ES3_EELb0ELb0ELb0ELb0ELb0ELb1ELb0EEEvNS_16Flash_bwd_paramsE
        .type           _ZN5flash44flash_bwd_dq_dk_dv_loop_seqk_parallel_kernelI23Flash_bwd_kernel_traitsILi128ELi64ELi64ELi8ELi4ELi2ELi2ELb1ELb0EN7cutlass10bfloat16_tE19Flash_kernel_traitsILi128ELi64ELi64ELi8ES3_EELb0ELb0ELb0ELb0ELb0ELb1ELb0EEEvNS_16Flash_bwd_paramsE,@function
        .size           _ZN5flash44flash_bwd_dq_dk_dv_loop_seqk_parallel_kernelI23Flash_bwd_kernel_traitsILi128ELi64ELi64ELi8ELi4ELi2ELi2ELb1ELb0EN7cutlass10bfloat16_tE19Flash_kernel_traitsILi128ELi64ELi64ELi8ES3_EELb0ELb0ELb0ELb0ELb0ELb1ELb0EEEvNS_16Flash_bwd_paramsE,(.L_x_2411 - _ZN5flash44flash_bwd_dq_dk_dv_loop_seqk_parallel_kernelI23Flash_bwd_kernel_traitsILi128ELi64ELi64ELi8ELi4ELi2ELi2ELb1ELb0EN7cutlass10bfloat16_tE19Flash_kernel_traitsILi128ELi64ELi64ELi8ES3_EELb0ELb0ELb0ELb0ELb0ELb1ELb0EEEvNS_16Flash_bwd_paramsE)
        .other          _ZN5flash44flash_bwd_dq_dk_dv_loop_seqk_parallel_kernelI23Flash_bwd_kernel_traitsILi128ELi64ELi64ELi8ELi4ELi2ELi2ELb1ELb0EN7cutlass10bfloat16_tE19Flash_kernel_traitsILi128ELi64ELi64ELi8ES3_EELb0ELb0ELb0ELb0ELb0ELb1ELb0EEEvNS_16Flash_bwd_paramsE,@"STO_CUDA_ENTRY STV_DEFAULT"
_ZN5flash44flash_bwd_dq_dk_dv_loop_seqk_parallel_kernelI23Flash_bwd_kernel_traitsILi128ELi64ELi64ELi8ELi4ELi2ELi2ELb1ELb0EN7cutlass10bfloat16_tE19Flash_kernel_traitsILi128ELi64ELi64ELi8ES3_EELb0ELb0ELb0ELb0ELb0ELb1ELb0EEEvNS_16Flash_bwd_paramsE:
.text._ZN5flash44flash_bwd_dq_dk_dv_loop_seqk_parallel_kernelI23Flash_bwd_kernel_traitsILi128ELi64ELi64ELi8ELi4ELi2ELi2ELb1ELb0EN7cutlass10bfloat16_tE19Flash_kernel_traitsILi128ELi64ELi64ELi8ES3_EELb0ELb0ELb0ELb0ELb0ELb1ELb0EEEvNS_16Flash_bwd_paramsE:
[----:B------:R-:W-:Y:S08]  /*0000*/  LDC R1, c[0x0][0x37c] ;  /* 0x0000df00ff017b82 */ /* 0x000ff00000000800 */
[----:B------:R-:W1:Y:S08]  /*0010*/  LDC R3, c[0x0][0x438] ;  /* 0x00010e00ff037b82 */ /* 0x000e700000000800 */
[----:B------:R-:W2:Y:S01]  /*0020*/  S2UR UR15, SR_CTAID.X ;  /* 0x00000000000f79c3 */ /* 0x000ea20000002500 */
[----:B-1----:R-:W-:-:S05]  /*0030*/  VIADD R3, R3, 0x3f ;  /* 0x0000003f03037836 */ /* 0x002fca0000000000 */
[----:B------:R-:W-:-:S04]  /*0040*/  SHF.R.S32.HI R0, RZ, 0x1f, R3 ;  /* 0x0000001fff007819 */ /* 0x000fc80000011403 */
[----:B------:R-:W-:-:S04]  /*0050*/  LEA.HI R0, R0, R3, RZ, 0x6 ;  /* 0x0000000300007211 */ /* 0x000fc800078f30ff */
[----:B------:R-:W-:-:S04]  /*0060*/  SHF.R.S32.HI R0, RZ, 0x6, R0 ;  /* 0x00000006ff007819 */ /* 0x000fc80000011400 */
[----:B--2---:R-:W-:-:S13]  /*0070*/  ISETP.LE.AND P0, PT, R0, UR15, PT ;  /* 0x0000000f00007c0c */ /* 0x004fda000bf03270 */
[----:B------:R-:W-:Y:S05]  /*0080*/  @P0 EXIT ;  /* 0x000000000000094d */ /* 0x000fea0003800000 */
[----:B------:R-:W1:Y:S01]  /*0090*/  S2R R207, SR_TID.X ;  /* 0x0000000000cf7919 */ /* 0x000e620000002100 */
[----:B------:R-:W2:Y:S01]  /*00a0*/  S2UR UR6, SR_CgaCtaId ;  /* 0x00000000000679c3 */ /* 0x000ea20000008800 */
[----:B------:R-:W3:Y:S01]  /*00b0*/  LDCU UR4, c[0x0][0x438] ;  /* 0x00008700ff0477ac */ /* 0x000ee20008000800 */
[----:B------:R-:W-:Y:S01]  /*00c0*/  IMAD.MOV.U32 R198, RZ, RZ, 0x40 ;  /* 0x00000040ffc67424 */ /* 0x000fe200078e00ff */
[----:B------:R-:W4:Y:S01]  /*00d0*/  S2R R205, SR_CTAID.Y ;  /* 0x0000000000cd7919 */ /* 0x000f220000002600 */
[----:B------:R-:W-:Y:S01]  /*00e0*/  IMAD.MOV.U32 R200, RZ, RZ, 0x20 ;  /* 0x00000020ffc87424 */ /* 0x000fe200078e00ff */
[----:B------:R-:W-:Y:S01]  /*00f0*/  UMOV UR5, 0x400 ;  /* 0x0000040000057882 */ /* 0x000fe20000000000 */
[----:B------:R-:W1:Y:S01]  /*0100*/  LDCU.64 UR16, c[0x0][0x358] ;  /* 0x00006b00ff1077ac */ /* 0x000e620008000a00 */
[----:B------:R-:W3:Y:S01]  /*0110*/  S2R R204, SR_CTAID.Z ;  /* 0x0000000000cc7919 */ /* 0x000ee20000002700 */
[----:B------:R-:W3:Y:S01]  /*0120*/  S2UR UR14, SR_CTAID.X ;  /* 0x00000000000e79c3 */ /* 0x000ee20000002500 */
[----:B------:R-:W1:Y:S01]  /*0130*/  LDCU.64 UR8, c[0x0][0x470] ;  /* 0x00008e00ff0877ac */ /* 0x000e620008000a00 */
[----:B------:R-:W-:Y:S01]  /*0140*/  UMOV UR20, URZ ;  /* 0x000000ff00147c82 */ /* 0x000fe20008000000 */
[----:B------:R-:W-:Y:S01]  /*0150*/  UMOV UR21, URZ ;  /* 0x000000ff00157c82 */ /* 0x000fe20008000000 */
[----:B--2---:R-:W-:-:S04]  /*0160*/  ULEA UR6, UR6, UR5, 0x18 ;  /* 0x0000000506067291 */ /* 0x004fc8000f8ec0ff */
[----:B------:R-:W-:Y:S01]  /*0170*/  UIADD3 UR5, UPT, UPT, UR6, 0x12000, URZ ;  /* 0x0001200006057890 */ /* 0x000fe2000fffe0ff */
[C---:B-1----:R-:W-:Y:S01]  /*0180*/  IMAD.SHL.U32 R4, R207.reuse, 0x2, RZ ;  /* 0x00000002cf047824 */ /* 0x042fe200078e00ff */
[--C-:B------:R-:W-:Y:S01]  /*0190*/  SHF.R.U32.HI R7, RZ, 0x2, R207.reuse ;  /* 0x00000002ff077819 */ /* 0x100fe200000116cf */
[C---:B------:R-:W-:Y:S01]  /*01a0*/  IMAD.SHL.U32 R2, R207.reuse, 0x20, RZ ;  /* 0x00000020cf027824 */ /* 0x040fe200078e00ff */
[----:B------:R-:W-:Y:S01]  /*01b0*/  SHF.R.U32.HI R5, RZ, 0x1, R207 ;  /* 0x00000001ff057819 */ /* 0x000fe200000116cf */
[C---:B------:R-:W-:Y:S01]  /*01c0*/  IMAD.SHL.U32 R8, R207.reuse, 0x10, RZ ;  /* 0x00000010cf087824 */ /* 0x040fe200078e00ff */
[----:B------:R-:W-:Y:S01]  /*01d0*/  LOP3.LUT R0, R4, 0x38, RZ, 0xc0, !PT ;  /* 0x0000003804007812 */ /* 0x000fe200078ec0ff */
[----:B------:R-:W-:Y:S01]  /*01e0*/  IMAD.SHL.U32 R208, R207, 0x8, RZ ;  /* 0x00000008cfd07824 */ /* 0x000fe200078e00ff */
[----:B------:R-:W-:Y:S02]  /*01f0*/  LOP3.LUT R3, R2, 0xc00, RZ, 0xc0, !PT ;  /* 0x00000c0002037812 */ /* 0x000fe400078ec0ff */
[----:B------:R-:W-:-:S02]  /*0200*/  LOP3.LUT R9, R0, 0x20, R7, 0x78, !PT ;  /* 0x0000002000097812 */ /* 0x000fc400078e7807 */
[----:B------:R-:W-:Y:S02]  /*0210*/  LOP3.LUT R206, R5, 0x30, RZ, 0xc0, !PT ;  /* 0x0000003005ce7812 */ /* 0x000fe400078ec0ff */
[----:B------:R-:W-:Y:S02]  /*0220*/  LOP3.LUT R3, R3, 0x6, R4, 0xf8, !PT ;  /* 0x0000000603037812 */ /* 0x000fe400078ef804 */
[--C-:B------:R-:W-:Y:S02]  /*0230*/  LOP3.LUT R212, R9, 0x1c0, R8.reuse, 0xf8, !PT ;  /* 0x000001c009d47812 */ /* 0x100fe400078ef808 */
[----:B------:R-:W-:Y:S02]  /*0240*/  LOP3.LUT R206, R206, 0x7, R7, 0xf8, !PT ;  /* 0x00000007cece7812 */ /* 0x000fe400078ef807 */
[----:B------:R-:W-:Y:S02]  /*0250*/  LOP3.LUT R7, R2, 0x200, RZ, 0xc0, !PT ;  /* 0x0000020002077812 */ /* 0x000fe400078ec0ff */
[----:B------:R-:W-:Y:S01]  /*0260*/  LOP3.LUT R212, R3, R212, RZ, 0xfc, !PT ;  /* 0x000000d403d47212 */ /* 0x000fe200078efcff */
[----:B------:R-:W-:Y:S01]  /*0270*/  IMAD.SHL.U32 R3, R207, 0x40, RZ ;  /* 0x00000040cf037824 */ /* 0x000fe200078e00ff */
[----:B------:R-:W-:-:S02]  /*0280*/  LOP3.LUT R6, R7, 0x3800, R8, 0xf8, !PT ;  /* 0x0000380007067812 */ /* 0x000fc400078ef808 */
[----:B------:R-:W-:Y:S02]  /*0290*/  SHF.R.U32.HI R209, RZ, 0x3, R207 ;  /* 0x00000003ffd17819 */ /* 0x000fe400000116cf */
[----:B------:R-:W-:Y:S02]  /*02a0*/  LOP3.LUT R8, R8, 0x1c0, RZ, 0xc0, !PT ;  /* 0x000001c008087812 */ /* 0x000fe400078ec0ff */
[----:B------:R-:W-:Y:S01]  /*02b0*/  LOP3.LUT R9, R2, 0x400, RZ, 0xc0, !PT ;  /* 0x0000040002097812 */ /* 0x000fe200078ec0ff */
[----:B------:R-:W-:Y:S01]  /*02c0*/  VIADD R210, R209, 0x20 ;  /* 0x00000020d1d27836 */ /* 0x000fe20000000000 */
[----:B------:R-:W-:Y:S02]  /*02d0*/  LOP3.LUT R7, R3, 0x1c0, RZ, 0xc0, !PT ;  /* 0x000001c003077812 */ /* 0x000fe400078ec0ff */
[----:B------:R-:W-:Y:S02]  /*02e0*/  LOP3.LUT R211, R8, 0x18, R209, 0xf8, !PT ;  /* 0x0000001808d37812 */ /* 0x000fe400078ef8d1 */
[----:B------:R-:W-:-:S02]  /*02f0*/  LOP3.LUT R0, R5, 0x10, RZ, 0xc0, !PT ;  /* 0x0000001005007812 */ /* 0x000fc400078ec0ff */
[----:B------:R-:W-:Y:S02]  /*0300*/  LOP3.LUT R193, R3, 0x200, RZ, 0xc0, !PT ;  /* 0x0000020003c17812 */ /* 0x000fe400078ec0ff */
[----:B------:R-:W-:Y:S01]  /*0310*/  LOP3.LUT R8, R9, 0x6, R4, 0xf8, !PT ;  /* 0x0000000609087812 */ /* 0x000fe200078ef804 */
[----:B---3--:R-:W-:Y:S01]  /*0320*/  IMAD.U32 R9, RZ, RZ, UR4 ;  /* 0x00000004ff097e24 */ /* 0x008fe2000f8e00ff */
[----:B------:R-:W-:Y:S01]  /*0330*/  LOP3.LUT R10, R7, 0x38, R208, 0xf8, !PT ;  /* 0x00000038070a7812 */ /* 0x000fe200078ef8d0 */
[----:B------:R-:W-:Y:S01]  /*0340*/  UIADD3 UR4, UPT, UPT, UR6, 0x10000, URZ ;  /* 0x0001000006047890 */ /* 0x000fe2000fffe0ff */
[----:B------:R-:W-:Y:S02]  /*0350*/  LOP3.LUT R211, R211, 0x38, R4, 0x78, !PT ;  /* 0x00000038d3d37812 */ /* 0x000fe400078e7804 */
[----:B------:R-:W-:Y:S02]  /*0360*/  LOP3.LUT R4, R4, 0x20, RZ, 0xc0, !PT ;  /* 0x0000002004047812 */ /* 0x000fe400078ec0ff */
[----:B------:R-:W-:-:S02]  /*0370*/  LOP3.LUT R195, R0, 0x8, R207, 0xf8, !PT ;  /* 0x0000000800c37812 */ /* 0x000fc400078ef8cf */
[C-C-:B------:R-:W-:Y:S02]  /*0380*/  LOP3.LUT R203, R193.reuse, 0xc00, R2.reuse, 0xf8, !PT ;  /* 0x00000c00c1cb7812 */ /* 0x140fe400078ef802 */
[C---:B------:R-:W-:Y:S02]  /*0390*/  LOP3.LUT R0, R10.reuse, 0x8, R5, 0x78, !PT ;  /* 0x000000080a007812 */ /* 0x040fe400078e7805 */
[----:B------:R-:W-:Y:S02]  /*03a0*/  LOP3.LUT R201, R10, 0x8, R207, 0x78, !PT ;  /* 0x000000080ac97812 */ /* 0x000fe400078e78cf */
[----:B------:R-:W-:Y:S02]  /*03b0*/  LOP3.LUT R193, R193, 0x400, R2, 0xf8, !PT ;  /* 0x00000400c1c17812 */ /* 0x000fe400078ef802 */
[----:B------:R-:W-:Y:S02]  /*03c0*/  LOP3.LUT R4, R4, 0x18, R209, 0xf8, !PT ;  /* 0x0000001804047812 */ /* 0x000fe400078ef8d1 */
[----:B------:R-:W-:-:S02]  /*03d0*/  R2P PR, R207, 0xe ;  /* 0x0000000ecf007804 */ /* 0x000fc40000000000 */
[----:B------:R-:W-:Y:S02]  /*03e0*/  LOP3.LUT R195, R195, R10, RZ, 0x3c, !PT ;  /* 0x0000000ac3c37212 */ /* 0x000fe400078e3cff */
[----:B------:R-:W-:Y:S02]  /*03f0*/  LOP3.LUT R201, R6, R201, RZ, 0xfc, !PT ;  /* 0x000000c906c97212 */ /* 0x000fe400078efcff */
[-C--:B------:R-:W-:Y:S02]  /*0400*/  LOP3.LUT R203, R203, R0.reuse, RZ, 0xfc, !PT ;  /* 0x00000000cbcb7212 */ /* 0x080fe400078efcff */
[----:B------:R-:W-:Y:S02]  /*0410*/  LOP3.LUT R193, R193, R0, RZ, 0xfc, !PT ;  /* 0x00000000c1c17212 */ /* 0x000fe400078efcff */
[----:B------:R-:W-:Y:S02]  /*0420*/  LOP3.LUT R5, R4, 0x1c0, R3, 0xf8, !PT ;  /* 0x000001c004057812 */ /* 0x000fe400078ef803 */
[----:B------:R-:W-:-:S02]  /*0430*/  LOP3.LUT R0, R208, 0x1f8, RZ, 0xc0, !PT ;  /* 0x000001f8d0007812 */ /* 0x000fc400078ec0ff */
[----:B------:R-:W-:Y:S02]  /*0440*/  LOP3.LUT R195, R195, 0x200, R2, 0xf8, !PT ;  /* 0x00000200c3c37812 */ /* 0x000fe400078ef802 */
[----:B------:R-:W-:Y:S02]  /*0450*/  SEL R198, R198, 0xffffffc0, !P2 ;  /* 0xffffffc0c6c67807 */ /* 0x000fe40005000000 */
[----:B------:R-:W-:Y:S02]  /*0460*/  LEA R203, R203, UR6, 0x1 ;  /* 0x00000006cbcb7c11 */ /* 0x000fe4000f8e08ff */
[----:B------:R-:W-:Y:S02]  /*0470*/  LEA R201, R201, UR4, 0x1 ;  /* 0x00000004c9c97c11 */ /* 0x000fe4000f8e08ff */
[----:B------:R-:W-:Y:S01]  /*0480*/  LEA R193, R193, UR4, 0x1 ;  /* 0x00000004c1c17c11 */ /* 0x000fe2000f8e08ff */
[----:B------:R-:W-:Y:S01]  /*0490*/  IMAD.IADD R2, R203, 0x1, R198 ;  /* 0x00000001cb027824 */ /* 0x000fe200078e02c6 */
[----:B------:R-:W-:Y:S01]  /*04a0*/  LOP3.LUT R202, R5, 0x38, R208, 0x78, !PT ;  /* 0x0000003805ca7812 */ /* 0x000fe200078e78d0 */
[----:B------:R-:W-:Y:S01]  /*04b0*/  IMAD.IADD R197, R201, 0x1, R198 ;  /* 0x00000001c9c57824 */ /* 0x000fe200078e02c6 */
[----:B------:R-:W-:Y:S01]  /*04c0*/  LOP3.LUT R213, R0, 0x38, R207, 0x78, !PT ;  /* 0x0000003800d57812 */ /* 0x000fe200078e78cf */
[----:B------:R-:W-:Y:S01]  /*04d0*/  IMAD.IADD R191, R198, 0x1, R193 ;  /* 0x00000001c6bf7824 */ /* 0x000fe200078e02c1 */
[----:B------:R-:W-:-:S02]  /*04e0*/  LEA R212, R212, UR5, 0x1 ;  /* 0x00000005d4d47c11 */ /* 0x000fc4000f8e08ff */
[----:B------:R-:W-:Y:S02]  /*04f0*/  SEL R200, R200, 0xffffffe0, !P1 ;  /* 0xffffffe0c8c87807 */ /* 0x000fe40004800000 */
[----:B------:R-:W-:Y:S01]  /*0500*/  LEA R195, R195, UR5, 0x1 ;  /* 0x00000005c3c37c11 */ /* 0x000fe2000f8e08ff */
[----:B------:R-:W-:Y:S01]  /*0510*/  VIADD R244, R212, 0x20 ;  /* 0x00000020d4f47836 */ /* 0x000fe20000000000 */
[----:B------:R-:W-:Y:S01]  /*0520*/  LOP3.LUT R211, R8, R211, RZ, 0xfc, !PT ;  /* 0x000000d308d37212 */ /* 0x000fe200078efcff */
[--C-:B------:R-:W-:Y:S01]  /*0530*/  IMAD.IADD R199, R201, 0x1, R200.reuse ;  /* 0x00000001c9c77824 */ /* 0x100fe200078e02c8 */
[----:B------:R-:W-:Y:S01]  /*0540*/  LOP3.LUT R202, R202, 0x200, R3, 0xf8, !PT ;  /* 0x00000200caca7812 */ /* 0x000fe200078ef803 */
[----:B------:R-:W-:Y:S01]  /*0550*/  IMAD.IADD R3, R203, 0x1, R200 ;  /* 0x00000001cb037824 */ /* 0x000fe200078e02c8 */
[----:B------:R-:W-:Y:S01]  /*0560*/  LOP3.LUT R213, R213, 0x1e00, R208, 0xf8, !PT ;  /* 0x00001e00d5d57812 */ /* 0x000fe200078ef8d0 */
[----:B------:R-:W-:Y:S01]  /*0570*/  IMAD.IADD R194, R198, 0x1, R195 ;  /* 0x00000001c6c27824 */ /* 0x000fe200078e02c3 */
[----:B------:R-:W-:Y:S01]  /*0580*/  SHF.R.U32.HI R207, RZ, 0x5, R207 ;  /* 0x00000005ffcf7819 */ /* 0x000fe200000116cf */
[----:B------:R-:W-:Y:S01]  /*0590*/  IMAD.IADD R192, R200, 0x1, R193 ;  /* 0x00000001c8c07824 */ /* 0x000fe200078e02c1 */
[----:B------:R-:W-:Y:S01]  /*05a0*/  LOP3.LUT R214, R208, 0x38, RZ, 0xc0, !PT ;  /* 0x00000038d0d67812 */ /* 0x000fe200078ec0ff */
[----:B------:R-:W-:Y:S01]  /*05b0*/  @P3 VIADD R244, R212, 0xffffffe0 ;  /* 0xffffffe0d4f43836 */ /* 0x000fe20000000000 */
[----:B------:R-:W-:Y:S01]  /*05c0*/  LEA R213, R213, UR6, 0x1 ;  /* 0x00000006d5d57c11 */ /* 0x000fe2000f8e08ff */
[C---:B------:R-:W-:Y:S01]  /*05d0*/  IMAD.IADD R196, R200.reuse, 0x1, R197 ;  /* 0x00000001c8c47824 */ /* 0x040fe200078e02c5 */
[----:B------:R-:W-:Y:S01]  /*05e0*/  LEA R211, R211, UR6, 0x1 ;  /* 0x00000006d3d37c11 */ /* 0x000fe2000f8e08ff */
[----:B------:R-:W-:Y:S01]  /*05f0*/  IMAD.IADD R0, R200, 0x1, R2 ;  /* 0x00000001c8007824 */ /* 0x000fe200078e0202 */
[----:B------:R-:W-:Y:S01]  /*0600*/  LEA R202, R202, UR6, 0x1 ;  /* 0x00000006caca7c11 */ /* 0x000fe2000f8e08ff */
[----:B----4-:R-:W-:-:S07]  /*0610*/  IMAD.IADD R190, R200, 0x1, R191 ;  /* 0x00000001c8be7824 */ /* 0x010fce00078e02bf */
.L_x_37:
[----:B-1----:R-:W1:Y:S01]  /*0620*/  LDCU.64 UR4, c[0x0][0x478] ;  /* 0x00008f00ff0477ac */ /* 0x002e620008000a00 */
[----:B--2---:R-:W2:Y:S01]  /*0630*/  LDC.64 R4, c[0x0][0x460] ;  /* 0x00011800ff047b82 */ /* 0x004ea20000000a00 */
[----:B------:R-:W-:Y:S01]  /*0640*/  ISETP.NE.U32.AND P5, PT, RZ, UR8, PT ;  /* 0x00000008ff007c0c */ /* 0x000fe2000bfa5070 */
[----:B------:R-:W-:Y:S01]  /*0650*/  IMAD.SHL.U32 R15, R205, 0x4, RZ ;  /* 0x00000004cd0f7824 */ /* 0x000fe200078e00ff */
[----:B------:R-:W-:Y:S01]  /*0660*/  SHF.R.U32.HI R8, RZ, 0x1e, R205 ;  /* 0x0000001eff087819 */ /* 0x000fe200000116cd */
[----:B------:R-:W-:Y:S01]  /*0670*/  IMAD.MOV.U32 R242, RZ, RZ, RZ ;  /* 0x000000fffff27224 */ /* 0x000fe200078e00ff */
[----:B------:R-:W-:-:S03]  /*0680*/  ISETP.NE.AND.EX P5, PT, RZ, UR9, PT, P5 ;  /* 0x00000009ff007c0c */ /* 0x000fc6000bfa5350 */
[----:B------:R-:W3:Y:S08]  /*0690*/  LDC.64 R16, c[0x0][0x460] ;  /* 0x00011800ff107b82 */ /* 0x000ef00000000a00 */
[----:B------:R-:W4:Y:S01]  /*06a0*/  LDC.U8 R10, c[0x0][0x532] ;  /* 0x00014c80ff0a7b82 */ /* 0x000f220000000000 */
[----:B-1----:R-:W-:Y:S02]  /*06b0*/  ISETP.NE.U32.AND P4, PT, RZ, UR4, PT ;  /* 0x00000004ff007c0c */ /* 0x002fe4000bf85070 */
[----:B------:R-:W-:-:S02]  /*06c0*/  @P5 IADD3 R20, P1, PT, R15, UR8, RZ ;  /* 0x000000080f145c10 */ /* 0x000fc4000ff3e0ff */
[----:B------:R-:W-:Y:S02]  /*06d0*/  ISETP.NE.AND.EX P4, PT, RZ, UR5, PT, P4 ;  /* 0x00000005ff007c0c */ /* 0x000fe4000bf85340 */
[----:B------:R-:W-:Y:S01]  /*06e0*/  @P5 IADD3.X R21, PT, PT, R8, UR9, RZ, P1, !PT ;  /* 0x0000000908155c10 */ /* 0x000fe20008ffe4ff */
[----:B------:R-:W1:Y:S01]  /*06f0*/  LDC.64 R6, c[0x0][0x468] ;  /* 0x00011a00ff067b82 */ /* 0x000e620000000a00 */
[C---:B--2---:R-:W-:Y:S02]  /*0700*/  ISETP.NE.U32.AND P3, PT, R4.reuse, RZ, PT ;  /* 0x000000ff0400720c */ /* 0x044fe40003f65070 */
[----:B------:R-:W-:Y:S01]  /*0710*/  ISETP.NE.U32.AND P2, PT, R4, RZ, PT ;  /* 0x000000ff0400720c */ /* 0x000fe20003f45070 */
[----:B------:R-:W-:Y:S01]  /*0720*/  IMAD.MOV.U32 R12, RZ, RZ, -0x1 ;  /* 0xffffffffff0c7424 */ /* 0x000fe200078e00ff */
[C---:B------:R-:W-:Y:S01]  /*0730*/  ISETP.NE.AND.EX P3, PT, R5.reuse, RZ, PT, P3 ;  /* 0x000000ff0500720c */ /* 0x040fe20003f65330 */
[----:B------:R-:W2:Y:S01]  /*0740*/  @P5 LDG.E R242, desc[UR16][R20.64] ;  /* 0x0000001014f25981 */ /* 0x000ea2000c1e1900 */
[----:B------:R-:W-:-:S03]  /*0750*/  ISETP.NE.AND.EX P2, PT, R5, RZ, PT, P2 ;  /* 0x000000ff0500720c */ /* 0x000fc60003f45320 */
[----:B------:R-:W-:Y:S01]  /*0760*/  @P4 IADD3 R18, P0, PT, R15, UR4, RZ ;  /* 0x000000040f124c10 */ /* 0x000fe2000ff1e0ff */
[----:B---3--:R-:W-:Y:S01]  /*0770*/  IMAD.WIDE.U32 R16, R205, 0x4, R16 ;  /* 0x00000004cd107825 */ /* 0x008fe200078e0010 */
[----:B------:R-:W3:Y:S02]  /*0780*/  @!P4 LDC.64 R4, c[0x0][0x488] ;  /* 0x00012200ff04cb82 */ /* 0x000ee40000000a00 */
[----:B------:R-:W-:-:S04]  /*0790*/  @P4 IADD3.X R19, PT, PT, R8, UR5, RZ, P0, !PT ;  /* 0x0000000508134c10 */ /* 0x000fc800087fe4ff */
[----:B-----5:R2:W5:Y:S04]  /*07a0*/  @P3 LDG.E R12, desc[UR16][R16.64] ;  /* 0x00000010100c3981 */ /* 0x020568000c1e1900 */
[----:B------:R-:W2:Y:S04]  /*07b0*/  @P4 LDG.E R243, desc[UR16][R18.64] ;  /* 0x0000001012f34981 */ /* 0x000ea8000c1e1900 */
[----:B------:R2:W5:Y:S01]  /*07c0*/  @P2 LDG.E R11, desc[UR16][R16.64+0x4] ;  /* 0x00000410100b2981 */ /* 0x000562000c1e1900 */
[----:B----4-:R-:W-:Y:S02]  /*07d0*/  ISETP.NE.AND P5, PT, R10, RZ, PT ;  /* 0x000000ff0a00720c */ /* 0x010fe40003fa5270 */
[----:B-1----:R-:W-:-:S04]  /*07e0*/  ISETP.EQ.U32.AND P1, PT, R6, RZ, PT ;  /* 0x000000ff0600720c */ /* 0x002fc80003f22070 */
[----:B------:R-:W-:Y:S02]  /*07f0*/  ISETP.EQ.OR.EX P1, PT, R7, RZ, !P5, P1 ;  /* 0x000000ff0700720c */ /* 0x000fe40006f22710 */
[----:B------:R-:W-:Y:S01]  /*0800*/  IADD3 R14, P0, PT, R15, R6, RZ ;  /* 0x000000060f0e7210 */ /* 0x000fe20007f1e0ff */
[----:B------:R-:W-:-:S04]  /*0810*/  IMAD.MOV.U32 R245, RZ, RZ, -0x1 ;  /* 0xfffffffffff57424 */ /* 0x000fc800078e00ff */
[----:B------:R-:W-:Y:S02]  /*0820*/  IMAD.X R15, R8, 0x1, R7, P0 ;  /* 0x00000001080f7824 */ /* 0x000fe400000e0607 */
[----:B------:R-:W1:Y:S04]  /*0830*/  @!P4 LDC R8, c[0x0][0x43c] ;  /* 0x00010f00ff08cb82 */ /* 0x000e680000000800 */
[----:B------:R4:W5:Y:S01]  /*0840*/  @!P1 LDG.E R245, desc[UR16][R14.64] ;  /* 0x000000100ef59981 */ /* 0x000962000c1e1900 */
[----:B------:R-:W-:-:S03]  /*0850*/  ISETP.NE.U32.AND P1, PT, R6, RZ, PT ;  /* 0x000000ff0600720c */ /* 0x000fc60003f25070 */
[----:B------:R-:W2:Y:S01]  /*0860*/  @!P2 LDC R13, c[0x0][0x434] ;  /* 0x00010d00ff0dab82 */ /* 0x000ea20000000800 */
[----:B------:R-:W-:Y:S02]  /*0870*/  ISETP.NE.AND.EX P1, PT, R7, RZ, PT, P1 ;  /* 0x000000ff0700720c */ /* 0x000fe40003f25310 */
[----:B---3--:R-:W-:Y:S01]  /*0880*/  @!P4 ISETP.NE.U32.AND P0, PT, R4, RZ, PT ;  /* 0x000000ff0400c20c */ /* 0x008fe20003f05070 */
[----:B------:R-:W-:-:S03]  /*0890*/  USHF.L.U32 UR19, UR15, 0x6, URZ ;  /* 0x000000060f137899 */ /* 0x000fc600080006ff */
[----:B------:R-:W-:-:S04]  /*08a0*/  @!P4 ISETP.NE.AND.EX P0, PT, R5, RZ, PT, P0 ;  /* 0x000000ff0500c20c */ /* 0x000fc80003f05300 */
[----:B-1----:R-:W-:Y:S01]  /*08b0*/  @!P4 SEL R8, R8, RZ, P0 ;  /* 0x000000ff0808c207 */ /* 0x002fe20000000000 */
[----:B--2---:R-:W-:Y:S02]  /*08c0*/  @P4 IMAD.IADD R243, R243, 0x1, -R242 ;  /* 0x00000001f3f34824 */ /* 0x004fe400078e0af2 */
[----:B----4-:R-:W-:Y:S06]  /*08d0*/  @!P1 BRA `(.L_x_0) ;  /* 0x00000000000c9947 */ /* 0x010fec0003800000 */
[----:B------:R-:W2:Y:S02]  /*08e0*/  @P5 LDG.E R4, desc[UR16][R14.64+0x4] ;  /* 0x000004100e045981 */ /* 0x000ea4000c1e1900 */
[----:B--2--5:R-:W-:-:S06]  /*08f0*/  @P5 IADD3 R9, PT, PT, R4, -R245, RZ ;  /* 0x800000f504095210 */ /* 0x024fcc0007ffe0ff */
[----:B------:R1:W5:Y:S02]  /*0900*/  @!P5 LDG.E R9, desc[UR16][R14.64] ;  /* 0x000000100e09d981 */ /* 0x000364000c1e1900 */
.L_x_0:
[----:B-----5:R-:W-:Y:S01]  /*0910*/  @!P4 IADD3 R243, PT, PT, R8, R9, -R242 ;  /* 0x0000000908f3c210 */ /* 0x020fe20007ffe8f2 */
[----:B------:R-:W-:-:S03]  /*0920*/  @P2 IMAD.IADD R13, R11, 0x1, -R12 ;  /* 0x000000010b0d2824 */ /* 0x000fc600078e0a0c */
[----:B------:R-:W-:-:S13]  /*0930*/  ISETP.GT.AND P0, PT, R243, UR19, PT ;  /* 0x00000013f3007c0c */ /* 0x000fda000bf04270 */
[----:B------:R-:W-:Y:S05]  /*0940*/  @!P0 BRA `(.L_x_1) ;  /* 0x0000004c00a88947 */ /* 0x000fea0003800000 */
[----:B------:R-:W-:Y:S01]  /*0950*/  ISETP.NE.AND P4, PT, R12, -0x1, PT ;  /* 0xffffffff0c00780c */ /* 0x000fe20003f85270 */
[----:B------:R-:W-:Y:S01]  /*0960*/  VIADD R9, R13, 0x3f ;  /* 0x0000003f0d097836 */ /* 0x000fe20000000000 */
[----:B------:R-:W-:-:S04]  /*0970*/  ISETP.NE.AND P0, PT, R245, -0x1, PT ;  /* 0xfffffffff500780c */ /* 0x000fc80003f05270 */
[----:B------:R-:W-:-:S04]  /*0980*/  SHF.R.S32.HI R8, RZ, 0x1f, R9 ;  /* 0x0000001fff087819 */ /* 0x000fc80000011409 */
[----:B------:R-:W-:-:S03]  /*0990*/  LEA.HI R8, R8, R9, RZ, 0x6 ;  /* 0x0000000908087211 */ /* 0x000fc600078f30ff */
[----:B------:R-:W2:Y:S01]  /*09a0*/  @!P4 LDC.64 R6, c[0x0][0x398] ;  /* 0x0000e600ff06cb82 */ /* 0x000ea20000000a00 */
[----:B------:R-:W-:-:S07]  /*09b0*/  SHF.R.S32.HI R240, RZ, 0x6, R8 ;  /* 0x00000006fff07819 */ /* 0x000fce0000011408 */
[----:B------:R-:W3:Y:S01]  /*09c0*/  @P4 LDC.64 R4, c[0x0][0x3b0] ;  /* 0x0000ec00ff044b82 */ /* 0x000ee20000000a00 */
[----:B--2---:R-:W-:-:S04]  /*09d0*/  @!P4 IMAD.WIDE.U32 R22, R205, R6, RZ ;  /* 0x00000006cd16c225 */ /* 0x004fc800078e00ff */
[----:B------:R-:W-:Y:S01]  /*09e0*/  @!P4 IMAD R17, R205, R7, R23 ;  /* 0x00000007cd11c224 */ /* 0x000fe200078e0217 */
[----:B------:R-:W-:Y:S01]  /*09f0*/  LEA R23, R240, 0xffffffc0, 0x6 ;  /* 0xffffffc0f0177811 */ /* 0x000fe200078e30ff */
[----:B---3--:R-:W-:-:S03]  /*0a00*/  @P4 IMAD.WIDE.U32 R6, R12, R4, RZ ;  /* 0x000000040c064225 */ /* 0x008fc600078e00ff */
[----:B------:R-:W-:Y:S01]  /*0a10*/  SHF.R.S32.HI R25, RZ, 0x1f, R23 ;  /* 0x0000001fff197819 */ /* 0x000fe20000011417 */
[----:B------:R-:W-:Y:S02]  /*0a20*/  @P4 IMAD R17, R12, R5, R7 ;  /* 0x000000050c114224 */ /* 0x000fe400078e0207 */
[----:B------:R-:W-:Y:S01]  /*0a30*/  @P4 IMAD.MOV.U32 R22, RZ, RZ, R6 ;  /* 0x000000ffff164224 */ /* 0x000fe200078e0006 */
[----:B------:R-:W-:Y:S06]  /*0a40*/  @P0 BRA `(.L_x_2) ;  /* 0x0000000000300947 */ /* 0x000fec0003800000 */
[----:B------:R-:W2:Y:S01]  /*0a50*/  LDCU.64 UR4, c[0x0][0x3b8] ;  /* 0x00007700ff0477ac */ /* 0x000ea20008000a00 */
[----:B------:R-:W-:Y:S01]  /*0a60*/  SHF.R.S32.HI R7, RZ, 0x1f, R242 ;  /* 0x0000001fff077819 */ /* 0x000fe200000114f2 */
[----:B------:R-:W3:Y:S01]  /*0a70*/  LDCU.64 UR6, c[0x0][0x3a0] ;  /* 0x00007400ff0677ac */ /* 0x000ee20008000a00 */
[----:B--2---:R-:W-:Y:S02]  /*0a80*/  MOV R4, UR4 ;  /* 0x0000000400047c02 */ /* 0x004fe40008000f00 */
[----:B------:R-:W-:-:S03]  /*0a90*/  MOV R5, UR5 ;  /* 0x0000000500057c02 */ /* 0x000fc60008000f00 */
[-C--:B------:R-:W-:Y:S02]  /*0aa0*/  IMAD R6, R7, R4.reuse, RZ ;  /* 0x0000000407067224 */ /* 0x080fe400078e02ff */
[----:B------:R-:W-:-:S04]  /*0ab0*/  IMAD.WIDE.U32 R8, R242, R4, RZ ;  /* 0x00000004f2087225 */ /* 0x000fc800078e00ff */
[----:B------:R-:W-:-:S05]  /*0ac0*/  IMAD R6, R242, R5, R6 ;  /* 0x00000005f2067224 */ /* 0x000fca00078e0206 */
[----:B------:R-:W-:-:S03]  /*0ad0*/  IADD3 R9, PT, PT, R9, R6, RZ ;  /* 0x0000000609097210 */ /* 0x000fc60007ffe0ff */
[----:B---3--:R-:W-:-:S04]  /*0ae0*/  IMAD.WIDE.U32 R18, R205, UR6, R8 ;  /* 0x00000006cd127c25 */ /* 0x008fc8000f8e0008 */
[----:B------:R-:W-:Y:S01]  /*0af0*/  IMAD R16, R205, UR7, R19 ;  /* 0x00000007cd107c24 */ /* 0x000fe2000f8e0213 */
[----:B------:R-:W-:Y:S06]  /*0b00*/  BRA `(.L_x_3) ;  /* 0x0000000000147947 */ /* 0x000fec0003800000 */
.L_x_2:
[----:B------:R-:W2:Y:S01]  /*0b10*/  LDC.64 R4, c[0x0][0x3b8] ;  /* 0x0000ee00ff047b82 */ /* 0x000ea20000000a00 */
[----:B------:R-:W-:-:S05]  /*0b20*/  IADD3 R18, PT, PT, R242, R245, RZ ;  /* 0x000000f5f2127210 */ /* 0x000fca0007ffe0ff */
[C---:B--2---:R-:W-:Y:S02]  /*0b30*/  IMAD R16, R18.reuse, R5, RZ ;  /* 0x0000000512107224 */ /* 0x044fe400078e02ff */
[----:B------:R-:W-:-:S05]  /*0b40*/  IMAD.WIDE.U32 R18, R18, R4, RZ ;  /* 0x0000000412127225 */ /* 0x000fca00078e00ff */
[----:B------:R-:W-:Y:S02]  /*0b50*/  IADD3 R16, PT, PT, R19, R16, RZ ;  /* 0x0000001013107210 */ /* 0x000fe40007ffe0ff */
.L_x_3:
[----:B------:R-:W2:Y:S01]  /*0b60*/  LDC R7, c[0x0][0x3e8] ;  /* 0x0000fa00ff077b82 */ /* 0x000ea20000000800 */
[----:B------:R-:W-:Y:S01]  /*0b70*/  USHF.R.S32.HI UR18, URZ, 0x1f, UR19 ;  /* 0x0000001fff127899 */ /* 0x000fe20008011413 */
[----:B--2---:R-:W-:-:S04]  /*0b80*/  IABS R9, R7 ;  /* 0x0000000700097213 */ /* 0x004fc80000000000 */
[----:B-1----:R-:W1:Y:S08]  /*0b90*/  I2F.RP R14, R9 ;  /* 0x00000009000e7306 */ /* 0x002e700000209400 */
[----:B-1----:R-:W1:Y:S02]  /*0ba0*/  MUFU.RCP R10, R14 ;  /* 0x0000000e000a7308 */ /* 0x002e640000001000 */
[----:B-1----:R-:W-:-:S06]  /*0bb0*/  VIADD R10, R10, 0xffffffe ;  /* 0x0ffffffe0a0a7836 */ /* 0x002fcc0000000000 */
[----:B------:R-:W1:Y:S02]  /*0bc0*/  F2I.FTZ.U32.TRUNC.NTZ R11, R10 ;  /* 0x0000000a000b7305 */ /* 0x000e64000021f000 */
[----:B-1----:R-:W-:Y:S02]  /*0bd0*/  IMAD.MOV R6, RZ, RZ, -R11 ;  /* 0x000000ffff067224 */ /* 0x002fe400078e0a0b */
[----:B------:R-:W-:Y:S02]  /*0be0*/  IMAD.MOV.U32 R10, RZ, RZ, RZ ;  /* 0x000000ffff0a7224 */ /* 0x000fe400078e00ff */
[----:B------:R-:W-:Y:S01]  /*0bf0*/  IMAD R8, R6, R9, RZ ;  /* 0x0000000906087224 */ /* 0x000fe200078e02ff */
[----:B------:R-:W-:-:S03]  /*0c00*/  IABS R6, R204 ;  /* 0x000000cc00067213 */ /* 0x000fc60000000000 */
[----:B------:R-:W-:Y:S01]  /*0c10*/  IMAD.HI.U32 R11, R11, R8, R10 ;  /* 0x000000080b0b7227 */ /* 0x000fe200078e000a */
[----:B------:R-:W-:-:S05]  /*0c20*/  MOV R8, R6 ;  /* 0x0000000600087202 */ /* 0x000fca0000000f00 */
[----:B------:R-:W-:-:S04]  /*0c30*/  IMAD.HI.U32 R15, R11, R8, RZ ;  /* 0x000000080b0f7227 */ /* 0x000fc800078e00ff */
[----:B------:R-:W-:-:S04]  /*0c40*/  IMAD.MOV R6, RZ, RZ, -R15 ;  /* 0x000000ffff067224 */ /* 0x000fc800078e0a0f */
[----:B------:R-:W-:-:S05]  /*0c50*/  IMAD R6, R9, R6, R8 ;  /* 0x0000000609067224 */ /* 0x000fca00078e0208 */
[----:B------:R-:W-:-:S13]  /*0c60*/  ISETP.GT.U32.AND P2, PT, R9, R6, PT ;  /* 0x000000060900720c */ /* 0x000fda0003f44070 */
[----:B------:R-:W-:Y:S01]  /*0c70*/  @!P2 IMAD.IADD R6, R6, 0x1, -R9 ;  /* 0x000000010606a824 */ /* 0x000fe200078e0a09 */
[----:B------:R-:W-:Y:S02]  /*0c80*/  @!P2 IADD3 R15, PT, PT, R15, 0x1, RZ ;  /* 0x000000010f0fa810 */ /* 0x000fe40007ffe0ff */
[----:B------:R-:W-:Y:S02]  /*0c90*/  ISETP.NE.AND P2, PT, R7, RZ, PT ;  /* 0x000000ff0700720c */ /* 0x000fe40003f45270 */
[----:B------:R-:W-:Y:S02]  /*0ca0*/  ISETP.GE.U32.AND P5, PT, R6, R9, PT ;  /* 0x000000090600720c */ /* 0x000fe40003fa6070 */
[----:B------:R-:W-:-:S04]  /*0cb0*/  LOP3.LUT R6, R204, R7, RZ, 0x3c, !PT ;  /* 0x00000007cc067212 */ /* 0x000fc800078e3cff */
[----:B------:R-:W-:-:S07]  /*0cc0*/  ISETP.GE.AND P1, PT, R6, RZ, PT ;  /* 0x000000ff0600720c */ /* 0x000fce0003f26270 */
[----:B------:R-:W-:-:S06]  /*0cd0*/  @P5 VIADD R15, R15, 0x1 ;  /* 0x000000010f0f5836 */ /* 0x000fcc0000000000 */
[----:B------:R-:W-:Y:S02]  /*0ce0*/  @!P1 IADD3 R15, PT, PT, -R15, RZ, RZ ;  /* 0x000000ff0f0f9210 */ /* 0x000fe40007ffe1ff */
[----:B------:R-:W-:-:S04]  /*0cf0*/  @!P2 LOP3.LUT R15, RZ, R7, RZ, 0x33, !PT ;  /* 0x00000007ff0fa212 */ /* 0x000fc800078e33ff */
[----:B------:R-:W-:Y:S01]  /*0d00*/  SHF.R.S32.HI R14, RZ, 0x1f, R15 ;  /* 0x0000001fff0e7819 */ /* 0x000fe2000001140f */
[----:B------:R-:W-:Y:S06]  /*0d10*/  @P0 BRA `(.L_x_4) ;  /* 0x0000000000300947 */ /* 0x000fec0003800000 */
[----:B------:R-:W1:Y:S01]  /*0d20*/  LDCU.64 UR4, c[0x0][0x3c0] ;  /* 0x00007800ff0477ac */ /* 0x000e620008000a00 */
[----:B------:R-:W-:Y:S01]  /*0d30*/  SHF.R.S32.HI R7, RZ, 0x1f, R242 ;  /* 0x0000001fff077819 */ /* 0x000fe200000114f2 */
[----:B------:R-:W2:Y:S01]  /*0d40*/  LDCU.64 UR6, c[0x0][0x3a8] ;  /* 0x00007500ff0677ac */ /* 0x000ea20008000a00 */
[----:B-1----:R-:W-:Y:S02]  /*0d50*/  MOV R10, UR4 ;  /* 0x00000004000a7c02 */ /* 0x002fe40008000f00 */
[----:B------:R-:W-:-:S03]  /*0d60*/  MOV R11, UR5 ;  /* 0x00000005000b7c02 */ /* 0x000fc60008000f00 */
[-C--:B------:R-:W-:Y:S02]  /*0d70*/  IMAD R6, R7, R10.reuse, RZ ;  /* 0x0000000a07067224 */ /* 0x080fe400078e02ff */
[----:B------:R-:W-:-:S04]  /*0d80*/  IMAD.WIDE.U32 R8, R242, R10, RZ ;  /* 0x0000000af2087225 */ /* 0x000fc800078e00ff */
[----:B------:R-:W-:-:S05]  /*0d90*/  IMAD R6, R242, R11, R6 ;  /* 0x0000000bf2067224 */ /* 0x000fca00078e0206 */
[----:B------:R-:W-:-:S03]  /*0da0*/  IADD3 R9, PT, PT, R9, R6, RZ ;  /* 0x0000000609097210 */ /* 0x000fc60007ffe0ff */
[----:B--2---:R-:W-:-:S04]  /*0db0*/  IMAD.WIDE.U32 R20, R205, UR6, R8 ;  /* 0x00000006cd147c25 */ /* 0x004fc8000f8e0008 */
[----:B------:R-:W-:Y:S01]  /*0dc0*/  IMAD R19, R205, UR7, R21 ;  /* 0x00000007cd137c24 */ /* 0x000fe2000f8e0215 */
[----:B------:R-:W-:Y:S06]  /*0dd0*/  BRA `(.L_x_5) ;  /* 0x0000000000147947 */ /* 0x000fec0003800000 */
.L_x_4:
[----:B------:R-:W1:Y:S01]  /*0de0*/  LDC.64 R10, c[0x0][0x3c0] ;  /* 0x0000f000ff0a7b82 */ /* 0x000e620000000a00 */
[----:B------:R-:W-:-:S05]  /*0df0*/  IADD3 R20, PT, PT, R242, R245, RZ ;  /* 0x000000f5f2147210 */ /* 0x000fca0007ffe0ff */
[C---:B-1----:R-:W-:Y:S02]  /*0e00*/  IMAD R19, R20.reuse, R11, RZ ;  /* 0x0000000b14137224 */ /* 0x042fe400078e02ff */
[----:B------:R-:W-:-:S05]  /*0e10*/  IMAD.WIDE.U32 R20, R20, R10, RZ ;  /* 0x0000000a14147225 */ /* 0x000fca00078e00ff */
[----:B------:R-:W-:Y:S02]  /*0e20*/  IADD3 R19, PT, PT, R21, R19, RZ ;  /* 0x0000001315137210 */ /* 0x000fe40007ffe0ff */
.L_x_5:
[----:B------:R-:W1:Y:S01]  /*0e30*/  @!P4 LDC.64 R8, c[0x0][0x588] ;  /* 0x00016200ff08cb82 */ /* 0x000e620000000a00 */
[----:B------:R-:W2:Y:S07]  /*0e40*/  LDCU UR6, c[0x0][0x3e0] ;  /* 0x00007c00ff0677ac */ /* 0x000eae0008000800 */
[----:B------:R-:W3:Y:S08]  /*0e50*/  @P4 LDC.64 R6, c[0x0][0x590] ;  /* 0x00016400ff064b82 */ /* 0x000ef00000000a00 */
[----:B------:R-:W2:Y:S01]  /*0e60*/  LDC R29, c[0x0][0x44c] ;  /* 0x00011300ff1d7b82 */ /* 0x000ea20000000800 */
[----:B-1----:R-:W-:-:S04]  /*0e70*/  @!P4 IMAD.WIDE.U32 R32, R205, R8, RZ ;  /* 0x00000008cd20c225 */ /* 0x002fc800078e00ff */
[----:B------:R-:W-:Y:S02]  /*0e80*/  @!P4 IMAD R24, R205, R9, R33 ;  /* 0x00000009cd18c224 */ /* 0x000fe400078e0221 */
[----:B---3--:R-:W-:-:S04]  /*0e90*/  @P4 IMAD.WIDE.U32 R8, R12, R6, RZ ;  /* 0x000000060c084225 */ /* 0x008fc800078e00ff */
[----:B------:R-:W-:Y:S01]  /*0ea0*/  @P4 IMAD R24, R12, R7, R9 ;  /* 0x000000070c184224 */ /* 0x000fe200078e0209 */
[----:B------:R-:W-:Y:S01]  /*0eb0*/  @P4 MOV R32, R8 ;  /* 0x0000000800204202 */ /* 0x000fe20000000f00 */
[----:B--2---:R-:W-:Y:S01]  /*0ec0*/  IMAD.WIDE R26, R29, UR6, RZ ;  /* 0x000000061d1a7c25 */ /* 0x004fe2000f8e02ff */
[----:B------:R-:W-:Y:S06]  /*0ed0*/  @P4 BRA `(.L_x_6) ;  /* 0x0000000000404947 */ /* 0x000fec0003800000 */
[----:B------:R-:W1:Y:S02]  /*0ee0*/  LDCU UR4, c[0x0][0x444] ;  /* 0x00008880ff0477ac */ /* 0x000e640008000800 */
[----:B-1----:R-:W-:Y:S01]  /*0ef0*/  USHF.R.S32.HI UR5, URZ, 0x1f, UR4 ;  /* 0x0000001fff057899 */ /* 0x002fe20008011404 */
[----:B------:R-:W-:Y:S01]  /*0f00*/  IMAD.WIDE.U32 R30, R205, UR4, RZ ;  /* 0x00000004cd1e7c25 */ /* 0x000fe2000f8e00ff */
[----:B------:R-:W-:-:S04]  /*0f10*/  USHF.R.S32.HI UR4, URZ, 0x1f, UR6 ;  /* 0x0000001fff047899 */ /* 0x000fc80008011406 */
[----:B------:R-:W-:Y:S02]  /*0f20*/  IMAD R6, R205, UR5, RZ ;  /* 0x00000005cd067c24 */ /* 0x000fe4000f8e02ff */
[----:B------:R-:W-:-:S03]  /*0f30*/  IMAD.WIDE.U32 R8, R30, UR6, RZ ;  /* 0x000000061e087c25 */ /* 0x000fc6000f8e00ff */
[----:B------:R-:W-:-:S05]  /*0f40*/  IADD3 R6, PT, PT, R31, R6, RZ ;  /* 0x000000061f067210 */ /* 0x000fca0007ffe0ff */
[----:B------:R-:W-:Y:S01]  /*0f50*/  IMAD R7, R6, UR6, RZ ;  /* 0x0000000606077c24 */ /* 0x000fe2000f8e02ff */
[----:B------:R-:W-:-:S03]  /*0f60*/  SHF.R.S32.HI R6, RZ, 0x1f, R29 ;  /* 0x0000001fff067819 */ /* 0x000fc6000001141d */
[----:B------:R-:W-:Y:S02]  /*0f70*/  IMAD R7, R30, UR4, R7 ;  /* 0x000000041e077c24 */ /* 0x000fe4000f8e0207 */
[----:B------:R-:W-:-:S03]  /*0f80*/  IMAD.WIDE.U32 R30, R8, R29, RZ ;  /* 0x0000001d081e7225 */ /* 0x000fc600078e00ff */
[----:B------:R-:W-:-:S05]  /*0f90*/  IADD3 R28, PT, PT, R9, R7, RZ ;  /* 0x00000007091c7210 */ /* 0x000fca0007ffe0ff */
[----:B------:R-:W-:-:S04]  /*0fa0*/  IMAD R33, R28, R29, RZ ;  /* 0x0000001d1c217224 */ /* 0x000fc800078e02ff */
[----:B------:R-:W-:-:S05]  /*0fb0*/  IMAD R33, R6, R8, R33 ;  /* 0x0000000806217224 */ /* 0x000fca00078e0221 */
[----:B------:R-:W-:Y:S01]  /*0fc0*/  IADD3 R33, PT, PT, R31, R33, RZ ;  /* 0x000000211f217210 */ /* 0x000fe20007ffe0ff */
[----:B------:R-:W-:Y:S06]  /*0fd0*/  BRA `(.L_x_7) ;  /* 0x00000000000c7947 */ /* 0x000fec0003800000 */
.L_x_6:
[-C--:B------:R-:W-:Y:S02]  /*0fe0*/  IMAD R33, R27, R12.reuse, RZ ;  /* 0x0000000c1b217224 */ /* 0x080fe400078e02ff */
[----:B------:R-:W-:-:S05]  /*0ff0*/  IMAD.WIDE.U32 R30, R26, R12, RZ ;  /* 0x0000000c1a1e7225 */ /* 0x000fca00078e00ff */
[----:B------:R-:W-:-:S07]  /*1000*/  IADD3 R33, PT, PT, R31, R33, RZ ;  /* 0x000000211f217210 */ /* 0x000fce0007ffe0ff */
.L_x_7:
[----:B------:R-:W1:Y:S01]  /*1010*/  LDCU.U8 UR4, c[0x0][0x548] ;  /* 0x0000a900ff0477ac */ /* 0x000e620008000000 */
[----:B------:R-:W-:Y:S01]  /*1020*/  SHF.L.U32 R7, R205, 0x7, RZ ;  /* 0x00000007cd077819 */ /* 0x000fe200000006ff */
[----:B------:R-:W-:Y:S01]  /*1030*/  IMAD R28, R204, R29, RZ ;  /* 0x0000001dcc1c7224 */ /* 0x000fe200078e02ff */
[----:B------:R-:W2:Y:S02]  /*1040*/  LDCU.U8 UR5, c[0x0][0x5f0] ;  /* 0x0000be00ff0577ac */ /* 0x000ea40008000000 */
[----:B------:R-:W-:-:S04]  /*1050*/  SEL R6, R7, RZ, P3 ;  /* 0x000000ff07067207 */ /* 0x000fc80001800000 */
[----:B------:R-:W-:-:S04]  /*1060*/  IADD3 R9, P1, PT, R23, R6, RZ ;  /* 0x0000000617097210 */ /* 0x000fc80007f3e0ff */
[----:B------:R-:W-:Y:S01]  /*1070*/  IADD3.X R21, PT, PT, RZ, R25, RZ, P1, !PT ;  /* 0x00000019ff157210 */ /* 0x000fe20000ffe4ff */
[----:B------:R-:W-:Y:S01]  /*1080*/  IMAD.WIDE.U32 R34, R9, R26, RZ ;  /* 0x0000001a09227225 */ /* 0x000fe200078e00ff */
[----:B-1----:R-:W-:-:S03]  /*1090*/  UISETP.NE.AND UP0, UPT, UR4, URZ, UPT ;  /* 0x000000ff0400728c */ /* 0x002fc6000bf05270 */
[----:B------:R-:W-:-:S04]  /*10a0*/  IMAD R6, R21, R26, RZ ;  /* 0x0000001a15067224 */ /* 0x000fc800078e02ff */
[----:B------:R-:W-:-:S05]  /*10b0*/  IMAD R9, R27, R9, R6 ;  /* 0x000000091b097224 */ /* 0x000fca00078e0206 */
[----:B------:R-:W-:Y:S01]  /*10c0*/  IADD3 R26, PT, PT, R35, R9, RZ ;  /* 0x00000009231a7210 */ /* 0x000fe20007ffe0ff */
[----:B--2---:R-:W-:Y:S06]  /*10d0*/  BRA.U !UP0, `(.L_x_8) ;  /* 0x00000001081c7547 */ /* 0x004fec000b800000 */
[----:B------:R-:W1:Y:S01]  /*10e0*/  LDC R6, c[0x0][0x434] ;  /* 0x00010d00ff067b82 */ /* 0x000e620000000800 */
[----:B------:R-:W2:Y:S01]  /*10f0*/  LDCU UR4, c[0x0][0x454] ;  /* 0x00008a80ff0477ac */ /* 0x000ea20008000800 */
[----:B------:R-:W-:Y:S01]  /*1100*/  ISETP.NE.AND P1, PT, R12, -0x1, PT ;  /* 0xffffffff0c00780c */ /* 0x000fe20003f25270 */
[----:B-1----:R-:W-:-:S05]  /*1110*/  IMAD R21, R205, R6, RZ ;  /* 0x00000006cd157224 */ /* 0x002fca00078e02ff */
[----:B------:R-:W-:-:S05]  /*1120*/  SEL R21, R21, R12, !P1 ;  /* 0x0000000c15157207 */ /* 0x000fca0004800000 */
[----:B--2---:R-:W-:Y:S01]  /*1130*/  IMAD R21, R204, UR4, R21 ;  /* 0x00000004cc157c24 */ /* 0x004fe2000f8e0215 */
[----:B------:R-:W-:Y:S05]  /*1140*/  BRA `(.L_x_9) ;  /* 0x00000000000c7947 */ /* 0x000fea0003800000 */
.L_x_8:
[----:B------:R-:W1:Y:S01]  /*1150*/  LDC R21, c[0x0][0x434] ;  /* 0x00010d00ff157b82 */ /* 0x000e620000000800 */
[----:B------:R-:W-:-:S04]  /*1160*/  IMAD R6, R205, UR6, R204 ;  /* 0x00000006cd067c24 */ /* 0x000fc8000f8e02cc */
[----:B-1----:R-:W-:-:S03]  /*1170*/  IMAD R21, R6, R21, RZ ;  /* 0x0000001506157224 */ /* 0x002fc600078e02ff */
.L_x_9:
[----:B------:R-:W-:Y:S01]  /*1180*/  IADD3 R240, PT, PT, R240, -0x1, RZ ;  /* 0xfffffffff0f07810 */ /* 0x000fe20007ffe0ff */
[----:B------:R-:W-:Y:S05]  /*1190*/  BRA.U !UP0, `(.L_x_10) ;  /* 0x0000000108247547 */ /* 0x000fea000b800000 */
[----:B------:R-:W1:Y:S01]  /*11a0*/  LDC R6, c[0x0][0x444] ;  /* 0x00011100ff067b82 */ /* 0x000e620000000800 */
[----:B------:R-:W-:-:S07]  /*11b0*/  ISETP.NE.AND P1, PT, R12, -0x1, PT ;  /* 0xffffffff0c00780c */ /* 0x000fce0003f25270 */
[----:B------:R-:W2:Y:S08]  /*11c0*/  LDC R9, c[0x0][0x430] ;  /* 0x00010c00ff097b82 */ /* 0x000eb00000000800 */
[----:B------:R-:W2:Y:S01]  /*11d0*/  LDC R8, c[0x0][0x454] ;  /* 0x00011500ff087b82 */ /* 0x000ea20000000800 */
[----:B-1----:R-:W-:-:S05]  /*11e0*/  @!P1 IMAD R12, R205, R6, RZ ;  /* 0x00000006cd0c9224 */ /* 0x002fca00078e02ff */
[----:B------:R-:W-:Y:S02]  /*11f0*/  IADD3 R7, PT, PT, R7, R12, RZ ;  /* 0x0000000c07077210 */ /* 0x000fe40007ffe0ff */
[----:B--2---:R-:W-:-:S05]  /*1200*/  LEA R9, R9, R8, 0x7 ;  /* 0x0000000809097211 */ /* 0x004fca00078e38ff */
[----:B------:R-:W-:Y:S01]  /*1210*/  IMAD R27, R9, R204, R7 ;  /* 0x000000cc091b7224 */ /* 0x000fe200078e0207 */
[----:B------:R-:W-:Y:S06]  /*1220*/  BRA `(.L_x_11) ;  /* 0x00000000000c7947 */ /* 0x000fec0003800000 */
.L_x_10:
[----:B------:R-:W1:Y:S01]  /*1230*/  LDC R27, c[0x0][0x444] ;  /* 0x00011100ff1b7b82 */ /* 0x000e620000000800 */
[----:B------:R-:W-:-:S04]  /*1240*/  IMAD R6, R205, UR6, R204 ;  /* 0x00000006cd067c24 */ /* 0x000fc8000f8e02cc */
[----:B-1----:R-:W-:-:S07]  /*1250*/  IMAD R27, R6, R27, RZ ;  /* 0x0000001b061b7224 */ /* 0x002fce00078e02ff */
.L_x_11:
[----:B------:R-:W1:Y:S01]  /*1260*/  S2R R12, SR_TID.X ;  /* 0x00000000000c7919 */ /* 0x000e620000002100 */
[----:B------:R-:W2:Y:S01]  /*1270*/  LDC.64 R8, c[0x0][0x5f8] ;  /* 0x00017e00ff087b82 */ /* 0x000ea20000000a00 */
[--C-:B------:R-:W-:Y:S01]  /*1280*/  IADD3 R31, P2, P1, R34, R30, R28.reuse ;  /* 0x0000001e221f7210 */ /* 0x100fe2000795e01c */
[----:B------:R-:W-:Y:S01]  /*1290*/  IMAD R228, R29, UR6, RZ ;  /* 0x000000061de47c24 */ /* 0x000fe2000f8e02ff */
[----:B------:R-:W-:Y:S01]  /*12a0*/  ISETP.NE.AND P4, PT, RZ, UR5, PT ;  /* 0x00000005ff007c0c */ /* 0x000fe2000bf85270 */
[----:B------:R-:W-:Y:S01]  /*12b0*/  IMAD.MOV.U32 R215, RZ, RZ, RZ ;  /* 0x000000ffffd77224 */ /* 0x000fe200078e00ff */
[----:B------:R-:W-:Y:S01]  /*12c0*/  IADD3 R32, P3, PT, R214, R32, RZ ;  /* 0x00000020d6207210 */ /* 0x000fe20007f7e0ff */
[----:B------:R-:W3:Y:S01]  /*12d0*/  LDCU.64 UR12, c[0x0][0x3c8] ;  /* 0x00007900ff0c77ac */ /* 0x000ee20008000a00 */
[C---:B------:R-:W-:Y:S01]  /*12e0*/  IMAD R27, R240.reuse, 0x40, R27 ;  /* 0x00000040f01b7824 */ /* 0x040fe200078e021b */
[----:B------:R-:W4:Y:S01]  /*12f0*/  LDC.64 R218, c[0x0][0x590] ;  /* 0x00016400ffda7b82 */ /* 0x000f220000000a00 */
[----:B------:R-:W-:Y:S01]  /*1300*/  LEA R21, R240, R21, 0x6 ;  /* 0x00000015f0157211 */ /* 0x000fe200078e30ff */
[----:B------:R-:W5:Y:S01]  /*1310*/  LDCU.64 UR6, c[0x0][0x550] ;  /* 0x0000aa00ff0677ac */ /* 0x000f620008000a00 */
[----:B------:R-:W-:Y:S01]  /*1320*/  BSSY.RECONVERGENT B1, `(.L_x_1) ;  /* 0x000044c000017945 */ /* 0x000fe20003800200 */
[----:B------:R-:W5:Y:S04]  /*1330*/  LDCU.64 UR4, c[0x0][0x570] ;  /* 0x0000ae00ff0477ac */ /* 0x000f680008000a00 */
[----:B------:R-:W3:Y:S01]  /*1340*/  LDC.64 R6, c[0x0][0x3b0] ;  /* 0x0000ec00ff067b82 */ /* 0x000ee20000000a00 */
[----:B------:R-:W5:Y:S01]  /*1350*/  LDCU.64 UR10, c[0x0][0x380] ;  /* 0x00007000ff0a77ac */ /* 0x000f620008000a00 */
[----:B--2---:R-:W-:Y:S01]  /*1360*/  IMAD.WIDE.U32 R34, R8, UR14, RZ ;  /* 0x0000000e08227c25 */ /* 0x004fe2000f8e00ff */
[----:B------:R-:W-:-:S05]  /*1370*/  SHF.R.S32.HI R8, RZ, 0x1f, R28 ;  /* 0x0000001fff087819 */ /* 0x000fca000001141c */
[----:B------:R-:W2:Y:S01]  /*1380*/  LDC.64 R248, c[0x0][0x420] ;  /* 0x00010800fff87b82 */ /* 0x000ea20000000a00 */
[----:B------:R-:W-:Y:S01]  /*1390*/  IADD3.X R26, PT, PT, R26, R33, R8, P2, P1 ;  /* 0x000000211a1a7210 */ /* 0x000fe200017e2408 */
[----:B------:R-:W-:Y:S01]  /*13a0*/  IMAD.X R33, RZ, RZ, R24, P3 ;  /* 0x000000ffff217224 */ /* 0x000fe200018e0618 */
[----:B-1----:R-:W-:Y:S02]  /*13b0*/  LOP3.LUT R29, R12, 0x1f, RZ, 0xc0, !PT ;  /* 0x0000001f0c1d7812 */ /* 0x002fe400078ec0ff */
[----:B------:R-:W-:Y:S01]  /*13c0*/  SEL R30, R34, RZ, P4 ;  /* 0x000000ff221e7207 */ /* 0x000fe20002000000 */
[----:B----4-:R-:W-:Y:S02]  /*13d0*/  IMAD R34, R25, R218, RZ ;  /* 0x000000da19227224 */ /* 0x010fe400078e02ff */
[----:B------:R-:W-:Y:S02]  /*13e0*/  IMAD R28, R207, R228, R29 ;  /* 0x000000e4cf1c7224 */ /* 0x000fe400078e021d */
[----:B------:R-:W-:-:S02]  /*13f0*/  IMAD R29, R9, UR14, R35 ;  /* 0x0000000e091d7c24 */ /* 0x000fc4000f8e0223 */
[----:B------:R-:W1:Y:S01]  /*1400*/  LDC.64 R8, c[0x0][0x598] ;  /* 0x00016600ff087b82 */ /* 0x000e620000000a00 */
[C---:B------:R-:W-:Y:S01]  /*1410*/  IMAD R34, R23.reuse, R219, R34 ;  /* 0x000000db17227224 */ /* 0x040fe200078e0222 */
[----:B------:R-:W-:Y:S01]  /*1420*/  IADD3 R30, P2, P1, R28, R31, R30 ;  /* 0x0000001f1c1e7210 */ /* 0x000fe2000795e01e */
[----:B------:R-:W-:Y:S01]  /*1430*/  IMAD.WIDE.U32 R32, R23, R218, R32 ;  /* 0x000000da17207225 */ /* 0x000fe200078e0020 */
[----:B------:R-:W-:-:S03]  /*1440*/  SEL R29, R29, RZ, P4 ;  /* 0x000000ff1d1d7207 */ /* 0x000fc60002000000 */
[----:B---3--:R-:W-:Y:S01]  /*1450*/  IMAD R24, R25, R6, RZ ;  /* 0x0000000619187224 */ /* 0x008fe200078e02ff */
[----:B------:R-:W-:Y:S01]  /*1460*/  IADD3 R33, PT, PT, R33, R34, RZ ;  /* 0x0000002221217210 */ /* 0x000fe20007ffe0ff */
[----:B------:R-:W-:-:S04]  /*1470*/  IMAD.WIDE.U32 R36, R23, R6, R214 ;  /* 0x0000000617247225 */ /* 0x000fc800078e00d6 */
[----:B------:R-:W-:Y:S01]  /*1480*/  IMAD R24, R23, R7, R24 ;  /* 0x0000000717187224 */ /* 0x000fe200078e0218 */
[----:B------:R-:W-:Y:S01]  /*1490*/  IADD3 R36, P3, PT, R22, R36, RZ ;  /* 0x0000002416247210 */ /* 0x000fe20007f7e0ff */
[----:B--2---:R-:W-:Y:S01]  /*14a0*/  IMAD.WIDE R248, R21, 0x4, R248 ;  /* 0x0000000415f87825 */ /* 0x004fe200078e02f8 */
[----:B------:R-:W-:Y:S02]  /*14b0*/  SHF.R.S32.HI R23, RZ, 0x1f, R28 ;  /* 0x0000001fff177819 */ /* 0x000fe4000001141c */
[----:B------:R-:W-:Y:S01]  /*14c0*/  IADD3.X R37, PT, PT, R17, R37, R24, P3, !PT ;  /* 0x0000002511257210 */ /* 0x000fe20001ffe418 */
[----:B------:R-:W-:Y:S01]  /*14d0*/  IMAD.SHL.U32 R17, R228, 0x40, RZ ;  /* 0x00000040e4117824 */ /* 0x000fe200078e00ff */
[----:B------:R-:W2:Y:S01]  /*14e0*/  LDC.64 R24, c[0x0][0x5e8] ;  /* 0x00017a00ff187b82 */ /* 0x000ea20000000a00 */
[----:B------:R-:W-:Y:S01]  /*14f0*/  IADD3.X R23, PT, PT, R23, R26, R29, P2, P1 ;  /* 0x0000001a17177210 */ /* 0x000fe200017e241d */
[----:B------:R-:W-:Y:S02]  /*1500*/  IMAD.WIDE.U32 R36, R204, UR12, R36 ;  /* 0x0000000ccc247c25 */ /* 0x000fe4000f8e0024 */
[----:B------:R-:W-:-:S02]  /*1510*/  IADD3 R30, P1, PT, R17, R30, RZ ;  /* 0x0000001e111e7210 */ /* 0x000fc40007f3e0ff */
[----:B------:R-:W-:Y:S01]  /*1520*/  SHF.L.U64.HI R22, R6, 0x5, R7 ;  /* 0x0000000506167819 */ /* 0x000fe20000010207 */
[----:B-1----:R-:W-:Y:S01]  /*1530*/  IMAD.WIDE.U32 R32, R204, R8, R32 ;  /* 0x00000008cc207225 */ /* 0x002fe200078e0020 */
[----:B------:R-:W-:Y:S02]  /*1540*/  LEA.HI.X.SX32 R23, R17, R23, 0x1, P1 ;  /* 0x0000001711177211 */ /* 0x000fe400008f0eff */
[----:B-----5:R-:W-:Y:S01]  /*1550*/  LEA R246, P1, R30, UR4, 0x2 ;  /* 0x000000041ef67c11 */ /* 0x020fe2000f8210ff */
[C---:B------:R-:W-:Y:S02]  /*1560*/  IMAD R33, R204.reuse, R9, R33 ;  /* 0x00000009cc217224 */ /* 0x040fe400078e0221 */
[----:B------:R-:W-:Y:S01]  /*1570*/  IMAD R37, R204, UR13, R37 ;  /* 0x0000000dcc257c24 */ /* 0x000fe2000f8e0225 */
[----:B------:R-:W-:Y:S01]  /*1580*/  LEA.HI.X R247, R30, UR5, R23, 0x2, P1 ;  /* 0x000000051ef77c11 */ /* 0x000fe200088f1417 */
[C---:B------:R-:W-:Y:S01]  /*1590*/  IMAD.WIDE.U32 R8, R209.reuse, R218, R32 ;  /* 0x000000dad1087225 */ /* 0x040fe200078e0020 */
[----:B------:R-:W-:-:S02]  /*15a0*/  IADD3 R17, P1, PT, R209, 0x20, RZ ;  /* 0x00000020d1117810 */ /* 0x000fc40007f3e0ff */
[----:B------:R-:W-:Y:S01]  /*15b0*/  SHF.L.U32 R23, R6, 0x5, RZ ;  /* 0x0000000506177819 */ /* 0x000fe200000006ff */
[C---:B------:R-:W-:Y:S01]  /*15c0*/  IMAD R227, R209.reuse, R219, R9 ;  /* 0x000000dbd1e37224 */ /* 0x040fe200078e0209 */
[----:B------:R-:W-:Y:S01]  /*15d0*/  LEA R226, P2, R8, UR6, 0x1 ;  /* 0x0000000608e27c11 */ /* 0x000fe2000f8408ff */
[C---:B------:R-:W-:Y:S01]  /*15e0*/  IMAD.WIDE.U32 R28, R209.reuse, R6, R36 ;  /* 0x00000006d11c7225 */ /* 0x040fe200078e0024 */
[----:B------:R-:W-:Y:S02]  /*15f0*/  SHF.L.U64.HI R219, R218, 0x5, R219 ;  /* 0x00000005dadb7819 */ /* 0x000fe400000102db */
[----:B------:R-:W-:Y:S01]  /*1600*/  LEA.HI.X R227, R8, UR7, R227, 0x1, P2 ;  /* 0x0000000708e37c11 */ /* 0x000fe200090f0ce3 */
[----:B------:R-:W-:Y:S01]  /*1610*/  IMAD R225, R209, R7, R29 ;  /* 0x00000007d1e17224 */ /* 0x000fe200078e021d */
[----:B------:R-:W-:Y:S01]  /*1620*/  ISETP.GT.AND P2, PT, R13, RZ, PT ;  /* 0x000000ff0d00720c */ /* 0x000fe20003f44270 */
[----:B--2---:R-:W-:Y:S01]  /*1630*/  IMAD.WIDE R220, R27, 0x4, R24 ;  /* 0x000000041bdc7825 */ /* 0x004fe200078e0218 */
[----:B------:R-:W-:-:S02]  /*1640*/  LEA R224, P3, R28, UR10, 0x1 ;  /* 0x0000000a1ce07c11 */ /* 0x000fc4000f8608ff */
[----:B------:R-:W-:Y:S01]  /*1650*/  IADD3.X R21, PT, PT, RZ, RZ, RZ, P1, !PT ;  /* 0x000000ffff157210 */ /* 0x000fe20000ffe4ff */
[----:B------:R-:W-:Y:S01]  /*1660*/  IMAD.MOV.U32 R222, RZ, RZ, R220 ;  /* 0x000000ffffde7224 */ /* 0x000fe200078e00dc */
[----:B------:R-:W-:Y:S01]  /*1670*/  LEA.HI.X R225, R28, UR11, R225, 0x1, P3 ;  /* 0x0000000b1ce17c11 */ /* 0x000fe200098f0ce1 */
[----:B------:R-:W-:-:S06]  /*1680*/  IMAD.SHL.U32 R220, R218, 0x20, RZ ;  /* 0x00000020dadc7824 */ /* 0x000fcc00078e00ff */
[----:B------:R-:W-:Y:S05]  /*1690*/  @P2 BRA `(.L_x_12) ;  /* 0x0000000400982947 */ /* 0x000fea0003800000 */
[----:B------:R-:W-:Y:S05]  /*16a0*/  @P0 BRA `(.L_x_13) ;  /* 0x0000000000300947 */ /* 0x000fea0003800000 */
        /* <DEDUP_REMOVED lines=11> */
[----:B------:R-:W-:Y:S05]  /*1760*/  BRA `(.L_x_14) ;  /* 0x0000000000147947 */ /* 0x000fea0003800000 */
.L_x_13:
[----:B------:R-:W1:Y:S01]  /*1770*/  LDC.64 R6, c[0x0][0x5c0] ;  /* 0x00017000ff067b82 */ /* 0x000e620000000a00 */
[----:B------:R-:W-:-:S05]  /*1780*/  IADD3 R4, PT, PT, R242, R245, RZ ;  /* 0x000000f5f2047210 */ /* 0x000fca0007ffe0ff */
[C---:B-1----:R-:W-:Y:S02]  /*1790*/  IMAD R8, R4.reuse, R7, RZ ;  /* 0x0000000704087224 */ /* 0x042fe400078e02ff */
[----:B------:R-:W-:-:S05]  /*17a0*/  IMAD.WIDE.U32 R10, R4, R6, RZ ;  /* 0x00000006040a7225 */ /* 0x000fca00078e00ff */
[----:B------:R-:W-:Y:S02]  /*17b0*/  IADD3 R8, PT, PT, R11, R8, RZ ;  /* 0x000000080b087210 */ /* 0x000fe40007ffe0ff */
.L_x_14:
        /* <DEDUP_REMOVED lines=13> */
.L_x_15:
[----:B------:R-:W1:Y:S01]  /*1890*/  LDC.64 R4, c[0x0][0x5c8] ;  /* 0x00017200ff047b82 */ /* 0x000e620000000a00 */
[----:B------:R-:W-:-:S05]  /*18a0*/  IADD3 R242, PT, PT, R242, R245, RZ ;  /* 0x000000f5f2f27210 */ /* 0x000fca0007ffe0ff */
[C---:B-1----:R-:W-:Y:S02]  /*18b0*/  IMAD R11, R242.reuse, R5, RZ ;  /* 0x00000005f20b7224 */ /* 0x042fe400078e02ff */
[----:B------:R-:W-:-:S05]  /*18c0*/  IMAD.WIDE.U32 R12, R242, R4, RZ ;  /* 0x00000004f20c7225 */ /* 0x000fca00078e00ff */
[----:B------:R-:W-:Y:S02]  /*18d0*/  IADD3 R11, PT, PT, R13, R11, RZ ;  /* 0x0000000b0d0b7210 */ /* 0x000fe40007ffe0ff */
.L_x_16:
[----:B------:R-:W1:Y:S01]  /*18e0*/  LDCU.64 UR4, c[0x0][0x5d8] ;  /* 0x0000bb00ff0477ac */ /* 0x000e620008000a00 */
[C---:B------:R-:W-:Y:S01]  /*18f0*/  IMAD R14, R6.reuse, UR18, RZ ;  /* 0x00000012060e7c24 */ /* 0x040fe2000f8e02ff */
[----:B------:R-:W-:Y:S01]  /*1900*/  IADD3 R243, PT, PT, R243, -UR19, RZ ;  /* 0x80000013f3f37c10 */ /* 0x000fe2000fffe0ff */
[----:B------:R-:W-:Y:S01]  /*1910*/  IMAD.WIDE.U32 R18, R6, UR19, R214 ;  /* 0x0000001306127c25 */ /* 0x000fe2000f8e00d6 */
[----:B------:R-:W-:Y:S02]  /*1920*/  BSSY.RECONVERGENT B0, `(.L_x_17) ;  /* 0x0000011000007945 */ /* 0x000fe40003800200 */
[-C--:B------:R-:W-:Y:S01]  /*1930*/  ISETP.GE.AND P2, PT, R209, R243.reuse, PT ;  /* 0x000000f3d100720c */ /* 0x080fe20003f46270 */
[----:B------:R-:W-:Y:S01]  /*1940*/  IMAD R9, R7, UR19, R14 ;  /* 0x0000001307097c24 */ /* 0x000fe2000f8e020e */
[----:B------:R-:W-:Y:S02]  /*1950*/  IADD3 R14, P0, PT, R10, R18, RZ ;  /* 0x000000120a0e7210 */ /* 0x000fe40007f1e0ff */
[----:B------:R-:W-:-:S02]  /*1960*/  ISETP.GE.AND P1, PT, R210, R243, PT ;  /* 0x000000f3d200720c */ /* 0x000fc40003f26270 */
[----:B------:R-:W-:-:S03]  /*1970*/  IADD3.X R15, PT, PT, R8, R19, R9, P0, !PT ;  /* 0x00000013080f7210 */ /* 0x000fc600007fe409 */
[----:B-1----:R-:W-:-:S04]  /*1980*/  IMAD.WIDE.U32 R14, R204, UR4, R14 ;  /* 0x00000004cc0e7c25 */ /* 0x002fc8000f8e000e */
[----:B------:R-:W-:Y:S01]  /*1990*/  IMAD R9, R204, UR5, R15 ;  /* 0x00000005cc097c24 */ /* 0x000fe2000f8e020f */
[----:B------:R-:W-:Y:S06]  /*19a0*/  @P2 BRA `(.L_x_18) ;  /* 0x0000000000202947 */ /* 0x000fec0003800000 */
[----:B------:R-:W1:Y:S01]  /*19b0*/  LDCU.64 UR4, c[0x0][0x560] ;  /* 0x0000ac00ff0477ac */ /* 0x000e620008000a00 */
[----:B------:R-:W-:-:S05]  /*19c0*/  MOV R8, R14 ;  /* 0x0000000e00087202 */ /* 0x000fca0000000f00 */
[----:B------:R-:W-:-:S04]  /*19d0*/  IMAD.WIDE.U32 R18, R209, R6, R8 ;  /* 0x00000006d1127225 */ /* 0x000fc800078e0008 */
[----:B------:R-:W-:Y:S01]  /*19e0*/  IMAD R8, R209, R7, R19 ;  /* 0x00000007d1087224 */ /* 0x000fe200078e0213 */
[----:B-1----:R-:W-:-:S04]  /*19f0*/  LEA R22, P0, R18, UR4, 0x1 ;  /* 0x0000000412167c11 */ /* 0x002fc8000f8008ff */
[----:B------:R-:W-:-:S05]  /*1a00*/  LEA.HI.X R23, R18, UR5, R8, 0x1, P0 ;  /* 0x0000000512177c11 */ /* 0x000fca00080f0c08 */
[----:B------:R1:W-:Y:S04]  /*1a10*/  STG.E.128 desc[UR16][R22.64], RZ ;  /* 0x000000ff16007986 */ /* 0x0003e8000c101d10 */
[----:B------:R1:W-:Y:S02]  /*1a20*/  STG.E.128 desc[UR16][R22.64+0x80], RZ ;  /* 0x000080ff16007986 */ /* 0x0003e4000c101d10 */
.L_x_18:
[----:B------:R-:W-:Y:S05]  /*1a30*/  BSYNC.RECONVERGENT B0 ;  /* 0x0000000000007941 */ /* 0x000fea0003800200 */
.L_x_17:
[----:B------:R-:W-:Y:S04]  /*1a40*/  BSSY.RECONVERGENT B0, `(.L_x_19) ;  /* 0x000000c000007945 */ /* 0x000fe80003800200 */
[----:B------:R-:W-:Y:S05]  /*1a50*/  @P1 BRA `(.L_x_20) ;  /* 0x0000000000281947 */ /* 0x000fea0003800000 */
[----:B------:R-:W2:Y:S01]  /*1a60*/  LDCU.64 UR4, c[0x0][0x560] ;  /* 0x0000ac00ff0477ac */ /* 0x000ea20008000a00 */
[----:B------:R-:W-:Y:S01]  /*1a70*/  MOV R15, R9 ;  /* 0x00000009000f7202 */ /* 0x000fe20000000f00 */
[-C--:B------:R-:W-:Y:S02]  /*1a80*/  IMAD R8, R21, R6.reuse, RZ ;  /* 0x0000000615087224 */ /* 0x080fe400078e02ff */
[----:B------:R-:W-:-:S04]  /*1a90*/  IMAD.WIDE.U32 R14, R17, R6, R14 ;  /* 0x00000006110e7225 */ /* 0x000fc800078e000e */
[----:B------:R-:W-:-:S05]  /*1aa0*/  IMAD R8, R17, R7, R8 ;  /* 0x0000000711087224 */ /* 0x000fca00078e0208 */
[----:B------:R-:W-:Y:S02]  /*1ab0*/  IADD3 R7, PT, PT, R15, R8, RZ ;  /* 0x000000080f077210 */ /* 0x000fe40007ffe0ff */
[----:B--2---:R-:W-:-:S04]  /*1ac0*/  LEA R6, P0, R14, UR4, 0x1 ;  /* 0x000000040e067c11 */ /* 0x004fc8000f8008ff */
[----:B------:R-:W-:-:S05]  /*1ad0*/  LEA.HI.X R7, R14, UR5, R7, 0x1, P0 ;  /* 0x000000050e077c11 */ /* 0x000fca00080f0c07 */
[----:B------:R2:W-:Y:S04]  /*1ae0*/  STG.E.128 desc[UR16][R6.64], RZ ;  /* 0x000000ff06007986 */ /* 0x0005e8000c101d10 */
[----:B------:R2:W-:Y:S02]  /*1af0*/  STG.E.128 desc[UR16][R6.64+0x80], RZ ;  /* 0x000080ff06007986 */ /* 0x0005e4000c101d10 */
.L_x_20:
[----:B------:R-:W-:Y:S05]  /*1b00*/  BSYNC.RECONVERGENT B0 ;  /* 0x0000000000007941 */ /* 0x000fea0003800200 */
.L_x_19:
[----:B------:R-:W3:Y:S01]  /*1b10*/  LDCU.64 UR4, c[0x0][0x5e0] ;  /* 0x0000bc00ff0477ac */ /* 0x000ee20008000a00 */
[C---:B------:R-:W-:Y:S01]  /*1b20*/  IMAD.WIDE.U32 R8, R4.reuse, UR19, R214 ;  /* 0x0000001304087c25 */ /* 0x040fe2000f8e00d6 */
[----:B------:R-:W-:Y:S03]  /*1b30*/  BSSY.RECONVERGENT B0, `(.L_x_21) ;  /* 0x0000010000007945 */ /* 0x000fe60003800200 */
[----:B--2---:R-:W-:Y:S01]  /*1b40*/  IMAD R6, R4, UR18, RZ ;  /* 0x0000001204067c24 */ /* 0x004fe2000f8e02ff */
[----:B------:R-:W-:-:S03]  /*1b50*/  IADD3 R8, P0, PT, R12, R8, RZ ;  /* 0x000000080c087210 */ /* 0x000fc60007f1e0ff */
[----:B------:R-:W-:-:S05]  /*1b60*/  IMAD R6, R5, UR19, R6 ;  /* 0x0000001305067c24 */ /* 0x000fca000f8e0206 */
[----:B------:R-:W-:-:S03]  /*1b70*/  IADD3.X R9, PT, PT, R11, R9, R6, P0, !PT ;  /* 0x000000090b097210 */ /* 0x000fc600007fe406 */
[----:B---3--:R-:W-:-:S04]  /*1b80*/  IMAD.WIDE.U32 R8, R204, UR4, R8 ;  /* 0x00000004cc087c25 */ /* 0x008fc8000f8e0008 */
[----:B------:R-:W-:Y:S01]  /*1b90*/  IMAD R7, R204, UR5, R9 ;  /* 0x00000005cc077c24 */ /* 0x000fe2000f8e0209 */
[----:B------:R-:W-:Y:S06]  /*1ba0*/  @P2 BRA `(.L_x_22) ;  /* 0x0000000000202947 */ /* 0x000fec0003800000 */
[----:B------:R-:W2:Y:S01]  /*1bb0*/  LDCU.64 UR4, c[0x0][0x568] ;  /* 0x0000ad00ff0477ac */ /* 0x000ea20008000a00 */
[----:B------:R-:W-:-:S05]  /*1bc0*/  MOV R6, R8 ;  /* 0x0000000800067202 */ /* 0x000fca0000000f00 */
[----:B------:R-:W-:-:S04]  /*1bd0*/  IMAD.WIDE.U32 R10, R209, R4, R6 ;  /* 0x00000004d10a7225 */ /* 0x000fc800078e0006 */
[----:B------:R-:W-:Y:S01]  /*1be0*/  IMAD R6, R209, R5, R11 ;  /* 0x00000005d1067224 */ /* 0x000fe200078e020b */
[----:B--2---:R-:W-:-:S04]  /*1bf0*/  LEA R12, P0, R10, UR4, 0x1 ;  /* 0x000000040a0c7c11 */ /* 0x004fc8000f8008ff */
[----:B------:R-:W-:-:S05]  /*1c00*/  LEA.HI.X R13, R10, UR5, R6, 0x1, P0 ;  /* 0x000000050a0d7c11 */ /* 0x000fca00080f0c06 */
[----:B------:R2:W-:Y:S04]  /*1c10*/  STG.E.128 desc[UR16][R12.64], RZ ;  /* 0x000000ff0c007986 */ /* 0x0005e8000c101d10 */
[----:B------:R2:W-:Y:S02]  /*1c20*/  STG.E.128 desc[UR16][R12.64+0x80], RZ ;  /* 0x000080ff0c007986 */ /* 0x0005e4000c101d10 */
.L_x_22:
[----:B------:R-:W-:Y:S05]  /*1c30*/  BSYNC.RECONVERGENT B0 ;  /* 0x0000000000007941 */ /* 0x000fea0003800200 */
.L_x_21:
[----:B------:R-:W-:Y:S05]  /*1c40*/  @P1 BRA `(.L_x_23) ;  /* 0x0000003800e41947 */ /* 0x000fea0003800000 */
[----:B------:R-:W3:Y:S01]  /*1c50*/  LDCU.64 UR4, c[0x0][0x568] ;  /* 0x0000ad00ff0477ac */ /* 0x000ee20008000a00 */
[----:B------:R-:W-:Y:S01]  /*1c60*/  MOV R9, R7 ;  /* 0x0000000700097202 */ /* 0x000fe20000000f00 */
[-C--:B------:R-:W-:Y:S02]  /*1c70*/  IMAD R6, R21, R4.reuse, RZ ;  /* 0x0000000415067224 */ /* 0x080fe400078e02ff */
[----:B------:R-:W-:-:S04]  /*1c80*/  IMAD.WIDE.U32 R8, R17, R4, R8 ;  /* 0x0000000411087225 */ /* 0x000fc800078e0008 */
[----:B------:R-:W-:-:S05]  /*1c90*/  IMAD R5, R17, R5, R6 ;  /* 0x0000000511057224 */ /* 0x000fca00078e0206 */
[----:B------:R-:W-:Y:S02]  /*1ca0*/  IADD3 R5, PT, PT, R9, R5, RZ ;  /* 0x0000000509057210 */ /* 0x000fe40007ffe0ff */
[----:B---3--:R-:W-:-:S04]  /*1cb0*/  LEA R4, P0, R8, UR4, 0x1 ;  /* 0x0000000408047c11 */ /* 0x008fc8000f8008ff */
[----:B------:R-:W-:-:S05]  /*1cc0*/  LEA.HI.X R5, R8, UR5, R5, 0x1, P0 ;  /* 0x0000000508057c11 */ /* 0x000fca00080f0c05 */
[----:B------:R3:W-:Y:S04]  /*1cd0*/  STG.E.128 desc[UR16][R4.64], RZ ;  /* 0x000000ff04007986 */ /* 0x0007e8000c101d10 */
[----:B------:R3:W-:Y:S01]  /*1ce0*/  STG.E.128 desc[UR16][R4.64+0x80], RZ ;  /* 0x000080ff04007986 */ /* 0x0007e2000c101d10 */
[----:B------:R-:W-:Y:S05]  /*1cf0*/  BRA `(.L_x_23) ;  /* 0x0000003800b87947 */ /* 0x000fea0003800000 */
.L_x_12:
[----:B------:R-:W-:Y:S01]  /*1d00*/  VIADD R217, R243, -UR19 ;  /* 0x80000013f3d97c36 */ /* 0x000fe20008000000 */
[----:B------:R-:W1:Y:S01]  /*1d10*/  LDCU.64 UR4, c[0x0][0x3d8] ;  /* 0x00007b00ff0477ac */ /* 0x000e620008000a00 */
[C---:B------:R-:W-:Y:S02]  /*1d20*/  IMAD R6, R10.reuse, UR18, RZ ;  /* 0x000000120a067c24 */ /* 0x040fe4000f8e02ff */
[----:B------:R-:W-:Y:S01]  /*1d30*/  IMAD.WIDE.U32 R8, R10, UR19, R214 ;  /* 0x000000130a087c25 */ /* 0x000fe2000f8e00d6 */
[-C--:B------:R-:W-:Y:S01]  /*1d40*/  ISETP.GE.AND P6, PT, R209, R217.reuse, PT ;  /* 0x000000d9d100720c */ /* 0x080fe20003fc6270 */
[----:B------:R-:W2:Y:S01]  /*1d50*/  LDCU UR6, c[0x0][0x45c] ;  /* 0x00008b80ff0677ac */ /* 0x000ea20008000800 */
[----:B------:R-:W-:Y:S01]  /*1d60*/  ISETP.GE.AND P5, PT, R210, R217, PT ;  /* 0x000000d9d200720c */ /* 0x000fe20003fa6270 */
[----:B------:R-:W-:Y:S01]  /*1d70*/  IMAD R6, R11, UR19, R6 ;  /* 0x000000130b067c24 */ /* 0x000fe2000f8e0206 */
[----:B------:R-:W-:Y:S01]  /*1d80*/  IADD3 R26, P0, PT, R20, R8, RZ ;  /* 0x00000008141a7210 */ /* 0x000fe20007f1e0ff */
[----:B------:R-:W-:-:S04]  /*1d90*/  IMAD.WIDE.U32 R32, R4, UR19, R214 ;  /* 0x0000001304207c25 */ /* 0x000fc8000f8e00d6 */
[C---:B------:R-:W-:Y:S01]  /*1da0*/  IMAD R13, R240.reuse, -0x40, R13 ;  /* 0xffffffc0f00d7824 */ /* 0x040fe200078e020d */
[----:B------:R-:W-:Y:S01]  /*1db0*/  IADD3.X R27, PT, PT, R19, R9, R6, P0, !PT ;  /* 0x00000009131b7210 */ /* 0x000fe200007fe406 */
[----:B------:R-:W-:Y:S01]  /*1dc0*/  IMAD.MOV.U32 R239, RZ, RZ, 0x7f800000 ;  /* 0x7f800000ffef7424 */ /* 0x000fe200078e00ff */
[----:B------:R-:W-:Y:S01]  /*1dd0*/  LOP3.LUT R19, R240, 0x80000001, RZ, 0xc0, !PT ;  /* 0x80000001f0137812 */ /* 0x000fe200078ec0ff */
[----:B------:R-:W3:Y:S01]  /*1de0*/  @!P6 LDC.64 R8, c[0x0][0x390] ;  /* 0x0000e400ff08eb82 */ /* 0x000ee20000000a00 */
[----:B-1----:R-:W-:Y:S01]  /*1df0*/  IMAD R6, R14, UR4, RZ ;  /* 0x000000040e067c24 */ /* 0x002fe2000f8e02ff */
[----:B------:R-:W-:Y:S01]  /*1e00*/  IADD3 R18, P0, PT, R18, R32, RZ ;  /* 0x0000002012127210 */ /* 0x000fe20007f1e0ff */
[----:B------:R-:W-:Y:S01]  /*1e10*/  IMAD.WIDE.U32 R26, R15, UR4, R26 ;  /* 0x000000040f1a7c25 */ /* 0x000fe2000f8e001a */
[----:B------:R-:W-:Y:S02]  /*1e20*/  ISETP.NE.AND P2, PT, R19, 0x1, PT ;  /* 0x000000011300780c */ /* 0x000fe40003f45270 */
[-C--:B------:R-:W-:Y:S01]  /*1e30*/  ISETP.GE.AND P3, PT, R210, R13.reuse, PT ;  /* 0x0000000dd200720c */ /* 0x080fe20003f66270 */
[----:B------:R-:W-:Y:S01]  /*1e40*/  IMAD R7, R15, UR5, R6 ;  /* 0x000000050f077c24 */ /* 0x000fe2000f8e0206 */
[----:B------:R-:W1:Y:S01]  /*1e50*/  LDCU.64 UR4, c[0x0][0x3d0] ;  /* 0x00007a00ff0477ac */ /* 0x000e620008000a00 */
[----:B------:R-:W-:Y:S01]  /*1e60*/  @!P5 IMAD R20, R21, R10, RZ ;  /* 0x0000000a1514d224 */ /* 0x000fe200078e02ff */
[----:B------:R-:W-:Y:S01]  /*1e70*/  SEL R188, RZ, 0x4000, P2 ;  /* 0x00004000ffbc7807 */ /* 0x000fe20001000000 */
[----:B------:R-:W-:Y:S01]  /*1e80*/  IMAD.IADD R27, R27, 0x1, R7 ;  /* 0x000000011b1b7824 */ /* 0x000fe200078e0207 */
[----:B------:R-:W-:Y:S01]  /*1e90*/  ISETP.GE.AND P2, PT, R206, R13, PT ;  /* 0x0000000dce00720c */ /* 0x000fe20003f46270 */
[----:B------:R-:W4:Y:S01]  /*1ea0*/  @!P5 LDC.64 R6, c[0x0][0x390] ;  /* 0x0000e400ff06db82 */ /* 0x000f220000000a00 */
[----:B------:R-:W-:-:S02]  /*1eb0*/  @!P5 IMAD R20, R17, R11, R20 ;  /* 0x0000000b1114d224 */ /* 0x000fc400078e0214 */
[----:B------:R-:W-:-:S04]  /*1ec0*/  @!P6 IMAD.WIDE.U32 R24, R209, R10, R26 ;  /* 0x0000000ad118e225 */ /* 0x000fc800078e001a */
[----:B------:R-:W-:-:S04]  /*1ed0*/  @!P5 IMAD.WIDE.U32 R28, R17, R10, R26 ;  /* 0x0000000a111cd225 */ /* 0x000fc800078e001a */
[----:B------:R-:W-:Y:S01]  /*1ee0*/  IMAD.MOV.U32 R238, RZ, RZ, 0x7f800000 ;  /* 0x7f800000ffee7424 */ /* 0x000fe200078e00ff */
[----:B---3--:R-:W-:Y:S01]  /*1ef0*/  @!P6 LEA R30, P1, R24, R8, 0x1 ;  /* 0x00000008181ee211 */ /* 0x008fe200078208ff */
[----:B------:R-:W-:Y:S01]  /*1f00*/  IMAD R26, R4, UR18, RZ ;  /* 0x00000012041a7c24 */ /* 0x000fe2000f8e02ff */
[----:B------:R-:W3:Y:S01]  /*1f10*/  S2R R216, SR_TID.X ;  /* 0x0000000000d87919 */ /* 0x000ee20000002100 */
[----:B------:R-:W-:Y:S01]  /*1f20*/  @!P6 IMAD R10, R209, R11, R25 ;  /* 0x0000000bd10ae224 */ /* 0x000fe200078e0219 */
[----:B------:R-:W2:Y:S01]  /*1f30*/  LDC R215, c[0x0][0x44c] ;  /* 0x00011300ffd77b82 */ /* 0x000ea20000000800 */
[----:B------:R-:W-:Y:S02]  /*1f40*/  IMAD R11, R5, UR19, R26 ;  /* 0x00000013050b7c24 */ /* 0x000fe4000f8e021a */
[----:B------:R-:W-:Y:S01]  /*1f50*/  VIADD R8, R206, 0x8 ;  /* 0x00000008ce087836 */ /* 0x000fe20000000000 */
[----:B------:R-:W-:Y:S01]  /*1f60*/  @!P6 LEA.HI.X R31, R24, R9, R10, 0x1, P1 ;  /* 0x00000009181fe211 */ /* 0x000fe200008f0c0a */
[----:B-1----:R-:W-:Y:S01]  /*1f70*/  IMAD R14, R14, UR4, RZ ;  /* 0x000000040e0e7c24 */ /* 0x002fe2000f8e02ff */
[----:B------:R-:W-:-:S02]  /*1f80*/  IADD3.X R19, PT, PT, R16, R33, R11, P0, !PT ;  /* 0x0000002110137210 */ /* 0x000fc400007fe40b */
[----:B------:R-:W-:Y:S01]  /*1f90*/  @P4 BAR.SYNC.DEFER_BLOCKING 0x0 ;  /* 0x0000000000004b1d */ /* 0x000fe20000010000 */
[----:B------:R-:W-:Y:S01]  /*1fa0*/  ISETP.GE.AND P1, PT, R8, R13, PT ;  /* 0x0000000d0800720c */ /* 0x000fe20003f26270 */
[C---:B------:R-:W-:Y:S01]  /*1fb0*/  IMAD R14, R15.reuse, UR5, R14 ;  /* 0x000000050f0e7c24 */ /* 0x040fe2000f8e020e */
[----:B----4-:R-:W-:Y:S01]  /*1fc0*/  @!P5 LEA R24, P4, R28, R6, 0x1 ;  /* 0x000000061c18d211 */ /* 0x010fe200078808ff */
[----:B------:R-:W-:Y:S01]  /*1fd0*/  IMAD.WIDE.U32 R8, R15, UR4, R18 ;  /* 0x000000040f087c25 */ /* 0x000fe2000f8e0012 */
[C---:B------:R-:W-:Y:S01]  /*1fe0*/  @!P3 LEA R10, P0, R220.reuse, R226, 0x1 ;  /* 0x000000e2dc0ab211 */ /* 0x040fe200078008ff */
[----:B------:R-:W-:Y:S02]  /*1ff0*/  UIADD3 UR7, UPT, UPT, UR19, 0x40, URZ ;  /* 0x0000004013077890 */ /* 0x000fe4000fffe0ff */
[----:B------:R-:W-:Y:S01]  /*2000*/  IMAD.IADD R9, R9, 0x1, R14 ;  /* 0x0000000109097824 */ /* 0x000fe200078e020e */
[----:B------:R-:W-:Y:S01]  /*2010*/  @!P3 LEA.HI.X R11, R220, R227, R219, 0x1, P0 ;  /* 0x000000e3dc0bb211 */ /* 0x000fe200000f0cdb */
[----:B------:R-:W-:Y:S01]  /*2020*/  @!P5 IMAD.IADD R20, R29, 0x1, R20 ;  /* 0x000000011d14d824 */ /* 0x000fe200078e0214 */
[----:B------:R-:W-:Y:S01]  /*2030*/  @!P3 LEA R18, P0, R23, R224, 0x1 ;  /* 0x000000e01712b211 */ /* 0x000fe200078008ff */
[-C--:B------:R-:W-:Y:S01]  /*2040*/  @!P5 IMAD R6, R21, R4.reuse, RZ ;  /* 0x000000041506d224 */ /* 0x080fe200078e02ff */
[----:B------:R-:W1:Y:S01]  /*2050*/  LDCU UR4, c[0x0][0x590] ;  /* 0x0000b200ff0477ac */ /* 0x000e620008000800 */
[----:B------:R-:W-:Y:S01]  /*2060*/  @!P5 IMAD.MOV.U32 R14, RZ, RZ, R8 ;  /* 0x000000ffff0ed224 */ /* 0x000fe200078e0008 */
[----:B------:R-:W-:Y:S01]  /*2070*/  @!P5 LEA.HI.X R25, R28, R7, R20, 0x1, P4 ;  /* 0x000000071c19d211 */ /* 0x000fe200020f0c14 */
[----:B------:R-:W-:Y:S01]  /*2080*/  @!P5 IMAD.MOV.U32 R15, RZ, RZ, R9 ;  /* 0x000000ffff0fd224 */ /* 0x000fe200078e0009 */
[----:B------:R-:W-:Y:S01]  /*2090*/  ISETP.GE.AND P4, PT, R209, R13, PT ;  /* 0x0000000dd100720c */ /* 0x000fe20003f86270 */
[----:B------:R-:W-:Y:S01]  /*20a0*/  @!P5 IMAD R13, R17, R5, R6 ;  /* 0x00000005110dd224 */ /* 0x000fe200078e0206 */
[----:B------:R-:W-:Y:S01]  /*20b0*/  @!P3 LEA.HI.X R19, R23, R225, R22, 0x1, P0 ;  /* 0x000000e11713b211 */ /* 0x000fe200000f0c16 */
[-C--:B------:R-:W-:Y:S01]  /*20c0*/  @!P5 IMAD.WIDE.U32 R14, R17, R4.reuse, R14 ;  /* 0x00000004110ed225 */ /* 0x080fe200078e000e */
[----:B------:R-:W4:Y:S03]  /*20d0*/  @!P5 LDC.64 R6, c[0x0][0x388] ;  /* 0x0000e200ff06db82 */ /* 0x000f260000000a00 */
[----:B------:R-:W-:Y:S01]  /*20e0*/  IMAD.IADD R241, R213, 0x1, R188 ;  /* 0x00000001d5f17824 */ /* 0x000fe200078e02bc */
[----:B------:R-:W-:Y:S01]  /*20f0*/  @!PT LDS RZ, [RZ] ;  /* 0x00000000fffff984 */ /* 0x000fe20000000800 */
[----:B------:R-:W-:Y:S01]  /*2100*/  @!PT LDS RZ, [RZ] ;  /* 0x00000000fffff984 */ /* 0x000fe20000000800 */
[----:B------:R-:W-:Y:S01]  /*2110*/  @!PT LDS RZ, [RZ] ;  /* 0x00000000fffff984 */ /* 0x000fe20000000800 */
[----:B------:R-:W-:Y:S01]  /*2120*/  @!P6 LDGSTS.E.BYPASS.LTC128B.128 [R213+0x10000], desc[UR16][R30.64] ;  /* 0x100000001ed5efae */ /* 0x000fe2000b981a10 */
[----:B------:R-:W-:Y:S01]  /*2130*/  @!P6 IMAD.WIDE.U32 R16, R209, R4, R8 ;  /* 0x00000004d110e225 */ /* 0x000fe200078e0008 */
[----:B------:R-:W-:-:S03]  /*2140*/  SHF.R.U32.HI R218, RZ, 0x2, R12 ;  /* 0x00000002ffda7819 */ /* 0x000fc6000001160c */
[----:B------:R-:W-:Y:S01]  /*2150*/  IMAD.MOV.U32 R231, RZ, RZ, 0x10 ;  /* 0x00000010ffe77424 */ /* 0x000fe200078e00ff */
[----:B------:R-:W3:Y:S01]  /*2160*/  @!P6 LDC.64 R8, c[0x0][0x388] ;  /* 0x0000e200ff08eb82 */ /* 0x000ee20000000a00 */
[----:B------:R-:W-:Y:S01]  /*2170*/  @!P6 LDGSTS.E.BYPASS.LTC128B.128 [R213+0x12000], desc[UR16][R30.64+0x80] ;  /* 0x120000801ed5efae */ /* 0x000fe2000b981a10 */
[----:B------:R-:W-:Y:S01]  /*2180*/  @!P6 IMAD R4, R209, R5, R17 ;  /* 0x00000005d104e224 */ /* 0x000fe200078e0211 */
[----:B------:R-:W-:Y:S01]  /*2190*/  CS2R R94, SRZ ;  /* 0x00000000005e7805 */ /* 0x000fe2000001ff00 */
[----:B------:R-:W-:Y:S01]  /*21a0*/  @!P5 IMAD.IADD R13, R15, 0x1, R13 ;  /* 0x000000010f0dd824 */ /* 0x000fe200078e020d */
[----:B------:R1:W-:Y:S01]  /*21b0*/  @P6 STS.128 [R213+0x10000], RZ ;  /* 0x010000ffd5006388 */ /* 0x0003e20000000c00 */
[----:B------:R-:W-:Y:S01]  /*21c0*/  IMAD.IADD R189, R203, 0x1, R188 ;  /* 0x00000001cbbd7824 */ /* 0x000fe200078e02bc */
[----:B------:R-:W-:Y:S01]  /*21d0*/  CS2R R92, SRZ ;  /* 0x00000000005c7805 */ /* 0x000fe2000001ff00 */
[----:B------:R-:W-:Y:S01]  /*21e0*/  IMAD.SHL.U32 R228, R228, 0x8, RZ ;  /* 0x00000008e4e47824 */ /* 0x000fe200078e00ff */
[----:B------:R1:W-:Y:S01]  /*21f0*/  @P6 STS.128 [R213+0x12000], RZ ;  /* 0x012000ffd5006388 */ /* 0x0003e20000000c00 */
[----:B------:R-:W-:-:S02]  /*2200*/  CS2R R98, SRZ ;  /* 0x0000000000627805 */ /* 0x000fc4000001ff00 */
[----:B------:R-:W-:Y:S02]  /*2210*/  CS2R R96, SRZ ;  /* 0x0000000000607805 */ /* 0x000fe4000001ff00 */
[----:B------:R-:W-:Y:S01]  /*2220*/  CS2R R90, SRZ ;  /* 0x00000000005a7805 */ /* 0x000fe2000001ff00 */
[----:B------:R1:W-:Y:S01]  /*2230*/  @P5 STS.128 [R213+0x11000], RZ ;  /* 0x011000ffd5005388 */ /* 0x0003e20000000c00 */
[----:B------:R-:W-:Y:S02]  /*2240*/  CS2R R88, SRZ ;  /* 0x0000000000587805 */ /* 0x000fe4000001ff00 */
[----:B------:R-:W-:Y:S02]  /*2250*/  CS2R R86, SRZ ;  /* 0x0000000000567805 */ /* 0x000fe4000001ff00 */
[----:B------:R-:W-:Y:S01]  /*2260*/  CS2R R84, SRZ ;  /* 0x0000000000547805 */ /* 0x000fe2000001ff00 */
[----:B------:R1:W-:Y:S01]  /*2270*/  @P5 STS.128 [R213+0x13000], RZ ;  /* 0x013000ffd5005388 */ /* 0x0003e20000000c00 */
[----:B------:R-:W-:-:S02]  /*2280*/  CS2R R78, SRZ ;  /* 0x00000000004e7805 */ /* 0x000fc4000001ff00 */
[----:B------:R-:W-:Y:S02]  /*2290*/  CS2R R76, SRZ ;  /* 0x00000000004c7805 */ /* 0x000fe4000001ff00 */
[----:B------:R-:W-:Y:S01]  /*22a0*/  CS2R R82, SRZ ;  /* 0x0000000000527805 */ /* 0x000fe2000001ff00 */
[----:B------:R-:W-:Y:S01]  /*22b0*/  @!PT LDS RZ, [RZ] ;  /* 0x00000000fffff984 */ /* 0x000fe20000000800 */
[----:B------:R-:W-:Y:S01]  /*22c0*/  @!PT LDS RZ, [RZ] ;  /* 0x00000000fffff984 */ /* 0x000fe20000000800 */
[----:B------:R-:W-:Y:S01]  /*22d0*/  @!PT LDS RZ, [RZ] ;  /* 0x00000000fffff984 */ /* 0x000fe20000000800 */
[----:B------:R-:W-:Y:S01]  /*22e0*/  @!P5 LDGSTS.E.BYPASS.LTC128B.128 [R213+0x11000], desc[UR16][R24.64] ;  /* 0x1100000018d5dfae */ /* 0x000fe2000b981a10 */
[----:B------:R-:W-:Y:S02]  /*22f0*/  CS2R R80, SRZ ;  /* 0x0000000000507805 */ /* 0x000fe4000001ff00 */
[----:B------:R-:W-:Y:S02]  /*2300*/  CS2R R74, SRZ ;  /* 0x00000000004a7805 */ /* 0x000fe4000001ff00 */
[----:B---3--:R-:W-:Y:S01]  /*2310*/  @!P6 LEA R8, P0, R16, R8, 0x1 ;  /* 0x000000081008e211 */ /* 0x008fe200078008ff */
[----:B------:R-:W-:Y:S01]  /*2320*/  @!P5 LDGSTS.E.BYPASS.LTC128B.128 [R213+0x13000], desc[UR16][R24.64+0x80] ;  /* 0x1300008018d5dfae */ /* 0x000fe2000b981a10 */
[----:B------:R-:W-:-:S02]  /*2330*/  CS2R R72, SRZ ;  /* 0x0000000000487805 */ /* 0x000fc4000001ff00 */
[----:B------:R-:W-:Y:S02]  /*2340*/  CS2R R70, SRZ ;  /* 0x0000000000467805 */ /* 0x000fe4000001ff00 */
[----:B------:R-:W-:Y:S01]  /*2350*/  @!P6 LEA.HI.X R9, R16, R9, R4, 0x1, P0 ;  /* 0x000000091009e211 */ /* 0x000fe200000f0c04 */
[----:B------:R-:W0:Y:S01]  /*2360*/  LDGDEPBAR ;  /* 0x00000000000079af */ /* 0x000e220000000000 */
[C---:B----4-:R-:W-:Y:S02]  /*2370*/  @!P5 LEA R6, P0, R14.reuse, R6, 0x1 ;  /* 0x000000060e06d211 */ /* 0x050fe400078008ff */
[----:B------:R-:W-:Y:S02]  /*2380*/  CS2R R68, SRZ ;  /* 0x0000000000447805 */ /* 0x000fe4000001ff00 */
[----:B------:R-:W-:Y:S01]  /*2390*/  CS2R R46, SRZ ;  /* 0x00000000002e7805 */ /* 0x000fe2000001ff00 */
[----:B------:R-:W-:Y:S01]  /*23a0*/  @!P4 LDGSTS.E.BYPASS.LTC128B.128 [R213+0x8000], desc[UR16][R226.64] ;  /* 0x08000000e2d5cfae */ /* 0x000fe2000b981a10 */
[----:B------:R-:W-:-:S02]  /*23b0*/  @!P5 LEA.HI.X R7, R14, R7, R13, 0x1, P0 ;  /* 0x000000070e07d211 */ /* 0x000fc400000f0c0d */
[----:B------:R-:W-:Y:S02]  /*23c0*/  CS2R R44, SRZ ;  /* 0x00000000002c7805 */ /* 0x000fe4000001ff00 */
[----:B------:R-:W-:Y:S01]  /*23d0*/  CS2R R50, SRZ ;  /* 0x0000000000327805 */ /* 0x000fe2000001ff00 */
[----:B------:R-:W-:Y:S01]  /*23e0*/  @!P4 LDGSTS.E.BYPASS.LTC128B.128 [R213+0xa000], desc[UR16][R226.64+0x80] ;  /* 0x0a000080e2d5cfae */ /* 0x000fe2000b981a10 */
[----:B------:R-:W-:Y:S02]  /*23f0*/  CS2R R48, SRZ ;  /* 0x0000000000307805 */ /* 0x000fe4000001ff00 */
[----:B------:R-:W-:Y:S02]  /*2400*/  CS2R R42, SRZ ;  /* 0x00000000002a7805 */ /* 0x000fe4000001ff00 */
[----:B------:R-:W-:Y:S01]  /*2410*/  CS2R R40, SRZ ;  /* 0x0000000000287805 */ /* 0x000fe2000001ff00 */
[----:B------:R3:W-:Y:S01]  /*2420*/  @P4 STS.128 [R213+0x8000], RZ ;  /* 0x008000ffd5004388 */ /* 0x0007e20000000c00 */
[----:B------:R-:W-:-:S02]  /*2430*/  CS2R R38, SRZ ;  /* 0x0000000000267805 */ /* 0x000fc4000001ff00 */
[----:B------:R-:W-:Y:S02]  /*2440*/  CS2R R36, SRZ ;  /* 0x0000000000247805 */ /* 0x000fe4000001ff00 */
[----:B------:R-:W-:Y:S01]  /*2450*/  CS2R R34, SRZ ;  /* 0x0000000000227805 */ /* 0x000fe2000001ff00 */
[----:B------:R3:W-:Y:S01]  /*2460*/  @P4 STS.128 [R213+0xa000], RZ ;  /* 0x00a000ffd5004388 */ /* 0x0007e20000000c00 */
[----:B------:R-:W-:Y:S02]  /*2470*/  CS2R R32, SRZ ;  /* 0x0000000000207805 */ /* 0x000fe4000001ff00 */
[----:B------:R-:W-:Y:S01]  /*2480*/  CS2R R26, SRZ ;  /* 0x00000000001a7805 */ /* 0x000fe2000001ff00 */
[----:B------:R-:W4:Y:S01]  /*2490*/  LDCU UR5, c[0x0][0x3e0] ;  /* 0x00007c00ff0577ac */ /* 0x000f220008000800 */
[----:B------:R3:W-:Y:S04]  /*24a0*/  @P3 STS.128 [R213+0x9000], RZ ;  /* 0x009000ffd5003388 */ /* 0x0007e80000000c00 */
[----:B------:R3:W-:Y:S04]  /*24b0*/  @P3 STS.128 [R213+0xb000], RZ ;  /* 0x00b000ffd5003388 */ /* 0x0007e80000000c00 */
[----:B------:R-:W-:Y:S01]  /*24c0*/  @!PT LDS RZ, [RZ] ;  /* 0x00000000fffff984 */ /* 0x000fe20000000800 */
[----:B------:R-:W-:Y:S01]  /*24d0*/  @!PT LDS RZ, [RZ] ;  /* 0x00000000fffff984 */ /* 0x000fe20000000800 */
[----:B------:R-:W-:Y:S01]  /*24e0*/  @!PT LDS RZ, [RZ] ;  /* 0x00000000fffff984 */ /* 0x000fe20000000800 */
[----:B------:R-:W-:Y:S04]  /*24f0*/  @!P3 LDGSTS.E.BYPASS.LTC128B.128 [R213+0x9000], desc[UR16][R10.64] ;  /* 0x090000000ad5bfae */ /* 0x000fe8000b981a10 */
[----:B------:R2:W-:Y:S04]  /*2500*/  @!P3 LDGSTS.E.BYPASS.LTC128B.128 [R213+0xb000], desc[UR16][R10.64+0x80] ;  /* 0x0b0000800ad5bfae */ /* 0x0005e8000b981a10 */
[----:B------:R3:W-:Y:S04]  /*2510*/  @!P4 LDGSTS.E.BYPASS.LTC128B.128 [R241], desc[UR16][R224.64] ;  /* 0x00000000e0f1cfae */ /* 0x0007e8000b981a10 */
[----:B------:R3:W-:Y:S04]  /*2520*/  @!P4 LDGSTS.E.BYPASS.LTC128B.128 [R241+0x2000], desc[UR16][R224.64+0x80] ;  /* 0x02000080e0f1cfae */ /* 0x0007e8000b981a10 */
[----:B------:R3:W-:Y:S04]  /*2530*/  @P4 STS.128 [R241], RZ ;  /* 0x000000fff1004388 */ /* 0x0007e80000000c00 */
[----:B------:R3:W-:Y:S04]  /*2540*/  @P4 STS.128 [R241+0x2000], RZ ;  /* 0x002000fff1004388 */ /* 0x0007e80000000c00 */
[----:B------:R3:W-:Y:S04]  /*2550*/  @P3 STS.128 [R241+0x1000], RZ ;  /* 0x001000fff1003388 */ /* 0x0007e80000000c00 */
[----:B------:R3:W-:Y:S01]  /*2560*/  @P3 STS.128 [R241+0x3000], RZ ;  /* 0x003000fff1003388 */ /* 0x0007e20000000c00 */
[----:B--2---:R-:W-:-:S03]  /*2570*/  IMAD.WIDE.U32 R10, R206, 0x4, R248 ;  /* 0x00000004ce0a7825 */ /* 0x004fc600078e00f8 */
[----:B------:R-:W-:Y:S01]  /*2580*/  @!PT LDS RZ, [RZ] ;  /* 0x00000000fffff984 */ /* 0x000fe20000000800 */
[----:B------:R-:W-:Y:S01]  /*2590*/  @!PT LDS RZ, [RZ] ;  /* 0x00000000fffff984 */ /* 0x000fe20000000800 */
[----:B------:R-:W-:Y:S01]  /*25a0*/  @!PT LDS RZ, [RZ] ;  /* 0x00000000fffff984 */ /* 0x000fe20000000800 */
[----:B------:R3:W-:Y:S04]  /*25b0*/  @!P3 LDGSTS.E.BYPASS.LTC128B.128 [R241+0x1000], desc[UR16][R18.64] ;  /* 0x0100000012f1bfae */ /* 0x0007e8000b981a10 */
[----:B------:R3:W-:Y:S04]  /*25c0*/  @!P3 LDGSTS.E.BYPASS.LTC128B.128 [R241+0x3000], desc[UR16][R18.64+0x80] ;  /* 0x0300008012f1bfae */ /* 0x0007e8000b981a10 */
[----:B------:R3:W-:Y:S04]  /*25d0*/  @!P6 LDGSTS.E.BYPASS.LTC128B.128 [R213+0xc000], desc[UR16][R8.64] ;  /* 0x0c00000008d5efae */ /* 0x0007e8000b981a10 */
[----:B------:R3:W-:Y:S04]  /*25e0*/  @!P6 LDGSTS.E.BYPASS.LTC128B.128 [R213+0xe000], desc[UR16][R8.64+0x80] ;  /* 0x0e00008008d5efae */ /* 0x0007e8000b981a10 */
[----:B------:R3:W-:Y:S04]  /*25f0*/  @P6 STS.128 [R213+0xc000], RZ ;  /* 0x00c000ffd5006388 */ /* 0x0007e80000000c00 */
[----:B------:R3:W-:Y:S04]  /*2600*/  @P6 STS.128 [R213+0xe000], RZ ;  /* 0x00e000ffd5006388 */ /* 0x0007e80000000c00 */
[----:B------:R3:W-:Y:S04]  /*2610*/  @P5 STS.128 [R213+0xd000], RZ ;  /* 0x00d000ffd5005388 */ /* 0x0007e80000000c00 */
[----:B------:R3:W-:Y:S04]  /*2620*/  @P5 STS.128 [R213+0xf000], RZ ;  /* 0x00f000ffd5005388 */ /* 0x0007e80000000c00 */
[----:B------:R-:W-:Y:S01]  /*2630*/  @!PT LDS RZ, [RZ] ;  /* 0x00000000fffff984 */ /* 0x000fe20000000800 */
[----:B------:R-:W-:Y:S01]  /*2640*/  @!PT LDS RZ, [RZ] ;  /* 0x00000000fffff984 */ /* 0x000fe20000000800 */
[----:B------:R-:W-:Y:S01]  /*2650*/  @!PT LDS RZ, [RZ] ;  /* 0x00000000fffff984 */ /* 0x000fe20000000800 */
[----:B------:R3:W-:Y:S04]  /*2660*/  @!P5 LDGSTS.E.BYPASS.LTC128B.128 [R213+0xd000], desc[UR16][R6.64] ;  /* 0x0d00000006d5dfae */ /* 0x0007e8000b981a10 */
[----:B------:R3:W-:Y:S04]  /*2670*/  @!P5 LDGSTS.E.BYPASS.LTC128B.128 [R213+0xf000], desc[UR16][R6.64+0x80] ;  /* 0x0f00008006d5dfae */ /* 0x0007e8000b981a10 */
[----:B------:R-:W0:Y:S04]  /*2680*/  LDGDEPBAR ;  /* 0x00000000000079af */ /* 0x000e280000000000 */
[----:B------:R3:W5:Y:S04]  /*2690*/  @!P2 LDG.E R239, desc[UR16][R10.64] ;  /* 0x000000100aefa981 */ /* 0x000768000c1e1900 */
[----:B------:R3:W5:Y:S01]  /*26a0*/  @!P1 LDG.E R238, desc[UR16][R10.64+0x20] ;  /* 0x000020100aee9981 */ /* 0x000762000c1e1900 */
[----:B------:R-:W-:Y:S01]  /*26b0*/  IMAD.SHL.U32 R4, R12, 0x2, RZ ;  /* 0x000000020c047824 */ /* 0x000fe200078e00ff */
[----:B------:R-:W-:-:S02]  /*26c0*/  ISETP.LE.AND P2, PT, R243, UR7, PT ;  /* 0x00000007f3007c0c */ /* 0x000fc4000bf43270 */
[----:B------:R-:W-:Y:S02]  /*26d0*/  CS2R R30, SRZ ;  /* 0x00000000001e7805 */ /* 0x000fe4000001ff00 */
[----:B------:R-:W-:Y:S02]  /*26e0*/  LOP3.LUT P0, RZ, R216, 0x4, RZ, 0xc0, !PT ;  /* 0x00000004d8ff7812 */ /* 0x000fe4000780c0ff */
[----:B------:R-:W-:Y:S02]  /*26f0*/  CS2R R28, SRZ ;  /* 0x00000000001c7805 */ /* 0x000fe4000001ff00 */
[----:B------:R-:W-:Y:S02]  /*2700*/  LOP3.LUT R5, R4, 0x6, RZ, 0xc0, !PT ;  /* 0x0000000604057812 */ /* 0x000fe400078ec0ff */
[----:B------:R-:W-:Y:S02]  /*2710*/  CS2R R24, SRZ ;  /* 0x0000000000187805 */ /* 0x000fe4000001ff00 */
[----:B------:R-:W-:-:S02]  /*2720*/  SEL R231, R231, 0xfffffff0, !P0 ;  /* 0xfffffff0e7e77807 */ /* 0x000fc40004000000 */
[----:B------:R-:W-:Y:S02]  /*2730*/  CS2R R22, SRZ ;  /* 0x0000000000167805 */ /* 0x000fe4000001ff00 */
[----:B------:R-:W-:Y:S02]  /*2740*/  LOP3.LUT R218, R5, 0xe0, R218, 0xf8, !PT ;  /* 0x000000e005da7812 */ /* 0x000fe400078ef8da */
[----:B------:R-:W-:Y:S01]  /*2750*/  CS2R R20, SRZ ;  /* 0x0000000000147805 */ /* 0x000fe2000001ff00 */
[----:B------:R-:W-:Y:S01]  /*2760*/  IMAD.IADD R188, R202, 0x1, R188 ;  /* 0x00000001cabc7824 */ /* 0x000fe200078e02bc */
[----:B-1----:R-:W-:Y:S01]  /*2770*/  USHF.L.U32 UR4, UR4, 0x6, URZ ;  /* 0x0000000604047899 */ /* 0x002fe200080006ff */
[----:B------:R-:W-:Y:S01]  /*2780*/  IMAD.IADD R229, R212, 0x1, R231 ;  /* 0x00000001d4e57824 */ /* 0x000fe200078e02e7 */
[----:B------:R-:W-:-:S04]  /*2790*/  DEPBAR.LE SB0, 0x1 ;  /* 0x000080400000791a */ /* 0x000fc80000000000 */
[----:B------:R-:W-:Y:S01]  /*27a0*/  BAR.SYNC.DEFER_BLOCKING 0x0 ;  /* 0x0000000000007b1d */ /* 0x000fe20000010000 */
[----:B------:R-:W-:-:S04]  /*27b0*/  VIADD R218, R218, UR19 ;  /* 0x00000013dada7c36 */ /* 0x000fc80008000000 */
[C---:B------:R-:W-:Y:S02]  /*27c0*/  @P2 VIADD R237, R218.reuse, 0x19 ;  /* 0x00000019daed2836 */ /* 0x040fe40000000000 */
[C---:B------:R-:W-:Y:S02]  /*27d0*/  @P2 VIADD R236, R218.reuse, 0x18 ;  /* 0x00000018daec2836 */ /* 0x040fe40000000000 */
[C---:B------:R-:W-:Y:S02]  /*27e0*/  @P2 VIADD R235, R218.reuse, 0x11 ;  /* 0x00000011daeb2836 */ /* 0x040fe40000000000 */
[C---:B------:R-:W-:Y:S02]  /*27f0*/  @P2 VIADD R234, R218.reuse, 0x10 ;  /* 0x00000010daea2836 */ /* 0x040fe40000000000 */
[C---:B------:R-:W-:Y:S02]  /*2800*/  @P2 VIADD R233, R218.reuse, 0x9 ;  /* 0x00000009dae92836 */ /* 0x040fe40000000000 */
[----:B------:R-:W-:-:S02]  /*2810*/  @P2 VIADD R232, R218, 0x8 ;  /* 0x00000008dae82836 */ /* 0x000fc40000000000 */
[----:B------:R-:W-:Y:S01]  /*2820*/  @P2 VIADD R230, R218, 0x1 ;  /* 0x00000001dae62836 */ /* 0x000fe20000000000 */
[----:B------:R3:W1:Y:S04]  /*2830*/  LDSM.16.M88.4 R116, [R201] ;  /* 0x00000000c974783b */ /* 0x0006680000000200 */
[----:B------:R3:W2:Y:S04]  /*2840*/  LDSM.16.M88.4 R120, [R201+0x800] ;  /* 0x00080000c978783b */ /* 0x0006a80000000200 */
[----:B------:R3:W1:Y:S04]  /*2850*/  LDSM.16.M88.4 R124, [R199] ;  /* 0x00000000c77c783b */ /* 0x0006680000000200 */
[----:B------:R3:W1:Y:S04]  /*2860*/  LDSM.16.M88.4 R128, [R199+0x800] ;  /* 0x00080000c780783b */ /* 0x0006680000000200 */
[----:B------:R3:W1:Y:S04]  /*2870*/  LDSM.16.M88.4 R132, [R197] ;  /* 0x00000000c584783b */ /* 0x0006680000000200 */
[----:B------:R3:W1:Y:S04]  /*2880*/  LDSM.16.M88.4 R136, [R197+0x800] ;  /* 0x00080000c588783b */ /* 0x0006680000000200 */
[----:B------:R3:W1:Y:S04]  /*2890*/  LDSM.16.M88.4 R140, [R196] ;  /* 0x00000000c48c783b */ /* 0x0006680000000200 */
[----:B------:R3:W1:Y:S04]  /*28a0*/  LDSM.16.M88.4 R144, [R196+0x800] ;  /* 0x00080000c490783b */ /* 0x0006680000000200 */
[----:B------:R3:W1:Y:S04]  /*28b0*/  LDSM.16.M88.4 R148, [R201+0x2000] ;  /* 0x00200000c994783b */ /* 0x0006680000000200 */
[----:B------:R3:W1:Y:S04]  /*28c0*/  LDSM.16.M88.4 R152, [R201+0x2800] ;  /* 0x00280000c998783b */ /* 0x0006680000000200 */
[----:B------:R3:W1:Y:S04]  /*28d0*/  LDSM.16.M88.4 R156, [R199+0x2000] ;  /* 0x00200000c79c783b */ /* 0x0006680000000200 */
[----:B------:R3:W1:Y:S04]  /*28e0*/  LDSM.16.M88.4 R160, [R199+0x2800] ;  /* 0x00280000c7a0783b */ /* 0x0006680000000200 */
[----:B------:R3:W1:Y:S04]  /*28f0*/  LDSM.16.M88.4 R164, [R197+0x2000] ;  /* 0x00200000c5a4783b */ /* 0x0006680000000200 */
[----:B------:R3:W1:Y:S04]  /*2900*/  LDSM.16.M88.4 R168, [R197+0x2800] ;  /* 0x00280000c5a8783b */ /* 0x0006680000000200 */
[----:B------:R3:W1:Y:S04]  /*2910*/  LDSM.16.M88.4 R172, [R196+0x2000] ;  /* 0x00200000c4ac783b */ /* 0x0006680000000200 */
[----:B--2-4-:R3:W1:Y:S02]  /*2920*/  LDSM.16.M88.4 R176, [R196+0x2800] ;  /* 0x00280000c4b0783b */ /* 0x0146640000000200 */
.L_x_26:
[----:B------:R-:W0:Y:S01]  /*2930*/  LDGDEPBAR ;  /* 0x00000000000079af */ /* 0x000e220000000000 */
[-C--:B------:R-:W-:Y:S01]  /*2940*/  IADD3 R182, PT, PT, R200, R189.reuse, RZ ;  /* 0x000000bdc8b67210 */ /* 0x080fe20007ffe0ff */
[----:B-----5:R-:W-:Y:S01]  /*2950*/  FMUL.FTZ R184, R238, 1.4426950216293334961 ;  /* 0x3fb8aa3beeb87820 */ /* 0x020fe20000410000 */
[----:B------:R-:W-:Y:S01]  /*2960*/  IADD3 R181, PT, PT, R198, R189, RZ ;  /* 0x000000bdc6b57210 */ /* 0x000fe20007ffe0ff */
[C---:B------:R-:W-:Y:S01]  /*2970*/  FMUL.FTZ R183, R239.reuse, 1.4426950216293334961 ;  /* 0x3fb8aa3befb77820 */ /* 0x040fe20000410000 */
[----:B------:R-:W-:Y:S02]  /*2980*/  MOV R223, R221 ;  /* 0x000000dd00df7202 */ /* 0x000fe40000000f00 */
[----:B------:R-:W-:Y:S02]  /*2990*/  IADD3 R180, PT, PT, R200, R181, RZ ;  /* 0x000000b5c8b47210 */ /* 0x000fe40007ffe0ff */
[----:B------:R-:W-:Y:S02]  /*29a0*/  FSETP.NEU.FTZ.AND P0, PT, R239, -INF , PT ;  /* 0xff800000ef00780b */ /* 0x000fe40003f1d000 */
[-C--:B------:R-:W-:Y:S02]  /*29b0*/  @P2 ISETP.GE.AND P1, PT, R218, R243.reuse, PT ;  /* 0x000000f3da00220c */ /* 0x080fe40003f26270 */
[----:B------:R-:W-:Y:S01]  /*29c0*/  @P2 ISETP.GE.AND P3, PT, R230, R243, PT ;  /* 0x000000f3e600220c */ /* 0x000fe20003f66270 */
[----:B------:R-:W-:Y:S04]  /*29d0*/  DEPBAR.LE SB0, 0x0 ;  /* 0x000080000000791a */ /* 0x000fe80000000000 */
[----:B------:R-:W-:Y:S06]  /*29e0*/  BAR.SYNC.DEFER_BLOCKING 0x0 ;  /* 0x0000000000007b1d */ /* 0x000fec0000010000 */
[----:B------:R-:W-:Y:S08]  /*29f0*/  LDSM.16.M88.4 R52, [R189] ;  /* 0x00000000bd34783b */ /* 0x000ff00000000200 */
[----:B------:R-:W3:Y:S08]  /*2a00*/  LDSM.16.M88.4 R56, [R201+-0x4000] ;  /* 0xffc00000c938783b */ /* 0x000ef00000000200 */
[----:B------:R-:W2:Y:S08]  /*2a10*/  LDSM.16.M88.4 R60, [R201+-0x3800] ;  /* 0xffc80000c93c783b */ /* 0x000eb00000000200 */
[----:B------:R-:W-:Y:S08]  /*2a20*/  LDSM.16.M88.4 R64, [R182] ;  /* 0x00000000b640783b */ /* 0x000ff00000000200 */
[----:B------:R-:W4:Y:S08]  /*2a30*/  LDSM.16.M88.4 R100, [R199+-0x4000] ;  /* 0xffc00000c764783b */ /* 0x000f300000000200 */
[----:B------:R-:W1:Y:S01]  /*2a40*/  LDSM.16.M88.4 R104, [R199+-0x3800] ;  /* 0xffc80000c768783b */ /* 0x000e620000000200 */
[C---:B---3--:R-:W-:Y:S07]  /*2a50*/  HMMA.16816.F32.BF16 R4, R52.reuse, R56, RZ ;  /* 0x000000383404723c */ /* 0x048fee00000418ff */
[----:B------:R-:W-:Y:S01]  /*2a60*/  LDSM.16.M88.4 R108, [R181] ;  /* 0x00000000b56c783b */ /* 0x000fe20000000200 */
[C---:B------:R-:W-:Y:S07]  /*2a70*/  HMMA.16816.F32.BF16 R8, R52.reuse, R58, RZ ;  /* 0x0000003a3408723c */ /* 0x040fee00000418ff */
[----:B------:R-:W3:Y:S01]  /*2a80*/  LDSM.16.M88.4 R112, [R197+-0x4000] ;  /* 0xffc00000c570783b */ /* 0x000ee20000000200 */
[C---:B--2---:R-:W-:Y:S07]  /*2a90*/  HMMA.16816.F32.BF16 R12, R52.reuse, R60, RZ ;  /* 0x0000003c340c723c */ /* 0x044fee00000418ff */
[----:B------:R-:W-:Y:S01]  /*2aa0*/  LDSM.16.M88.4 R56, [R180] ;  /* 0x00000000b438783b */ /* 0x000fe20000000200 */
[----:B------:R-:W-:Y:S07]  /*2ab0*/  HMMA.16816.F32.BF16 R16, R52, R62, RZ ;  /* 0x0000003e3410723c */ /* 0x000fee00000418ff */
[----:B------:R-:W2:Y:S01]  /*2ac0*/  LDSM.16.M88.4 R52, [R197+-0x3800] ;  /* 0xffc80000c534783b */ /* 0x000ea20000000200 */
[C---:B----4-:R-:W-:Y:S07]  /*2ad0*/  HMMA.16816.F32.BF16 R4, R64.reuse, R100, R4 ;  /* 0x000000644004723c */ /* 0x050fee0000041804 */
[----:B------:R-:W4:Y:S01]  /*2ae0*/  LDSM.16.M88.4 R60, [R196+-0x4000] ;  /* 0xffc00000c43c783b */ /* 0x000f220000000200 */
[C---:B------:R-:W-:Y:S07]  /*2af0*/  HMMA.16816.F32.BF16 R8, R64.reuse, R102, R8 ;  /* 0x000000664008723c */ /* 0x040fee0000041808 */
[----:B------:R-:W-:Y:S01]  /*2b00*/  LDSM.16.M88.4 R100, [R189+0x2000] ;  /* 0x00200000bd64783b */ /* 0x000fe20000000200 */
[C---:B-1----:R-:W-:Y:S08]  /*2b10*/  HMMA.16816.F32.BF16 R12, R64.reuse, R104, R12 ;  /* 0x00000068400c723c */ /* 0x042ff0000004180c */
[----:B------:R-:W-:Y:S01]  /*2b20*/  HMMA.16816.F32.BF16 R16, R64, R106, R16 ;  /* 0x0000006a4010723c */ /* 0x000fe20000041810 */
[----:B------:R-:W1:Y:S07]  /*2b30*/  LDSM.16.M88.4 R64, [R196+-0x3800] ;  /* 0xffc80000c440783b */ /* 0x000e6e0000000200 */
[C---:B---3--:R-:W-:Y:S01]  /*2b40*/  HMMA.16816.F32.BF16 R4, R108.reuse, R112, R4 ;  /* 0x000000706c04723c */ /* 0x048fe20000041804 */
[----:B------:R-:W3:Y:S07]  /*2b50*/  LDSM.16.M88.4 R104, [R201+-0x2000] ;  /* 0xffe00000c968783b */ /* 0x000eee0000000200 */
[C---:B------:R-:W-:Y:S01]  /*2b60*/  HMMA.16816.F32.BF16 R8, R108.reuse, R114, R8 ;  /* 0x000000726c08723c */ /* 0x040fe20000041808 */
[----:B------:R-:W-:Y:S07]  /*2b70*/  LDSM.16.M88.4 R112, [R199+-0x2000] ;  /* 0xffe00000c770783b */ /* 0x000fee0000000200 */
[C---:B--2---:R-:W-:Y:S08]  /*2b80*/  HMMA.16816.F32.BF16 R12, R108.reuse, R52, R12 ;  /* 0x000000346c0c723c */ /* 0x044ff0000004180c */
[----:B------:R-:W-:Y:S01]  /*2b90*/  HMMA.16816.F32.BF16 R16, R108, R54, R16 ;  /* 0x000000366c10723c */ /* 0x000fe20000041810 */
[----:B------:R-:W2:Y:S07]  /*2ba0*/  LDSM.16.M88.4 R52, [R201+-0x1800] ;  /* 0xffe80000c934783b */ /* 0x000eae0000000200 */
[C---:B----4-:R-:W-:Y:S01]  /*2bb0*/  HMMA.16816.F32.BF16 R4, R56.reuse, R60, R4 ;  /* 0x0000003c3804723c */ /* 0x050fe20000041804 */
[----:B------:R-:W4:Y:S07]  /*2bc0*/  LDSM.16.M88.4 R108, [R182+0x2000] ;  /* 0x00200000b66c783b */ /* 0x000f2e0000000200 */
[C---:B------:R-:W-:Y:S01]  /*2bd0*/  HMMA.16816.F32.BF16 R8, R56.reuse, R62, R8 ;  /* 0x0000003e3808723c */ /* 0x040fe20000041808 */
[----:B------:R2:W-:Y:S07]  /*2be0*/  LDSM.16.M88.4 R60, [R181+0x2000] ;  /* 0x00200000b53c783b */ /* 0x0005ee0000000200 */
[C---:B-1----:R-:W-:Y:S08]  /*2bf0*/  HMMA.16816.F32.BF16 R12, R56.reuse, R64, R12 ;  /* 0x00000040380c723c */ /* 0x042ff0000004180c */
[----:B------:R-:W-:Y:S01]  /*2c00*/  HMMA.16816.F32.BF16 R16, R56, R66, R16 ;  /* 0x000000423810723c */ /* 0x000fe20000041810 */
[----:B------:R-:W1:Y:S07]  /*2c10*/  LDSM.16.M88.4 R56, [R199+-0x1800] ;  /* 0xffe80000c738783b */ /* 0x000e6e0000000200 */
[C---:B---3--:R-:W-:Y:S01]  /*2c20*/  HMMA.16816.F32.BF16 R4, R100.reuse, R104, R4 ;  /* 0x000000686404723c */ /* 0x048fe20000041804 */
[----:B------:R-:W3:Y:S04]  /*2c30*/  LDSM.16.M88.4 R64, [R197+-0x2000] ;  /* 0xffe00000c540783b */ /* 0x000ee80000000200 */
[----:B--2---:R-:W-:Y:S02]  /*2c40*/  FSEL R181, R183, RZ, P0 ;  /* 0x000000ffb7b57208 */ /* 0x004fe40000000000 */
[----:B------:R-:W-:Y:S01]  /*2c50*/  FSETP.NEU.FTZ.AND P0, PT, R238, -INF , PT ;  /* 0xff800000ee00780b */ /* 0x000fe20003f1d000 */
[C---:B------:R-:W-:Y:S01]  /*2c60*/  HMMA.16816.F32.BF16 R8, R100.reuse, R106, R8 ;  /* 0x0000006a6408723c */ /* 0x040fe20000041808 */
[----:B------:R-:W-:Y:S07]  /*2c70*/  LDSM.16.M88.4 R104, [R196+-0x2000] ;  /* 0xffe00000c468783b */ /* 0x000fee0000000200 */
[C---:B------:R-:W-:Y:S08]  /*2c80*/  HMMA.16816.F32.BF16 R12, R100.reuse, R52, R12 ;  /* 0x00000034640c723c */ /* 0x040ff0000004180c */
[----:B------:R-:W-:Y:S01]  /*2c90*/  HMMA.16816.F32.BF16 R16, R100, R54, R16 ;  /* 0x000000366410723c */ /* 0x000fe20000041810 */
[----:B------:R-:W2:Y:S07]  /*2ca0*/  LDSM.16.M88.4 R52, [R197+-0x1800] ;  /* 0xffe80000c534783b */ /* 0x000eae0000000200 */
[C---:B----4-:R-:W-:Y:S01]  /*2cb0*/  HMMA.16816.F32.BF16 R4, R108.reuse, R112, R4 ;  /* 0x000000706c04723c */ /* 0x050fe20000041804 */
[----:B------:R-:W4:Y:S07]  /*2cc0*/  LDSM.16.M88.4 R100, [R180+0x2000] ;  /* 0x00200000b464783b */ /* 0x000f2e0000000200 */
[C---:B------:R-:W-:Y:S08]  /*2cd0*/  HMMA.16816.F32.BF16 R8, R108.reuse, R114, R8 ;  /* 0x000000726c08723c */ /* 0x040ff00000041808 */
[C---:B-1----:R-:W-:Y:S08]  /*2ce0*/  HMMA.16816.F32.BF16 R12, R108.reuse, R56, R12 ;  /* 0x000000386c0c723c */ /* 0x042ff0000004180c */
[----:B------:R-:W-:Y:S08]  /*2cf0*/  HMMA.16816.F32.BF16 R16, R108, R58, R16 ;  /* 0x0000003a6c10723c */ /* 0x000ff00000041810 */
[C---:B---3--:R-:W-:Y:S08]  /*2d00*/  HMMA.16816.F32.BF16 R4, R60.reuse, R64, R4 ;  /* 0x000000403c04723c */ /* 0x048ff00000041804 */
[C---:B------:R-:W-:Y:S08]  /*2d10*/  HMMA.16816.F32.BF16 R8, R60.reuse, R66, R8 ;  /* 0x000000423c08723c */ /* 0x040ff00000041808 */
[C---:B--2---:R-:W-:Y:S08]  /*2d20*/  HMMA.16816.F32.BF16 R12, R60.reuse, R52, R12 ;  /* 0x000000343c0c723c */ /* 0x044ff0000004180c */
[----:B------:R-:W-:Y:S01]  /*2d30*/  HMMA.16816.F32.BF16 R16, R60, R54, R16 ;  /* 0x000000363c10723c */ /* 0x000fe20000041810 */
[----:B------:R-:W1:Y:S02]  /*2d40*/  LDSM.16.M88.4 R52, [R196+-0x1800] ;  /* 0xffe80000c434783b */ /* 0x000e640000000200 */
[----:B------:R-:W-:Y:S02]  /*2d50*/  FSEL R61, R184, RZ, P0 ;  /* 0x000000ffb83d7208 */ /* 0x000fe40000000000 */
[C---:B------:R-:W-:Y:S03]  /*2d60*/  LEA R114, P0, R206.reuse, R222, 0x2 ;  /* 0x000000dece727211 */ /* 0x040fe600078010ff */
[C---:B----4-:R-:W-:Y:S05]  /*2d70*/  HMMA.16816.F32.BF16 R4, R100.reuse, R104, R4 ;  /* 0x000000686404723c */ /* 0x050fea0000041804 */
[----:B------:R-:W-:Y:S02]  /*2d80*/  LEA.HI.X R115, R206, R223, RZ, 0x2, P0 ;  /* 0x000000dfce737211 */ /* 0x000fe400000f14ff */
[-C--:B------:R-:W-:Y:S01]  /*2d90*/  @P2 ISETP.GE.AND P0, PT, R232, R243.reuse, PT ;  /* 0x000000f3e800220c */ /* 0x080fe20003f06270 */
[C---:B------:R-:W-:Y:S02]  /*2da0*/  HMMA.16816.F32.BF16 R8, R100.reuse, R106, R8 ;  /* 0x0000006a6408723c */ /* 0x040fe40000041808 */
[----:B------:R-:W2:Y:S09]  /*2db0*/  LDG.E R223, desc[UR16][R114.64+0x20] ;  /* 0x0000201072df7981 */ /* 0x000eb2000c1e1900 */
[----:B------:R-:W-:Y:S02]  /*2dc0*/  @P2 FSEL R5, R5, -INF , !P3 ;  /* 0xff80000005052808 */ /* 0x000fe40005800000 */
[----:B------:R-:W-:Y:S02]  /*2dd0*/  @P2 FSEL R4, R4, -INF , !P1 ;  /* 0xff80000004042808 */ /* 0x000fe40004800000 */
[----:B------:R-:W-:Y:S01]  /*2de0*/  @P2 FSEL R6, R6, -INF , !P1 ;  /* 0xff80000006062808 */ /* 0x000fe20004800000 */
[--C-:B------:R-:W-:Y:S01]  /*2df0*/  FFMA.FTZ R186, R5, UR6, -R181.reuse ;  /* 0x0000000605ba7c23 */ /* 0x100fe200080108b5 */
[----:B------:R-:W-:Y:S01]  /*2e00*/  @P2 FSEL R7, R7, -INF , !P3 ;  /* 0xff80000007072808 */ /* 0x000fe20005800000 */
[----:B------:R-:W-:Y:S01]  /*2e10*/  FFMA.FTZ R183, R4, UR6, -R181 ;  /* 0x0000000604b77c23 */ /* 0x000fe200080108b5 */
[----:B------:R-:W-:Y:S01]  /*2e20*/  @P2 FSEL R8, R8, -INF , !P0 ;  /* 0xff80000008082808 */ /* 0x000fe20004000000 */
[----:B------:R3:W-:Y:S01]  /*2e30*/  MUFU.EX2 R184, R186 ;  /* 0x000000ba00b87308 */ /* 0x0007e20000000800 */
[----:B------:R-:W-:Y:S01]  /*2e40*/  @P2 FSEL R10, R10, -INF , !P0 ;  /* 0xff8000000a0a2808 */ /* 0x000fe20004000000 */
[--C-:B------:R-:W-:Y:S01]  /*2e50*/  FFMA.FTZ R185, R6, UR6, -R61.reuse ;  /* 0x0000000606b97c23 */ /* 0x100fe2000801083d */
[----:B------:R-:W-:Y:S01]  /*2e60*/  FFMA.FTZ R250, R7, UR6, -R61 ;  /* 0x0000000607fa7c23 */ /* 0x000fe2000801083d */
[----:B------:R-:W-:Y:S01]  /*2e70*/  FFMA.FTZ R187, R8, UR6, -R181 ;  /* 0x0000000608bb7c23 */ /* 0x000fe200080108b5 */
[C---:B-1----:R-:W-:Y:S03]  /*2e80*/  HMMA.16816.F32.BF16 R12, R100.reuse, R52, R12 ;  /* 0x00000034640c723c */ /* 0x042fe6000004180c */
[----:B------:R-:W-:Y:S02]  /*2e90*/  FFMA.FTZ R251, R10, UR6, -R61 ;  /* 0x000000060afb7c23 */ /* 0x000fe4000801083d */
[----:B------:R-:W-:Y:S01]  /*2ea0*/  MUFU.EX2 R183, R183 ;  /* 0x000000b700b77308 */ /* 0x000fe20000000800 */
[-C--:B------:R-:W-:Y:S02]  /*2eb0*/  @P2 ISETP.GE.AND P1, PT, R233, R243.reuse, PT ;  /* 0x000000f3e900220c */ /* 0x080fe40003f26270 */
[-C--:B------:R-:W-:Y:S01]  /*2ec0*/  @P2 ISETP.GE.AND P0, PT, R234, R243.reuse, PT ;  /* 0x000000f3ea00220c */ /* 0x080fe20003f06270 */
[----:B------:R-:W-:Y:S03]  /*2ed0*/  HMMA.16816.F32.BF16 R16, R100, R54, R16 ;  /* 0x000000366410723c */ /* 0x000fe60000041810 */
[----:B------:R-:W-:Y:S01]  /*2ee0*/  @P2 FSEL R9, R9, -INF , !P1 ;  /* 0xff80000009092808 */ /* 0x000fe20004800000 */
[----:B---3--:R1:W3:Y:S01]  /*2ef0*/  LDG.E R186, desc[UR16][R114.64] ;  /* 0x0000001072ba7981 */ /* 0x0082e2000c1e1900 */
[----:B------:R-:W-:Y:S01]  /*2f00*/  @P2 FSEL R11, R11, -INF , !P1 ;  /* 0xff8000000b0b2808 */ /* 0x000fe20004800000 */
[----:B------:R-:W-:Y:S01]  /*2f10*/  MUFU.EX2 R185, R185 ;  /* 0x000000b900b97308 */ /* 0x000fe20000000800 */
[-C--:B------:R-:W-:Y:S01]  /*2f20*/  @P2 ISETP.GE.AND P1, PT, R235, R243.reuse, PT ;  /* 0x000000f3eb00220c */ /* 0x080fe20003f26270 */
[----:B------:R-:W-:Y:S02]  /*2f30*/  FFMA.FTZ R252, R9, UR6, -R181 ;  /* 0x0000000609fc7c23 */ /* 0x000fe400080108b5 */
[----:B------:R-:W-:Y:S01]  /*2f40*/  FFMA.FTZ R180, R11, UR6, -R61 ;  /* 0x000000060bb47c23 */ /* 0x000fe2000801083d */
[----:B------:R-:W-:Y:S02]  /*2f50*/  @P2 FSEL R12, R12, -INF , !P0 ;  /* 0xff8000000c0c2808 */ /* 0x000fe40004000000 */
[----:B------:R-:W-:Y:S03]  /*2f60*/  @P2 FSEL R14, R14, -INF , !P0 ;  /* 0xff8000000e0e2808 */ /* 0x000fe60004000000 */
[----:B------:R-:W4:Y:S01]  /*2f70*/  MUFU.EX2 R250, R250 ;  /* 0x000000fa00fa7308 */ /* 0x000f220000000800 */
[----:B------:R-:W-:Y:S01]  /*2f80*/  @P2 FSEL R13, R13, -INF , !P1 ;  /* 0xff8000000d0d2808 */ /* 0x000fe20004800000 */
[----:B------:R-:W-:Y:S01]  /*2f90*/  FFMA.FTZ R113, R12, UR6, -R181 ;  /* 0x000000060c717c23 */ /* 0x000fe200080108b5 */
[----:B------:R-:W-:Y:S02]  /*2fa0*/  @P2 FSEL R15, R15, -INF , !P1 ;  /* 0xff8000000f0f2808 */ /* 0x000fe40004800000 */
[-C--:B------:R-:W-:Y:S02]  /*2fb0*/  @P2 ISETP.GE.AND P0, PT, R236, R243.reuse, PT ;  /* 0x000000f3ec00220c */ /* 0x080fe40003f06270 */
[----:B------:R-:W-:Y:S01]  /*2fc0*/  @P2 ISETP.GE.AND P1, PT, R237, R243, PT ;  /* 0x000000f3ed00220c */ /* 0x000fe20003f26270 */
[----:B------:R-:W-:Y:S01]  /*2fd0*/  FFMA.FTZ R182, R15, UR6, -R61 ;  /* 0x000000060fb67c23 */ /* 0x000fe2000801083d */
[----:B------:R-:W-:Y:S01]  /*2fe0*/  @P2 FSEL R16, R16, -INF , !P0 ;  /* 0xff80000010102808 */ /* 0x000fe20004000000 */
[----:B------:R-:W-:Y:S01]  /*2ff0*/  MUFU.EX2 R251, R251 ;  /* 0x000000fb00fb7308 */ /* 0x000fe20000000800 */
[----:B------:R-:W-:Y:S02]  /*3000*/  @P2 FSEL R17, R17, -INF , !P1 ;  /* 0xff80000011112808 */ /* 0x000fe40004800000 */
[----:B------:R-:W-:Y:S01]  /*3010*/  @P2 FSEL R18, R18, -INF , !P0 ;  /* 0xff80000012122808 */ /* 0x000fe20004000000 */
[--C-:B------:R-:W-:Y:S01]  /*3020*/  FFMA.FTZ R105, R16, UR6, -R181.reuse ;  /* 0x0000000610697c23 */ /* 0x100fe200080108b5 */
[--C-:B-1----:R-:W-:Y:S01]  /*3030*/  FFMA.FTZ R114, R13, UR6, -R181.reuse ;  /* 0x000000060d727c23 */ /* 0x102fe200080108b5 */
[----:B------:R-:W-:Y:S01]  /*3040*/  FFMA.FTZ R181, R17, UR6, -R181 ;  /* 0x0000000611b57c23 */ /* 0x000fe200080108b5 */
[--C-:B------:R-:W-:Y:S01]  /*3050*/  FFMA.FTZ R115, R14, UR6, -R61.reuse ;  /* 0x000000060e737c23 */ /* 0x100fe2000801083d */
[----:B------:R-:W-:Y:S02]  /*3060*/  @P2 FSEL R19, R19, -INF , !P1 ;  /* 0xff80000013132808 */ /* 0x000fe40004800000 */
[----:B------:R-:W1:Y:S01]  /*3070*/  MUFU.EX2 R180, R180 ;  /* 0x000000b400b47308 */ /* 0x000e620000000800 */
[--C-:B------:R-:W-:Y:S01]  /*3080*/  FFMA.FTZ R107, R18, UR6, -R61.reuse ;  /* 0x00000006126b7c23 */ /* 0x100fe2000801083d */
[----:B----4-:R-:W-:Y:S01]  /*3090*/  F2FP.BF16.F32.PACK_AB R111, R250, R185 ;  /* 0x000000b9fa6f723e */ /* 0x010fe200000010ff */
[----:B------:R-:W-:Y:S01]  /*30a0*/  FFMA.FTZ R61, R19, UR6, -R61 ;  /* 0x00000006133d7c23 */ /* 0x000fe2000801083d */
[----:B------:R-:W-:Y:S03]  /*30b0*/  ISETP.NE.AND P1, PT, R240, RZ, PT ;  /* 0x000000fff000720c */ /* 0x000fe60003f25270 */
[----:B------:R-:W-:Y:S03]  /*30c0*/  STS [R212+0x400], R111 ;  /* 0x0004006fd4007388 */ /* 0x000fe60000000800 */
[----:B------:R4:W-:Y:S10]  /*30d0*/  MUFU.EX2 R106, R181 ;  /* 0x000000b5006a7308 */ /* 0x0009f40000000800 */
[----:B------:R-:W-:Y:S01]  /*30e0*/  MUFU.EX2 R187, R187 ;  /* 0x000000bb00bb7308 */ /* 0x000fe20000000800 */
[----:B-1----:R-:W-:Y:S09]  /*30f0*/  F2FP.BF16.F32.PACK_AB R62, R180, R251 ;  /* 0x000000fbb43e723e */ /* 0x002ff200000010ff */
[----:B------:R-:W1:Y:S01]  /*3100*/  MUFU.EX2 R252, R252 ;  /* 0x000000fc00fc7308 */ /* 0x000e620000000800 */
[----:B----4-:R-:W-:Y:S05]  /*3110*/  F2FP.BF16.F32.PACK_AB R181, R184, R183 ;  /* 0x000000b7b8b5723e */ /* 0x010fea00000010ff */
[----:B------:R4:W-:Y:S04]  /*3120*/  STS [R212], R181 ;  /* 0x000000b5d4007388 */ /* 0x0009e80000000800 */
[----:B------:R-:W-:Y:S01]  /*3130*/  MUFU.EX2 R115, R115 ;  /* 0x0000007300737308 */ /* 0x000fe20000000800 */
[----:B------:R-:W-:Y:S09]  /*3140*/  STS [R229+0x400], R62 ;  /* 0x0004003ee5007388 */ /* 0x000ff20000000800 */
[----:B------:R-:W4:Y:S01]  /*3150*/  MUFU.EX2 R182, R182 ;  /* 0x000000b600b67308 */ /* 0x000f220000000800 */
[----:B-1----:R-:W-:Y:S05]  /*3160*/  F2FP.BF16.F32.PACK_AB R110, R252, R187 ;  /* 0x000000bbfc6e723e */ /* 0x002fea00000010ff */
[----:B------:R-:W-:Y:S04]  /*3170*/  STS [R229], R110 ;  /* 0x0000006ee5007388 */ /* 0x000fe80000000800 */
[----:B------:R-:W-:Y:S01]  /*3180*/  MUFU.EX2 R113, R113 ;  /* 0x0000007100717308 */ /* 0x000fe20000000800 */
[----:B----4-:R-:W-:Y:S09]  /*3190*/  IADD3 R181, PT, PT, R244, R231, RZ ;  /* 0x000000e7f4b57210 */ /* 0x010ff20007ffe0ff */
[----:B------:R-:W1:Y:S01]  /*31a0*/  MUFU.EX2 R114, R114 ;  /* 0x0000007200727308 */ /* 0x000e620000000800 */
[----:B------:R-:W-:Y:S05]  /*31b0*/  F2FP.BF16.F32.PACK_AB R63, R182, R115 ;  /* 0x00000073b63f723e */ /* 0x000fea00000010ff */
[----:B------:R-:W-:Y:S04]  /*31c0*/  STS [R244+0x400], R63 ;  /* 0x0004003ff4007388 */ /* 0x000fe80000000800 */
[----:B------:R-:W-:Y:S10]  /*31d0*/  MUFU.EX2 R102, R61 ;  /* 0x0000003d00667308 */ /* 0x000ff40000000800 */
[----:B------:R-:W4:Y:S01]  /*31e0*/  MUFU.EX2 R105, R105 ;  /* 0x0000006900697308 */ /* 0x000f220000000800 */
[----:B-1----:R-:W-:Y:S05]  /*31f0*/  F2FP.BF16.F32.PACK_AB R109, R114, R113 ;  /* 0x00000071726d723e */ /* 0x002fea00000010ff */
[----:B------:R-:W-:Y:S04]  /*3200*/  STS [R244], R109 ;  /* 0x0000006df4007388 */ /* 0x000fe80000000800 */
[----:B------:R-:W1:Y:S01]  /*3210*/  MUFU.EX2 R107, R107 ;  /* 0x0000006b006b7308 */ /* 0x000e620000000800 */
[----:B----4-:R-:W-:Y:S05]  /*3220*/  F2FP.BF16.F32.PACK_AB R103, R106, R105 ;  /* 0x000000696a67723e */ /* 0x010fea00000010ff */
[----:B------:R-:W-:Y:S01]  /*3230*/  STS [R181], R103 ;  /* 0x00000067b5007388 */ /* 0x000fe20000000800 */
[----:B-1----:R-:W-:Y:S05]  /*3240*/  F2FP.BF16.F32.PACK_AB R101, R102, R107 ;  /* 0x0000006b6665723e */ /* 0x002fea00000010ff */
[----:B------:R-:W-:Y:S04]  /*3250*/  STS [R181+0x400], R101 ;  /* 0x00040065b5007388 */ /* 0x000fe80000000800 */
[----:B------:R-:W1:Y:S08]  /*3260*/  LDSM.16.M88.4 R52, [R203+0x8000] ;  /* 0x00800000cb34783b */ /* 0x000e700000000200 */
[----:B------:R-:W4:Y:S08]  /*3270*/  LDSM.16.M88.4 R56, [R3+0x8000] ;  /* 0x008000000338783b */ /* 0x000f300000000200 */
[----:B------:R-:W4:Y:S01]  /*3280*/  LDSM.16.M88.4 R60, [R2+0x8000] ;  /* 0x00800000023c783b */ /* 0x000f220000000200 */
[C---:B-1----:R-:W-:Y:S08]  /*3290*/  HMMA.16816.F32.BF16 R4, R52.reuse, R116, RZ ;  /* 0x000000743404723c */ /* 0x042ff000000418ff */
[C---:B------:R-:W-:Y:S08]  /*32a0*/  HMMA.16816.F32.BF16 R8, R52.reuse, R118, RZ ;  /* 0x000000763408723c */ /* 0x040ff000000418ff */
[C---:B------:R-:W-:Y:S08]  /*32b0*/  HMMA.16816.F32.BF16 R12, R52.reuse, R120, RZ ;  /* 0x00000078340c723c */ /* 0x040ff000000418ff */
[----:B------:R-:W-:Y:S01]  /*32c0*/  HMMA.16816.F32.BF16 R16, R52, R122, RZ ;  /* 0x0000007a3410723c */ /* 0x000fe200000418ff */
[----:B------:R-:W1:Y:S07]  /*32d0*/  LDSM.16.M88.4 R52, [R0+0x8000] ;  /* 0x008000000034783b */ /* 0x000e6e0000000200 */
[C---:B----4-:R-:W-:Y:S08]  /*32e0*/  HMMA.16816.F32.BF16 R4, R56.reuse, R124, R4 ;  /* 0x0000007c3804723c */ /* 0x050ff00000041804 */
[C---:B------:R-:W-:Y:S08]  /*32f0*/  HMMA.16816.F32.BF16 R8, R56.reuse, R126, R8 ;  /* 0x0000007e3808723c */ /* 0x040ff00000041808 */
[C---:B------:R-:W-:Y:S08]  /*3300*/  HMMA.16816.F32.BF16 R12, R56.reuse, R128, R12 ;  /* 0x00000080380c723c */ /* 0x040ff0000004180c */
[----:B------:R-:W-:Y:S01]  /*3310*/  HMMA.16816.F32.BF16 R16, R56, R130, R16 ;  /* 0x000000823810723c */ /* 0x000fe20000041810 */
[----:B------:R-:W4:Y:S07]  /*3320*/  LDSM.16.M88.4 R56, [R203+0xa000] ;  /* 0x00a00000cb38783b */ /* 0x000f2e0000000200 */
[C---:B------:R-:W-:Y:S08]  /*3330*/  HMMA.16816.F32.BF16 R4, R60.reuse, R132, R4 ;  /* 0x000000843c04723c */ /* 0x040ff00000041804 */
[C---:B------:R-:W-:Y:S08]  /*3340*/  HMMA.16816.F32.BF16 R8, R60.reuse, R134, R8 ;  /* 0x000000863c08723c */ /* 0x040ff00000041808 */
[C---:B------:R-:W-:Y:S08]  /*3350*/  HMMA.16816.F32.BF16 R12, R60.reuse, R136, R12 ;  /* 0x000000883c0c723c */ /* 0x040ff0000004180c */
[----:B------:R-:W-:Y:S01]  /*3360*/  HMMA.16816.F32.BF16 R16, R60, R138, R16 ;  /* 0x0000008a3c10723c */ /* 0x000fe20000041810 */
[----:B------:R-:W2:Y:S07]  /*3370*/  LDSM.16.M88.4 R60, [R3+0xa000] ;  /* 0x00a00000033c783b */ /* 0x000eae0000000200 */
[C---:B-1----:R-:W-:Y:S08]  /*3380*/  HMMA.16816.F32.BF16 R4, R52.reuse, R140, R4 ;  /* 0x0000008c3404723c */ /* 0x042ff00000041804 */
[C---:B------:R-:W-:Y:S08]  /*3390*/  HMMA.16816.F32.BF16 R8, R52.reuse, R142, R8 ;  /* 0x0000008e3408723c */ /* 0x040ff00000041808 */
[C---:B------:R-:W-:Y:S08]  /*33a0*/  HMMA.16816.F32.BF16 R12, R52.reuse, R144, R12 ;  /* 0x00000090340c723c */ /* 0x040ff0000004180c */
[----:B------:R-:W-:Y:S01]  /*33b0*/  HMMA.16816.F32.BF16 R16, R52, R146, R16 ;  /* 0x000000923410723c */ /* 0x000fe20000041810 */
[----:B------:R-:W1:Y:S07]  /*33c0*/  LDSM.16.M88.4 R52, [R2+0xa000] ;  /* 0x00a000000234783b */ /* 0x000e6e0000000200 */
[C---:B----4-:R-:W-:Y:S08]  /*33d0*/  HMMA.16816.F32.BF16 R4, R56.reuse, R148, R4 ;  /* 0x000000943804723c */ /* 0x050ff00000041804 */
[C---:B------:R-:W-:Y:S08]  /*33e0*/  HMMA.16816.F32.BF16 R8, R56.reuse, R150, R8 ;  /* 0x000000963808723c */ /* 0x040ff00000041808 */
[C---:B------:R-:W-:Y:S08]  /*33f0*/  HMMA.16816.F32.BF16 R12, R56.reuse, R152, R12 ;  /* 0x00000098380c723c */ /* 0x040ff0000004180c */
[----:B------:R-:W-:Y:S01]  /*3400*/  HMMA.16816.F32.BF16 R16, R56, R154, R16 ;  /* 0x0000009a3810723c */ /* 0x000fe20000041810 */
[----:B------:R-:W4:Y:S07]  /*3410*/  LDSM.16.M88.4 R56, [R0+0xa000] ;  /* 0x00a000000038783b */ /* 0x000f2e0000000200 */
[C---:B--2---:R-:W-:Y:S08]  /*3420*/  HMMA.16816.F32.BF16 R4, R60.reuse, R156, R4 ;  /* 0x0000009c3c04723c */ /* 0x044ff00000041804 */
[C---:B------:R-:W-:Y:S08]  /*3430*/  HMMA.16816.F32.BF16 R8, R60.reuse, R158, R8 ;  /* 0x0000009e3c08723c */ /* 0x040ff00000041808 */
[C---:B------:R-:W-:Y:S08]  /*3440*/  HMMA.16816.F32.BF16 R12, R60.reuse, R160, R12 ;  /* 0x000000a03c0c723c */ /* 0x040ff0000004180c */
[----:B------:R-:W-:Y:S08]  /*3450*/  HMMA.16816.F32.BF16 R16, R60, R162, R16 ;  /* 0x000000a23c10723c */ /* 0x000ff00000041810 */
[C---:B-1----:R-:W-:Y:S08]  /*3460*/  HMMA.16816.F32.BF16 R4, R52.reuse, R164, R4 ;  /* 0x000000a43404723c */ /* 0x042ff00000041804 */
[C---:B------:R-:W-:Y:S08]  /*3470*/  HMMA.16816.F32.BF16 R8, R52.reuse, R166, R8 ;  /* 0x000000a63408723c */ /* 0x040ff00000041808 */
[C---:B------:R-:W-:Y:S08]  /*3480*/  HMMA.16816.F32.BF16 R12, R52.reuse, R168, R12 ;  /* 0x000000a8340c723c */ /* 0x040ff0000004180c */
[----:B------:R-:W-:Y:S08]  /*3490*/  HMMA.16816.F32.BF16 R16, R52, R170, R16 ;  /* 0x000000aa3410723c */ /* 0x000ff00000041810 */
[C---:B----4-:R-:W-:Y:S08]  /*34a0*/  HMMA.16816.F32.BF16 R4, R56.reuse, R172, R4 ;  /* 0x000000ac3804723c */ /* 0x050ff00000041804 */
[C---:B------:R-:W-:Y:S08]  /*34b0*/  HMMA.16816.F32.BF16 R8, R56.reuse, R174, R8 ;  /* 0x000000ae3808723c */ /* 0x040ff00000041808 */
[C---:B------:R-:W-:Y:S03]  /*34c0*/  HMMA.16816.F32.BF16 R12, R56.reuse, R176, R12 ;  /* 0x000000b0380c723c */ /* 0x040fe6000004180c */
[C---:B---3--:R-:W-:Y:S01]  /*34d0*/  FADD.FTZ R62, -R186.reuse, R4 ;  /* 0x00000004ba3e7221 */ /* 0x048fe20000010100 */
[----:B------:R-:W-:Y:S03]  /*34e0*/  FADD.FTZ R61, -R186, R5 ;  /* 0x00000005ba3d7221 */ /* 0x000fe60000010100 */
[----:B------:R-:W-:Y:S01]  /*34f0*/  FMUL.FTZ R183, R183, R62 ;  /* 0x0000003eb7b77220 */ /* 0x000fe20000410000 */
[----:B------:R-:W-:Y:S03]  /*3500*/  HMMA.16816.F32.BF16 R16, R56, R178, R16 ;  /* 0x000000b23810723c */ /* 0x000fe60000041810 */
[----:B------:R-:W-:Y:S01]  /*3510*/  FMUL.FTZ R184, R184, R61 ;  /* 0x0000003db8b87220 */ /* 0x000fe20000410000 */
[C---:B------:R-:W-:Y:S01]  /*3520*/  FADD.FTZ R62, -R186.reuse, R8 ;  /* 0x00000008ba3e7221 */ /* 0x040fe20000010100 */
[----:B------:R-:W-:Y:S03]  /*3530*/  FADD.FTZ R61, -R186, R9 ;  /* 0x00000009ba3d7221 */ /* 0x000fe60000010100 */
[----:B------:R-:W-:Y:S01]  /*3540*/  F2FP.BF16.F32.PACK_AB R183, R184, R183 ;  /* 0x000000b7b8b7723e */ /* 0x000fe200000010ff */
[----:B------:R-:W-:Y:S01]  /*3550*/  FMUL.FTZ R187, R187, R62 ;  /* 0x0000003ebbbb7220 */ /* 0x000fe20000410000 */
[----:B------:R-:W-:Y:S01]  /*3560*/  FMUL.FTZ R252, R252, R61 ;  /* 0x0000003dfcfc7220 */ /* 0x000fe20000410000 */
[C---:B------:R-:W-:Y:S01]  /*3570*/  FADD.FTZ R184, -R186.reuse, R12 ;  /* 0x0000000cbab87221 */ /* 0x040fe20000010100 */
[----:B------:R-:W-:Y:S03]  /*3580*/  FADD.FTZ R61, -R186, R13 ;  /* 0x0000000dba3d7221 */ /* 0x000fe60000010100 */
[----:B------:R-:W-:Y:S01]  /*3590*/  FMUL.FTZ R184, R113, R184 ;  /* 0x000000b871b87220 */ /* 0x000fe20000410000 */
[----:B------:R-:W-:Y:S01]  /*35a0*/  F2FP.BF16.F32.PACK_AB R252, R252, R187 ;  /* 0x000000bbfcfc723e */ /* 0x000fe200000010ff */
[----:B------:R-:W-:Y:S01]  /*35b0*/  FMUL.FTZ R113, R114, R61 ;  /* 0x0000003d72717220 */ /* 0x000fe20000410000 */
[C---:B------:R-:W-:Y:S01]  /*35c0*/  FADD.FTZ R187, -R223.reuse, R6 ;  /* 0x00000006dfbb7221 */ /* 0x040fe20000010100 */
[----:B------:R-:W-:Y:S01]  /*35d0*/  FADD.FTZ R114, -R223, R7 ;  /* 0x00000007df727221 */ /* 0x000fe20000010100 */
[C---:B------:R-:W-:Y:S01]  /*35e0*/  FADD.FTZ R62, -R186.reuse, R16 ;  /* 0x00000010ba3e7221 */ /* 0x040fe20000010100 */
[----:B------:R-:W-:Y:S01]  /*35f0*/  FADD.FTZ R186, -R186, R17 ;  /* 0x00000011baba7221 */ /* 0x000fe20000010100 */
[----:B------:R-:W-:Y:S01]  /*3600*/  FMUL.FTZ R187, R185, R187 ;  /* 0x000000bbb9bb7220 */ /* 0x000fe20000410000 */
[----:B------:R-:W-:Y:S01]  /*3610*/  FMUL.FTZ R250, R250, R114 ;  /* 0x00000072fafa7220 */ /* 0x000fe20000410000 */
[C---:B------:R-:W-:Y:S01]  /*3620*/  FADD.FTZ R185, -R223.reuse, R10 ;  /* 0x0000000adfb97221 */ /* 0x040fe20000010100 */
[----:B------:R-:W-:Y:S01]  /*3630*/  FADD.FTZ R114, -R223, R11 ;  /* 0x0000000bdf727221 */ /* 0x000fe20000010100 */
[----:B------:R-:W-:Y:S01]  /*3640*/  FMUL.FTZ R105, R105, R62 ;  /* 0x0000003e69697220 */ /* 0x000fe20000410000 */
[----:B------:R-:W-:Y:S01]  /*3650*/  FMUL.FTZ R186, R106, R186 ;  /* 0x000000ba6aba7220 */ /* 0x000fe20000410000 */
[----:B------:R-:W-:Y:S01]  /*3660*/  FMUL.FTZ R185, R251, R185 ;  /* 0x000000b9fbb97220 */ /* 0x000fe20000410000 */
[----:B------:R-:W-:Y:S01]  /*3670*/  FMUL.FTZ R251, R180, R114 ;  /* 0x00000072b4fb7220 */ /* 0x000fe20000410000 */
[----:B------:R-:W-:Y:S01]  /*3680*/  F2FP.BF16.F32.PACK_AB R187, R250, R187 ;  /* 0x000000bbfabb723e */ /* 0x000fe200000010ff */
[C---:B------:R-:W-:Y:S01]  /*3690*/  FADD.FTZ R250, -R223.reuse, R14 ;  /* 0x0000000edffa7221 */ /* 0x040fe20000010100 */
[C---:B------:R-:W-:Y:S01]  /*36a0*/  FADD.FTZ R180, -R223.reuse, R15 ;  /* 0x0000000fdfb47221 */ /* 0x040fe20000010100 */
[C---:B------:R-:W-:Y:S01]  /*36b0*/  FADD.FTZ R114, -R223.reuse, R18 ;  /* 0x00000012df727221 */ /* 0x040fe20000010100 */
[----:B------:R-:W-:Y:S01]  /*36c0*/  FADD.FTZ R223, -R223, R19 ;  /* 0x00000013dfdf7221 */ /* 0x000fe20000010100 */
[----:B------:R-:W-:Y:S01]  /*36d0*/  F2FP.BF16.F32.PACK_AB R184, R113, R184 ;  /* 0x000000b871b8723e */ /* 0x000fe200000010ff */
[----:B------:R-:W-:Y:S01]  /*36e0*/  FMUL.FTZ R250, R115, R250 ;  /* 0x000000fa73fa7220 */ /* 0x000fe20000410000 */
[----:B------:R-:W-:Y:S01]  /*36f0*/  F2FP.BF16.F32.PACK_AB R186, R186, R105 ;  /* 0x00000069baba723e */ /* 0x000fe200000010ff */
[----:B------:R-:W-:Y:S01]  /*3700*/  FMUL.FTZ R180, R182, R180 ;  /* 0x000000b4b6b47220 */ /* 0x000fe20000410000 */
[----:B------:R-:W-:Y:S01]  /*3710*/  FMUL.FTZ R114, R107, R114 ;  /* 0x000000726b727220 */ /* 0x000fe20000410000 */
[----:B------:R-:W-:Y:S01]  /*3720*/  FMUL.FTZ R223, R102, R223 ;  /* 0x000000df66df7220 */ /* 0x000fe20000410000 */
[----:B------:R-:W-:Y:S06]  /*3730*/  @!P1 BRA `(.L_x_24) ;  /* 0x0000000000609947 */ /* 0x000fec0003800000 */
[----:B------:R-:W1:Y:S01]  /*3740*/  LDC R5, c[0x0][0x3b0] ;  /* 0x0000ec00ff057b82 */ /* 0x000e620000000800 */
[----:B------:R-:W-:Y:S02]  /*3750*/  IADD3 R7, P0, PT, RZ, -UR20, RZ ;  /* 0x80000014ff077c10 */ /* 0x000fe4000ff1e0ff */
[----:B------:R-:W-:Y:S04]  /*3760*/  LOP3.LUT R6, R240, 0x1, RZ, 0xc0, !PT ;  /* 0x00000001f0067812 */ /* 0x000fe800078ec0ff */
[----:B------:R-:W-:Y:S01]  /*3770*/  ISETP.NE.U32.AND P3, PT, R6, 0x1, PT ;  /* 0x000000010600780c */ /* 0x000fe20003f65070 */
[----:B------:R-:W2:Y:S01]  /*3780*/  LDC R4, c[0x0][0x3b4] ;  /* 0x0000ed00ff047b82 */ /* 0x000ea20000000800 */
[----:B------:R-:W-:Y:S05]  /*3790*/  IMAD.MOV.U32 R6, RZ, RZ, -0x4000 ;  /* 0xffffc000ff067424 */ /* 0x000fea00078e00ff */
[----:B------:R-:W-:Y:S05]  /*37a0*/  SEL R6, R6, 0x4000, !P3 ;  /* 0x0000400006067807 */ /* 0x000fea0005800000 */
[--C-:B------:R-:W-:Y:S02]  /*37b0*/  IMAD.IADD R241, R241, 0x1, R6.reuse ;  /* 0x00000001f1f17824 */ /* 0x100fe400078e0206 */
[----:B------:R-:W-:Y:S02]  /*37c0*/  IMAD.IADD R189, R189, 0x1, R6 ;  /* 0x00000001bdbd7824 */ /* 0x000fe400078e0206 */
[----:B-1----:R-:W-:Y:S04]  /*37d0*/  IMAD.SHL.U32 R8, R5, 0x40, RZ ;  /* 0x0000004005087824 */ /* 0x002fe800078e00ff */
[----:B------:R-:W-:Y:S05]  /*37e0*/  IMAD.X R8, RZ, RZ, ~R8, P0 ;  /* 0x000000ffff087224 */ /* 0x000fea00000e0e08 */
[----:B------:R-:W-:Y:S04]  /*37f0*/  SHF.R.S64 R7, R7, 0x1f, R8 ;  /* 0x0000001f07077819 */ /* 0x000fe80000001008 */
[----:B------:R-:W-:Y:S04]  /*3800*/  IADD3 R224, P0, PT, R7, R224, RZ ;  /* 0x000000e007e07210 */ /* 0x000fe80007f1e0ff */
[----:B------:R-:W-:Y:S02]  /*3810*/  LEA.HI.X.SX32 R225, R8, R225, 0x1, P0 ;  /* 0x000000e108e17211 */ /* 0x000fe400000f0eff */
[C---:B------:R-:W-:Y:S03]  /*3820*/  LEA R8, P0, R5.reuse, R224, 0x6 ;  /* 0x000000e005087211 */ /* 0x040fe600078030ff */
[----:B------:R-:W-:Y:S01]  /*3830*/  @!PT LDS RZ, [RZ] ;  /* 0x00000000fffff984 */ /* 0x000fe20000000800 */
[----:B------:R-:W-:Y:S01]  /*3840*/  @!PT LDS RZ, [RZ] ;  /* 0x00000000fffff984 */ /* 0x000fe20000000800 */
[----:B------:R-:W-:Y:S01]  /*3850*/  @!PT LDS RZ, [RZ] ;  /* 0x00000000fffff984 */ /* 0x000fe20000000800 */
[----:B------:R1:W-:Y:S01]  /*3860*/  LDGSTS.E.BYPASS.LTC128B.128 [R241], desc[UR16][R224.64] ;  /* 0x00000000e0f17fae */ /* 0x0003e2000b981a10 */
[----:B--2---:R-:W-:Y:S03]  /*3870*/  LEA.HI.X R9, R5, R225, R4, 0x6, P0 ;  /* 0x000000e105097211 */ /* 0x004fe600000f3404 */
[----:B------:R1:W-:Y:S04]  /*3880*/  LDGSTS.E.BYPASS.LTC128B.128 [R241+0x2000], desc[UR16][R224.64+0x80] ;  /* 0x02000080e0f17fae */ /* 0x0003e8000b981a10 */
[----:B------:R1:W-:Y:S04]  /*3890*/  LDGSTS.E.BYPASS.LTC128B.128 [R241+0x1000], desc[UR16][R8.64] ;  /* 0x0100000008f17fae */ /* 0x0003e8000b981a10 */
[----:B------:R1:W-:Y:S04]  /*38a0*/  LDGSTS.E.BYPASS.LTC128B.128 [R241+0x3000], desc[UR16][R8.64+0x80] ;  /* 0x0300008008f17fae */ /* 0x0003e8000b981a10 */
[----:B------:R-:W0:Y:S02]  /*38b0*/  LDGDEPBAR ;  /* 0x00000000000079af */ /* 0x000e240000000000 */
.L_x_24:
[----:B------:R-:W-:Y:S01]  /*38c0*/  F2FP.BF16.F32.PACK_AB R56, R251, R185 ;  /* 0x000000b9fb38723e */ /* 0x000fe200000010ff */
[----:B------:R-:W-:Y:S01]  /*38d0*/  STS [R212+-0x2000], R183 ;  /* 0xffe000b7d4007388 */ /* 0x000fe20000000800 */
[----:B------:R-:W-:Y:S02]  /*38e0*/  F2FP.BF16.F32.PACK_AB R65, R180, R250 ;  /* 0x000000fab441723e */ /* 0x000fe400000010ff */
[----:B------:R-:W-:Y:S01]  /*38f0*/  F2FP.BF16.F32.PACK_AB R114, R223, R114 ;  /* 0x00000072df72723e */ /* 0x000fe200000010ff */
[----:B------:R-:W-:Y:S01]  /*3900*/  STS [R212+-0x1c00], R187 ;  /* 0xffe400bbd4007388 */ /* 0x000fe20000000800 */
[----:B------:R-:W-:Y:S03]  /*3910*/  IMAD R223, R215, UR5, RZ ;  /* 0x00000005d7df7c24 */ /* 0x000fe6000f8e02ff */
[----:B------:R-:W-:Y:S04]  /*3920*/  STS [R229+-0x2000], R252 ;  /* 0xffe000fce5007388 */ /* 0x000fe80000000800 */
[----:B------:R-:W-:Y:S04]  /*3930*/  STS [R229+-0x1c00], R56 ;  /* 0xffe40038e5007388 */ /* 0x000fe80000000800 */
[----:B------:R-:W-:Y:S04]  /*3940*/  STS [R244+-0x2000], R184 ;  /* 0xffe000b8f4007388 */ /* 0x000fe80000000800 */
[----:B------:R-:W-:Y:S04]  /*3950*/  STS [R244+-0x1c00], R65 ;  /* 0xffe40041f4007388 */ /* 0x000fe80000000800 */
[----:B------:R-:W-:Y:S04]  /*3960*/  STS [R181+-0x2000], R186 ;  /* 0xffe000bab5007388 */ /* 0x000fe80000000800 */
[----:B------:R-:W-:Y:S01]  /*3970*/  STS [R181+-0x1c00], R114 ;  /* 0xffe40072b5007388 */ /* 0x000fe20000000800 */
[----:B------:R-:W-:Y:S06]  /*3980*/  BAR.SYNC.DEFER_BLOCKING 0x0 ;  /* 0x0000000000007b1d */ /* 0x000fec0000010000 */
[----:B------:R-:W-:Y:S04]  /*3990*/  LDSM.16.MT88.4 R4, [R195] ;  /* 0x00000000c304783b */ /* 0x000fe80000004200 */
[----:B-1----:R-:W1:Y:S04]  /*39a0*/  LDSM.16.MT88.4 R8, [R202+0x8000] ;  /* 0x00800000ca08783b */ /* 0x002e680000004200 */
[----:B------:R-:W2:Y:S04]  /*39b0*/  LDSM.16.MT88.4 R12, [R194] ;  /* 0x00000000c20c783b */ /* 0x000ea80000004200 */
[----:B------:R-:W3:Y:S04]  /*39c0*/  LDSM.16.MT88.4 R16, [R202+0xa000] ;  /* 0x00a00000ca10783b */ /* 0x000ee80000004200 */
[----:B------:R-:W-:Y:S04]  /*39d0*/  LDSM.16.MT88.4 R52, [R195+0x800] ;  /* 0x00080000c334783b */ /* 0x000fe80000004200 */
[----:B------:R-:W4:Y:S04]  /*39e0*/  LDSM.16.MT88.4 R56, [R202+0x8800] ;  /* 0x00880000ca38783b */ /* 0x000f280000004200 */
[----:B------:R-:W5:Y:S04]  /*39f0*/  LDSM.16.MT88.4 R60, [R194+0x800] ;  /* 0x00080000c23c783b */ /* 0x000f680000004200 */
[----:B------:R-:W5:Y:S04]  /*3a00*/  LDSM.16.MT88.4 R64, [R202+0xa800] ;  /* 0x00a80000ca40783b */ /* 0x000f680000004200 */
[----:B------:R-:W-:Y:S04]  /*3a10*/  LDSM.16.MT88.4 R100, [R202+0x9000] ;  /* 0x00900000ca64783b */ /* 0x000fe80000004200 */
[----:B------:R-:W-:Y:S01]  /*3a20*/  LDSM.16.MT88.4 R104, [R194+0x1000] ;  /* 0x00100000c268783b */ /* 0x000fe20000004200 */
[-C--:B-1----:R-:W-:Y:S08]  /*3a30*/  HMMA.16816.F32.BF16 R20, R4, R8.reuse, R20 ;  /* 0x000000080414723c */ /* 0x082ff00000041814 */
[C---:B--2---:R-:W-:Y:S08]  /*3a40*/  HMMA.16816.F32.BF16 R24, R12.reuse, R8, R24 ;  /* 0x000000080c18723c */ /* 0x044ff00000041818 */
[-C--:B------:R-:W-:Y:S08]  /*3a50*/  HMMA.16816.F32.BF16 R28, R12, R10.reuse, R28 ;  /* 0x0000000a0c1c723c */ /* 0x080ff0000004181c */
[C---:B------:R-:W-:Y:S01]  /*3a60*/  HMMA.16816.F32.BF16 R32, R4.reuse, R10, R32 ;  /* 0x0000000a0420723c */ /* 0x040fe20000041820 */
[----:B------:R-:W1:Y:S07]  /*3a70*/  LDSM.16.MT88.4 R8, [R195+0x1000] ;  /* 0x00100000c308783b */ /* 0x000e6e0000004200 */
[-C--:B---3--:R-:W-:Y:S08]  /*3a80*/  HMMA.16816.F32.BF16 R36, R4, R16.reuse, R36 ;  /* 0x000000100424723c */ /* 0x088ff00000041824 */
[C---:B------:R-:W-:Y:S08]  /*3a90*/  HMMA.16816.F32.BF16 R40, R12.reuse, R16, R40 ;  /* 0x000000100c28723c */ /* 0x040ff00000041828 */
[-C--:B------:R-:W-:Y:S01]  /*3aa0*/  HMMA.16816.F32.BF16 R44, R12, R18.reuse, R44 ;  /* 0x000000120c2c723c */ /* 0x080fe2000004182c */
[----:B------:R-:W2:Y:S07]  /*3ab0*/  LDSM.16.MT88.4 R12, [R202+0xb000] ;  /* 0x00b00000ca0c783b */ /* 0x000eae0000004200 */
[----:B------:R-:W-:Y:S01]  /*3ac0*/  HMMA.16816.F32.BF16 R48, R4, R18, R48 ;  /* 0x000000120430723c */ /* 0x000fe20000041830 */
[----:B------:R-:W-:Y:S04]  /*3ad0*/  LDSM.16.MT88.4 R4, [R195+0x1800] ;  /* 0x00180000c304783b */ /* 0x000fe80000004200 */
[----:B------:R-:W3:Y:S03]  /*3ae0*/  LDSM.16.MT88.4 R16, [R202+0x9800] ;  /* 0x00980000ca10783b */ /* 0x000ee60000004200 */
[-C--:B----4-:R-:W-:Y:S08]  /*3af0*/  HMMA.16816.F32.BF16 R20, R52, R56.reuse, R20 ;  /* 0x000000383414723c */ /* 0x090ff00000041814 */
[C---:B-----5:R-:W-:Y:S08]  /*3b00*/  HMMA.16816.F32.BF16 R24, R60.reuse, R56, R24 ;  /* 0x000000383c18723c */ /* 0x060ff00000041818 */
[-C--:B------:R-:W-:Y:S08]  /*3b10*/  HMMA.16816.F32.BF16 R28, R60, R58.reuse, R28 ;  /* 0x0000003a3c1c723c */ /* 0x080ff0000004181c */
[C---:B------:R-:W-:Y:S01]  /*3b20*/  HMMA.16816.F32.BF16 R32, R52.reuse, R58, R32 ;  /* 0x0000003a3420723c */ /* 0x040fe20000041820 */
[----:B------:R-:W4:Y:S07]  /*3b30*/  LDSM.16.MT88.4 R56, [R194+0x1800] ;  /* 0x00180000c238783b */ /* 0x000f2e0000004200 */
[-C--:B------:R-:W-:Y:S08]  /*3b40*/  HMMA.16816.F32.BF16 R36, R52, R64.reuse, R36 ;  /* 0x000000403424723c */ /* 0x080ff00000041824 */
[C---:B------:R-:W-:Y:S08]  /*3b50*/  HMMA.16816.F32.BF16 R40, R60.reuse, R64, R40 ;  /* 0x000000403c28723c */ /* 0x040ff00000041828 */
[-C--:B------:R-:W-:Y:S01]  /*3b60*/  HMMA.16816.F32.BF16 R44, R60, R66.reuse, R44 ;  /* 0x000000423c2c723c */ /* 0x080fe2000004182c */
[----:B------:R-:W5:Y:S01]  /*3b70*/  LDSM.16.MT88.4 R60, [R202+0xb800] ;  /* 0x00b80000ca3c783b */ /* 0x000f620000004200 */
[----:B------:R-:W-:Y:S06]  /*3b80*/  BAR.SYNC.DEFER_BLOCKING 0x0 ;  /* 0x0000000000007b1d */ /* 0x000fec0000010000 */
[----:B------:R-:W-:Y:S08]  /*3b90*/  HMMA.16816.F32.BF16 R48, R52, R66, R48 ;  /* 0x000000423430723c */ /* 0x000ff00000041830 */
[-C--:B-1----:R-:W-:Y:S08]  /*3ba0*/  HMMA.16816.F32.BF16 R20, R8, R100.reuse, R20 ;  /* 0x000000640814723c */ /* 0x082ff00000041814 */
[C---:B------:R-:W-:Y:S08]  /*3bb0*/  HMMA.16816.F32.BF16 R24, R104.reuse, R100, R24 ;  /* 0x000000646818723c */ /* 0x040ff00000041818 */
[-C--:B------:R-:W-:Y:S08]  /*3bc0*/  HMMA.16816.F32.BF16 R28, R104, R102.reuse, R28 ;  /* 0x00000066681c723c */ /* 0x080ff0000004181c */
[C---:B------:R-:W-:Y:S08]  /*3bd0*/  HMMA.16816.F32.BF16 R32, R8.reuse, R102, R32 ;  /* 0x000000660820723c */ /* 0x040ff00000041820 */
[-C--:B--2---:R-:W-:Y:S08]  /*3be0*/  HMMA.16816.F32.BF16 R36, R8, R12.reuse, R36 ;  /* 0x0000000c0824723c */ /* 0x084ff00000041824 */
[C---:B------:R-:W-:Y:S08]  /*3bf0*/  HMMA.16816.F32.BF16 R40, R104.reuse, R12, R40 ;  /* 0x0000000c6828723c */ /* 0x040ff00000041828 */
[-C--:B------:R-:W-:Y:S08]  /*3c00*/  HMMA.16816.F32.BF16 R44, R104, R14.reuse, R44 ;  /* 0x0000000e682c723c */ /* 0x080ff0000004182c */
[----:B------:R-:W-:Y:S08]  /*3c10*/  HMMA.16816.F32.BF16 R48, R8, R14, R48 ;  /* 0x0000000e0830723c */ /* 0x000ff00000041830 */
[-C--:B---3--:R-:W-:Y:S08]  /*3c20*/  HMMA.16816.F32.BF16 R20, R4, R16.reuse, R20 ;  /* 0x000000100414723c */ /* 0x088ff00000041814 */
[C---:B----4-:R-:W-:Y:S08]  /*3c30*/  HMMA.16816.F32.BF16 R24, R56.reuse, R16, R24 ;  /* 0x000000103818723c */ /* 0x050ff00000041818 */
[-C--:B------:R-:W-:Y:S08]  /*3c40*/  HMMA.16816.F32.BF16 R28, R56, R18.reuse, R28 ;  /* 0x00000012381c723c */ /* 0x080ff0000004181c */
[C---:B------:R-:W-:Y:S08]  /*3c50*/  HMMA.16816.F32.BF16 R32, R4.reuse, R18, R32 ;  /* 0x000000120420723c */ /* 0x040ff00000041820 */
[-C--:B-----5:R-:W-:Y:S08]  /*3c60*/  HMMA.16816.F32.BF16 R36, R4, R60.reuse, R36 ;  /* 0x0000003c0424723c */ /* 0x0a0ff00000041824 */
[C---:B------:R-:W-:Y:S08]  /*3c70*/  HMMA.16816.F32.BF16 R40, R56.reuse, R60, R40 ;  /* 0x0000003c3828723c */ /* 0x040ff00000041828 */
[-C--:B------:R-:W-:Y:S08]  /*3c80*/  HMMA.16816.F32.BF16 R44, R56, R62.reuse, R44 ;  /* 0x0000003e382c723c */ /* 0x080ff0000004182c */
[----:B------:R-:W-:Y:S04]  /*3c90*/  HMMA.16816.F32.BF16 R48, R4, R62, R48 ;  /* 0x0000003e0430723c */ /* 0x000fe80000041830 */
[----:B------:R-:W-:Y:S05]  /*3ca0*/  IMAD.U32 R5, R223, -0x40, RZ ;  /* 0xffffffc0df057824 */ /* 0x000fea00078e00ff */
[C---:B------:R-:W-:Y:S04]  /*3cb0*/  LEA R246, P0, R5.reuse, R246, 0x2 ;  /* 0x000000f605f67211 */ /* 0x040fe800078010ff */
[----:B------:R-:W-:Y:S01]  /*3cc0*/  LEA.HI.X.SX32 R247, R5, R247, 0x2, P0 ;  /* 0x000000f705f77211 */ /* 0x000fe200000f16ff */
[----:B------:R-:W-:Y:S08]  /*3cd0*/  @!P1 BRA `(.L_x_25) ;  /* 0x00000000003c9947 */ /* 0x000ff00003800000 */
[----:B------:R-:W-:Y:S05]  /*3ce0*/  IADD3 R5, P0, PT, RZ, -UR21, RZ ;  /* 0x80000015ff057c10 */ /* 0x000fea000ff1e0ff */
[----:B------:R-:W-:Y:S05]  /*3cf0*/  IMAD.X R4, RZ, RZ, ~UR4, P0 ;  /* 0x80000004ff047e24 */ /* 0x000fea00080e06ff */
[----:B------:R-:W-:Y:S04]  /*3d00*/  SHF.R.S64 R5, R5, 0x1f, R4 ;  /* 0x0000001f05057819 */ /* 0x000fe80000001004 */
[----:B------:R-:W-:Y:S04]  /*3d10*/  IADD3 R226, P0, PT, R5, R226, RZ ;  /* 0x000000e205e27210 */ /* 0x000fe80007f1e0ff */
[----:B------:R-:W-:Y:S02]  /*3d20*/  LEA.HI.X.SX32 R227, R4, R227, 0x1, P0 ;  /* 0x000000e304e37211 */ /* 0x000fe400000f0eff */
[C---:B------:R-:W-:Y:S03]  /*3d30*/  LEA R6, P0, R220.reuse, R226, 0x1 ;  /* 0x000000e2dc067211 */ /* 0x040fe600078008ff */
[----:B------:R-:W-:Y:S01]  /*3d40*/  @!PT LDS RZ, [RZ] ;  /* 0x00000000fffff984 */ /* 0x000fe20000000800 */
[----:B------:R-:W-:Y:S01]  /*3d50*/  @!PT LDS RZ, [RZ] ;  /* 0x00000000fffff984 */ /* 0x000fe20000000800 */
[----:B------:R-:W-:Y:S01]  /*3d60*/  @!PT LDS RZ, [RZ] ;  /* 0x00000000fffff984 */ /* 0x000fe20000000800 */
[----:B------:R1:W-:Y:S01]  /*3d70*/  LDGSTS.E.BYPASS.LTC128B.128 [R213+0x8000], desc[UR16][R226.64] ;  /* 0x08000000e2d57fae */ /* 0x0003e2000b981a10 */
[----:B------:R-:W-:Y:S03]  /*3d80*/  LEA.HI.X R7, R220, R227, R219, 0x1, P0 ;  /* 0x000000e3dc077211 */ /* 0x000fe600000f0cdb */
[----:B------:R1:W-:Y:S04]  /*3d90*/  LDGSTS.E.BYPASS.LTC128B.128 [R213+0xa000], desc[UR16][R226.64+0x80] ;  /* 0x0a000080e2d57fae */ /* 0x0003e8000b981a10 */
[----:B------:R1:W-:Y:S04]  /*3da0*/  LDGSTS.E.BYPASS.LTC128B.128 [R213+0x9000], desc[UR16][R6.64] ;  /* 0x0900000006d57fae */ /* 0x0003e8000b981a10 */
[----:B------:R1:W-:Y:S04]  /*3db0*/  LDGSTS.E.BYPASS.LTC128B.128 [R213+0xb000], desc[UR16][R6.64+0x80] ;  /* 0x0b00008006d57fae */ /* 0x0003e8000b981a10 */
[----:B------:R-:W0:Y:S02]  /*3dc0*/  LDGDEPBAR ;  /* 0x00000000000079af */ /* 0x000e240000000000 */
.L_x_25:
[----:B------:R-:W-:Y:S01]  /*3dd0*/  LDSM.16.M88.4 R100, [R193] ;  /* 0x00000000c164783b */ /* 0x000fe20000000200 */
[----:B------:R-:W-:Y:S02]  /*3de0*/  ISETP.GT.AND P5, PT, R240, RZ, PT ;  /* 0x000000fff000720c */ /* 0x000fe40003fa4270 */
[----:B------:R-:W-:Y:S01]  /*3df0*/  @P1 IADD3 R222, P3, PT, R222, -0x100, RZ ;  /* 0xffffff00dede1810 */ /* 0x000fe20007f7e0ff */
[----:B------:R-:W1:Y:S03]  /*3e00*/  LDSM.16.MT88.4 R16, [R202+0xc000] ;  /* 0x00c00000ca10783b */ /* 0x000e660000004200 */
[----:B------:R-:W-:Y:S01]  /*3e10*/  @P1 IADD3.X R221, PT, PT, R221, -0x1, RZ, P3, !PT ;  /* 0xffffffffdddd1810 */ /* 0x000fe20001ffe4ff */
[----:B------:R-:W2:Y:S04]  /*3e20*/  LDSM.16.M88.4 R60, [R193+0x1000] ;  /* 0x00100000c13c783b */ /* 0x000ea80000000200 */
[----:B------:R-:W3:Y:S04]  /*3e30*/  LDSM.16.MT88.4 R64, [R202+0xe000] ;  /* 0x00e00000ca40783b */ /* 0x000ee80000004200 */
[----:B------:R-:W-:Y:S04]  /*3e40*/  LDSM.16.M88.4 R104, [R192] ;  /* 0x00000000c068783b */ /* 0x000fe80000000200 */
[----:B------:R-:W4:Y:S04]  /*3e50*/  LDSM.16.MT88.4 R108, [R202+0xc800] ;  /* 0x00c80000ca6c783b */ /* 0x000f280000004200 */
[----:B------:R-:W4:Y:S04]  /*3e60*/  LDSM.16.M88.4 R112, [R192+0x1000] ;  /* 0x00100000c070783b */ /* 0x000f280000000200 */
[----:B------:R-:W4:Y:S04]  /*3e70*/  LDSM.16.MT88.4 R180, [R202+0xe800] ;  /* 0x00e80000cab4783b */ /* 0x000f280000004200 */
[----:B------:R-:W-:Y:S01]  /*3e80*/  LDSM.16.M88.4 R184, [R191+0x1000] ;  /* 0x00100000bfb8783b */ /* 0x000fe20000000200 */
[-C--:B-1----:R-:W-:Y:S08]  /*3e90*/  HMMA.16816.F32.BF16 R4, R100, R16.reuse, RZ ;  /* 0x000000106404723c */ /* 0x082ff000000418ff */
[C---:B--2---:R-:W-:Y:S08]  /*3ea0*/  HMMA.16816.F32.BF16 R8, R60.reuse, R16, RZ ;  /* 0x000000103c08723c */ /* 0x044ff000000418ff */
[-C--:B------:R-:W-:Y:S08]  /*3eb0*/  HMMA.16816.F32.BF16 R12, R60, R18.reuse, RZ ;  /* 0x000000123c0c723c */ /* 0x080ff000000418ff */
[C---:B------:R-:W-:Y:S08]  /*3ec0*/  HMMA.16816.F32.BF16 R16, R100.reuse, R18, RZ ;  /* 0x000000126410723c */ /* 0x040ff000000418ff */
[-C--:B---3--:R-:W-:Y:S08]  /*3ed0*/  HMMA.16816.F32.BF16 R52, R100, R64.reuse, RZ ;  /* 0x000000406434723c */ /* 0x088ff000000418ff */
[C---:B------:R-:W-:Y:S08]  /*3ee0*/  HMMA.16816.F32.BF16 R56, R60.reuse, R64, RZ ;  /* 0x000000403c38723c */ /* 0x040ff000000418ff */
[-C--:B------:R-:W-:Y:S08]  /*3ef0*/  HMMA.16816.F32.BF16 R60, R60, R66.reuse, RZ ;  /* 0x000000423c3c723c */ /* 0x080ff000000418ff */
[----:B------:R-:W-:Y:S01]  /*3f00*/  HMMA.16816.F32.BF16 R64, R100, R66, RZ ;  /* 0x000000426440723c */ /* 0x000fe200000418ff */
[----:B------:R-:W-:Y:S07]  /*3f10*/  LDSM.16.M88.4 R100, [R191] ;  /* 0x00000000bf64783b */ /* 0x000fee0000000200 */
[-C--:B----4-:R-:W-:Y:S08]  /*3f20*/  HMMA.16816.F32.BF16 R4, R104, R108.reuse, R4 ;  /* 0x0000006c6804723c */ /* 0x090ff00000041804 */
[C---:B------:R-:W-:Y:S08]  /*3f30*/  HMMA.16816.F32.BF16 R8, R112.reuse, R108, R8 ;  /* 0x0000006c7008723c */ /* 0x040ff00000041808 */
[-C--:B------:R-:W-:Y:S08]  /*3f40*/  HMMA.16816.F32.BF16 R12, R112, R110.reuse, R12 ;  /* 0x0000006e700c723c */ /* 0x080ff0000004180c */
[C---:B------:R-:W-:Y:S01]  /*3f50*/  HMMA.16816.F32.BF16 R16, R104.reuse, R110, R16 ;  /* 0x0000006e6810723c */ /* 0x040fe20000041810 */
[----:B------:R-:W1:Y:S07]  /*3f60*/  LDSM.16.MT88.4 R108, [R202+0xd000] ;  /* 0x00d00000ca6c783b */ /* 0x000e6e0000004200 */
[-C--:B------:R-:W-:Y:S08]  /*3f70*/  HMMA.16816.F32.BF16 R52, R104, R180.reuse, R52 ;  /* 0x000000b46834723c */ /* 0x080ff00000041834 */
[C---:B------:R-:W-:Y:S08]  /*3f80*/  HMMA.16816.F32.BF16 R56, R112.reuse, R180, R56 ;  /* 0x000000b47038723c */ /* 0x040ff00000041838 */
[-C--:B------:R-:W-:Y:S01]  /*3f90*/  HMMA.16816.F32.BF16 R60, R112, R182.reuse, R60 ;  /* 0x000000b6703c723c */ /* 0x080fe2000004183c */
[----:B------:R-:W2:Y:S07]  /*3fa0*/  LDSM.16.MT88.4 R112, [R202+0xf000] ;  /* 0x00f00000ca70783b */ /* 0x000eae0000004200 */
[----:B------:R-:W-:Y:S01]  /*3fb0*/  HMMA.16816.F32.BF16 R64, R104, R182, R64 ;  /* 0x000000b66840723c */ /* 0x000fe20000041840 */
[----:B------:R-:W-:Y:S04]  /*3fc0*/  LDSM.16.M88.4 R104, [R190] ;  /* 0x00000000be68783b */ /* 0x000fe80000000200 */
[----:B------:R-:W-:Y:S03]  /*3fd0*/  LDSM.16.M88.4 R180, [R190+0x1000] ;  /* 0x00100000beb4783b */ /* 0x000fe60000000200 */
[-C--:B-1----:R-:W-:Y:S08]  /*3fe0*/  HMMA.16816.F32.BF16 R4, R100, R108.reuse, R4 ;  /* 0x0000006c6404723c */ /* 0x082ff00000041804 */
[C---:B------:R-:W-:Y:S08]  /*3ff0*/  HMMA.16816.F32.BF16 R8, R184.reuse, R108, R8 ;  /* 0x0000006cb808723c */ /* 0x040ff00000041808 */
[-C--:B------:R-:W-:Y:S08]  /*4000*/  HMMA.16816.F32.BF16 R12, R184, R110.reuse, R12 ;  /* 0x0000006eb80c723c */ /* 0x080ff0000004180c */
[C---:B------:R-:W-:Y:S01]  /*4010*/  HMMA.16816.F32.BF16 R16, R100.reuse, R110, R16 ;  /* 0x0000006e6410723c */ /* 0x040fe20000041810 */
[----:B------:R-:W1:Y:S07]  /*4020*/  LDSM.16.MT88.4 R108, [R202+0xd800] ;  /* 0x00d80000ca6c783b */ /* 0x000e6e0000004200 */
[-C--:B--2---:R-:W-:Y:S08]  /*4030*/  HMMA.16816.F32.BF16 R52, R100, R112.reuse, R52 ;  /* 0x000000706434723c */ /* 0x084ff00000041834 */
[C---:B------:R-:W-:Y:S04]  /*4040*/  HMMA.16816.F32.BF16 R56, R184.reuse, R112, R56 ;  /* 0x00000070b838723c */ /* 0x040fe80000041838 */
[C---:B------:R-:W-:Y:S04]  /*4050*/  LEA R112, P0, R228.reuse, R246, 0x2 ;  /* 0x000000f6e4707211 */ /* 0x040fe800078010ff */
[-C--:B------:R-:W-:Y:S03]  /*4060*/  HMMA.16816.F32.BF16 R60, R184, R114.reuse, R60 ;  /* 0x00000072b83c723c */ /* 0x080fe6000004183c */
[----:B------:R-:W-:Y:S02]  /*4070*/  LEA.HI.X.SX32 R113, R228, R247, 0x2, P0 ;  /* 0x000000f7e4717211 */ /* 0x000fe400000f16ff */
[C---:B------:R-:W-:Y:S03]  /*4080*/  LEA R184, P0, R223.reuse, R112, 0x5 ;  /* 0x00000070dfb87211 */ /* 0x040fe600078028ff */
[----:B------:R-:W-:Y:S01]  /*4090*/  HMMA.16816.F32.BF16 R64, R100, R114, R64 ;  /* 0x000000726440723c */ /* 0x000fe20000041840 */
[----:B------:R-:W2:Y:S03]  /*40a0*/  LDSM.16.MT88.4 R100, [R202+0xf800] ;  /* 0x00f80000ca64783b */ /* 0x000ea60000004200 */
[C---:B------:R-:W-:Y:S02]  /*40b0*/  LEA.HI.X.SX32 R185, R223.reuse, R113, 0x5, P0 ;  /* 0x00000071dfb97211 */ /* 0x040fe400000f2eff */
[C---:B------:R-:W-:Y:S02]  /*40c0*/  LEA R186, P0, R223.reuse, R184, 0x5 ;  /* 0x000000b8dfba7211 */ /* 0x040fe400078028ff */
[-C--:B-1----:R-:W-:Y:S05]  /*40d0*/  HMMA.16816.F32.BF16 R4, R104, R108.reuse, R4 ;  /* 0x0000006c6804723c */ /* 0x082fea0000041804 */
[C---:B------:R-:W-:Y:S02]  /*40e0*/  LEA.HI.X.SX32 R187, R223.reuse, R185, 0x5, P0 ;  /* 0x000000b9dfbb7211 */ /* 0x040fe400000f2eff */
[C---:B------:R-:W-:Y:S01]  /*40f0*/  LEA R114, P0, R223.reuse, R186, 0x5 ;  /* 0x000000badf727211 */ /* 0x040fe200078028ff */
[C---:B------:R-:W-:Y:S04]  /*4100*/  HMMA.16816.F32.BF16 R8, R180.reuse, R108, R8 ;  /* 0x0000006cb408723c */ /* 0x040fe80000041808 */
[C---:B------:R-:W-:Y:S02]  /*4110*/  LEA.HI.X.SX32 R115, R223.reuse, R187, 0x5, P0 ;  /* 0x000000bbdf737211 */ /* 0x040fe400000f2eff */
[C---:B------:R-:W-:Y:S02]  /*4120*/  LEA R108, P0, R223.reuse, R114, 0x5 ;  /* 0x00000072df6c7211 */ /* 0x040fe400078028ff */
[-C--:B------:R-:W-:Y:S03]  /*4130*/  HMMA.16816.F32.BF16 R12, R180, R110.reuse, R12 ;  /* 0x0000006eb40c723c */ /* 0x080fe6000004180c */
[C---:B------:R-:W-:Y:S05]  /*4140*/  LEA.HI.X.SX32 R109, R223.reuse, R115, 0x5, P0 ;  /* 0x00000073df6d7211 */ /* 0x040fea00000f2eff */
[C---:B------:R-:W-:Y:S04]  /*4150*/  HMMA.16816.F32.BF16 R16, R104.reuse, R110, R16 ;  /* 0x0000006e6810723c */ /* 0x040fe80000041810 */
[C---:B------:R-:W-:Y:S04]  /*4160*/  LEA R110, P0, R223.reuse, R108, 0x5 ;  /* 0x0000006cdf6e7211 */ /* 0x040fe800078028ff */
[-C--:B--2---:R-:W-:Y:S03]  /*4170*/  HMMA.16816.F32.BF16 R52, R104, R100.reuse, R52 ;  /* 0x000000646834723c */ /* 0x084fe60000041834 */
[C---:B------:R-:W-:Y:S02]  /*4180*/  LEA.HI.X.SX32 R111, R223.reuse, R109, 0x5, P0 ;  /* 0x0000006ddf6f7211 */ /* 0x040fe400000f2eff */
[C---:B------:R-:W-:Y:S03]  /*4190*/  LEA R250, P0, R223.reuse, R110, 0x5 ;  /* 0x0000006edffa7211 */ /* 0x040fe600078028ff */
[C---:B------:R-:W-:Y:S04]  /*41a0*/  HMMA.16816.F32.BF16 R56, R180.reuse, R100, R56 ;  /* 0x00000064b438723c */ /* 0x040fe80000041838 */
[C---:B------:R-:W-:Y:S04]  /*41b0*/  LEA.HI.X.SX32 R251, R223.reuse, R111, 0x5, P0 ;  /* 0x0000006fdffb7211 */ /* 0x040fe800000f2eff */
[-C--:B------:R-:W-:Y:S03]  /*41c0*/  HMMA.16816.F32.BF16 R60, R180, R102.reuse, R60 ;  /* 0x00000066b43c723c */ /* 0x080fe6000004183c */
[C---:B------:R-:W-:Y:S05]  /*41d0*/  IMAD.WIDE R182, R223.reuse, -0xc0, R250 ;  /* 0xffffff40dfb67825 */ /* 0x040fea00078e02fa */
[----:B------:R-:W-:Y:S04]  /*41e0*/  HMMA.16816.F32.BF16 R64, R104, R102, R64 ;  /* 0x000000666840723c */ /* 0x000fe80000041840 */
[----:B------:R-:W-:Y:S01]  /*41f0*/  @P1 IMAD.WIDE.U32 R104, R206, 0x4, R248 ;  /* 0x00000004ce681825 */ /* 0x000fe200078e00f8 */
[C---:B------:R-:W-:Y:S04]  /*4200*/  LEA R180, P0, R223.reuse, R182, 0x5 ;  /* 0x000000b6dfb47211 */ /* 0x040fe800078028ff */
[----:B------:R-:W5:Y:S01]  /*4210*/  @P1 LDG.E R239, desc[UR16][R104.64+-0x100] ;  /* 0xffff001068ef1981 */ /* 0x000f62000c1e1900 */
[C---:B------:R-:W-:Y:S02]  /*4220*/  LEA.HI.X.SX32 R181, R223.reuse, R183, 0x5, P0 ;  /* 0x000000b7dfb57211 */ /* 0x040fe400000f2eff */
[C---:B------:R-:W-:Y:S01]  /*4230*/  LEA R102, P0, R223.reuse, R180, 0x5 ;  /* 0x000000b4df667211 */ /* 0x040fe200078028ff */
[----:B------:R1:W5:Y:S03]  /*4240*/  @P1 LDG.E R238, desc[UR16][R104.64+-0xe0] ;  /* 0xffff201068ee1981 */ /* 0x000366000c1e1900 */
[C---:B------:R-:W-:Y:S01]  /*4250*/  LEA.HI.X.SX32 R103, R223.reuse, R181, 0x5, P0 ;  /* 0x000000b5df677211 */ /* 0x040fe200000f2eff */
[----:B------:R2:W-:Y:S01]  /*4260*/  REDG.E.ADD.F32.FTZ.RN.STRONG.GPU desc[UR16][R246.64], R4 ;  /* 0x00000004f60079a6 */ /* 0x0005e2000c12f310 */
[C---:B------:R-:W-:Y:S03]  /*4270*/  LEA R106, P0, R223.reuse, R102, 0x5 ;  /* 0x00000066df6a7211 */ /* 0x040fe600078028ff */
[----:B------:R3:W-:Y:S01]  /*4280*/  REDG.E.ADD.F32.FTZ.RN.STRONG.GPU desc[UR16][R112.64], R5 ;  /* 0x00000005700079a6 */ /* 0x0007e2000c12f310 */
[C---:B------:R-:W-:Y:S03]  /*4290*/  LEA.HI.X.SX32 R107, R223.reuse, R103, 0x5, P0 ;  /* 0x00000067df6b7211 */ /* 0x040fe600000f2eff */
[----:B------:R4:W-:Y:S04]  /*42a0*/  REDG.E.ADD.F32.FTZ.RN.STRONG.GPU desc[UR16][R184.64], R6 ;  /* 0x00000006b80079a6 */ /* 0x0009e8000c12f310 */
[----:B------:R4:W-:Y:S04]  /*42b0*/  REDG.E.ADD.F32.FTZ.RN.STRONG.GPU desc[UR16][R186.64], R7 ;  /* 0x00000007ba0079a6 */ /* 0x0009e8000c12f310 */
[----:B------:R4:W-:Y:S04]  /*42c0*/  REDG.E.ADD.F32.FTZ.RN.STRONG.GPU desc[UR16][R114.64], R8 ;  /* 0x00000008720079a6 */ /* 0x0009e8000c12f310 */
[----:B------:R4:W-:Y:S01]  /*42d0*/  REDG.E.ADD.F32.FTZ.RN.STRONG.GPU desc[UR16][R108.64], R9 ;  /* 0x000000096c0079a6 */ /* 0x0009e2000c12f310 */
[C---:B-1----:R-:W-:Y:S03]  /*42e0*/  LEA R104, P0, R223.reuse, R106, 0x5 ;  /* 0x0000006adf687211 */ /* 0x042fe600078028ff */
[----:B------:R1:W-:Y:S01]  /*42f0*/  REDG.E.ADD.F32.FTZ.RN.STRONG.GPU desc[UR16][R110.64], R10 ;  /* 0x0000000a6e0079a6 */ /* 0x0003e2000c12f310 */
[C---:B------:R-:W-:Y:S02]  /*4300*/  LEA.HI.X.SX32 R105, R223.reuse, R107, 0x5, P0 ;  /* 0x0000006bdf697211 */ /* 0x040fe400000f2eff */
[C---:B--2---:R-:W-:Y:S01]  /*4310*/  LEA R4, P0, R223.reuse, R104, 0x5 ;  /* 0x00000068df047211 */ /* 0x044fe200078028ff */
[----:B------:R2:W-:Y:S03]  /*4320*/  REDG.E.ADD.F32.FTZ.RN.STRONG.GPU desc[UR16][R250.64], R11 ;  /* 0x0000000bfa0079a6 */ /* 0x0005e6000c12f310 */
[C---:B---3--:R-:W-:Y:S01]  /*4330*/  LEA.HI.X.SX32 R5, R223.reuse, R105, 0x5, P0 ;  /* 0x00000069df057211 */ /* 0x048fe200000f2eff */
[----:B------:R-:W-:Y:S01]  /*4340*/  REDG.E.ADD.F32.FTZ.RN.STRONG.GPU desc[UR16][R246.64+0x80], R16 ;  /* 0x00008010f60079a6 */ /* 0x000fe2000c12f310 */
[C---:B------:R-:W-:Y:S03]  /*4350*/  LEA R112, P0, R223.reuse, R4, 0x5 ;  /* 0x00000004df707211 */ /* 0x040fe600078028ff */
[----:B------:R3:W-:Y:S01]  /*4360*/  REDG.E.ADD.F32.FTZ.RN.STRONG.GPU desc[UR16][R182.64+0x80], R17 ;  /* 0x00008011b60079a6 */ /* 0x0007e2000c12f310 */
[C---:B------:R-:W-:Y:S03]  /*4370*/  LEA.HI.X.SX32 R113, R223.reuse, R5, 0x5, P0 ;  /* 0x00000005df717211 */ /* 0x040fe600000f2eff */
[----:B------:R3:W-:Y:S01]  /*4380*/  REDG.E.ADD.F32.FTZ.RN.STRONG.GPU desc[UR16][R180.64+0x80], R18 ;  /* 0x00008012b40079a6 */ /* 0x0007e2000c12f310 */
[C---:B------:R-:W-:Y:S03]  /*4390*/  IMAD.WIDE R100, R223.reuse, -0xc0, R112 ;  /* 0xffffff40df647825 */ /* 0x040fe600078e0270 */
[----:B------:R-:W-:Y:S01]  /*43a0*/  REDG.E.ADD.F32.FTZ.RN.STRONG.GPU desc[UR16][R102.64+0x80], R19 ;  /* 0x00008013660079a6 */ /* 0x000fe2000c12f310 */
[C---:B----4-:R-:W-:Y:S03]  /*43b0*/  LEA R184, P0, R223.reuse, R100, 0x5 ;  /* 0x00000064dfb87211 */ /* 0x050fe600078028ff */
[----:B------:R-:W-:Y:S01]  /*43c0*/  REDG.E.ADD.F32.FTZ.RN.STRONG.GPU desc[UR16][R106.64+0x80], R12 ;  /* 0x0000800c6a0079a6 */ /* 0x000fe2000c12f310 */
[C---:B------:R-:W-:Y:S03]  /*43d0*/  LEA.HI.X.SX32 R185, R223.reuse, R101, 0x5, P0 ;  /* 0x00000065dfb97211 */ /* 0x040fe600000f2eff */
[----:B------:R4:W-:Y:S01]  /*43e0*/  REDG.E.ADD.F32.FTZ.RN.STRONG.GPU desc[UR16][R104.64+0x80], R13 ;  /* 0x0000800d680079a6 */ /* 0x0009e2000c12f310 */
[C---:B------:R-:W-:Y:S03]  /*43f0*/  LEA R186, P0, R223.reuse, R184, 0x5 ;  /* 0x000000b8dfba7211 */ /* 0x040fe600078028ff */
[----:B------:R-:W-:Y:S01]  /*4400*/  REDG.E.ADD.F32.FTZ.RN.STRONG.GPU desc[UR16][R4.64+0x80], R14 ;  /* 0x0000800e040079a6 */ /* 0x000fe2000c12f310 */
[C---:B------:R-:W-:Y:S02]  /*4410*/  LEA.HI.X.SX32 R187, R223.reuse, R185, 0x5, P0 ;  /* 0x000000b9dfbb7211 */ /* 0x040fe400000f2eff */
[C---:B------:R-:W-:Y:S01]  /*4420*/  LEA R6, P0, R223.reuse, R186, 0x5 ;  /* 0x000000badf067211 */ /* 0x040fe200078028ff */
[----:B------:R-:W-:Y:S03]  /*4430*/  REDG.E.ADD.F32.FTZ.RN.STRONG.GPU desc[UR16][R112.64+0x80], R15 ;  /* 0x0000800f700079a6 */ /* 0x000fe6000c12f310 */
[C---:B------:R-:W-:Y:S01]  /*4440*/  LEA.HI.X.SX32 R7, R223.reuse, R187, 0x5, P0 ;  /* 0x000000bbdf077211 */ /* 0x040fe200000f2eff */
[----:B------:R-:W-:Y:S01]  /*4450*/  REDG.E.ADD.F32.FTZ.RN.STRONG.GPU desc[UR16][R246.64+0x100], R52 ;  /* 0x00010034f60079a6 */ /* 0x000fe2000c12f310 */
[C---:B------:R-:W-:Y:S03]  /*4460*/  LEA R114, P0, R223.reuse, R6, 0x5 ;  /* 0x00000006df727211 */ /* 0x040fe600078028ff */
[----:B------:R-:W-:Y:S01]  /*4470*/  REDG.E.ADD.F32.FTZ.RN.STRONG.GPU desc[UR16][R100.64+0x100], R53 ;  /* 0x00010035640079a6 */ /* 0x000fe2000c12f310 */
[C---:B------:R-:W-:Y:S02]  /*4480*/  LEA.HI.X.SX32 R115, R223.reuse, R7, 0x5, P0 ;  /* 0x00000007df737211 */ /* 0x040fe400000f2eff */
[C---:B------:R-:W-:Y:S01]  /*4490*/  LEA R108, P0, R223.reuse, R114, 0x5 ;  /* 0x00000072df6c7211 */ /* 0x040fe200078028ff */
[----:B------:R-:W-:Y:S03]  /*44a0*/  REDG.E.ADD.F32.FTZ.RN.STRONG.GPU desc[UR16][R184.64+0x100], R54 ;  /* 0x00010036b80079a6 */ /* 0x000fe6000c12f310 */
[C---:B------:R-:W-:Y:S01]  /*44b0*/  LEA.HI.X.SX32 R109, R223.reuse, R115, 0x5, P0 ;  /* 0x00000073df6d7211 */ /* 0x040fe200000f2eff */
[----:B------:R-:W-:Y:S01]  /*44c0*/  REDG.E.ADD.F32.FTZ.RN.STRONG.GPU desc[UR16][R186.64+0x100], R55 ;  /* 0x00010037ba0079a6 */ /* 0x000fe2000c12f310 */
[C---:B-1----:R-:W-:Y:S03]  /*44d0*/  LEA R110, P0, R223.reuse, R108, 0x5 ;  /* 0x0000006cdf6e7211 */ /* 0x042fe600078028ff */
[----:B------:R-:W-:Y:S01]  /*44e0*/  REDG.E.ADD.F32.FTZ.RN.STRONG.GPU desc[UR16][R6.64+0x100], R56 ;  /* 0x00010038060079a6 */ /* 0x000fe2000c12f310 */
[C---:B------:R-:W-:Y:S03]  /*44f0*/  LEA.HI.X.SX32 R111, R223.reuse, R109, 0x5, P0 ;  /* 0x0000006ddf6f7211 */ /* 0x040fe600000f2eff */
[----:B------:R-:W-:Y:S01]  /*4500*/  REDG.E.ADD.F32.FTZ.RN.STRONG.GPU desc[UR16][R114.64+0x100], R57 ;  /* 0x00010039720079a6 */ /* 0x000fe2000c12f310 */
[C---:B------:R-:W-:Y:S03]  /*4510*/  IMAD.WIDE R8, R223.reuse, -0xc0, R110 ;  /* 0xffffff40df087825 */ /* 0x040fe600078e026e */
[----:B------:R-:W-:Y:S01]  /*4520*/  REDG.E.ADD.F32.FTZ.RN.STRONG.GPU desc[UR16][R108.64+0x100], R58 ;  /* 0x0001003a6c0079a6 */ /* 0x000fe2000c12f310 */
[C---:B--2---:R-:W-:Y:S03]  /*4530*/  LEA R250, P0, R223.reuse, R8, 0x5 ;  /* 0x00000008dffa7211 */ /* 0x044fe600078028ff */
[----:B------:R-:W-:Y:S01]  /*4540*/  REDG.E.ADD.F32.FTZ.RN.STRONG.GPU desc[UR16][R110.64+0x100], R59 ;  /* 0x0001003b6e0079a6 */ /* 0x000fe2000c12f310 */
[C---:B------:R-:W-:Y:S03]  /*4550*/  LEA.HI.X.SX32 R251, R223.reuse, R9, 0x5, P0 ;  /* 0x00000009dffb7211 */ /* 0x040fe600000f2eff */
[----:B------:R-:W-:Y:S01]  /*4560*/  REDG.E.ADD.F32.FTZ.RN.STRONG.GPU desc[UR16][R246.64+0x180], R64 ;  /* 0x00018040f60079a6 */ /* 0x000fe2000c12f310 */
[C---:B------:R-:W-:Y:S03]  /*4570*/  LEA R10, P0, R223.reuse, R250, 0x5 ;  /* 0x000000fadf0a7211 */ /* 0x040fe600078028ff */
[----:B------:R-:W-:Y:S01]  /*4580*/  REDG.E.ADD.F32.FTZ.RN.STRONG.GPU desc[UR16][R8.64+0x180], R65 ;  /* 0x00018041080079a6 */ /* 0x000fe2000c12f310 */
[C---:B------:R-:W-:Y:S02]  /*4590*/  LEA.HI.X.SX32 R11, R223.reuse, R251, 0x5, P0 ;  /* 0x000000fbdf0b7211 */ /* 0x040fe400000f2eff */
[C---:B---3--:R-:W-:Y:S01]  /*45a0*/  LEA R182, P0, R223.reuse, R10, 0x5 ;  /* 0x0000000adfb67211 */ /* 0x048fe200078028ff */
[----:B------:R-:W-:Y:S03]  /*45b0*/  REDG.E.ADD.F32.FTZ.RN.STRONG.GPU desc[UR16][R250.64+0x180], R66 ;  /* 0x00018042fa0079a6 */ /* 0x000fe6000c12f310 */
[C---:B------:R-:W-:Y:S01]  /*45c0*/  LEA.HI.X.SX32 R183, R223.reuse, R11, 0x5, P0 ;  /* 0x0000000bdfb77211 */ /* 0x040fe200000f2eff */
[----:B------:R-:W-:Y:S01]  /*45d0*/  REDG.E.ADD.F32.FTZ.RN.STRONG.GPU desc[UR16][R10.64+0x180], R67 ;  /* 0x000180430a0079a6 */ /* 0x000fe2000c12f310 */
[C---:B------:R-:W-:Y:S03]  /*45e0*/  LEA R180, P0, R223.reuse, R182, 0x5 ;  /* 0x000000b6dfb47211 */ /* 0x040fe600078028ff */
[----:B------:R-:W-:Y:S01]  /*45f0*/  REDG.E.ADD.F32.FTZ.RN.STRONG.GPU desc[UR16][R182.64+0x180], R60 ;  /* 0x0001803cb60079a6 */ /* 0x000fe2000c12f310 */
[C---:B------:R-:W-:Y:S02]  /*4600*/  LEA.HI.X.SX32 R181, R223.reuse, R183, 0x5, P0 ;  /* 0x000000b7dfb57211 */ /* 0x040fe400000f2eff */
[C---:B------:R-:W-:Y:S01]  /*4610*/  LEA R16, P0, R223.reuse, R180, 0x5 ;  /* 0x000000b4df107211 */ /* 0x040fe200078028ff */
[----:B------:R-:W-:Y:S03]  /*4620*/  LDSM.16.MT88.4 R4, [R195+-0x2000] ;  /* 0xffe00000c304783b */ /* 0x000fe60000004200 */
[C---:B------:R-:W-:Y:S01]  /*4630*/  LEA.HI.X.SX32 R17, R223.reuse, R181, 0x5, P0 ;  /* 0x000000b5df117211 */ /* 0x040fe200000f2eff */
[----:B------:R-:W1:Y:S01]  /*4640*/  LDSM.16.MT88.4 R8, [R188] ;  /* 0x00000000bc08783b */ /* 0x000e620000004200 */
[C---:B----4-:R-:W-:Y:S03]  /*4650*/  LEA R104, P0, R223.reuse, R16, 0x5 ;  /* 0x00000010df687211 */ /* 0x050fe600078028ff */
[----:B------:R-:W-:Y:S01]  /*4660*/  REDG.E.ADD.F32.FTZ.RN.STRONG.GPU desc[UR16][R180.64+0x180], R61 ;  /* 0x0001803db40079a6 */ /* 0x000fe2000c12f310 */
[----:B------:R-:W-:Y:S03]  /*4670*/  LEA.HI.X.SX32 R105, R223, R17, 0x5, P0 ;  /* 0x00000011df697211 */ /* 0x000fe600000f2eff */
[----:B------:R-:W-:Y:S04]  /*4680*/  REDG.E.ADD.F32.FTZ.RN.STRONG.GPU desc[UR16][R16.64+0x180], R62 ;  /* 0x0001803e100079a6 */ /* 0x000fe8000c12f310 */
[----:B------:R-:W2:Y:S04]  /*4690*/  LDSM.16.MT88.4 R12, [R194+-0x2000] ;  /* 0xffe00000c20c783b */ /* 0x000ea80000004200 */
[----:B------:R-:W-:Y:S04]  /*46a0*/  REDG.E.ADD.F32.FTZ.RN.STRONG.GPU desc[UR16][R104.64+0x180], R63 ;  /* 0x0001803f680079a6 */ /* 0x000fe8000c12f310 */
[----:B------:R-:W3:Y:S04]  /*46b0*/  LDSM.16.MT88.4 R16, [R188+0x2000] ;  /* 0x00200000bc10783b */ /* 0x000ee80000004200 */
[----:B------:R-:W-:Y:S04]  /*46c0*/  LDSM.16.MT88.4 R52, [R195+-0x1800] ;  /* 0xffe80000c334783b */ /* 0x000fe80000004200 */
[----:B------:R-:W4:Y:S04]  /*46d0*/  LDSM.16.MT88.4 R56, [R188+0x800] ;  /* 0x00080000bc38783b */ /* 0x000f280000004200 */
[----:B------:R-:W4:Y:S04]  /*46e0*/  LDSM.16.MT88.4 R64, [R194+-0x1800] ;  /* 0xffe80000c240783b */ /* 0x000f280000004200 */
[----:B------:R-:W4:Y:S01]  /*46f0*/  LDSM.16.MT88.4 R100, [R188+0x2800] ;  /* 0x00280000bc64783b */ /* 0x000f220000004200 */
[-C--:B-1----:R-:W-:Y:S03]  /*4700*/  HMMA.16816.F32.BF16 R68, R4, R8.reuse, R68 ;  /* 0x000000080444723c */ /* 0x082fe60000041844 */
[----:B------:R-:W-:Y:S04]  /*4710*/  LDSM.16.MT88.4 R60, [R188+0x1000] ;  /* 0x00100000bc3c783b */ /* 0x000fe80000004200 */
[----:B------:R-:W-:Y:S04]  /*4720*/  LDSM.16.MT88.4 R104, [R194+-0x1000] ;  /* 0xfff00000c268783b */ /* 0x000fe80000004200 */
[----:B------:R-:W-:Y:S01]  /*4730*/  LDSM.16.MT88.4 R108, [R188+0x3800] ;  /* 0x00380000bc6c783b */ /* 0x000fe20000004200 */
[C---:B--2---:R-:W-:Y:S08]  /*4740*/  HMMA.16816.F32.BF16 R72, R12.reuse, R8, R72 ;  /* 0x000000080c48723c */ /* 0x044ff00000041848 */
[-C--:B------:R-:W-:Y:S08]  /*4750*/  HMMA.16816.F32.BF16 R76, R12, R10.reuse, R76 ;  /* 0x0000000a0c4c723c */ /* 0x080ff0000004184c */
[C---:B------:R-:W-:Y:S01]  /*4760*/  HMMA.16816.F32.BF16 R80, R4.reuse, R10, R80 ;  /* 0x0000000a0450723c */ /* 0x040fe20000041850 */
[----:B------:R-:W1:Y:S07]  /*4770*/  LDSM.16.MT88.4 R8, [R195+-0x1000] ;  /* 0xfff00000c308783b */ /* 0x000e6e0000004200 */
[-C--:B---3--:R-:W-:Y:S08]  /*4780*/  HMMA.16816.F32.BF16 R84, R4, R16.reuse, R84 ;  /* 0x000000100454723c */ /* 0x088ff00000041854 */
[C---:B------:R-:W-:Y:S08]  /*4790*/  HMMA.16816.F32.BF16 R88, R12.reuse, R16, R88 ;  /* 0x000000100c58723c */ /* 0x040ff00000041858 */
[-C--:B------:R-:W-:Y:S01]  /*47a0*/  HMMA.16816.F32.BF16 R92, R12, R18.reuse, R92 ;  /* 0x000000120c5c723c */ /* 0x080fe2000004185c */
[----:B------:R-:W2:Y:S07]  /*47b0*/  LDSM.16.MT88.4 R12, [R188+0x3000] ;  /* 0x00300000bc0c783b */ /* 0x000eae0000004200 */
[----:B------:R-:W-:Y:S01]  /*47c0*/  HMMA.16816.F32.BF16 R96, R4, R18, R96 ;  /* 0x000000120460723c */ /* 0x000fe20000041860 */
[----:B------:R-:W-:Y:S04]  /*47d0*/  LDSM.16.MT88.4 R4, [R195+-0x800] ;  /* 0xfff80000c304783b */ /* 0x000fe80000004200 */
[----:B------:R-:W3:Y:S03]  /*47e0*/  LDSM.16.MT88.4 R16, [R188+0x1800] ;  /* 0x00180000bc10783b */ /* 0x000ee60000004200 */
[-C--:B----4-:R-:W-:Y:S08]  /*47f0*/  HMMA.16816.F32.BF16 R68, R52, R56.reuse, R68 ;  /* 0x000000383444723c */ /* 0x090ff00000041844 */
[C---:B------:R-:W-:Y:S08]  /*4800*/  HMMA.16816.F32.BF16 R72, R64.reuse, R56, R72 ;  /* 0x000000384048723c */ /* 0x040ff00000041848 */
[-C--:B------:R-:W-:Y:S08]  /*4810*/  HMMA.16816.F32.BF16 R76, R64, R58.reuse, R76 ;  /* 0x0000003a404c723c */ /* 0x080ff0000004184c */
[C---:B------:R-:W-:Y:S01]  /*4820*/  HMMA.16816.F32.BF16 R80, R52.reuse, R58, R80 ;  /* 0x0000003a3450723c */ /* 0x040fe20000041850 */
[----:B------:R-:W4:Y:S07]  /*4830*/  LDSM.16.MT88.4 R56, [R194+-0x800] ;  /* 0xfff80000c238783b */ /* 0x000f2e0000004200 */
[-C--:B------:R-:W-:Y:S08]  /*4840*/  HMMA.16816.F32.BF16 R84, R52, R100.reuse, R84 ;  /* 0x000000643454723c */ /* 0x080ff00000041854 */
[C---:B------:R-:W-:Y:S08]  /*4850*/  HMMA.16816.F32.BF16 R88, R64.reuse, R100, R88 ;  /* 0x000000644058723c */ /* 0x040ff00000041858 */
[-C--:B------:R-:W-:Y:S08]  /*4860*/  HMMA.16816.F32.BF16 R92, R64, R102.reuse, R92 ;  /* 0x00000066405c723c */ /* 0x080ff0000004185c */
        /* <DEDUP_REMOVED lines=8> */
[----:B------:R-:W-:Y:S04]  /*48f0*/  HMMA.16816.F32.BF16 R96, R8, R14, R96 ;  /* 0x0000000e0860723c */ /* 0x000fe80000041860 */
[C---:B------:R-:W-:Y:S01]  /*4900*/  LOP3.LUT R8, R240.reuse, 0x1, RZ, 0xc0, !PT ;  /* 0x00000001f0087812 */ /* 0x040fe200078ec0ff */
[----:B------:R-:W-:Y:S03]  /*4910*/  VIADD R240, R240, 0xffffffff ;  /* 0xfffffffff0f07836 */ /* 0x000fe60000000000 */
[-C--:B---3--:R-:W-:Y:S05]  /*4920*/  HMMA.16816.F32.BF16 R68, R4, R16.reuse, R68 ;  /* 0x000000100444723c */ /* 0x088fea0000041844 */
[----:B------:R-:W-:Y:S03]  /*4930*/  ISETP.NE.U32.AND P0, PT, R8, 0x1, PT ;  /* 0x000000010800780c */ /* 0x000fe60003f05070 */
[C---:B----4-:R-:W-:Y:S08]  /*4940*/  HMMA.16816.F32.BF16 R72, R56.reuse, R16, R72 ;  /* 0x000000103848723c */ /* 0x050ff00000041848 */
[-C--:B------:R-:W-:Y:S08]  /*4950*/  HMMA.16816.F32.BF16 R76, R56, R18.reuse, R76 ;  /* 0x00000012384c723c */ /* 0x080ff0000004184c */
[C---:B------:R-:W-:Y:S08]  /*4960*/  HMMA.16816.F32.BF16 R80, R4.reuse, R18, R80 ;  /* 0x000000120450723c */ /* 0x040ff00000041850 */
[-C--:B------:R-:W-:Y:S08]  /*4970*/  HMMA.16816.F32.BF16 R84, R4, R108.reuse, R84 ;  /* 0x0000006c0454723c */ /* 0x080ff00000041854 */
[C---:B------:R-:W-:Y:S08]  /*4980*/  HMMA.16816.F32.BF16 R88, R56.reuse, R108, R88 ;  /* 0x0000006c3858723c */ /* 0x040ff00000041858 */
[-C--:B------:R-:W-:Y:S08]  /*4990*/  HMMA.16816.F32.BF16 R92, R56, R110.reuse, R92 ;  /* 0x0000006e385c723c */ /* 0x080ff0000004185c */
[----:B------:R-:W-:Y:S04]  /*49a0*/  HMMA.16816.F32.BF16 R96, R4, R110, R96 ;  /* 0x0000006e0460723c */ /* 0x000fe80000041860 */
[----:B------:R-:W-:Y:S01]  /*49b0*/  VIADD R6, R188, 0xffffc000 ;  /* 0xffffc000bc067836 */ /* 0x000fe20000000000 */
[----:B------:R-:W-:Y:S01]  /*49c0*/  @P1 IADD3 R5, P4, PT, R248, -0x100, RZ ;  /* 0xffffff00f8051810 */ /* 0x000fe20007f9e0ff */
[----:B------:R-:W-:Y:S03]  /*49d0*/  @P0 VIADD R6, R188, 0x4000 ;  /* 0x00004000bc060836 */ /* 0x000fe60000000000 */
[----:B------:R-:W-:Y:S01]  /*49e0*/  @P1 IADD3.X R4, PT, PT, R249, -0x1, RZ, P4, !PT ;  /* 0xfffffffff9041810 */ /* 0x000fe200027fe4ff */
[----:B------:R-:W-:Y:S02]  /*49f0*/  IMAD.MOV.U32 R188, RZ, RZ, R6 ;  /* 0x000000ffffbc7224 */ /* 0x000fe400078e0006 */
[----:B------:R-:W-:Y:S02]  /*4a00*/  @P1 IMAD.MOV.U32 R248, RZ, RZ, R5 ;  /* 0x000000fffff81224 */ /* 0x000fe400078e0005 */
[----:B------:R-:W-:Y:S01]  /*4a10*/  @P1 IMAD.MOV.U32 R249, RZ, RZ, R4 ;  /* 0x000000fffff91224 */ /* 0x000fe200078e0004 */
[----:B------:R-:W-:Y:S06]  /*4a20*/  @P5 BRA `(.L_x_26) ;  /* 0xffffffdc00c05947 */ /* 0x000fec000383ffff */
[----:B------:R-:W1:Y:S01]  /*4a30*/  LDCU UR4, c[0x0][0x500] ;  /* 0x0000a000ff0477ac */ /* 0x000e620008000800 */
[----:B------:R-:W-:Y:S01]  /*4a40*/  LOP3.LUT P0, RZ, R216, 0x10, RZ, 0xc0, !PT ;  /* 0x00000010d8ff7812 */ /* 0x000fe2000780c0ff */
[C---:B------:R-:W-:Y:S01]  /*4a50*/  VIADD R4, R211.reuse, 0xc000 ;  /* 0x0000c000d3047836 */ /* 0x040fe20000000000 */
[----:B------:R-:W-:Y:S02]  /*4a60*/  IADD3 R5, PT, PT, R211, 0xc040, RZ ;  /* 0x0000c040d3057810 */ /* 0x000fe40007ffe0ff */
[----:B------:R-:W-:Y:S02]  /*4a70*/  F2FP.BF16.F32.PACK_AB R20, R21, R20 ;  /* 0x000000141514723e */ /* 0x000fe400000010ff */
[----:B------:R-:W-:Y:S02]  /*4a80*/  F2FP.BF16.F32.PACK_AB R22, R23, R22 ;  /* 0x000000161716723e */ /* 0x000fe400000010ff */
[----:B------:R-:W-:Y:S02]  /*4a90*/  F2FP.BF16.F32.PACK_AB R32, R33, R32 ;  /* 0x000000202120723e */ /* 0x000fe400000010ff */
[----:B------:R-:W-:-:S02]  /*4aa0*/  F2FP.BF16.F32.PACK_AB R34, R35, R34 ;  /* 0x000000222322723e */ /* 0x000fc400000010ff */
[----:B------:R-:W-:Y:S01]  /*4ab0*/  F2FP.BF16.F32.PACK_AB R24, R25, R24 ;  /* 0x000000181918723e */ /* 0x000fe200000010ff */
[----:B------:R-:W-:Y:S01]  /*4ac0*/  @P0 VIADD R5, R4, 0xffffffc0 ;  /* 0xffffffc004050836 */ /* 0x000fe20000000000 */
[----:B------:R-:W-:Y:S02]  /*4ad0*/  F2FP.BF16.F32.PACK_AB R26, R27, R26 ;  /* 0x0000001a1b1a723e */ /* 0x000fe400000010ff */
[----:B------:R-:W-:Y:S01]  /*4ae0*/  F2FP.BF16.F32.PACK_AB R28, R29, R28 ;  /* 0x0000001c1d1c723e */ /* 0x000fe200000010ff */
[----:B-1----:R-:W-:Y:S01]  /*4af0*/  FMUL.FTZ R68, R68, UR4 ;  /* 0x0000000444447c20 */ /* 0x002fe20008410000 */
[----:B------:R-:W-:Y:S01]  /*4b00*/  FMUL.FTZ R69, R69, UR4 ;  /* 0x0000000445457c20 */ /* 0x000fe20008410000 */
        /* <DEDUP_REMOVED lines=22> */
[----:B------:R-:W-:Y:S01]  /*4c70*/  F2FP.BF16.F32.PACK_AB R68, R69, R68 ;  /* 0x000000444544723e */ /* 0x000fe200000010ff */
[----:B------:R-:W-:Y:S01]  /*4c80*/  BAR.SYNC.DEFER_BLOCKING 0x0 ;  /* 0x0000000000007b1d */ /* 0x000fe20000010000 */
[----:B------:R-:W-:Y:S01]  /*4c90*/  F2FP.BF16.F32.PACK_AB R70, R71, R70 ;  /* 0x000000464746723e */ /* 0x000fe200000010ff */
[----:B------:R-:W-:Y:S01]  /*4ca0*/  FMUL.FTZ R88, R88, UR4 ;  /* 0x0000000458587c20 */ /* 0x000fe20008410000 */
[----:B------:R-:W-:Y:S01]  /*4cb0*/  FMUL.FTZ R89, R89, UR4 ;  /* 0x0000000459597c20 */ /* 0x000fe20008410000 */
[----:B------:R-:W-:Y:S01]  /*4cc0*/  FMUL.FTZ R90, R90, UR4 ;  /* 0x000000045a5a7c20 */ /* 0x000fe20008410000 */
[----:B------:R-:W-:Y:S01]  /*4cd0*/  FMUL.FTZ R91, R91, UR4 ;  /* 0x000000045b5b7c20 */ /* 0x000fe20008410000 */
[----:B------:R-:W-:Y:S01]  /*4ce0*/  F2FP.BF16.F32.PACK_AB R80, R81, R80 ;  /* 0x000000505150723e */ /* 0x000fe200000010ff */
[----:B------:R-:W-:Y:S01]  /*4cf0*/  FMUL.FTZ R92, R92, UR4 ;  /* 0x000000045c5c7c20 */ /* 0x000fe20008410000 */
[----:B------:R-:W-:Y:S01]  /*4d00*/  F2FP.BF16.F32.PACK_AB R82, R83, R82 ;  /* 0x000000525352723e */ /* 0x000fe200000010ff */
[----:B------:R-:W-:Y:S01]  /*4d10*/  FMUL.FTZ R93, R93, UR4 ;  /* 0x000000045d5d7c20 */ /* 0x000fe20008410000 */
[----:B------:R-:W-:Y:S01]  /*4d20*/  FMUL.FTZ R94, R94, UR4 ;  /* 0x000000045e5e7c20 */ /* 0x000fe20008410000 */
[----:B------:R-:W-:Y:S01]  /*4d30*/  FMUL.FTZ R95, R95, UR4 ;  /* 0x000000045f5f7c20 */ /* 0x000fe20008410000 */
[----:B------:R-:W-:-:S02]  /*4d40*/  F2FP.BF16.F32.PACK_AB R72, R73, R72 ;  /* 0x000000484948723e */ /* 0x000fc400000010ff */
[----:B------:R-:W-:Y:S02]  /*4d50*/  F2FP.BF16.F32.PACK_AB R74, R75, R74 ;  /* 0x0000004a4b4a723e */ /* 0x000fe400000010ff */
[----:B------:R-:W-:Y:S02]  /*4d60*/  F2FP.BF16.F32.PACK_AB R76, R77, R76 ;  /* 0x0000004c4d4c723e */ /* 0x000fe400000010ff */
[----:B------:R-:W-:Y:S02]  /*4d70*/  F2FP.BF16.F32.PACK_AB R78, R79, R78 ;  /* 0x0000004e4f4e723e */ /* 0x000fe400000010ff */
[----:B------:R-:W-:Y:S02]  /*4d80*/  F2FP.BF16.F32.PACK_AB R84, R85, R84 ;  /* 0x000000545554723e */ /* 0x000fe400000010ff */
[----:B------:R-:W-:Y:S02]  /*4d90*/  F2FP.BF16.F32.PACK_AB R86, R87, R86 ;  /* 0x000000565756723e */ /* 0x000fe400000010ff */
[----:B------:R-:W-:Y:S01]  /*4da0*/  F2FP.BF16.F32.PACK_AB R96, R97, R96 ;  /* 0x000000606160723e */ /* 0x000fe200000010ff */
[----:B------:R1:W-:Y:S01]  /*4db0*/  STS [R211+0xc000], R68 ;  /* 0x00c00044d3007388 */ /* 0x0003e20000000800 */
[----:B------:R-:W-:-:S02]  /*4dc0*/  F2FP.BF16.F32.PACK_AB R98, R99, R98 ;  /* 0x000000626362723e */ /* 0x000fc400000010ff */
[----:B------:R-:W-:Y:S01]  /*4dd0*/  F2FP.BF16.F32.PACK_AB R88, R89, R88 ;  /* 0x000000585958723e */ /* 0x000fe200000010ff */
[----:B------:R1:W-:Y:S01]  /*4de0*/  STS [R211+0xc400], R70 ;  /* 0x00c40046d3007388 */ /* 0x0003e20000000800 */
[----:B------:R-:W-:Y:S02]  /*4df0*/  F2FP.BF16.F32.PACK_AB R90, R91, R90 ;  /* 0x0000005a5b5a723e */ /* 0x000fe400000010ff */
[----:B------:R-:W-:Y:S01]  /*4e00*/  F2FP.BF16.F32.PACK_AB R92, R93, R92 ;  /* 0x0000005c5d5c723e */ /* 0x000fe200000010ff */
[----:B------:R1:W-:Y:S01]  /*4e10*/  STS [R5], R80 ;  /* 0x0000005005007388 */ /* 0x0003e20000000800 */
        /* <DEDUP_REMOVED lines=8> */
[----:B------:R1:W-:Y:S01]  /*4ea0*/  STS [R211+0xd400], R74 ;  /* 0x00d4004ad3007388 */ /* 0x0003e20000000800 */
[----:B------:R-:W-:Y:S02]  /*4eb0*/  F2FP.BF16.F32.PACK_AB R40, R41, R40 ;  /* 0x000000282928723e */ /* 0x000fe400000010ff */
[----:B------:R-:W-:Y:S01]  /*4ec0*/  F2FP.BF16.F32.PACK_AB R42, R43, R42 ;  /* 0x0000002a2b2a723e */ /* 0x000fe200000010ff */
[----:B------:R1:W-:Y:S01]  /*4ed0*/  STS [R5+0x1000], R76 ;  /* 0x0010004c05007388 */ /* 0x0003e20000000800 */
[----:B------:R-:W-:-:S02]  /*4ee0*/  F2FP.BF16.F32.PACK_AB R44, R45, R44 ;  /* 0x0000002c2d2c723e */ /* 0x000fc400000010ff */
[----:B------:R-:W-:Y:S01]  /*4ef0*/  F2FP.BF16.F32.PACK_AB R46, R47, R46 ;  /* 0x0000002e2f2e723e */ /* 0x000fe200000010ff */
[----:B------:R1:W-:Y:S01]  /*4f00*/  STS [R5+0x1400], R78 ;  /* 0x0014004e05007388 */ /* 0x0003e20000000800 */
[----:B------:R-:W-:-:S03]  /*4f10*/  ISETP.NE.AND P0, PT, R245, -0x1, PT ;  /* 0xfffffffff500780c */ /* 0x000fc60003f05270 */
[----:B------:R1:W-:Y:S04]  /*4f20*/  STS [R211+0xe000], R84 ;  /* 0x00e00054d3007388 */ /* 0x0003e80000000800 */
        /* <DEDUP_REMOVED lines=22> */
[----:B------:R1:W-:Y:S01]  /*5090*/  STS [R5+0x7400], R46 ;  /* 0x0074002e05007388 */ /* 0x0003e20000000800 */
[----:B------:R-:W-:Y:S05]  /*50a0*/  @P0 BRA `(.L_x_27) ;  /* 0x0000000000300947 */ /* 0x000fea0003800000 */
[----:B------:R-:W2:Y:S01]  /*50b0*/  LDCU.64 UR4, c[0x0][0x5c0] ;  /* 0x0000b800ff0477ac */ /* 0x000ea20008000a00 */
[----:B-1----:R-:W-:Y:S01]  /*50c0*/  SHF.R.S32.HI R5, RZ, 0x1f, R242 ;  /* 0x0000001fff057819 */ /* 0x002fe200000114f2 */
[----:B------:R-:W1:Y:S01]  /*50d0*/  LDCU.64 UR6, c[0x0][0x5a8] ;  /* 0x0000b500ff0677ac */ /* 0x000e620008000a00 */
[----:B--2---:R-:W-:Y:S02]  /*50e0*/  MOV R6, UR4 ;  /* 0x0000000400067c02 */ /* 0x004fe40008000f00 */
[----:B------:R-:W-:-:S03]  /*50f0*/  MOV R7, UR5 ;  /* 0x0000000500077c02 */ /* 0x000fc60008000f00 */
[-C--:B------:R-:W-:Y:S02]  /*5100*/  IMAD R4, R5, R6.reuse, RZ ;  /* 0x0000000605047224 */ /* 0x080fe400078e02ff */
[----:B------:R-:W-:-:S04]  /*5110*/  IMAD.WIDE.U32 R8, R242, R6, RZ ;  /* 0x00000006f2087225 */ /* 0x000fc800078e00ff */
[----:B------:R-:W-:-:S05]  /*5120*/  IMAD R4, R242, R7, R4 ;  /* 0x00000007f2047224 */ /* 0x000fca00078e0204 */
[----:B------:R-:W-:-:S03]  /*5130*/  IADD3 R9, PT, PT, R9, R4, RZ ;  /* 0x0000000409097210 */ /* 0x000fc60007ffe0ff */
[----:B-1----:R-:W-:-:S04]  /*5140*/  IMAD.WIDE.U32 R34, R205, UR6, R8 ;  /* 0x00000006cd227c25 */ /* 0x002fc8000f8e0008 */
[----:B------:R-:W-:Y:S01]  /*5150*/  IMAD R32, R205, UR7, R35 ;  /* 0x00000007cd207c24 */ /* 0x000fe2000f8e0223 */
[----:B------:R-:W-:Y:S05]  /*5160*/  BRA `(.L_x_28) ;  /* 0x0000000000147947 */ /* 0x000fea0003800000 */
.L_x_27:
[----:B------:R-:W2:Y:S01]  /*5170*/  LDC.64 R6, c[0x0][0x5c0] ;  /* 0x00017000ff067b82 */ /* 0x000ea20000000a00 */
[----:B-1----:R-:W-:-:S05]  /*5180*/  IADD3 R34, PT, PT, R242, R245, RZ ;  /* 0x000000f5f2227210 */ /* 0x002fca0007ffe0ff */
[C---:B--2---:R-:W-:Y:S02]  /*5190*/  IMAD R32, R34.reuse, R7, RZ ;  /* 0x0000000722207224 */ /* 0x044fe400078e02ff */
[----:B------:R-:W-:-:S05]  /*51a0*/  IMAD.WIDE.U32 R34, R34, R6, RZ ;  /* 0x0000000622227225 */ /* 0x000fca00078e00ff */
[----:B------:R-:W-:Y:S02]  /*51b0*/  IADD3 R32, PT, PT, R35, R32, RZ ;  /* 0x0000002023207210 */ /* 0x000fe40007ffe0ff */
.L_x_28:
        /* <DEDUP_REMOVED lines=13> */
.L_x_29:
[----:B------:R-:W1:Y:S01]  /*5290*/  LDC.64 R4, c[0x0][0x5c8] ;  /* 0x00017200ff047b82 */ /* 0x000e620000000a00 */
[----:B------:R-:W-:-:S05]  /*52a0*/  IADD3 R42, PT, PT, R242, R245, RZ ;  /* 0x000000f5f22a7210 */ /* 0x000fca0007ffe0ff */
[C---:B-1----:R-:W-:Y:S02]  /*52b0*/  IMAD R40, R42.reuse, R5, RZ ;  /* 0x000000052a287224 */ /* 0x042fe400078e02ff */
[----:B------:R-:W-:-:S05]  /*52c0*/  IMAD.WIDE.U32 R42, R42, R4, RZ ;  /* 0x000000042a2a7225 */ /* 0x000fca00078e00ff */
[----:B------:R-:W-:-:S07]  /*52d0*/  IADD3 R40, PT, PT, R43, R40, RZ ;  /* 0x000000282b287210 */ /* 0x000fce0007ffe0ff */
.L_x_30:
[----:B------:R-:W-:Y:S01]  /*52e0*/  BAR.SYNC.DEFER_BLOCKING 0x0 ;  /* 0x0000000000007b1d */ /* 0x000fe20000010000 */
[----:B------:R-:W-:Y:S01]  /*52f0*/  USHF.L.U32 UR6, UR15, 0x6, URZ ;  /* 0x000000060f067899 */ /* 0x000fe200080006ff */
[-C--:B------:R-:W-:Y:S02]  /*5300*/  ISETP.GE.AND P1, PT, R209, R217.reuse, PT ;  /* 0x000000d9d100720c */ /* 0x080fe40003f26270 */
[----:B------:R-:W-:Y:S01]  /*5310*/  ISETP.GE.AND P2, PT, R210, R217, PT ;  /* 0x000000d9d200720c */ /* 0x000fe20003f46270 */
[----:B------:R-:W-:Y:S01]  /*5320*/  USHF.R.S32.HI UR7, URZ, 0x1f, UR6 ;  /* 0x0000001fff077899 */ /* 0x000fe20008011406 */
[----:B------:R-:W-:Y:S01]  /*5330*/  BSSY.RECONVERGENT B0, `(.L_x_31) ;  /* 0x000001d000007945 */ /* 0x000fe20003800200 */
[C---:B------:R-:W-:Y:S01]  /*5340*/  IMAD.WIDE.U32 R38, R6.reuse, UR6, RZ ;  /* 0x0000000606267c25 */ /* 0x040fe2000f8e00ff */
[----:B------:R-:W1:Y:S03]  /*5350*/  LDCU.64 UR4, c[0x0][0x5d8] ;  /* 0x0000bb00ff0477ac */ /* 0x000e660008000a00 */
[----:B------:R-:W-:Y:S01]  /*5360*/  IMAD R36, R6, UR7, RZ ;  /* 0x0000000706247c24 */ /* 0x000fe2000f8e02ff */
[----:B------:R-:W-:-:S03]  /*5370*/  LOP3.LUT R35, R38, 0x38, R208, 0xf8, !PT ;  /* 0x0000003826237812 */ /* 0x000fc600078ef8d0 */
[----:B------:R-:W-:Y:S01]  /*5380*/  IMAD R33, R7, UR6, R36 ;  /* 0x0000000607217c24 */ /* 0x000fe2000f8e0224 */
[----:B------:R-:W-:-:S04]  /*5390*/  IADD3 R46, P0, PT, R34, R35, RZ ;  /* 0x00000023222e7210 */ /* 0x000fc80007f1e0ff */
[----:B------:R-:W-:Y:S02]  /*53a0*/  IADD3.X R47, PT, PT, R32, R39, R33, P0, !PT ;  /* 0x00000027202f7210 */ /* 0x000fe400007fe421 */
[----:B------:R-:W-:Y:S01]  /*53b0*/  IADD3 R43, P0, PT, R209, 0x20, RZ ;  /* 0x00000020d12b7810 */ /* 0x000fe20007f1e0ff */
[----:B------:R2:W3:Y:S01]  /*53c0*/  LDS.128 R28, [R213+0xd000] ;  /* 0x00d00000d51c7984 */ /* 0x0004e20000000c00 */
[C---:B-1----:R-:W-:Y:S02]  /*53d0*/  IMAD.WIDE.U32 R46, R204.reuse, UR4, R46 ;  /* 0x00000004cc2e7c25 */ /* 0x042fe4000f8e002e */
[----:B------:R-:W-:Y:S01]  /*53e0*/  IADD3.X R41, PT, PT, RZ, RZ, RZ, P0, !PT ;  /* 0x000000ffff297210 */ /* 0x000fe200007fe4ff */
[----:B------:R2:W1:Y:S01]  /*53f0*/  LDS.128 R24, [R213+0xf000] ;  /* 0x00f00000d5187984 */ /* 0x0004620000000c00 */
[----:B------:R-:W-:-:S03]  /*5400*/  IMAD R45, R204, UR5, R47 ;  /* 0x00000005cc2d7c24 */ /* 0x000fc6000f8e022f */
[----:B------:R2:W4:Y:S04]  /*5410*/  LDS.128 R20, [R213+0x10000] ;  /* 0x01000000d5147984 */ /* 0x0005280000000c00 */
[----:B------:R2:W1:Y:S04]  /*5420*/  LDS.128 R16, [R213+0x11000] ;  /* 0x01100000d5107984 */ /* 0x0004680000000c00 */
[----:B------:R2:W1:Y:S04]  /*5430*/  LDS.128 R12, [R213+0x12000] ;  /* 0x01200000d50c7984 */ /* 0x0004680000000c00 */
[----:B------:R2:W1:Y:S01]  /*5440*/  LDS.128 R8, [R213+0x13000] ;  /* 0x01300000d5087984 */ /* 0x0004620000000c00 */
[----:B------:R-:W-:Y:S05]  /*5450*/  @P1 BRA `(.L_x_32) ;  /* 0x0000000000281947 */ /* 0x000fea0003800000 */
[----:B------:R-:W3:Y:S01]  /*5460*/  LDS.128 R32, [R213+0xc000] ;  /* 0x00c00000d5207984 */ /* 0x000ee20000000c00 */
[----:B------:R-:W2:Y:S01]  /*5470*/  LDCU.64 UR4, c[0x0][0x560] ;  /* 0x0000ac00ff0477ac */ /* 0x000ea20008000a00 */
[----:B------:R-:W-:Y:S02]  /*5480*/  MOV R44, R46 ;  /* 0x0000002e002c7202 */ /* 0x000fe40000000f00 */
[----:B------:R-:W4:Y:S03]  /*5490*/  LDS.128 R36, [R213+0xe000] ;  /* 0x00e00000d5247984 */ /* 0x000f260000000c00 */
[----:B------:R-:W-:-:S04]  /*54a0*/  IMAD.WIDE.U32 R48, R209, R6, R44 ;  /* 0x00000006d1307225 */ /* 0x000fc800078e002c */
[----:B------:R-:W-:Y:S01]  /*54b0*/  IMAD R44, R209, R7, R49 ;  /* 0x00000007d12c7224 */ /* 0x000fe200078e0231 */
[----:B--2---:R-:W-:-:S04]  /*54c0*/  LEA R50, P0, R48, UR4, 0x1 ;  /* 0x0000000430327c11 */ /* 0x004fc8000f8008ff */
[----:B------:R-:W-:-:S05]  /*54d0*/  LEA.HI.X R51, R48, UR5, R44, 0x1, P0 ;  /* 0x0000000530337c11 */ /* 0x000fca00080f0c2c */
[----:B---3--:R2:W-:Y:S04]  /*54e0*/  STG.E.128 desc[UR16][R50.64], R32 ;  /* 0x0000002032007986 */ /* 0x0085e8000c101d10 */
[----:B----4-:R2:W-:Y:S02]  /*54f0*/  STG.E.128 desc[UR16][R50.64+0x80], R36 ;  /* 0x0000802432007986 */ /* 0x0105e4000c101d10 */
.L_x_32:
[----:B------:R-:W-:Y:S05]  /*5500*/  BSYNC.RECONVERGENT B0 ;  /* 0x0000000000007941 */ /* 0x000fea0003800200 */
.L_x_31:
[----:B------:R-:W-:Y:S04]  /*5510*/  BSSY.RECONVERGENT B0, `(.L_x_33) ;  /* 0x000000c000007945 */ /* 0x000fe80003800200 */
[----:B------:R-:W-:Y:S05]  /*5520*/  @P2 BRA `(.L_x_34) ;  /* 0x0000000000282947 */ /* 0x000fea0003800000 */
[----:B------:R-:W3:Y:S01]  /*5530*/  LDCU.64 UR4, c[0x0][0x560] ;  /* 0x0000ac00ff0477ac */ /* 0x000ee20008000a00 */
[----:B------:R-:W-:Y:S01]  /*5540*/  MOV R44, R46 ;  /* 0x0000002e002c7202 */ /* 0x000fe20000000f00 */
[----:B--2---:R-:W-:-:S04]  /*5550*/  IMAD R32, R41, R6, RZ ;  /* 0x0000000629207224 */ /* 0x004fc800078e02ff */
[----:B------:R-:W-:-:S04]  /*5560*/  IMAD.WIDE.U32 R34, R43, R6, R44 ;  /* 0x000000062b227225 */ /* 0x000fc800078e002c */
[----:B------:R-:W-:-:S05]  /*5570*/  IMAD R32, R43, R7, R32 ;  /* 0x000000072b207224 */ /* 0x000fca00078e0220 */
[----:B------:R-:W-:Y:S02]  /*5580*/  IADD3 R32, PT, PT, R32, R35, RZ ;  /* 0x0000002320207210 */ /* 0x000fe40007ffe0ff */
[----:B---3--:R-:W-:-:S04]  /*5590*/  LEA R6, P0, R34, UR4, 0x1 ;  /* 0x0000000422067c11 */ /* 0x008fc8000f8008ff */
[----:B------:R-:W-:-:S05]  /*55a0*/  LEA.HI.X R7, R34, UR5, R32, 0x1, P0 ;  /* 0x0000000522077c11 */ /* 0x000fca00080f0c20 */
[----:B------:R2:W-:Y:S04]  /*55b0*/  STG.E.128 desc[UR16][R6.64], R28 ;  /* 0x0000001c06007986 */ /* 0x0005e8000c101d10 */
[----:B-1----:R2:W-:Y:S02]  /*55c0*/  STG.E.128 desc[UR16][R6.64+0x80], R24 ;  /* 0x0000801806007986 */ /* 0x0025e4000c101d10 */
.L_x_34:
[----:B------:R-:W-:Y:S05]  /*55d0*/  BSYNC.RECONVERGENT B0 ;  /* 0x0000000000007941 */ /* 0x000fea0003800200 */
.L_x_33:
[----:B------:R-:W-:Y:S01]  /*55e0*/  MOV R215, RZ ;  /* 0x000000ff00d77202 */ /* 0x000fe20000000f00 */
[----:B------:R-:W3:Y:S01]  /*55f0*/  LDCU.64 UR4, c[0x0][0x5e0] ;  /* 0x0000bc00ff0477ac */ /* 0x000ee20008000a00 */
[C---:B--2---:R-:W-:Y:S01]  /*5600*/  IMAD R6, R4.reuse, UR7, RZ ;  /* 0x0000000704067c24 */ /* 0x044fe2000f8e02ff */
[----:B------:R-:W-:Y:S01]  /*5610*/  BSSY.RECONVERGENT B0, `(.L_x_35) ;  /* 0x0000010000007945 */ /* 0x000fe20003800200 */
[----:B-1----:R-:W-:-:S04]  /*5620*/  IMAD.WIDE.U32 R24, R4, UR6, R214 ;  /* 0x0000000604187c25 */ /* 0x002fc8000f8e00d6 */
[----:B------:R-:W-:Y:S01]  /*5630*/  IMAD R7, R5, UR6, R6 ;  /* 0x0000000605077c24 */ /* 0x000fe2000f8e0206 */
[----:B------:R-:W-:-:S04]  /*5640*/  IADD3 R24, P0, PT, R42, R24, RZ ;  /* 0x000000182a187210 */ /* 0x000fc80007f1e0ff */
[----:B------:R-:W-:-:S03]  /*5650*/  IADD3.X R25, PT, PT, R40, R25, R7, P0, !PT ;  /* 0x0000001928197210 */ /* 0x000fc600007fe407 */
[----:B---3--:R-:W-:-:S04]  /*5660*/  IMAD.WIDE.U32 R24, R204, UR4, R24 ;  /* 0x00000004cc187c25 */ /* 0x008fc8000f8e0018 */
        /* <DEDUP_REMOVED lines=8> */
[----:B----4-:R1:W-:Y:S04]  /*56f0*/  STG.E.128 desc[UR16][R28.64], R20 ;  /* 0x000000141c007986 */ /* 0x0103e8000c101d10 */
[----:B------:R1:W-:Y:S02]  /*5700*/  STG.E.128 desc[UR16][R28.64+0x80], R12 ;  /* 0x0000800c1c007986 */ /* 0x0003e4000c101d10 */
.L_x_36:
[----:B------:R-:W-:Y:S05]  /*5710*/  BSYNC.RECONVERGENT B0 ;  /* 0x0000000000007941 */ /* 0x000fea0003800200 */
.L_x_35:
[----:B------:R-:W-:Y:S05]  /*5720*/  @P2 BRA `(.L_x_23) ;  /* 0x00000000002c2947 */ /* 0x000fea0003800000 */
[----:B------:R-:W2:Y:S01]  /*5730*/  LDCU.64 UR4, c[0x0][0x568] ;  /* 0x0000ad00ff0477ac */ /* 0x000ea20008000a00 */
[----:B-1----:R-:W-:Y:S01]  /*5740*/  MOV R12, R24 ;  /* 0x00000018000c7202 */ /* 0x002fe20000000f00 */
[----:B------:R-:W-:Y:S01]  /*5750*/  IMAD R6, R41, R4, RZ ;  /* 0x0000000429067224 */ /* 0x000fe200078e02ff */
[----:B------:R-:W-:-:S03]  /*5760*/  MOV R13, R7 ;  /* 0x00000007000d7202 */ /* 0x000fc60000000f00 */
[C---:B------:R-:W-:Y:S02]  /*5770*/  IMAD R6, R43.reuse, R5, R6 ;  /* 0x000000052b067224 */ /* 0x040fe400078e0206 */
[----:B------:R-:W-:-:S05]  /*5780*/  IMAD.WIDE.U32 R12, R43, R4, R12 ;  /* 0x000000042b0c7225 */ /* 0x000fca00078e000c */
[----:B------:R-:W-:Y:S02]  /*5790*/  IADD3 R6, PT, PT, R6, R13, RZ ;  /* 0x0000000d06067210 */ /* 0x000fe40007ffe0ff */
[----:B--2---:R-:W-:-:S04]  /*57a0*/  LEA R4, P0, R12, UR4, 0x1 ;  /* 0x000000040c047c11 */ /* 0x004fc8000f8008ff */
[----:B------:R-:W-:-:S05]  /*57b0*/  LEA.HI.X R5, R12, UR5, R6, 0x1, P0 ;  /* 0x000000050c057c11 */ /* 0x000fca00080f0c06 */
[----:B------:R2:W-:Y:S04]  /*57c0*/  STG.E.128 desc[UR16][R4.64], R16 ;  /* 0x0000001004007986 */ /* 0x0005e8000c101d10 */
[----:B------:R2:W-:Y:S02]  /*57d0*/  STG.E.128 desc[UR16][R4.64+0x80], R8 ;  /* 0x0000800804007986 */ /* 0x0005e4000c101d10 */
.L_x_23:
[----:B------:R-:W-:Y:S05]  /*57e0*/  BSYNC.RECONVERGENT B1 ;  /* 0x0000000000017941 */ /* 0x000fea0003800200 */
.L_x_1:
[----:B------:R-:W4:Y:S01]  /*57f0*/  LDCU UR5, c[0x0][0x438] ;  /* 0x00008700ff0577ac */ /* 0x000f220008000800 */
[----:B--2---:R-:W2:Y:S01]  /*5800*/  LDC R9, c[0x0][0x438] ;  /* 0x00010e00ff097b82 */ /* 0x004ea20000000800 */
[----:B------:R-:W3:Y:S01]  /*5810*/  LDCU UR6, c[0x0][0x370] ;  /* 0x00006e00ff0677ac */ /* 0x000ee20008000800 */
[----:B----4-:R-:W-:-:S04]  /*5820*/  UIADD3 UR5, UPT, UPT, UR5, 0x3f, URZ ;  /* 0x0000003f05057890 */ /* 0x010fc8000fffe0ff */
[----:B------:R-:W-:Y:S02]  /*5830*/  USHF.R.S32.HI UR4, URZ, 0x1f, UR5 ;  /* 0x0000001fff047899 */ /* 0x000fe40008011405 */
[----:B---3--:R-:W-:Y:S02]  /*5840*/  UIADD3 UR15, UPT, UPT, UR6, UR15, URZ ;  /* 0x0000000f060f7290 */ /* 0x008fe4000fffe0ff */
[----:B------:R-:W-:-:S04]  /*5850*/  ULEA.HI UR4, UR4, UR5, URZ, 0x6 ;  /* 0x0000000504047291 */ /* 0x000fc8000f8f30ff */
[----:B------:R-:W-:-:S04]  /*5860*/  USHF.R.S32.HI UR4, URZ, 0x6, UR4 ;  /* 0x00000006ff047899 */ /* 0x000fc80008011404 */
[----:B------:R-:W-:-:S09]  /*5870*/  UISETP.GE.AND UP0, UPT, UR15, UR4, UPT ;  /* 0x000000040f00728c */ /* 0x000fd2000bf06270 */
[----:B------:R-:W-:Y:S05]  /*5880*/  BRA.U !UP0, `(.L_x_37) ;  /* 0xffffffad08647547 */ /* 0x000fea000b83ffff */
[----:B------:R-:W-:Y:S05]  /*5890*/  EXIT ;  /* 0x000000000000794d */ /* 0x000fea0003800000 */
.L_x_38:
[----:B------:R-:W-:-:S00]  /*58a0*/  BRA `(.L_x_38) ;  /* 0xfffffffc00fc7947 */ /* 0x000fc0000383ffff */
[----:B------:R-:W-:-:S00]  /*58b0*/  NOP ;  /* 0x0000000000007918 */ /* 0x000fc00000000000 */
        /* <DEDUP_REMOVED lines=12> */
.L_x_2411:


//--------------------- .text._ZN5flash44flash_bwd_dq_dk_dv_loop_seqk_parallel_kernelI23Flash_bwd_kernel_traitsILi128ELi64ELi64ELi8ELi4ELi2ELi2ELb1ELb0EN7cutlass10bfloat16_tE19Flash_kernel_traitsILi128ELi64ELi64ELi8ES3_EELb0ELb0ELb0ELb0ELb0ELb0ELb0EEEvNS_16Flash_bwd_paramsE --------------------------
	.section	.text._ZN5flash44flash_bwd_dq_dk_dv_loop_seqk_parallel_kernelI23Flash_bwd_kernel_traitsILi128ELi64ELi64ELi8ELi4ELi2ELi2ELb1ELb0EN7cutlass10bfloat16_tE19Flash_kernel_traitsILi128ELi64ELi64ELi8ES3_EELb0ELb0ELb0ELb0ELb0ELb0ELb0EEEvNS_16Flash_bwd_paramsE,"ax",@progbits
	.align	128
        .global         _ZN5flash44flash_bwd_dq_dk_dv_loop_seqk_parallel_kernelI23Flash_bwd_kernel_traitsILi128ELi64ELi64ELi8ELi4ELi2ELi2ELb1ELb0EN7cutlass10bfloat16_tE19Flash_kernel_traitsILi128ELi64ELi64ELi8ES3_EELb0ELb0ELb0ELb0ELb0ELb0ELb0EEEvNS_16Flash_bwd_paramsE
        .type           _ZN5flash44flash_bwd_dq_dk_dv_loop_seqk_parallel_kernelI23Flash_bwd_kernel_traitsILi128ELi64ELi64ELi8ELi4ELi2ELi2ELb1ELb0EN7cutlass10bfloat16_tE19Flash_kernel_traitsILi128ELi64ELi64ELi8ES3_EELb0ELb0ELb0ELb0ELb0ELb0ELb0EEEvNS_16Flash_bwd_paramsE,@function
        .size           _ZN5flash44flash_bwd_dq_dk_dv_loop_seqk_parallel_kernelI23Flash_bwd_kernel_traitsILi128ELi64ELi64ELi8ELi4ELi2ELi2ELb1ELb0EN7cutlass10bfloat16_tE19Flash_kernel_traitsILi128ELi64ELi64ELi8ES3_EELb0ELb0ELb0ELb0ELb0ELb0ELb0EEEvNS_16Flash_bwd_paramsE,(.L_x_2412 - _ZN5flash44flash_bwd_dq_dk_dv_loop_seqk_parallel_kernelI23Flash_bwd_kernel_traitsILi128ELi64ELi64ELi8ELi4ELi2ELi2ELb1ELb0EN7cutlass10bfloat16_tE19Flash_kernel_traitsILi128ELi64ELi64ELi8ES3_EELb0ELb0ELb0ELb0ELb0ELb0ELb0EEEvNS_16Flash_bwd_paramsE)
        .other          _ZN5flash44flash_bwd_dq_dk_dv_loop_seqk_parallel_kernelI23Flash_bwd_kernel_traitsILi128ELi64ELi64ELi8ELi4ELi2ELi2ELb1ELb0EN7cutlass10bfloat16_tE19Flash_kernel_traitsILi128ELi64ELi64ELi8ES3_EELb0ELb0ELb0ELb0ELb0ELb0ELb0EEEvNS_16Flash_bwd_paramsE,@"STO_CUDA_ENTRY STV_DEFAULT"
_ZN5flash44flash_bwd_dq_dk_dv_loop_seqk_parallel_kernelI23Flash_bwd_kernel_traitsILi128ELi64ELi64ELi8ELi4ELi2ELi2ELb1ELb0EN7cutlass10bfloat16_tE19Flash_kernel_traitsILi128ELi64ELi64ELi8ES3_EELb0ELb0ELb0ELb0ELb0ELb0ELb0EEEvNS_16Flash_bwd_paramsE:
.text._ZN5flash44flash_bwd_dq_dk_dv_loop_seqk_parallel_kernelI23Flash_bwd_kernel_traitsILi128ELi64ELi64ELi8ELi4ELi2ELi2ELb1ELb0EN7cutlass10bfloat16_tE19Flash_kernel_traitsILi128ELi64ELi64ELi8ES3_EELb0ELb0ELb0ELb0ELb0ELb0ELb0EEEvNS_16Flash_bwd_paramsE:
        /* <DEDUP_REMOVED lines=16> */
[----:B------:R-:W-:Y:S01]  /*0100*/  IMAD.MOV.U32 R198, RZ, RZ, 0x20 ;  /* 0x00000020ffc67424 */ /* 0x000fe200078e00ff */
[----:B------:R-:W3:Y:S01]  /*0110*/  S2R R204, SR_CTAID.Z ;  /* 0x0000000000cc7919 */ /* 0x000ee20000002700 */
[----:B------:R-:W4:Y:S01]  /*0120*/  LDC.64 R210, c[0x0][0x460] ;  /* 0x00011800ffd27b82 */ /* 0x000f220000000a00 */
[----:B------:R-:W1:Y:S01]  /*0130*/  LDCU.64 UR14, c[0x0][0x358] ;  /* 0x00006b00ff0e77ac */ /* 0x000e620008000a00 */
[----:B------:R-:W1:Y:S06]  /*0140*/  LDCU.64 UR8, c[0x0][0x470] ;  /* 0x00008e00ff0877ac */ /* 0x000e6c0008000a00 */
[----:B------:R-:W3:Y:S01]  /*0150*/  S2UR UR12, SR_CTAID.X ;  /* 0x00000000000c79c3 */ /* 0x000ee20000002500 */
        /* <DEDUP_REMOVED lines=13> */
[----:B------:R-:W-:Y:S01]  /*0230*/  LOP3.LUT R206, R206, 0x7, R3, 0xf8, !PT ;  /* 0x00000007cece7812 */ /* 0x000fe200078ef803 */
[----:B------:R-:W-:Y:S01]  /*0240*/  IMAD.SHL.U32 R3, R199, 0x40, RZ ;  /* 0x00000040c7037824 */ /* 0x000fe200078e00ff */
[----:B------:R-:W-:Y:S02]  /*0250*/  LOP3.LUT R9, R6, 0x200, RZ, 0xc0, !PT ;  /* 0x0000020006097812 */ /* 0x000fe400078ec0ff */
[----:B------:R-:W-:Y:S02]  /*0260*/  LOP3.LUT R2, R7, 0x10, RZ, 0xc0, !PT ;  /* 0x0000001007027812 */ /* 0x000fe400078ec0ff */
[----:B------:R-:W-:Y:S02]  /*0270*/  LOP3.LUT R12, R3, 0x1c0, RZ, 0xc0, !PT ;  /* 0x000001c0030c7812 */ /* 0x000fe400078ec0ff */
[--C-:B------:R-:W-:Y:S02]  /*0280*/  LOP3.LUT R8, R9, 0x3800, R10.reuse, 0xf8, !PT ;  /* 0x0000380009087812 */ /* 0x100fe400078ef80a */
[----:B------:R-:W-:-:S02]  /*0290*/  LOP3.LUT R214, R5, 0x1c0, R10, 0xf8, !PT ;  /* 0x000001c005d67812 */ /* 0x000fc400078ef80a */
[----:B------:R-:W-:Y:S02]  /*02a0*/  LOP3.LUT R12, R12, 0x38, R207, 0xf8, !PT ;  /* 0x000000380c0c7812 */ /* 0x000fe400078ef8cf */
[--C-:B------:R-:W-:Y:S02]  /*02b0*/  SHF.R.U32.HI R209, RZ, 0x3, R199.reuse ;  /* 0x00000003ffd17819 */ /* 0x100fe400000116c7 */
[----:B------:R-:W-:Y:S02]  /*02c0*/  LOP3.LUT R10, R10, 0x1c0, RZ, 0xc0, !PT ;  /* 0x000001c00a0a7812 */ /* 0x000fe400078ec0ff */
[----:B------:R-:W-:Y:S02]  /*02d0*/  LOP3.LUT R195, R2, 0x8, R199, 0xf8, !PT ;  /* 0x0000000802c37812 */ /* 0x000fe400078ef8c7 */
[----:B------:R-:W-:Y:S02]  /*02e0*/  LOP3.LUT R2, R12, 0x8, R7, 0x78, !PT ;  /* 0x000000080c027812 */ /* 0x000fe400078e7807 */
[----:B------:R-:W-:-:S02]  /*02f0*/  LOP3.LUT R5, R6, 0xc00, RZ, 0xc0, !PT ;  /* 0x00000c0006057812 */ /* 0x000fc400078ec0ff */
[----:B------:R-:W-:Y:S02]  /*0300*/  LOP3.LUT R7, R6, 0x400, RZ, 0xc0, !PT ;  /* 0x0000040006077812 */ /* 0x000fe400078ec0ff */
[----:B------:R-:W-:Y:S02]  /*0310*/  LOP3.LUT R213, R10, 0x18, R209, 0xf8, !PT ;  /* 0x000000180ad57812 */ /* 0x000fe400078ef8d1 */
[----:B------:R-:W-:Y:S02]  /*0320*/  LOP3.LUT R0, R207, 0x1f8, RZ, 0xc0, !PT ;  /* 0x000001f8cf007812 */ /* 0x000fe400078ec0ff */
[----:B------:R-:W-:Y:S02]  /*0330*/  LOP3.LUT R193, R3, 0x200, RZ, 0xc0, !PT ;  /* 0x0000020003c17812 */ /* 0x000fe400078ec0ff */
[----:B------:R-:W-:Y:S02]  /*0340*/  LOP3.LUT R195, R195, R12, RZ, 0x3c, !PT ;  /* 0x0000000cc3c37212 */ /* 0x000fe400078e3cff */
[----:B------:R-:W-:-:S02]  /*0350*/  LOP3.LUT R5, R5, 0x6, R4, 0xf8, !PT ;  /* 0x0000000605057812 */ /* 0x000fc400078ef804 */
[--C-:B------:R-:W-:Y:S02]  /*0360*/  LOP3.LUT R10, R7, 0x6, R4.reuse, 0xf8, !PT ;  /* 0x00000006070a7812 */ /* 0x100fe400078ef804 */
[----:B------:R-:W-:Y:S02]  /*0370*/  LOP3.LUT R213, R213, 0x38, R4, 0x78, !PT ;  /* 0x00000038d5d57812 */ /* 0x000fe400078e7804 */
[----:B------:R-:W-:Y:S02]  /*0380*/  LOP3.LUT R4, R4, 0x20, RZ, 0xc0, !PT ;  /* 0x0000002004047812 */ /* 0x000fe400078ec0ff */
[----:B------:R-:W-:Y:S02]  /*0390*/  R2P PR, R199, 0xe ;  /* 0x0000000ec7007804 */ /* 0x000fe40000000000 */
[----:B------:R-:W-:Y:S02]  /*03a0*/  LOP3.LUT R0, R0, 0x38, R199, 0x78, !PT ;  /* 0x0000003800007812 */ /* 0x000fe400078e78c7 */
[----:B------:R-:W-:-:S02]  /*03b0*/  LOP3.LUT R203, R193, 0xc00, R6, 0xf8, !PT ;  /* 0x00000c00c1cb7812 */ /* 0x000fc400078ef806 */
[----:B------:R-:W-:Y:S02]  /*03c0*/  LOP3.LUT R199, R12, 0x8, R199, 0x78, !PT ;  /* 0x000000080cc77812 */ /* 0x000fe400078e78c7 */
[--C-:B------:R-:W-:Y:S02]  /*03d0*/  LOP3.LUT R193, R193, 0x400, R6.reuse, 0xf8, !PT ;  /* 0x00000400c1c17812 */ /* 0x100fe400078ef806 */
[----:B------:R-:W-:Y:S01]  /*03e0*/  LOP3.LUT R195, R195, 0x200, R6, 0xf8, !PT ;  /* 0x00000200c3c37812 */ /* 0x000fe200078ef806 */
[----:B---3--:R-:W-:Y:S01]  /*03f0*/  IMAD.U32 R6, RZ, RZ, UR4 ;  /* 0x00000004ff067e24 */ /* 0x008fe2000f8e00ff */
[----:B------:R-:W-:Y:S01]  /*0400*/  LOP3.LUT R4, R4, 0x18, R209, 0xf8, !PT ;  /* 0x0000001804047812 */ /* 0x000fe200078ef8d1 */
[----:B------:R-:W-:Y:S01]  /*0410*/  UIADD3 UR4, UPT, UPT, UR6, 0x10000, URZ ;  /* 0x0001000006047890 */ /* 0x000fe2000fffe0ff */
[----:B------:R-:W-:Y:S02]  /*0420*/  LOP3.LUT R214, R5, R214, RZ, 0xfc, !PT ;  /* 0x000000d605d67212 */ /* 0x000fe400078efcff */
[----:B------:R-:W-:-:S02]  /*0430*/  LOP3.LUT R199, R8, R199, RZ, 0xfc, !PT ;  /* 0x000000c708c77212 */ /* 0x000fc400078efcff */
[----:B------:R-:W-:Y:S02]  /*0440*/  LOP3.LUT R4, R4, 0x1c0, R3, 0xf8, !PT ;  /* 0x000001c004047812 */ /* 0x000fe400078ef803 */
[----:B------:R-:W-:Y:S02]  /*0450*/  LEA R214, R214, UR5, 0x1 ;  /* 0x00000005d6d67c11 */ /* 0x000fe4000f8e08ff */
[-C--:B------:R-:W-:Y:S02]  /*0460*/  LOP3.LUT R203, R203, R2.reuse, RZ, 0xfc, !PT ;  /* 0x00000002cbcb7212 */ /* 0x080fe400078efcff */
[----:B------:R-:W-:Y:S01]  /*0470*/  LOP3.LUT R193, R193, R2, RZ, 0xfc, !PT ;  /* 0x00000002c1c17212 */ /* 0x000fe200078efcff */
[----:B------:R-:W-:Y:S01]  /*0480*/  VIADD R243, R214, 0x20 ;  /* 0x00000020d6f37836 */ /* 0x000fe20000000000 */
[----:B------:R-:W-:Y:S01]  /*0490*/  SEL R200, R200, 0xffffffc0, !P2 ;  /* 0xffffffc0c8c87807 */ /* 0x000fe20005000000 */
[----:B------:R-:W-:Y:S01]  /*04a0*/  @P3 VIADD R243, R214, 0xffffffe0 ;  /* 0xffffffe0d6f33836 */ /* 0x000fe20000000000 */
[----:B------:R-:W-:-:S02]  /*04b0*/  LEA R199, R199, UR4, 0x1 ;  /* 0x00000004c7c77c11 */ /* 0x000fc4000f8e08ff */
[----:B------:R-:W-:Y:S02]  /*04c0*/  LOP3.LUT R202, R4, 0x38, R207, 0x78, !PT ;  /* 0x0000003804ca7812 */ /* 0x000fe400078e78cf */
[----:B------:R-:W-:Y:S01]  /*04d0*/  SEL R218, R218, 0xfffffff0, !P2 ;  /* 0xfffffff0dada7807 */ /* 0x000fe20005000000 */
[----:B------:R-:W-:Y:S01]  /*04e0*/  IMAD.IADD R197, R200, 0x1, R199 ;  /* 0x00000001c8c57824 */ /* 0x000fe200078e02c7 */
[----:B------:R-:W-:Y:S02]  /*04f0*/  SEL R198, R198, 0xffffffe0, !P1 ;  /* 0xffffffe0c6c67807 */ /* 0x000fe40004800000 */
[----:B------:R-:W-:Y:S01]  /*0500*/  LEA R195, R195, UR5, 0x1 ;  /* 0x00000005c3c37c11 */ /* 0x000fe2000f8e08ff */
[----:B------:R-:W-:Y:S01]  /*0510*/  IMAD.IADD R245, R214, 0x1, R218 ;  /* 0x00000001d6f57824 */ /* 0x000fe200078e02da */
[----:B------:R-:W-:Y:S01]  /*0520*/  LEA R203, R203, UR6, 0x1 ;  /* 0x00000006cbcb7c11 */ /* 0x000fe2000f8e08ff */
[----:B------:R-:W-:Y:S01]  /*0530*/  IMAD.IADD R196, R198, 0x1, R197 ;  /* 0x00000001c6c47824 */ /* 0x000fe200078e02c5 */
[----:B------:R-:W-:Y:S01]  /*0540*/  LEA R193, R193, UR4, 0x1 ;  /* 0x00000004c1c17c11 */ /* 0x000fe2000f8e08ff */
[----:B------:R-:W-:Y:S01]  /*0550*/  IMAD.IADD R194, R200, 0x1, R195 ;  /* 0x00000001c8c27824 */ /* 0x000fe200078e02c3 */
[----:B------:R-:W-:Y:S01]  /*0560*/  LOP3.LUT R213, R10, R213, RZ, 0xfc, !PT ;  /* 0x000000d50ad57212 */ /* 0x000fe200078efcff */
[----:B------:R-:W-:Y:S01]  /*0570*/  IMAD.IADD R201, R203, 0x1, R200 ;  /* 0x00000001cbc97824 */ /* 0x000fe200078e02c8 */
[----:B----4-:R-:W-:Y:S01]  /*0580*/  LEA R210, P0, R205, R210, 0x2 ;  /* 0x000000d2cdd27211 */ /* 0x010fe200078010ff */
[----:B------:R-:W-:Y:S01]  /*0590*/  IMAD.IADD R192, R198, 0x1, R193 ;  /* 0x00000001c6c07824 */ /* 0x000fe200078e02c1 */
[----:B------:R-:W-:Y:S01]  /*05a0*/  LOP3.LUT R202, R202, 0x200, R3, 0xf8, !PT ;  /* 0x00000200caca7812 */ /* 0x000fe200078ef803 */
[----:B------:R-:W-:Y:S01]  /*05b0*/  IMAD.IADD R191, R200, 0x1, R193 ;  /* 0x00000001c8bf7824 */ /* 0x000fe200078e02c1 */
[----:B------:R-:W-:Y:S01]  /*05c0*/  LOP3.LUT R208, R207, 0x38, RZ, 0xc0, !PT ;  /* 0x00000038cfd07812 */ /* 0x000fe200078ec0ff */
[----:B------:R-:W-:Y:S01]  /*05d0*/  IMAD.IADD R218, R218, 0x1, R243 ;  /* 0x00000001dada7824 */ /* 0x000fe200078e02f3 */
[----:B------:R-:W-:-:S02]  /*05e0*/  LOP3.LUT R215, R0, 0x1e00, R207, 0xf8, !PT ;  /* 0x00001e0000d77812 */ /* 0x000fc400078ef8cf */
[----:B------:R-:W-:Y:S02]  /*05f0*/  LEA.HI.X R211, R205, R211, RZ, 0x2, P0 ;  /* 0x000000d3cdd37211 */ /* 0x000fe400000f14ff */
[----:B------:R-:W-:Y:S02]  /*0600*/  LOP3.LUT R212, R208, 0x40, RZ, 0xfc, !PT ;  /* 0x00000040d0d47812 */ /* 0x000fe400078efcff */
[----:B------:R-:W-:Y:S02]  /*0610*/  LEA R215, R215, UR6, 0x1 ;  /* 0x00000006d7d77c11 */ /* 0x000fe4000f8e08ff */
[----:B------:R-:W-:Y:S02]  /*0620*/  LEA R213, R213, UR6, 0x1 ;  /* 0x00000006d5d57c11 */ /* 0x000fe4000f8e08ff */
[----:B------:R-:W-:-:S07]  /*0630*/  LEA R202, R202, UR6, 0x1 ;  /* 0x00000006caca7c11 */ /* 0x000fce000f8e08ff */
.L_x_96:
[----:B-1----:R-:W1:Y:S01]  /*0640*/  LDCU.64 UR4, c[0x0][0x478] ;  /* 0x00008f00ff0477ac */ /* 0x002e620008000a00 */
[----:B--2---:R-:W2:Y:S01]  /*0650*/  LDC.64 R2, c[0x0][0x460] ;  /* 0x00011800ff027b82 */ /* 0x004ea20000000a00 */
[----:B------:R-:W-:Y:S01]  /*0660*/  ISETP.NE.U32.AND P4, PT, RZ, UR8, PT ;  /* 0x00000008ff007c0c */ /* 0x000fe2000bf85070 */
[----:B------:R-:W-:Y:S01]  /*0670*/  IMAD.SHL.U32 R13, R205, 0x4, RZ ;  /* 0x00000004cd0d7824 */ /* 0x000fe200078e00ff */
[----:B------:R-:W-:Y:S01]  /*0680*/  SHF.R.U32.HI R0, RZ, 0x1e, R205 ;  /* 0x0000001eff007819 */ /* 0x000fe200000116cd */
[----:B------:R-:W-:Y:S01]  /*0690*/  IMAD.MOV.U32 R241, RZ, RZ, RZ ;  /* 0x000000fffff17224 */ /* 0x000fe200078e00ff */
[----:B------:R-:W-:-:S03]  /*06a0*/  ISETP.NE.AND.EX P4, PT, RZ, UR9, PT, P4 ;  /* 0x00000009ff007c0c */ /* 0x000fc6000bf85340 */
[----:B------:R-:W3:Y:S08]  /*06b0*/  LDC.U8 R7, c[0x0][0x532] ;  /* 0x00014c80ff077b82 */ /* 0x000ef00000000000 */
[----:B------:R-:W4:Y:S01]  /*06c0*/  LDC.64 R4, c[0x0][0x468] ;  /* 0x00011a00ff047b82 */ /* 0x000f220000000a00 */
[----:B-1----:R-:W-:Y:S02]  /*06d0*/  ISETP.NE.U32.AND P3, PT, RZ, UR4, PT ;  /* 0x00000004ff007c0c */ /* 0x002fe4000bf65070 */
[----:B------:R-:W-:-:S02]  /*06e0*/  @P4 IADD3 R8, P1, PT, R13, UR8, RZ ;  /* 0x000000080d084c10 */ /* 0x000fc4000ff3e0ff */
[----:B------:R-:W-:Y:S02]  /*06f0*/  ISETP.NE.AND.EX P3, PT, RZ, UR5, PT, P3 ;  /* 0x00000005ff007c0c */ /* 0x000fe4000bf65330 */
[----:B------:R-:W-:Y:S02]  /*0700*/  @P4 IADD3.X R9, PT, PT, R0, UR9, RZ, P1, !PT ;  /* 0x0000000900094c10 */ /* 0x000fe40008ffe4ff */
[C---:B--2---:R-:W-:Y:S02]  /*0710*/  ISETP.NE.U32.AND P5, PT, R2.reuse, RZ, PT ;  /* 0x000000ff0200720c */ /* 0x044fe40003fa5070 */
[----:B------:R-:W-:Y:S01]  /*0720*/  ISETP.NE.U32.AND P2, PT, R2, RZ, PT ;  /* 0x000000ff0200720c */ /* 0x000fe20003f45070 */
[----:B------:R-:W-:Y:S01]  /*0730*/  IMAD.MOV.U32 R10, RZ, RZ, -0x1 ;  /* 0xffffffffff0a7424 */ /* 0x000fe200078e00ff */
[C---:B------:R-:W-:Y:S01]  /*0740*/  ISETP.NE.AND.EX P5, PT, R3.reuse, RZ, PT, P5 ;  /* 0x000000ff0300720c */ /* 0x040fe20003fa5350 */
[----:B------:R1:W2:Y:S01]  /*0750*/  @P4 LDG.E R241, desc[UR14][R8.64] ;  /* 0x0000000e08f14981 */ /* 0x0002a2000c1e1900 */
[----:B------:R-:W-:-:S03]  /*0760*/  ISETP.NE.AND.EX P2, PT, R3, RZ, PT, P2 ;  /* 0x000000ff0300720c */ /* 0x000fc60003f45320 */
[----:B------:R-:W-:-:S04]  /*0770*/  @P3 IADD3 R2, P0, PT, R13, UR4, RZ ;  /* 0x000000040d023c10 */ /* 0x000fc8000ff1e0ff */
[----:B------:R-:W-:Y:S02]  /*0780*/  @P3 IADD3.X R3, PT, PT, R0, UR5, RZ, P0, !PT ;  /* 0x0000000500033c10 */ /* 0x000fe400087fe4ff */
[----:B---3--:R-:W-:Y:S02]  /*0790*/  ISETP.NE.AND P4, PT, R7, RZ, PT ;  /* 0x000000ff0700720c */ /* 0x008fe40003f85270 */
[----:B-----5:R3:W5:Y:S04]  /*07a0*/  @P5 LDG.E R10, desc[UR14][R210.64] ;  /* 0x0000000ed20a5981 */ /* 0x020768000c1e1900 */
[----:B------:R-:W2:Y:S04]  /*07b0*/  @P3 LDG.E R242, desc[UR14][R2.64] ;  /* 0x0000000e02f23981 */ /* 0x000ea8000c1e1900 */
[----:B------:R3:W5:Y:S01]  /*07c0*/  @P2 LDG.E R7, desc[UR14][R210.64+0x4] ;  /* 0x0000040ed2072981 */ /* 0x000762000c1e1900 */
[----:B----4-:R-:W-:-:S04]  /*07d0*/  ISETP.EQ.U32.AND P1, PT, R4, RZ, PT ;  /* 0x000000ff0400720c */ /* 0x010fc80003f22070 */
[----:B------:R-:W-:Y:S01]  /*07e0*/  ISETP.EQ.OR.EX P1, PT, R5, RZ, !P4, P1 ;  /* 0x000000ff0500720c */ /* 0x000fe20006722710 */
[----:B------:R-:W-:Y:S01]  /*07f0*/  IMAD.MOV.U32 R244, RZ, RZ, -0x1 ;  /* 0xfffffffffff47424 */ /* 0x000fe200078e00ff */
[----:B------:R-:W-:Y:S01]  /*0800*/  IADD3 R12, P0, PT, R13, R4, RZ ;  /* 0x000000040d0c7210 */ /* 0x000fe20007f1e0ff */
[----:B-1----:R-:W1:Y:S04]  /*0810*/  @!P3 LDC R8, c[0x0][0x43c] ;  /* 0x00010f00ff08bb82 */ /* 0x002e680000000800 */
[----:B------:R-:W-:-:S04]  /*0820*/  IMAD.X R13, R0, 0x1, R5, P0 ;  /* 0x00000001000d7824 */ /* 0x000fc800000e0605 */
[----:B------:R-:W4:Y:S02]  /*0830*/  @!P3 LDC.64 R2, c[0x0][0x488] ;  /* 0x00012200ff02bb82 */ /* 0x000f240000000a00 */
[----:B------:R3:W5:Y:S01]  /*0840*/  @!P1 LDG.E R244, desc[UR14][R12.64] ;  /* 0x0000000e0cf49981 */ /* 0x000762000c1e1900 */
[----:B------:R-:W-:-:S05]  /*0850*/  ISETP.NE.U32.AND P1, PT, R4, RZ, PT ;  /* 0x000000ff0400720c */ /* 0x000fca0003f25070 */
[----:B------:R-:W1:Y:S01]  /*0860*/  @!P2 LDC R0, c[0x0][0x434] ;  /* 0x00010d00ff00ab82 */ /* 0x000e620000000800 */
[----:B------:R-:W-:Y:S01]  /*0870*/  ISETP.NE.AND.EX P1, PT, R5, RZ, PT, P1 ;  /* 0x000000ff0500720c */ /* 0x000fe20003f25310 */
[----:B------:R-:W-:Y:S01]  /*0880*/  USHF.L.U32 UR17, UR13, 0x6, URZ ;  /* 0x000000060d117899 */ /* 0x000fe200080006ff */
[----:B----4-:R-:W-:-:S04]  /*0890*/  @!P3 ISETP.NE.U32.AND P0, PT, R2, RZ, PT ;  /* 0x000000ff0200b20c */ /* 0x010fc80003f05070 */
[----:B------:R-:W-:-:S04]  /*08a0*/  @!P3 ISETP.NE.AND.EX P0, PT, R3, RZ, PT, P0 ;  /* 0x000000ff0300b20c */ /* 0x000fc80003f05300 */
[----:B-1----:R-:W-:Y:S01]  /*08b0*/  @!P3 SEL R8, R8, RZ, P0 ;  /* 0x000000ff0808b207 */ /* 0x002fe20000000000 */
[----:B--2---:R-:W-:Y:S02]  /*08c0*/  @P3 IMAD.IADD R242, R242, 0x1, -R241 ;  /* 0x00000001f2f23824 */ /* 0x004fe400078e0af1 */
[----:B---3--:R-:W-:Y:S06]  /*08d0*/  @!P1 BRA `(.L_x_39) ;  /* 0x00000000000c9947 */ /* 0x008fec0003800000 */
[----:B------:R-:W2:Y:S02]  /*08e0*/  @P4 LDG.E R3, desc[UR14][R12.64+0x4] ;  /* 0x0000040e0c034981 */ /* 0x000ea4000c1e1900 */
[----:B--2--5:R-:W-:-:S06]  /*08f0*/  @P4 IADD3 R6, PT, PT, R3, -R244, RZ ;  /* 0x800000f403064210 */ /* 0x024fcc0007ffe0ff */
[----:B------:R1:W5:Y:S02]  /*0900*/  @!P4 LDG.E R6, desc[UR14][R12.64] ;  /* 0x0000000e0c06c981 */ /* 0x000364000c1e1900 */
.L_x_39:
        /* <DEDUP_REMOVED lines=32> */
.L_x_41:
[----:B------:R-:W2:Y:S01]  /*0b10*/  LDC.64 R2, c[0x0][0x3b8] ;  /* 0x0000ee00ff027b82 */ /* 0x000ea20000000a00 */
[----:B------:R-:W-:-:S05]  /*0b20*/  IADD3 R18, PT, PT, R241, R244, RZ ;  /* 0x000000f4f1127210 */ /* 0x000fca0007ffe0ff */
[C---:B--2---:R-:W-:Y:S02]  /*0b30*/  IMAD R16, R18.reuse, R3, RZ ;  /* 0x0000000312107224 */ /* 0x044fe400078e02ff */
[----:B------:R-:W-:-:S05]  /*0b40*/  IMAD.WIDE.U32 R18, R18, R2, RZ ;  /* 0x0000000212127225 */ /* 0x000fca00078e00ff */
[----:B------:R-:W-:Y:S02]  /*0b50*/  IADD3 R16, PT, PT, R19, R16, RZ ;  /* 0x0000001013107210 */ /* 0x000fe40007ffe0ff */
.L_x_42:
[----:B------:R-:W2:Y:S01]  /*0b60*/  LDC R5, c[0x0][0x3e8] ;  /* 0x0000fa00ff057b82 */ /* 0x000ea20000000800 */
[----:B------:R-:W-:Y:S01]  /*0b70*/  USHF.R.S32.HI UR16, URZ, 0x1f, UR17 ;  /* 0x0000001fff107899 */ /* 0x000fe20008011411 */
[----:B--2---:R-:W-:-:S04]  /*0b80*/  IABS R7, R5 ;  /* 0x0000000500077213 */ /* 0x004fc80000000000 */
[----:B------:R-:W2:Y:S08]  /*0b90*/  I2F.RP R11, R7 ;  /* 0x00000007000b7306 */ /* 0x000eb00000209400 */
[----:B--2---:R-:W2:Y:S02]  /*0ba0*/  MUFU.RCP R8, R11 ;  /* 0x0000000b00087308 */ /* 0x004ea40000001000 */
[----:B--2---:R-:W-:-:S06]  /*0bb0*/  VIADD R8, R8, 0xffffffe ;  /* 0x0ffffffe08087836 */ /* 0x004fcc0000000000 */
[----:B------:R-:W2:Y:S02]  /*0bc0*/  F2I.FTZ.U32.TRUNC.NTZ R9, R8 ;  /* 0x0000000800097305 */ /* 0x000ea4000021f000 */
[----:B--2---:R-:W-:Y:S02]  /*0bd0*/  IMAD.MOV R4, RZ, RZ, -R9 ;  /* 0x000000ffff047224 */ /* 0x004fe400078e0a09 */
        /* <DEDUP_REMOVED lines=31> */
[----:B------:R-:W-:Y:S01]  /*0dd0*/  MOV R20, R6 ;  /* 0x0000000600147202 */ /* 0x000fe20000000f00 */
[----:B------:R-:W-:Y:S06]  /*0de0*/  BRA `(.L_x_44) ;  /* 0x0000000000187947 */ /* 0x000fec0003800000 */
.L_x_43:
[----:B------:R-:W2:Y:S01]  /*0df0*/  LDC.64 R4, c[0x0][0x3c0] ;  /* 0x0000f000ff047b82 */ /* 0x000ea20000000a00 */
[----:B------:R-:W-:-:S05]  /*0e00*/  IADD3 R6, PT, PT, R241, R244, RZ ;  /* 0x000000f4f1067210 */ /* 0x000fca0007ffe0ff */
[C---:B--2---:R-:W-:Y:S02]  /*0e10*/  IMAD R17, R6.reuse, R5, RZ ;  /* 0x0000000506117224 */ /* 0x044fe400078e02ff */
[----:B------:R-:W-:-:S05]  /*0e20*/  IMAD.WIDE.U32 R6, R6, R4, RZ ;  /* 0x0000000406067225 */ /* 0x000fca00078e00ff */
[----:B------:R-:W-:Y:S02]  /*0e30*/  IADD3 R17, PT, PT, R7, R17, RZ ;  /* 0x0000001107117210 */ /* 0x000fe40007ffe0ff */
[----:B------:R-:W-:-:S07]  /*0e40*/  MOV R20, R6 ;  /* 0x0000000600147202 */ /* 0x000fce0000000f00 */
.L_x_44:
[----:B------:R-:W2:Y:S01]  /*0e50*/  @!P3 LDC.64 R8, c[0x0][0x588] ;  /* 0x00016200ff08bb82 */ /* 0x000ea20000000a00 */
[----:B------:R-:W3:Y:S07]  /*0e60*/  LDCU UR5, c[0x0][0x3e0] ;  /* 0x00007c00ff0577ac */ /* 0x000eee0008000800 */
[----:B------:R-:W4:Y:S08]  /*0e70*/  @P3 LDC.64 R6, c[0x0][0x590] ;  /* 0x00016400ff063b82 */ /* 0x000f300000000a00 */
[----:B------:R-:W3:Y:S01]  /*0e80*/  LDC R29, c[0x0][0x44c] ;  /* 0x00011300ff1d7b82 */ /* 0x000ee20000000800 */
[----:B--2---:R-:W-:-:S04]  /*0e90*/  @!P3 IMAD.WIDE.U32 R38, R205, R8, RZ ;  /* 0x00000008cd26b225 */ /* 0x004fc800078e00ff */
[----:B------:R-:W-:Y:S02]  /*0ea0*/  @!P3 IMAD R22, R205, R9, R39 ;  /* 0x00000009cd16b224 */ /* 0x000fe400078e0227 */
[----:B----4-:R-:W-:-:S04]  /*0eb0*/  @P3 IMAD.WIDE.U32 R8, R10, R6, RZ ;  /* 0x000000060a083225 */ /* 0x010fc800078e00ff */
[----:B------:R-:W-:Y:S01]  /*0ec0*/  @P3 IMAD R22, R10, R7, R9 ;  /* 0x000000070a163224 */ /* 0x000fe200078e0209 */
[----:B------:R-:W-:Y:S01]  /*0ed0*/  @P3 MOV R38, R8 ;  /* 0x0000000800263202 */ /* 0x000fe20000000f00 */
[----:B---3--:R-:W-:Y:S01]  /*0ee0*/  IMAD.WIDE R26, R29, UR5, RZ ;  /* 0x000000051d1a7c25 */ /* 0x008fe2000f8e02ff */
[----:B------:R-:W-:Y:S06]  /*0ef0*/  @P3 BRA `(.L_x_45) ;  /* 0x0000000000443947 */ /* 0x000fec0003800000 */
[----:B------:R-:W2:Y:S02]  /*0f00*/  LDCU UR4, c[0x0][0x444] ;  /* 0x00008880ff0477ac */ /* 0x000ea40008000800 */
[----:B--2---:R-:W-:Y:S01]  /*0f10*/  USHF.R.S32.HI UR6, URZ, 0x1f, UR4 ;  /* 0x0000001fff067899 */ /* 0x004fe20008011404 */
[----:B------:R-:W-:Y:S01]  /*0f20*/  IMAD.WIDE.U32 R8, R205, UR4, RZ ;  /* 0x00000004cd087c25 */ /* 0x000fe2000f8e00ff */
[----:B------:R-:W-:-:S04]  /*0f30*/  USHF.R.S32.HI UR4, URZ, 0x1f, UR5 ;  /* 0x0000001fff047899 */ /* 0x000fc80008011405 */
[----:B------:R-:W-:Y:S02]  /*0f40*/  IMAD R6, R205, UR6, RZ ;  /* 0x00000006cd067c24 */ /* 0x000fe4000f8e02ff */
[----:B-1----:R-:W-:-:S03]  /*0f50*/  IMAD.WIDE.U32 R12, R8, UR5, RZ ;  /* 0x00000005080c7c25 */ /* 0x002fc6000f8e00ff */
[----:B------:R-:W-:-:S05]  /*0f60*/  IADD3 R6, PT, PT, R9, R6, RZ ;  /* 0x0000000609067210 */ /* 0x000fca0007ffe0ff */
[----:B------:R-:W-:Y:S01]  /*0f70*/  IMAD R7, R6, UR5, RZ ;  /* 0x0000000506077c24 */ /* 0x000fe2000f8e02ff */
[----:B------:R-:W-:-:S03]  /*0f80*/  SHF.R.S32.HI R6, RZ, 0x1f, R29 ;  /* 0x0000001fff067819 */ /* 0x000fc6000001141d */
[----:B------:R-:W-:-:S05]  /*0f90*/  IMAD R7, R8, UR4, R7 ;  /* 0x0000000408077c24 */ /* 0x000fca000f8e0207 */
[----:B------:R-:W-:-:S05]  /*0fa0*/  IADD3 R8, PT, PT, R13, R7, RZ ;  /* 0x000000070d087210 */ /* 0x000fca0007ffe0ff */
[-C--:B------:R-:W-:Y:S02]  /*0fb0*/  IMAD R31, R8, R29.reuse, RZ ;  /* 0x0000001d081f7224 */ /* 0x080fe400078e02ff */
[----:B------:R-:W-:-:S04]  /*0fc0*/  IMAD.WIDE.U32 R8, R12, R29, RZ ;  /* 0x0000001d0c087225 */ /* 0x000fc800078e00ff */
[----:B------:R-:W-:Y:S01]  /*0fd0*/  IMAD R31, R6, R12, R31 ;  /* 0x0000000c061f7224 */ /* 0x000fe200078e021f */
[----:B------:R-:W-:-:S04]  /*0fe0*/  MOV R30, R8 ;  /* 0x00000008001e7202 */ /* 0x000fc80000000f00 */
[----:B------:R-:W-:Y:S01]  /*0ff0*/  IADD3 R31, PT, PT, R9, R31, RZ ;  /* 0x0000001f091f7210 */ /* 0x000fe20007ffe0ff */
[----:B------:R-:W-:Y:S06]  /*1000*/  BRA `(.L_x_46) ;  /* 0x0000000000107947 */ /* 0x000fec0003800000 */
.L_x_45:
[-C--:B------:R-:W-:Y:S02]  /*1010*/  IMAD R31, R27, R10.reuse, RZ ;  /* 0x0000000a1b1f7224 */ /* 0x080fe400078e02ff */
[----:B------:R-:W-:-:S05]  /*1020*/  IMAD.WIDE.U32 R6, R26, R10, RZ ;  /* 0x0000000a1a067225 */ /* 0x000fca00078e00ff */
[----:B------:R-:W-:Y:S02]  /*1030*/  IADD3 R31, PT, PT, R7, R31, RZ ;  /* 0x0000001f071f7210 */ /* 0x000fe40007ffe0ff */
[----:B------:R-:W-:-:S07]  /*1040*/  MOV R30, R6 ;  /* 0x00000006001e7202 */ /* 0x000fce0000000f00 */
.L_x_46:
[----:B------:R-:W2:Y:S01]  /*1050*/  LDCU.U8 UR4, c[0x0][0x548] ;  /* 0x0000a900ff0477ac */ /* 0x000ea20008000000 */
[----:B------:R-:W-:Y:S01]  /*1060*/  SHF.L.U32 R7, R205, 0x7, RZ ;  /* 0x00000007cd077819 */ /* 0x000fe200000006ff */
[----:B------:R-:W-:Y:S01]  /*1070*/  IMAD R32, R204, R29, RZ ;  /* 0x0000001dcc207224 */ /* 0x000fe200078e02ff */
[----:B------:R-:W3:Y:S02]  /*1080*/  LDCU.U8 UR6, c[0x0][0x5f0] ;  /* 0x0000be00ff0677ac */ /* 0x000ee40008000000 */
[----:B------:R-:W-:-:S04]  /*1090*/  SEL R6, R7, RZ, P5 ;  /* 0x000000ff07067207 */ /* 0x000fc80002800000 */
[----:B------:R-:W-:-:S04]  /*10a0*/  IADD3 R6, P0, PT, R25, R6, RZ ;  /* 0x0000000619067210 */ /* 0x000fc80007f1e0ff */
[----:B------:R-:W-:Y:S01]  /*10b0*/  IADD3.X R9, PT, PT, RZ, R23, RZ, P0, !PT ;  /* 0x00000017ff097210 */ /* 0x000fe200007fe4ff */
[----:B-1----:R-:W-:Y:S01]  /*10c0*/  IMAD.WIDE.U32 R12, R6, R26, RZ ;  /* 0x0000001a060c7225 */ /* 0x002fe200078e00ff */
[----:B--2---:R-:W-:-:S03]  /*10d0*/  UISETP.NE.AND UP0, UPT, UR4, URZ, UPT ;  /* 0x000000ff0400728c */ /* 0x004fc6000bf05270 */
[----:B------:R-:W-:-:S04]  /*10e0*/  IMAD R9, R9, R26, RZ ;  /* 0x0000001a09097224 */ /* 0x000fc800078e02ff */
[----:B------:R-:W-:-:S05]  /*10f0*/  IMAD R9, R27, R6, R9 ;  /* 0x000000061b097224 */ /* 0x000fca00078e0209 */
[----:B------:R-:W-:Y:S01]  /*1100*/  IADD3 R28, PT, PT, R13, R9, RZ ;  /* 0x000000090d1c7210 */ /* 0x000fe20007ffe0ff */
[----:B---3--:R-:W-:Y:S06]  /*1110*/  BRA.U !UP0, `(.L_x_47) ;  /* 0x00000001081c7547 */ /* 0x008fec000b800000 */
[----:B------:R-:W1:Y:S01]  /*1120*/  LDC R6, c[0x0][0x434] ;  /* 0x00010d00ff067b82 */ /* 0x000e620000000800 */
[----:B------:R-:W2:Y:S01]  /*1130*/  LDCU UR4, c[0x0][0x454] ;  /* 0x00008a80ff0477ac */ /* 0x000ea20008000800 */
[----:B------:R-:W-:Y:S01]  /*1140*/  ISETP.NE.AND P0, PT, R10, -0x1, PT ;  /* 0xffffffff0a00780c */ /* 0x000fe20003f05270 */
[----:B-1----:R-:W-:-:S05]  /*1150*/  IMAD R27, R205, R6, RZ ;  /* 0x00000006cd1b7224 */ /* 0x002fca00078e02ff */
[----:B------:R-:W-:-:S05]  /*1160*/  SEL R27, R27, R10, !P0 ;  /* 0x0000000a1b1b7207 */ /* 0x000fca0004000000 */
[----:B--2---:R-:W-:Y:S01]  /*1170*/  IMAD R27, R204, UR4, R27 ;  /* 0x00000004cc1b7c24 */ /* 0x004fe2000f8e021b */
[----:B------:R-:W-:Y:S05]  /*1180*/  BRA `(.L_x_48) ;  /* 0x00000000000c7947 */ /* 0x000fea0003800000 */
.L_x_47:
[----:B------:R-:W1:Y:S01]  /*1190*/  LDC R27, c[0x0][0x434] ;  /* 0x00010d00ff1b7b82 */ /* 0x000e620000000800 */
[----:B------:R-:W-:-:S04]  /*11a0*/  IMAD R6, R205, UR5, R204 ;  /* 0x00000005cd067c24 */ /* 0x000fc8000f8e02cc */
[----:B-1----:R-:W-:-:S03]  /*11b0*/  IMAD R27, R6, R27, RZ ;  /* 0x0000001b061b7224 */ /* 0x002fc600078e02ff */
.L_x_48:
        /* <DEDUP_REMOVED lines=11> */
.L_x_49:
[----:B------:R-:W1:Y:S01]  /*1270*/  LDC R33, c[0x0][0x444] ;  /* 0x00011100ff217b82 */ /* 0x000e620000000800 */
[----:B------:R-:W-:-:S04]  /*1280*/  IMAD R6, R205, UR5, R204 ;  /* 0x00000005cd067c24 */ /* 0x000fc8000f8e02cc */
[----:B-1----:R-:W-:-:S07]  /*1290*/  IMAD R33, R6, R33, RZ ;  /* 0x0000002106217224 */ /* 0x002fce00078e02ff */
.L_x_50:
[----:B------:R-:W1:Y:S01]  /*12a0*/  S2R R26, SR_TID.X ;  /* 0x00000000001a7919 */ /* 0x000e620000002100 */
[----:B------:R-:W2:Y:S01]  /*12b0*/  LDC.64 R8, c[0x0][0x3b0] ;  /* 0x0000ec00ff087b82 */ /* 0x000ea20000000a00 */
[----:B------:R-:W-:Y:S01]  /*12c0*/  IADD3 R30, P1, P0, R12, R30, R32 ;  /* 0x0000001e0c1e7210 */ /* 0x000fe2000783e020 */
[----:B------:R-:W-:Y:S01]  /*12d0*/  IMAD R228, R29, UR5, RZ ;  /* 0x000000051de47c24 */ /* 0x000fe2000f8e02ff */
[----:B------:R-:W3:Y:S01]  /*12e0*/  S2R R19, SR_TID.X ;  /* 0x0000000000137919 */ /* 0x000ee20000002100 */
[----:B------:R-:W-:Y:S01]  /*12f0*/  IADD3 R38, P3, PT, R208, R38, RZ ;  /* 0x00000026d0267210 */ /* 0x000fe20007f7e0ff */
[----:B------:R-:W4:Y:S01]  /*1300*/  LDCU.64 UR4, c[0x0][0x3c8] ;  /* 0x00007900ff0477ac */ /* 0x000f220008000a00 */
[----:B------:R-:W-:Y:S01]  /*1310*/  ISETP.NE.AND P4, PT, RZ, UR6, PT ;  /* 0x00000006ff007c0c */ /* 0x000fe2000bf85270 */
[C---:B------:R-:W-:Y:S01]  /*1320*/  IMAD R33, R240.reuse, 0x40, R33 ;  /* 0x00000040f0217824 */ /* 0x040fe200078e0221 */
[----:B------:R-:W5:Y:S01]  /*1330*/  LDC.64 R6, c[0x0][0x590] ;  /* 0x00016400ff067b82 */ /* 0x000f620000000a00 */
[----:B------:R-:W-:Y:S01]  /*1340*/  IMAD.X R39, RZ, RZ, R22, P3 ;  /* 0x000000ffff277224 */ /* 0x000fe200018e0616 */
[----:B------:R-:W4:Y:S01]  /*1350*/  LDCU.64 UR6, c[0x0][0x550] ;  /* 0x0000aa00ff0677ac */ /* 0x000f220008000a00 */
[----:B------:R-:W-:Y:S01]  /*1360*/  IMAD.MOV.U32 R22, RZ, RZ, R208 ;  /* 0x000000ffff167224 */ /* 0x000fe200078e00d0 */
[----:B------:R-:W-:Y:S01]  /*1370*/  SHF.R.S32.HI R32, RZ, 0x1f, R32 ;  /* 0x0000001fff207819 */ /* 0x000fe20000011420 */
[----:B------:R-:W-:Y:S01]  /*1380*/  BSSY.RECONVERGENT B1, `(.L_x_40) ;  /* 0x0000504000017945 */ /* 0x000fe20003800200 */
[----:B------:R-:W4:Y:S01]  /*1390*/  LDCU.64 UR10, c[0x0][0x380] ;  /* 0x00007000ff0a77ac */ /* 0x000f220008000a00 */
[----:B------:R-:W-:Y:S01]  /*13a0*/  LEA R27, R240, R27, 0x6 ;  /* 0x0000001bf01b7211 */ /* 0x000fe200078e30ff */
[----:B------:R-:W4:Y:S01]  /*13b0*/  LDC.64 R10, c[0x0][0x5f8] ;  /* 0x00017e00ff0a7b82 */ /* 0x000f220000000a00 */
[----:B------:R-:W-:-:S07]  /*13c0*/  IADD3.X R28, PT, PT, R28, R31, R32, P1, P0 ;  /* 0x0000001f1c1c7210 */ /* 0x000fce0000fe0420 */
[----:B------:R-:W4:Y:S01]  /*13d0*/  LDC.64 R12, c[0x0][0x598] ;  /* 0x00016600ff0c7b82 */ /* 0x000f220000000a00 */
[----:B--2---:R-:W-:-:S04]  /*13e0*/  IMAD R34, R23, R8, RZ ;  /* 0x0000000817227224 */ /* 0x004fc800078e02ff */
[----:B------:R-:W-:Y:S02]  /*13f0*/  IMAD R34, R25, R9, R34 ;  /* 0x0000000919227224 */ /* 0x000fe400078e0222 */
[----:B-----5:R-:W-:Y:S01]  /*1400*/  IMAD R36, R23, R6, RZ ;  /* 0x0000000617247224 */ /* 0x020fe200078e02ff */
[----:B------:R-:W2:Y:S01]  /*1410*/  LDC.64 R248, c[0x0][0x420] ;  /* 0x00010800fff87b82 */ /* 0x000ea20000000a00 */
[----:B------:R-:W-:Y:S01]  /*1420*/  IMAD.MOV.U32 R23, RZ, RZ, RZ ;  /* 0x000000ffff177224 */ /* 0x000fe200078e00ff */
[----:B------:R-:W-:Y:S01]  /*1430*/  SHF.L.U64.HI R219, R6, 0x5, R7 ;  /* 0x0000000506db7819 */ /* 0x000fe20000010207 */
[C---:B------:R-:W-:Y:S02]  /*1440*/  IMAD R36, R25.reuse, R7, R36 ;  /* 0x0000000719247224 */ /* 0x040fe400078e0224 */
[----:B------:R-:W-:-:S04]  /*1450*/  IMAD.WIDE.U32 R40, R25, R8, R22 ;  /* 0x0000000819287225 */ /* 0x000fc800078e0016 */
[----:B------:R-:W-:Y:S01]  /*1460*/  IMAD.WIDE.U32 R38, R25, R6, R38 ;  /* 0x0000000619267225 */ /* 0x000fe200078e0026 */
[----:B-1----:R-:W-:Y:S02]  /*1470*/  SHF.R.U32.HI R25, RZ, 0x5, R26 ;  /* 0x00000005ff197819 */ /* 0x002fe4000001161a */
[----:B---3--:R-:W-:Y:S02]  /*1480*/  LOP3.LUT R26, R19, 0x1f, RZ, 0xc0, !PT ;  /* 0x0000001f131a7812 */ /* 0x008fe400078ec0ff */
[----:B------:R-:W-:Y:S02]  /*1490*/  IADD3 R24, P3, PT, R24, R40, RZ ;  /* 0x0000002818187210 */ /* 0x000fe40007f7e0ff */
[----:B------:R-:W-:Y:S01]  /*14a0*/  IADD3 R39, PT, PT, R39, R36, RZ ;  /* 0x0000002427277210 */ /* 0x000fe20007ffe0ff */
[----:B------:R-:W-:Y:S01]  /*14b0*/  IMAD R29, R25, R228, R26 ;  /* 0x000000e4191d7224 */ /* 0x000fe200078e021a */
[----:B------:R-:W-:Y:S01]  /*14c0*/  IADD3.X R25, PT, PT, R21, R41, R34, P3, !PT ;  /* 0x0000002915197210 */ /* 0x000fe20001ffe422 */
[----:B----4-:R-:W-:Y:S01]  /*14d0*/  IMAD.WIDE.U32 R36, R10, UR12, RZ ;  /* 0x0000000c0a247c25 */ /* 0x010fe2000f8e00ff */
[----:B------:R-:W1:Y:S03]  /*14e0*/  LDC.64 R34, c[0x0][0x5e8] ;  /* 0x00017a00ff227b82 */ /* 0x000e660000000a00 */
[----:B------:R-:W-:Y:S01]  /*14f0*/  IMAD.WIDE.U32 R38, R204, R12, R38 ;  /* 0x0000000ccc267225 */ /* 0x000fe200078e0026 */
[----:B------:R-:W-:-:S03]  /*1500*/  SEL R10, R36, RZ, P4 ;  /* 0x000000ff240a7207 */ /* 0x000fc60002000000 */
[C---:B------:R-:W-:Y:S01]  /*1510*/  IMAD.WIDE.U32 R24, R204.reuse, UR4, R24 ;  /* 0x00000004cc187c25 */ /* 0x040fe2000f8e0018 */
[----:B------:R-:W-:Y:S02]  /*1520*/  IADD3 R10, P1, P0, R29, R30, R10 ;  /* 0x0000001e1d0a7210 */ /* 0x000fe4000783e00a */
[----:B------:R-:W-:Y:S01]  /*1530*/  SHF.R.S32.HI R29, RZ, 0x1f, R29 ;  /* 0x0000001fff1d7819 */ /* 0x000fe2000001141d */
[----:B------:R-:W-:Y:S02]  /*1540*/  IMAD R11, R11, UR12, R37 ;  /* 0x0000000c0b0b7c24 */ /* 0x000fe4000f8e0225 */
[C---:B------:R-:W-:Y:S02]  /*1550*/  IMAD R39, R204.reuse, R13, R39 ;  /* 0x0000000dcc277224 */ /* 0x040fe400078e0227 */
[----:B------:R-:W-:Y:S01]  /*1560*/  IMAD R25, R204, UR5, R25 ;  /* 0x00000005cc197c24 */ /* 0x000fe2000f8e0219 */
[----:B------:R-:W3:Y:S01]  /*1570*/  LDCU.64 UR4, c[0x0][0x570] ;  /* 0x0000ae00ff0477ac */ /* 0x000ee20008000a00 */
[----:B------:R-:W-:Y:S01]  /*1580*/  SEL R12, R11, RZ, P4 ;  /* 0x000000ff0b0c7207 */ /* 0x000fe20002000000 */
[----:B------:R-:W-:-:S03]  /*1590*/  IMAD.WIDE.U32 R38, R209, R6, R38 ;  /* 0x00000006d1267225 */ /* 0x000fc600078e0026 */
[----:B------:R-:W-:Y:S01]  /*15a0*/  IADD3.X R12, PT, PT, R29, R28, R12, P1, P0 ;  /* 0x0000001c1d0c7210 */ /* 0x000fe20000fe040c */
[C---:B------:R-:W-:Y:S01]  /*15b0*/  IMAD R227, R209.reuse, R7, R39 ;  /* 0x00000007d1e37224 */ /* 0x040fe200078e0227 */
[----:B------:R-:W-:Y:S01]  /*15c0*/  LEA R226, P1, R38, UR6, 0x1 ;  /* 0x0000000626e27c11 */ /* 0x000fe2000f8208ff */
[----:B------:R-:W-:Y:S02]  /*15d0*/  IMAD.SHL.U32 R11, R228, 0x40, RZ ;  /* 0x00000040e40b7824 */ /* 0x000fe400078e00ff */
[C---:B------:R-:W-:Y:S01]  /*15e0*/  IMAD.WIDE.U32 R24, R209.reuse, R8, R24 ;  /* 0x00000008d1187225 */ /* 0x040fe200078e0018 */
[----:B------:R-:W-:Y:S02]  /*15f0*/  LEA.HI.X R227, R38, UR7, R227, 0x1, P1 ;  /* 0x0000000726e37c11 */ /* 0x000fe400088f0ce3 */
[----:B------:R-:W-:Y:S01]  /*1600*/  ISETP.GT.AND P1, PT, R0, RZ, PT ;  /* 0x000000ff0000720c */ /* 0x000fe20003f24270 */
[----:B------:R-:W-:Y:S01]  /*1610*/  IMAD R225, R209, R9, R25 ;  /* 0x00000009d1e17224 */ /* 0x000fe200078e0219 */
[----:B------:R-:W-:Y:S01]  /*1620*/  IADD3 R10, P0, PT, R11, R10, RZ ;  /* 0x0000000a0b0a7210 */ /* 0x000fe20007f1e0ff */
[----:B-1----:R-:W-:Y:S01]  /*1630*/  IMAD.WIDE R220, R33, 0x4, R34 ;  /* 0x0000000421dc7825 */ /* 0x002fe200078e0222 */
[----:B------:R-:W-:-:S02]  /*1640*/  LEA R224, P3, R24, UR10, 0x1 ;  /* 0x0000000a18e07c11 */ /* 0x000fc4000f8608ff */
[----:B------:R-:W-:Y:S01]  /*1650*/  LEA.HI.X.SX32 R11, R11, R12, 0x1, P0 ;  /* 0x0000000c0b0b7211 */ /* 0x000fe200000f0eff */
[----:B------:R-:W-:Y:S01]  /*1660*/  IMAD.MOV.U32 R222, RZ, RZ, R220 ;  /* 0x000000ffffde7224 */ /* 0x000fe200078e00dc */
[----:B---3--:R-:W-:Y:S01]  /*1670*/  LEA R246, P0, R10, UR4, 0x2 ;  /* 0x000000040af67c11 */ /* 0x008fe2000f8010ff */
[----:B--2---:R-:W-:Y:S01]  /*1680*/  IMAD.WIDE R248, R27, 0x4, R248 ;  /* 0x000000041bf87825 */ /* 0x004fe200078e02f8 */
[----:B------:R-:W-:Y:S02]  /*1690*/  LEA.HI.X R225, R24, UR11, R225, 0x1, P3 ;  /* 0x0000000b18e17c11 */ /* 0x000fe400098f0ce1 */
[----:B------:R-:W-:Y:S02]  /*16a0*/  LEA.HI.X R247, R10, UR5, R11, 0x2, P0 ;  /* 0x000000050af77c11 */ /* 0x000fe400080f140b */
[C---:B------:R-:W-:Y:S02]  /*16b0*/  IADD3 R10, P0, PT, R209.reuse, 0x20, RZ ;  /* 0x00000020d10a7810 */ /* 0x040fe40007f1e0ff */
[C---:B------:R-:W-:Y:S01]  /*16c0*/  SHF.L.U64.HI R12, R8.reuse, 0x5, R9 ;  /* 0x00000005080c7819 */ /* 0x040fe20000010209 */
[----:B------:R-:W-:Y:S01]  /*16d0*/  IMAD.SHL.U32 R9, R8, 0x20, RZ ;  /* 0x0000002008097824 */ /* 0x000fe200078e00ff */
[----:B------:R-:W-:Y:S01]  /*16e0*/  SHF.L.U32 R220, R6, 0x5, RZ ;  /* 0x0000000506dc7819 */ /* 0x000fe200000006ff */
[----:B------:R-:W-:Y:S01]  /*16f0*/  VIADD R6, R209, 0x20 ;  /* 0x00000020d1067836 */ /* 0x000fe20000000000 */
[----:B------:R-:W-:Y:S01]  /*1700*/  IADD3.X R7, PT, PT, RZ, RZ, RZ, P0, !PT ;  /* 0x000000ffff077210 */ /* 0x000fe200007fe4ff */
[----:B------:R-:W-:Y:S06]  /*1710*/  @P1 BRA `(.L_x_51) ;  /* 0x0000000400cc1947 */ /* 0x000fec0003800000 */
        /* <DEDUP_REMOVED lines=13> */
.L_x_52:
[----:B------:R-:W1:Y:S01]  /*17f0*/  LDC.64 R4, c[0x0][0x5c0] ;  /* 0x00017000ff047b82 */ /* 0x000e620000000a00 */
[----:B------:R-:W-:-:S05]  /*1800*/  IADD3 R0, PT, PT, R241, R244, RZ ;  /* 0x000000f4f1007210 */ /* 0x000fca0007ffe0ff */
[C---:B-1----:R-:W-:Y:S02]  /*1810*/  IMAD R2, R0.reuse, R5, RZ ;  /* 0x0000000500027224 */ /* 0x042fe400078e02ff */
[----:B------:R-:W-:-:S05]  /*1820*/  IMAD.WIDE.U32 R8, R0, R4, RZ ;  /* 0x0000000400087225 */ /* 0x000fca00078e00ff */
[----:B------:R-:W-:Y:S02]  /*1830*/  IADD3 R0, PT, PT, R9, R2, RZ ;  /* 0x0000000209007210 */ /* 0x000fe40007ffe0ff */
.L_x_53:
        /* <DEDUP_REMOVED lines=13> */
.L_x_54:
[----:B------:R-:W1:Y:S01]  /*1910*/  LDC.64 R2, c[0x0][0x5c8] ;  /* 0x00017200ff027b82 */ /* 0x000e620000000a00 */
[----:B------:R-:W-:-:S05]  /*1920*/  IADD3 R241, PT, PT, R241, R244, RZ ;  /* 0x000000f4f1f17210 */ /* 0x000fca0007ffe0ff */
[C---:B-1----:R-:W-:Y:S02]  /*1930*/  IMAD R11, R241.reuse, R3, RZ ;  /* 0x00000003f10b7224 */ /* 0x042fe400078e02ff */
[----:B------:R-:W-:-:S05]  /*1940*/  IMAD.WIDE.U32 R12, R241, R2, RZ ;  /* 0x00000002f10c7225 */ /* 0x000fca00078e00ff */
[----:B------:R-:W-:Y:S02]  /*1950*/  IADD3 R11, PT, PT, R13, R11, RZ ;  /* 0x0000000b0d0b7210 */ /* 0x000fe40007ffe0ff */
.L_x_55:
[----:B------:R-:W1:Y:S01]  /*1960*/  LDCU.64 UR4, c[0x0][0x5d8] ;  /* 0x0000bb00ff0477ac */ /* 0x000e620008000a00 */
[----:B------:R-:W-:Y:S01]  /*1970*/  IMAD R14, R4, UR16, RZ ;  /* 0x00000010040e7c24 */ /* 0x000fe2000f8e02ff */
[----:B------:R-:W-:Y:S01]  /*1980*/  IADD3 R242, PT, PT, R242, -UR17, RZ ;  /* 0x80000011f2f27c10 */ /* 0x000fe2000fffe0ff */
[----:B------:R-:W-:Y:S01]  /*1990*/  IMAD.WIDE.U32 R16, R4, UR17, R22 ;  /* 0x0000001104107c25 */ /* 0x000fe2000f8e0016 */
[----:B------:R-:W-:Y:S02]  /*19a0*/  BSSY.RECONVERGENT B0, `(.L_x_56) ;  /* 0x0000014000007945 */ /* 0x000fe40003800200 */
[----:B------:R-:W-:Y:S01]  /*19b0*/  ISETP.GE.AND P4, PT, R209, R242, PT ;  /* 0x000000f2d100720c */ /* 0x000fe20003f86270 */
[----:B------:R-:W-:Y:S01]  /*19c0*/  IMAD R9, R5, UR17, R14 ;  /* 0x0000001105097c24 */ /* 0x000fe2000f8e020e */
[----:B------:R-:W-:Y:S02]  /*19d0*/  IADD3 R8, P0, PT, R8, R16, RZ ;  /* 0x0000001008087210 */ /* 0x000fe40007f1e0ff */
[----:B------:R-:W-:-:S02]  /*19e0*/  ISETP.GE.AND P3, PT, R6, R242, PT ;  /* 0x000000f20600720c */ /* 0x000fc40003f66270 */
[----:B------:R-:W-:-:S03]  /*19f0*/  IADD3.X R9, PT, PT, R0, R17, R9, P0, !PT ;  /* 0x0000001100097210 */ /* 0x000fc600007fe409 */
[----:B-1----:R-:W-:-:S04]  /*1a00*/  IMAD.WIDE.U32 R14, R204, UR4, R8 ;  /* 0x00000004cc0e7c25 */ /* 0x002fc8000f8e0008 */
[----:B------:R-:W-:Y:S01]  /*1a10*/  IMAD R9, R204, UR5, R15 ;  /* 0x00000005cc097c24 */ /* 0x000fe2000f8e020f */
[----:B------:R-:W-:Y:S06]  /*1a20*/  @P4 BRA `(.L_x_57) ;  /* 0x00000000002c4947 */ /* 0x000fec0003800000 */
[----:B------:R-:W1:Y:S01]  /*1a30*/  LDCU UR6, c[0x0][0x440] ;  /* 0x00008800ff0677ac */ /* 0x000e620008000800 */
[----:B------:R-:W-:Y:S01]  /*1a40*/  IMAD.MOV.U32 R8, RZ, RZ, R14 ;  /* 0x000000ffff087224 */ /* 0x000fe200078e000e */
[----:B------:R-:W2:Y:S03]  /*1a50*/  LDCU.64 UR4, c[0x0][0x560] ;  /* 0x0000ac00ff0477ac */ /* 0x000ea60008000a00 */
[----:B------:R-:W-:-:S04]  /*1a60*/  IMAD.WIDE.U32 R18, R209, R4, R8 ;  /* 0x00000004d1127225 */ /* 0x000fc800078e0008 */
[----:B------:R-:W-:Y:S01]  /*1a70*/  IMAD R0, R209, R5, R19 ;  /* 0x00000005d1007224 */ /* 0x000fe200078e0213 */
[----:B-1----:R-:W-:Y:S02]  /*1a80*/  ISETP.GE.AND P2, PT, R208, UR6, PT ;  /* 0x00000006d0007c0c */ /* 0x002fe4000bf46270 */
[----:B------:R-:W-:Y:S02]  /*1a90*/  ISETP.GE.AND P1, PT, R212, UR6, PT ;  /* 0x00000006d4007c0c */ /* 0x000fe4000bf26270 */
[----:B--2---:R-:W-:-:S04]  /*1aa0*/  LEA R16, P0, R18, UR4, 0x1 ;  /* 0x0000000412107c11 */ /* 0x004fc8000f8008ff */
[----:B------:R-:W-:-:S05]  /*1ab0*/  LEA.HI.X R17, R18, UR5, R0, 0x1, P0 ;  /* 0x0000000512117c11 */ /* 0x000fca00080f0c00 */
[----:B------:R1:W-:Y:S04]  /*1ac0*/  @!P2 STG.E.128 desc[UR14][R16.64], RZ ;  /* 0x000000ff1000a986 */ /* 0x0003e8000c101d0e */
[----:B------:R1:W-:Y:S02]  /*1ad0*/  @!P1 STG.E.128 desc[UR14][R16.64+0x80], RZ ;  /* 0x000080ff10009986 */ /* 0x0003e4000c101d0e */
.L_x_57:
[----:B------:R-:W-:Y:S05]  /*1ae0*/  BSYNC.RECONVERGENT B0 ;  /* 0x0000000000007941 */ /* 0x000fea0003800200 */
.L_x_56:
[----:B------:R-:W-:Y:S04]  /*1af0*/  BSSY.RECONVERGENT B0, `(.L_x_58) ;  /* 0x000000f000007945 */ /* 0x000fe80003800200 */
[----:B------:R-:W-:Y:S05]  /*1b00*/  @P3 BRA `(.L_x_59) ;  /* 0x0000000000343947 */ /* 0x000fea0003800000 */
[----:B------:R-:W2:Y:S01]  /*1b10*/  LDCU UR6, c[0x0][0x440] ;  /* 0x00008800ff0677ac */ /* 0x000ea20008000800 */
[-C--:B------:R-:W-:Y:S02]  /*1b20*/  IMAD R0, R7, R4.reuse, RZ ;  /* 0x0000000407007224 */ /* 0x080fe400078e02ff */
[----:B------:R-:W-:Y:S01]  /*1b30*/  IMAD.MOV.U32 R8, RZ, RZ, R14 ;  /* 0x000000ffff087224 */ /* 0x000fe200078e000e */
[----:B------:R-:W3:Y:S01]  /*1b40*/  LDCU.64 UR4, c[0x0][0x560] ;  /* 0x0000ac00ff0477ac */ /* 0x000ee20008000a00 */
[C---:B------:R-:W-:Y:S02]  /*1b50*/  IMAD R0, R10.reuse, R5, R0 ;  /* 0x000000050a007224 */ /* 0x040fe400078e0200 */
[----:B------:R-:W-:-:S05]  /*1b60*/  IMAD.WIDE.U32 R8, R10, R4, R8 ;  /* 0x000000040a087225 */ /* 0x000fca00078e0008 */
[----:B------:R-:W-:Y:S02]  /*1b70*/  IADD3 R5, PT, PT, R9, R0, RZ ;  /* 0x0000000009057210 */ /* 0x000fe40007ffe0ff */
[----:B--2---:R-:W-:Y:S02]  /*1b80*/  ISETP.GE.AND P1, PT, R208, UR6, PT ;  /* 0x00000006d0007c0c */ /* 0x004fe4000bf26270 */
[----:B------:R-:W-:Y:S02]  /*1b90*/  ISETP.GE.AND P0, PT, R212, UR6, PT ;  /* 0x00000006d4007c0c */ /* 0x000fe4000bf06270 */
[----:B---3--:R-:W-:-:S04]  /*1ba0*/  LEA R4, P2, R8, UR4, 0x1 ;  /* 0x0000000408047c11 */ /* 0x008fc8000f8408ff */
[----:B------:R-:W-:-:S05]  /*1bb0*/  LEA.HI.X R5, R8, UR5, R5, 0x1, P2 ;  /* 0x0000000508057c11 */ /* 0x000fca00090f0c05 */
[----:B------:R2:W-:Y:S04]  /*1bc0*/  @!P1 STG.E.128 desc[UR14][R4.64], RZ ;  /* 0x000000ff04009986 */ /* 0x0005e8000c101d0e */
[----:B------:R2:W-:Y:S02]  /*1bd0*/  @!P0 STG.E.128 desc[UR14][R4.64+0x80], RZ ;  /* 0x000080ff04008986 */ /* 0x0005e4000c101d0e */
.L_x_59:
[----:B------:R-:W-:Y:S05]  /*1be0*/  BSYNC.RECONVERGENT B0 ;  /* 0x0000000000007941 */ /* 0x000fea0003800200 */
.L_x_58:
[----:B------:R-:W3:Y:S01]  /*1bf0*/  LDCU.64 UR4, c[0x0][0x5e0] ;  /* 0x0000bc00ff0477ac */ /* 0x000ee20008000a00 */
[C---:B--2---:R-:W-:Y:S01]  /*1c00*/  IMAD.WIDE.U32 R4, R2.reuse, UR17, R22 ;  /* 0x0000001102047c25 */ /* 0x044fe2000f8e0016 */
[----:B------:R-:W-:Y:S03]  /*1c10*/  BSSY.RECONVERGENT B0, `(.L_x_60) ;  /* 0x0000013000007945 */ /* 0x000fe60003800200 */
[----:B------:R-:W-:Y:S01]  /*1c20*/  IMAD R0, R2, UR16, RZ ;  /* 0x0000001002007c24 */ /* 0x000fe2000f8e02ff */
[----:B------:R-:W-:-:S03]  /*1c30*/  IADD3 R12, P0, PT, R12, R4, RZ ;  /* 0x000000040c0c7210 */ /* 0x000fc60007f1e0ff */
[----:B------:R-:W-:-:S05]  /*1c40*/  IMAD R0, R3, UR17, R0 ;  /* 0x0000001103007c24 */ /* 0x000fca000f8e0200 */
[----:B------:R-:W-:-:S03]  /*1c50*/  IADD3.X R13, PT, PT, R11, R5, R0, P0, !PT ;  /* 0x000000050b0d7210 */ /* 0x000fc600007fe400 */
[----:B---3--:R-:W-:-:S04]  /*1c60*/  IMAD.WIDE.U32 R12, R204, UR4, R12 ;  /* 0x00000004cc0c7c25 */ /* 0x008fc8000f8e000c */
[----:B------:R-:W-:Y:S01]  /*1c70*/  IMAD R5, R204, UR5, R13 ;  /* 0x00000005cc057c24 */ /* 0x000fe2000f8e020d */
[----:B------:R-:W-:Y:S06]  /*1c80*/  @P4 BRA `(.L_x_61) ;  /* 0x00000000002c4947 */ /* 0x000fec0003800000 */
[----:B------:R-:W2:Y:S01]  /*1c90*/  LDCU UR6, c[0x0][0x440] ;  /* 0x00008800ff0677ac */ /* 0x000ea20008000800 */
[----:B------:R-:W-:Y:S01]  /*1ca0*/  IMAD.MOV.U32 R4, RZ, RZ, R12 ;  /* 0x000000ffff047224 */ /* 0x000fe200078e000c */
[----:B------:R-:W3:Y:S03]  /*1cb0*/  LDCU.64 UR4, c[0x0][0x568] ;  /* 0x0000ad00ff0477ac */ /* 0x000ee60008000a00 */
[----:B------:R-:W-:-:S04]  /*1cc0*/  IMAD.WIDE.U32 R14, R209, R2, R4 ;  /* 0x00000002d10e7225 */ /* 0x000fc800078e0004 */
[----:B------:R-:W-:Y:S01]  /*1cd0*/  IMAD R0, R209, R3, R15 ;  /* 0x00000003d1007224 */ /* 0x000fe200078e020f */
[----:B--2---:R-:W-:Y:S02]  /*1ce0*/  ISETP.GE.AND P1, PT, R208, UR6, PT ;  /* 0x00000006d0007c0c */ /* 0x004fe4000bf26270 */
[----:B------:R-:W-:Y:S02]  /*1cf0*/  ISETP.GE.AND P0, PT, R212, UR6, PT ;  /* 0x00000006d4007c0c */ /* 0x000fe4000bf06270 */
[----:B---3--:R-:W-:-:S04]  /*1d00*/  LEA R8, P2, R14, UR4, 0x1 ;  /* 0x000000040e087c11 */ /* 0x008fc8000f8408ff */
[----:B------:R-:W-:-:S05]  /*1d10*/  LEA.HI.X R9, R14, UR5, R0, 0x1, P2 ;  /* 0x000000050e097c11 */ /* 0x000fca00090f0c00 */
[----:B------:R2:W-:Y:S04]  /*1d20*/  @!P1 STG.E.128 desc[UR14][R8.64], RZ ;  /* 0x000000ff08009986 */ /* 0x0005e8000c101d0e */
[----:B------:R2:W-:Y:S02]  /*1d30*/  @!P0 STG.E.128 desc[UR14][R8.64+0x80], RZ ;  /* 0x000080ff08008986 */ /* 0x0005e4000c101d0e */
.L_x_61:
[----:B------:R-:W-:Y:S05]  /*1d40*/  BSYNC.RECONVERGENT B0 ;  /* 0x0000000000007941 */ /* 0x000fea0003800200 */
.L_x_60:
[----:B------:R-:W-:Y:S05]  /*1d50*/  @P3 BRA `(.L_x_62) ;  /* 0x0000004400983947 */ /* 0x000fea0003800000 */
[----:B------:R-:W3:Y:S01]  /*1d60*/  LDCU UR6, c[0x0][0x440] ;  /* 0x00008800ff0677ac */ /* 0x000ee20008000800 */
[-C--:B------:R-:W-:Y:S02]  /*1d70*/  IMAD R7, R7, R2.reuse, RZ ;  /* 0x0000000207077224 */ /* 0x080fe400078e02ff */
[----:B------:R-:W-:Y:S01]  /*1d80*/  IMAD.MOV.U32 R4, RZ, RZ, R12 ;  /* 0x000000ffff047224 */ /* 0x000fe200078e000c */
[----:B------:R-:W4:Y:S01]  /*1d90*/  LDCU.64 UR4, c[0x0][0x568] ;  /* 0x0000ad00ff0477ac */ /* 0x000f220008000a00 */
[C---:B------:R-:W-:Y:S02]  /*1da0*/  IMAD R7, R10.reuse, R3, R7 ;  /* 0x000000030a077224 */ /* 0x040fe400078e0207 */
[----:B------:R-:W-:-:S05]  /*1db0*/  IMAD.WIDE.U32 R4, R10, R2, R4 ;  /* 0x000000020a047225 */ /* 0x000fca00078e0004 */
[----:B------:R-:W-:Y:S02]  /*1dc0*/  IADD3 R7, PT, PT, R5, R7, RZ ;  /* 0x0000000705077210 */ /* 0x000fe40007ffe0ff */
[----:B---3--:R-:W-:Y:S02]  /*1dd0*/  ISETP.GE.AND P0, PT, R208, UR6, PT ;  /* 0x00000006d0007c0c */ /* 0x008fe4000bf06270 */
[----:B----4-:R-:W-:-:S04]  /*1de0*/  LEA R2, P1, R4, UR4, 0x1 ;  /* 0x0000000404027c11 */ /* 0x010fc8000f8208ff */
[----:B------:R-:W-:-:S07]  /*1df0*/  LEA.HI.X R3, R4, UR5, R7, 0x1, P1 ;  /* 0x0000000504037c11 */ /* 0x000fce00088f0c07 */
[----:B------:R3:W-:Y:S01]  /*1e00*/  @!P0 STG.E.128 desc[UR14][R2.64], RZ ;  /* 0x000000ff02008986 */ /* 0x0007e2000c101d0e */
[----:B------:R-:W-:-:S13]  /*1e10*/  ISETP.GE.AND P0, PT, R212, UR6, PT ;  /* 0x00000006d4007c0c */ /* 0x000fda000bf06270 */
[----:B------:R-:W-:Y:S05]  /*1e20*/  @P0 BRA `(.L_x_62) ;  /* 0x0000004400640947 */ /* 0x000fea0003800000 */
[----:B------:R4:W-:Y:S01]  /*1e30*/  STG.E.128 desc[UR14][R2.64+0x80], RZ ;  /* 0x000080ff02007986 */ /* 0x0009e2000c101d0e */
[----:B------:R-:W-:Y:S05]  /*1e40*/  BRA `(.L_x_62) ;  /* 0x00000044005c7947 */ /* 0x000fea0003800000 */
.L_x_51:
[C---:B------:R-:W-:Y:S01]  /*1e50*/  IMAD R8, R4.reuse, UR16, RZ ;  /* 0x0000001004087c24 */ /* 0x040fe2000f8e02ff */
[----:B------:R-:W1:Y:S01]  /*1e60*/  LDCU.64 UR4, c[0x0][0x3d8] ;  /* 0x00007b00ff0477ac */ /* 0x000e620008000a00 */
[----:B------:R-:W-:Y:S01]  /*1e70*/  IMAD.WIDE.U32 R24, R4, UR17, R22 ;  /* 0x0000001104187c25 */ /* 0x000fe2000f8e0016 */
[----:B------:R-:W-:Y:S01]  /*1e80*/  LOP3.LUT R11, R240, 0x80000001, RZ, 0xc0, !PT ;  /* 0x80000001f00b7812 */ /* 0x000fe200078ec0ff */
[----:B------:R-:W-:Y:S02]  /*1e90*/  BSSY.RECONVERGENT B0, `(.L_x_63) ;  /* 0x0000025000007945 */ /* 0x000fe40003800200 */
[----:B------:R-:W-:Y:S01]  /*1ea0*/  IMAD R8, R5, UR17, R8 ;  /* 0x0000001105087c24 */ /* 0x000fe2000f8e0208 */
[----:B------:R-:W-:Y:S01]  /*1eb0*/  @P4 BAR.SYNC.DEFER_BLOCKING 0x0 ;  /* 0x0000000000004b1d */ /* 0x000fe20000010000 */
[----:B------:R-:W-:-:S04]  /*1ec0*/  IADD3 R24, P0, PT, R20, R24, RZ ;  /* 0x0000001814187210 */ /* 0x000fc80007f1e0ff */
[----:B------:R-:W-:Y:S02]  /*1ed0*/  IADD3.X R25, PT, PT, R17, R25, R8, P0, !PT ;  /* 0x0000001911197210 */ /* 0x000fe400007fe408 */
[----:B------:R-:W-:Y:S02]  /*1ee0*/  IADD3 R8, PT, PT, R242, -UR17, RZ ;  /* 0x80000011f2087c10 */ /* 0x000fe4000fffe0ff */
[----:B------:R-:W-:Y:S02]  /*1ef0*/  ISETP.NE.AND P0, PT, R11, 0x1, PT ;  /* 0x000000010b00780c */ /* 0x000fe40003f05270 */
[----:B------:R-:W-:Y:S01]  /*1f00*/  ISETP.GE.AND P6, PT, R209, R8, PT ;  /* 0x00000008d100720c */ /* 0x000fe20003fc6270 */
[----:B-1----:R-:W-:Y:S01]  /*1f10*/  IMAD R20, R14, UR4, RZ ;  /* 0x000000040e147c24 */ /* 0x002fe2000f8e02ff */
[----:B------:R-:W-:-:S03]  /*1f20*/  SEL R188, RZ, 0x4000, P0 ;  /* 0x00004000ffbc7807 */ /* 0x000fc60000000000 */
[C---:B------:R-:W-:Y:S02]  /*1f30*/  IMAD R11, R15.reuse, UR5, R20 ;  /* 0x000000050f0b7c24 */ /* 0x040fe4000f8e0214 */
[----:B------:R-:W-:-:S05]  /*1f40*/  IMAD.WIDE.U32 R20, R15, UR4, R24 ;  /* 0x000000040f147c25 */ /* 0x000fca000f8e0018 */
[----:B------:R-:W-:Y:S01]  /*1f50*/  IADD3 R11, PT, PT, R21, R11, RZ ;  /* 0x0000000b150b7210 */ /* 0x000fe20007ffe0ff */
[----:B------:R-:W-:Y:S06]  /*1f60*/  @P6 BRA `(.L_x_64) ;  /* 0x0000000000546947 */ /* 0x000fec0003800000 */
[----:B------:R-:W1:Y:S01]  /*1f70*/  LDCU UR6, c[0x0][0x440] ;  /* 0x00008800ff0677ac */ /* 0x000e620008000800 */
[----:B------:R-:W-:Y:S02]  /*1f80*/  IMAD.MOV.U32 R24, RZ, RZ, R20 ;  /* 0x000000ffff187224 */ /* 0x000fe400078e0014 */
[----:B------:R-:W-:Y:S01]  /*1f90*/  IMAD.MOV.U32 R25, RZ, RZ, R11 ;  /* 0x000000ffff197224 */ /* 0x000fe200078e000b */
[----:B------:R-:W2:Y:S01]  /*1fa0*/  LDCU.64 UR4, c[0x0][0x390] ;  /* 0x00007200ff0477ac */ /* 0x000ea20008000a00 */
[----:B------:R-:W-:-:S04]  /*1fb0*/  IMAD.WIDE.U32 R26, R209, R4, R24 ;  /* 0x00000004d11a7225 */ /* 0x000fc800078e0018 */
[----:B------:R-:W-:Y:S01]  /*1fc0*/  IMAD R13, R209, R5, R27 ;  /* 0x00000005d10d7224 */ /* 0x000fe200078e021b */
[----:B-1----:R-:W-:Y:S02]  /*1fd0*/  ISETP.GE.AND P1, PT, R208, UR6, PT ;  /* 0x00000006d0007c0c */ /* 0x002fe4000bf26270 */
[----:B------:R-:W-:Y:S02]  /*1fe0*/  ISETP.GE.AND P0, PT, R212, UR6, PT ;  /* 0x00000006d4007c0c */ /* 0x000fe4000bf06270 */
[----:B--2---:R-:W-:-:S04]  /*1ff0*/  LEA R24, P2, R26, UR4, 0x1 ;  /* 0x000000041a187c11 */ /* 0x004fc8000f8408ff */
[----:B------:R-:W-:-:S05]  /*2000*/  LEA.HI.X R25, R26, UR5, R13, 0x1, P2 ;  /* 0x000000051a197c11 */ /* 0x000fca00090f0c0d */
[----:B------:R-:W-:Y:S01]  /*2010*/  @!PT LDS RZ, [RZ] ;  /* 0x00000000fffff984 */ /* 0x000fe20000000800 */
[----:B------:R-:W-:Y:S01]  /*2020*/  @!PT LDS RZ, [RZ] ;  /* 0x00000000fffff984 */ /* 0x000fe20000000800 */
[----:B------:R-:W-:Y:S01]  /*2030*/  @!PT LDS RZ, [RZ] ;  /* 0x00000000fffff984 */ /* 0x000fe20000000800 */
[----:B------:R1:W-:Y:S04]  /*2040*/  @!P1 LDGSTS.E.BYPASS.LTC128B.128 [R215+0x10000], desc[UR14][R24.64] ;  /* 0x1000000018d79fae */ /* 0x0003e8000b981a0e */
[----:B------:R1:W-:Y:S04]  /*2050*/  @P1 STS.128 [R215+0x10000], RZ ;  /* 0x010000ffd7001388 */ /* 0x0003e80000000c00 */
[----:B------:R-:W-:Y:S01]  /*2060*/  @!PT LDS RZ, [RZ] ;  /* 0x00000000fffff984 */ /* 0x000fe20000000800 */
[----:B------:R-:W-:Y:S01]  /*2070*/  @!PT LDS RZ, [RZ] ;  /* 0x00000000fffff984 */ /* 0x000fe20000000800 */
[----:B------:R-:W-:Y:S01]  /*2080*/  @!PT LDS RZ, [RZ] ;  /* 0x00000000fffff984 */ /* 0x000fe20000000800 */
[----:B------:R1:W-:Y:S04]  /*2090*/  @!P0 LDGSTS.E.BYPASS.LTC128B.128 [R215+0x12000], desc[UR14][R24.64+0x80] ;  /* 0x1200008018d78fae */ /* 0x0003e8000b981a0e */
[----:B------:R1:W-:Y:S01]  /*20a0*/  @P0 STS.128 [R215+0x12000], RZ ;  /* 0x012000ffd7000388 */ /* 0x0003e20000000c00 */
[----:B------:R-:W-:Y:S05]  /*20b0*/  BRA `(.L_x_65) ;  /* 0x0000000000087947 */ /* 0x000fea0003800000 */
.L_x_64:
[----:B------:R2:W-:Y:S04]  /*20c0*/  STS.128 [R215+0x10000], RZ ;  /* 0x010000ffd7007388 */ /* 0x0005e80000000c00 */
[----:B------:R2:W-:Y:S02]  /*20d0*/  STS.128 [R215+0x12000], RZ ;  /* 0x012000ffd7007388 */ /* 0x0005e40000000c00 */
.L_x_65:
[----:B------:R-:W-:Y:S05]  /*20e0*/  BSYNC.RECONVERGENT B0 ;  /* 0x0000000000007941 */ /* 0x000fea0003800200 */
.L_x_63:
[----:B------:R-:W-:Y:S01]  /*20f0*/  ISETP.GE.AND P5, PT, R6, R8, PT ;  /* 0x000000080600720c */ /* 0x000fe20003fa6270 */
[----:B------:R-:W-:-:S12]  /*2100*/  BSSY.RECONVERGENT B0, `(.L_x_66) ;  /* 0x0000019000007945 */ /* 0x000fd80003800200 */
[----:B------:R3:W-:Y:S04]  /*2110*/  @P5 STS.128 [R215+0x11000], RZ ;  /* 0x011000ffd7005388 */ /* 0x0007e80000000c00 */
[----:B------:R3:W-:Y:S01]  /*2120*/  @P5 STS.128 [R215+0x13000], RZ ;  /* 0x013000ffd7005388 */ /* 0x0007e20000000c00 */
[----:B------:R-:W-:Y:S05]  /*2130*/  @P5 BRA `(.L_x_67) ;  /* 0x0000000000545947 */ /* 0x000fea0003800000 */
[----:B------:R-:W4:Y:S01]  /*2140*/  LDCU UR6, c[0x0][0x440] ;  /* 0x00008800ff0677ac */ /* 0x000f220008000800 */
[-C--:B------:R-:W-:Y:S02]  /*2150*/  IMAD R8, R7, R4.reuse, RZ ;  /* 0x0000000407087224 */ /* 0x080fe400078e02ff */
[----:B------:R-:W-:Y:S01]  /*2160*/  IMAD.MOV.U32 R21, RZ, RZ, R11 ;  /* 0x000000ffff157224 */ /* 0x000fe200078e000b */
[----:B------:R-:W5:Y:S01]  /*2170*/  LDCU.64 UR4, c[0x0][0x390] ;  /* 0x00007200ff0477ac */ /* 0x000f620008000a00 */
[C---:B------:R-:W-:Y:S02]  /*2180*/  IMAD R8, R10.reuse, R5, R8 ;  /* 0x000000050a087224 */ /* 0x040fe400078e0208 */
[----:B------:R-:W-:-:S05]  /*2190*/  IMAD.WIDE.U32 R20, R10, R4, R20 ;  /* 0x000000040a147225 */ /* 0x000fca00078e0014 */
[----:B------:R-:W-:Y:S02]  /*21a0*/  IADD3 R8, PT, PT, R21, R8, RZ ;  /* 0x0000000815087210 */ /* 0x000fe40007ffe0ff */
[----:B----4-:R-:W-:Y:S02]  /*21b0*/  ISETP.GE.AND P1, PT, R208, UR6, PT ;  /* 0x00000006d0007c0c */ /* 0x010fe4000bf26270 */
[----:B------:R-:W-:Y:S02]  /*21c0*/  ISETP.GE.AND P0, PT, R212, UR6, PT ;  /* 0x00000006d4007c0c */ /* 0x000fe4000bf06270 */
[----:B-----5:R-:W-:-:S04]  /*21d0*/  LEA R4, P2, R20, UR4, 0x1 ;  /* 0x0000000414047c11 */ /* 0x020fc8000f8408ff */
        /* <DEDUP_REMOVED lines=10> */
[----:B------:R4:W-:Y:S02]  /*2280*/  @P0 STS.128 [R215+0x13000], RZ ;  /* 0x013000ffd7000388 */ /* 0x0009e40000000c00 */
.L_x_67:
[----:B------:R-:W-:Y:S05]  /*2290*/  BSYNC.RECONVERGENT B0 ;  /* 0x0000000000007941 */ /* 0x000fea0003800200 */
.L_x_66:
[----:B----4-:R-:W-:Y:S01]  /*22a0*/  IMAD R5, R240, -0x40, R0 ;  /* 0xffffffc0f0057824 */ /* 0x010fe200078e0200 */
[----:B------:R-:W0:Y:S01]  /*22b0*/  LDGDEPBAR ;  /* 0x00000000000079af */ /* 0x000e220000000000 */
[----:B------:R-:W-:Y:S03]  /*22c0*/  BSSY.RECONVERGENT B0, `(.L_x_68) ;  /* 0x0000015000007945 */ /* 0x000fe60003800200 */
[----:B------:R-:W-:-:S13]  /*22d0*/  ISETP.GE.AND P4, PT, R209, R5, PT ;  /* 0x00000005d100720c */ /* 0x000fda0003f86270 */
[----:B------:R-:W-:Y:S05]  /*22e0*/  @P4 BRA `(.L_x_69) ;  /* 0x0000000000404947 */ /* 0x000fea0003800000 */
[----:B------:R-:W4:Y:S02]  /*22f0*/  LDCU UR4, c[0x0][0x440] ;  /* 0x00008800ff0477ac */ /* 0x000f240008000800 */
[----:B----4-:R-:W-:Y:S02]  /*2300*/  ISETP.GE.AND P1, PT, R208, UR4, PT ;  /* 0x00000004d0007c0c */ /* 0x010fe4000bf26270 */
[----:B------:R-:W-:-:S11]  /*2310*/  ISETP.GE.AND P0, PT, R212, UR4, PT ;  /* 0x00000004d4007c0c */ /* 0x000fd6000bf06270 */
[----:B------:R-:W-:Y:S02]  /*2320*/  @!P1 IMAD.MOV.U32 R20, RZ, RZ, R226 ;  /* 0x000000ffff149224 */ /* 0x000fe400078e00e2 */
[----:B------:R-:W-:-:S05]  /*2330*/  @!P1 IMAD.MOV.U32 R21, RZ, RZ, R227 ;  /* 0x000000ffff159224 */ /* 0x000fca00078e00e3 */
        /* <DEDUP_REMOVED lines=11> */
.L_x_69:
[----:B------:R4:W-:Y:S04]  /*23f0*/  STS.128 [R215+0x8000], RZ ;  /* 0x008000ffd7007388 */ /* 0x0009e80000000c00 */
[----:B------:R4:W-:Y:S02]  /*2400*/  STS.128 [R215+0xa000], RZ ;  /* 0x00a000ffd7007388 */ /* 0x0009e40000000c00 */
.L_x_70:
[----:B------:R-:W-:Y:S05]  /*2410*/  BSYNC.RECONVERGENT B0 ;  /* 0x0000000000007941 */ /* 0x000fea0003800200 */
.L_x_68:
[----:B------:R-:W-:Y:S01]  /*2420*/  ISETP.GE.AND P3, PT, R6, R5, PT ;  /* 0x000000050600720c */ /* 0x000fe20003f66270 */
[----:B------:R-:W-:-:S12]  /*2430*/  BSSY.RECONVERGENT B0, `(.L_x_71) ;  /* 0x0000013000007945 */ /* 0x000fd80003800200 */
[----:B------:R1:W-:Y:S04]  /*2440*/  @P3 STS.128 [R215+0x9000], RZ ;  /* 0x009000ffd7003388 */ /* 0x0003e80000000c00 */
[----:B------:R1:W-:Y:S01]  /*2450*/  @P3 STS.128 [R215+0xb000], RZ ;  /* 0x00b000ffd7003388 */ /* 0x0003e20000000c00 */
[----:B------:R-:W-:Y:S05]  /*2460*/  @P3 BRA `(.L_x_72) ;  /* 0x00000000003c3947 */ /* 0x000fea0003800000 */
[----:B------:R-:W5:Y:S01]  /*2470*/  LDCU UR4, c[0x0][0x440] ;  /* 0x00008800ff0477ac */ /* 0x000f620008000800 */
[----:B----4-:R-:W-:-:S04]  /*2480*/  LEA R20, P2, R220, R226, 0x1 ;  /* 0x000000e2dc147211 */ /* 0x010fc800078408ff */
[----:B------:R-:W-:Y:S02]  /*2490*/  LEA.HI.X R21, R220, R227, R219, 0x1, P2 ;  /* 0x000000e3dc157211 */ /* 0x000fe400010f0cdb */
[----:B-----5:R-:W-:Y:S02]  /*24a0*/  ISETP.GE.AND P1, PT, R208, UR4, PT ;  /* 0x00000004d0007c0c */ /* 0x020fe4000bf26270 */
[----:B------:R-:W-:-:S11]  /*24b0*/  ISETP.GE.AND P0, PT, R212, UR4, PT ;  /* 0x00000004d4007c0c */ /* 0x000fd6000bf06270 */
        /* <DEDUP_REMOVED lines=10> */
.L_x_72:
[----:B------:R-:W-:Y:S05]  /*2560*/  BSYNC.RECONVERGENT B0 ;  /* 0x0000000000007941 */ /* 0x000fea0003800200 */
.L_x_71:
[----:B------:R-:W-:Y:S01]  /*2570*/  BSSY.RECONVERGENT B0, `(.L_x_73) ;  /* 0x0000015000007945 */ /* 0x000fe20003800200 */
[----:B------:R-:W-:-:S03]  /*2580*/  IADD3 R239, PT, PT, R215, R188, RZ ;  /* 0x000000bcd7ef7210 */ /* 0x000fc60007ffe0ff */
[----:B------:R-:W-:Y:S05]  /*2590*/  @P4 BRA `(.L_x_74) ;  /* 0x0000000000404947 */ /* 0x000fea0003800000 */
[----:B------:R-:W5:Y:S02]  /*25a0*/  LDCU UR4, c[0x0][0x440] ;  /* 0x00008800ff0477ac */ /* 0x000f640008000800 */
[----:B-----5:R-:W-:Y:S02]  /*25b0*/  ISETP.GE.AND P1, PT, R208, UR4, PT ;  /* 0x00000004d0007c0c */ /* 0x020fe4000bf26270 */
[----:B------:R-:W-:-:S11]  /*25c0*/  ISETP.GE.AND P0, PT, R212, UR4, PT ;  /* 0x00000004d4007c0c */ /* 0x000fd6000bf06270 */
[----:B----4-:R-:W-:Y:S02]  /*25d0*/  @!P1 IMAD.MOV.U32 R20, RZ, RZ, R224 ;  /* 0x000000ffff149224 */ /* 0x010fe400078e00e0 */
[----:B------:R-:W-:-:S05]  /*25e0*/  @!P1 IMAD.MOV.U32 R21, RZ, RZ, R225 ;  /* 0x000000ffff159224 */ /* 0x000fca00078e00e1 */
[----:B------:R-:W-:Y:S01]  /*25f0*/  @!PT LDS RZ, [RZ] ;  /* 0x00000000fffff984 */ /* 0x000fe20000000800 */
[----:B------:R-:W-:Y:S01]  /*2600*/  @!PT LDS RZ, [RZ] ;  /* 0x00000000fffff984 */ /* 0x000fe20000000800 */
[----:B------:R-:W-:Y:S01]  /*2610*/  @!PT LDS RZ, [RZ] ;  /* 0x00000000fffff984 */ /* 0x000fe20000000800 */
[----:B------:R4:W-:Y:S04]  /*2620*/  @!P1 LDGSTS.E.BYPASS.LTC128B.128 [R239], desc[UR14][R20.64] ;  /* 0x0000000014ef9fae */ /* 0x0009e8000b981a0e */
[----:B------:R4:W-:Y:S04]  /*2630*/  @P1 STS.128 [R239], RZ ;  /* 0x000000ffef001388 */ /* 0x0009e80000000c00 */
[----:B------:R-:W-:Y:S01]  /*2640*/  @!PT LDS RZ, [RZ] ;  /* 0x00000000fffff984 */ /* 0x000fe20000000800 */
[----:B------:R-:W-:Y:S01]  /*2650*/  @!PT LDS RZ, [RZ] ;  /* 0x00000000fffff984 */ /* 0x000fe20000000800 */
[----:B------:R-:W-:Y:S01]  /*2660*/  @!PT LDS RZ, [RZ] ;  /* 0x00000000fffff984 */ /* 0x000fe20000000800 */
[----:B------:R4:W-:Y:S04]  /*2670*/  @!P0 LDGSTS.E.BYPASS.LTC128B.128 [R239+0x2000], desc[UR14][R224.64+0x80] ;  /* 0x02000080e0ef8fae */ /* 0x0009e8000b981a0e */
[----:B------:R4:W-:Y:S01]  /*2680*/  @P0 STS.128 [R239+0x2000], RZ ;  /* 0x002000ffef000388 */ /* 0x0009e20000000c00 */
[----:B------:R-:W-:Y:S05]  /*2690*/  BRA `(.L_x_75) ;  /* 0x0000000000087947 */ /* 0x000fea0003800000 */
.L_x_74:
[----:B------:R1:W-:Y:S04]  /*26a0*/  STS.128 [R239], RZ ;  /* 0x000000ffef007388 */ /* 0x0003e80000000c00 */
[----:B------:R1:W-:Y:S02]  /*26b0*/  STS.128 [R239+0x2000], RZ ;  /* 0x002000ffef007388 */ /* 0x0003e40000000c00 */
.L_x_75:
[----:B------:R-:W-:Y:S05]  /*26c0*/  BSYNC.RECONVERGENT B0 ;  /* 0x0000000000007941 */ /* 0x000fea0003800200 */
.L_x_73:
[C---:B------:R-:W-:Y:S01]  /*26d0*/  VIADD R0, R206.reuse, 0x8 ;  /* 0x00000008ce007836 */ /* 0x040fe20000000000 */
[-C--:B------:R-:W-:Y:S01]  /*26e0*/  ISETP.GE.AND P1, PT, R206, R5.reuse, PT ;  /* 0x00000005ce00720c */ /* 0x080fe20003f26270 */
[----:B------:R-:W-:Y:S01]  /*26f0*/  IMAD.MOV.U32 R236, RZ, RZ, 0x7f800000 ;  /* 0x7f800000ffec7424 */ /* 0x000fe200078e00ff */
[----:B------:R-:W-:Y:S02]  /*2700*/  MOV R238, 0x7f800000 ;  /* 0x7f80000000ee7802 */ /* 0x000fe40000000f00 */
[----:B------:R-:W-:Y:S01]  /*2710*/  ISETP.GE.AND P0, PT, R0, R5, PT ;  /* 0x000000050000720c */ /* 0x000fe20003f06270 */
[----:B------:R-:W-:-:S08]  /*2720*/  IMAD.WIDE.U32 R4, R206, 0x4, R248 ;  /* 0x00000004ce047825 */ /* 0x000fd000078e00f8 */
[----:B------:R1:W5:Y:S04]  /*2730*/  @!P1 LDG.E R238, desc[UR14][R4.64] ;  /* 0x0000000e04ee9981 */ /* 0x000368000c1e1900 */
[----:B------:R1:W5:Y:S01]  /*2740*/  @!P0 LDG.E R236, desc[UR14][R4.64+0x20] ;  /* 0x0000200e04ec8981 */ /* 0x000362000c1e1900 */
[----:B------:R-:W-:Y:S03]  /*2750*/  BSSY.RECONVERGENT B0, `(.L_x_76) ;  /* 0x0000013000007945 */ /* 0x000fe60003800200 */
[----:B------:R1:W-:Y:S04]  /*2760*/  @P3 STS.128 [R239+0x1000], RZ ;  /* 0x001000ffef003388 */ /* 0x0003e80000000c00 */
[----:B------:R1:W-:Y:S01]  /*2770*/  @P3 STS.128 [R239+0x3000], RZ ;  /* 0x003000ffef003388 */ /* 0x0003e20000000c00 */
[----:B------:R-:W-:Y:S05]  /*2780*/  @P3 BRA `(.L_x_77) ;  /* 0x00000000003c3947 */ /* 0x000fea0003800000 */
[----:B------:R-:W2:Y:S01]  /*2790*/  LDCU UR4, c[0x0][0x440] ;  /* 0x00008800ff0477ac */ /* 0x000ea20008000800 */
[----:B-1----:R-:W-:-:S04]  /*27a0*/  LEA R4, P2, R9, R224, 0x1 ;  /* 0x000000e009047211 */ /* 0x002fc800078408ff */
[----:B------:R-:W-:Y:S02]  /*27b0*/  LEA.HI.X R5, R9, R225, R12, 0x1, P2 ;  /* 0x000000e109057211 */ /* 0x000fe400010f0c0c */
[----:B--2---:R-:W-:Y:S02]  /*27c0*/  ISETP.GE.AND P1, PT, R208, UR4, PT ;  /* 0x00000004d0007c0c */ /* 0x004fe4000bf26270 */
        /* <DEDUP_REMOVED lines=11> */
.L_x_77:
[----:B------:R-:W-:Y:S05]  /*2880*/  BSYNC.RECONVERGENT B0 ;  /* 0x0000000000007941 */ /* 0x000fea0003800200 */
.L_x_76:
[----:B------:R-:W2:Y:S01]  /*2890*/  LDCU.64 UR4, c[0x0][0x3d0] ;  /* 0x00007a00ff0477ac */ /* 0x000ea20008000a00 */
[C---:B------:R-:W-:Y:S01]  /*28a0*/  IMAD.WIDE.U32 R8, R2.reuse, UR17, R22 ;  /* 0x0000001102087c25 */ /* 0x040fe2000f8e0016 */
[----:B------:R-:W-:Y:S03]  /*28b0*/  BSSY.RECONVERGENT B0, `(.L_x_78) ;  /* 0x0000020000007945 */ /* 0x000fe60003800200 */
[----:B------:R-:W-:Y:S01]  /*28c0*/  IMAD R0, R2, UR16, RZ ;  /* 0x0000001002007c24 */ /* 0x000fe2000f8e02ff */
[----:B------:R-:W-:-:S03]  /*28d0*/  IADD3 R8, P0, PT, R18, R8, RZ ;  /* 0x0000000812087210 */ /* 0x000fc60007f1e0ff */
[----:B-1----:R-:W-:-:S05]  /*28e0*/  IMAD R5, R3, UR17, R0 ;  /* 0x0000001103057c24 */ /* 0x002fca000f8e0200 */
[----:B------:R-:W-:Y:S01]  /*28f0*/  IADD3.X R9, PT, PT, R16, R9, R5, P0, !PT ;  /* 0x0000000910097210 */ /* 0x000fe200007fe405 */
[----:B--2---:R-:W-:Y:S02]  /*2900*/  IMAD R14, R14, UR4, RZ ;  /* 0x000000040e0e7c24 */ /* 0x004fe4000f8e02ff */
[----:B------:R-:W-:-:S04]  /*2910*/  IMAD.WIDE.U32 R8, R15, UR4, R8 ;  /* 0x000000040f087c25 */ /* 0x000fc8000f8e0008 */
[----:B------:R-:W-:-:S05]  /*2920*/  IMAD R5, R15, UR5, R14 ;  /* 0x000000050f057c24 */ /* 0x000fca000f8e020e */
[----:B------:R-:W-:Y:S01]  /*2930*/  IADD3 R5, PT, PT, R9, R5, RZ ;  /* 0x0000000509057210 */ /* 0x000fe20007ffe0ff */
        /* <DEDUP_REMOVED lines=21> */
.L_x_79:
[----:B------:R1:W-:Y:S04]  /*2a90*/  STS.128 [R215+0xc000], RZ ;  /* 0x00c000ffd7007388 */ /* 0x0003e80000000c00 */
[----:B------:R1:W-:Y:S02]  /*2aa0*/  STS.128 [R215+0xe000], RZ ;  /* 0x00e000ffd7007388 */ /* 0x0003e40000000c00 */
.L_x_80:
[----:B------:R-:W-:Y:S05]  /*2ab0*/  BSYNC.RECONVERGENT B0 ;  /* 0x0000000000007941 */ /* 0x000fea0003800200 */
.L_x_78:
[----:B------:R1:W-:Y:S01]  /*2ac0*/  @P5 STS.128 [R215+0xd000], RZ ;  /* 0x00d000ffd7005388 */ /* 0x0003e20000000c00 */
[----:B------:R-:W-:Y:S01]  /*2ad0*/  IMAD.SHL.U32 R0, R19, 0x2, RZ ;  /* 0x0000000213007824 */ /* 0x000fe200078e00ff */
[----:B------:R-:W1:Y:S01]  /*2ae0*/  LDCU UR6, c[0x0][0x440] ;  /* 0x00008800ff0677ac */ /* 0x000e620008000800 */
[----:B------:R-:W-:Y:S01]  /*2af0*/  BSSY.RECONVERGENT B0, `(.L_x_81) ;  /* 0x000001c000007945 */ /* 0x000fe20003800200 */
[----:B------:R1:W-:Y:S01]  /*2b00*/  @P5 STS.128 [R215+0xf000], RZ ;  /* 0x00f000ffd7005388 */ /* 0x0003e20000000c00 */
[----:B------:R-:W-:Y:S01]  /*2b10*/  SHF.R.U32.HI R217, RZ, 0x2, R19 ;  /* 0x00000002ffd97819 */ /* 0x000fe20000011613 */
[----:B------:R-:W1:Y:S01]  /*2b20*/  LDCU UR7, c[0x0][0x3e0] ;  /* 0x00007c00ff0777ac */ /* 0x000e620008000800 */
[----:B------:R-:W-:Y:S01]  /*2b30*/  LOP3.LUT R0, R0, 0x6, RZ, 0xc0, !PT ;  /* 0x0000000600007812 */ /* 0x000fe200078ec0ff */
[----:B------:R-:W1:Y:S01]  /*2b40*/  LDCU UR11, c[0x0][0x45c] ;  /* 0x00008b80ff0b77ac */ /* 0x000e620008000800 */
        /* <DEDUP_REMOVED lines=22> */
.L_x_82:
[----:B-1----:R-:W-:Y:S05]  /*2cb0*/  BSYNC.RECONVERGENT B0 ;  /* 0x0000000000007941 */ /* 0x002fea0003800200 */
.L_x_81:
[----:B------:R-:W0:Y:S01]  /*2cc0*/  LDGDEPBAR ;  /* 0x00000000000079af */ /* 0x000e220000000000 */
[----:B------:R-:W-:Y:S01]  /*2cd0*/  IMAD.IADD R190, R199, 0x1, R198 ;  /* 0x00000001c7be7824 */ /* 0x000fe200078e02c6 */
[----:B------:R-:W1:Y:S01]  /*2ce0*/  LDC R216, c[0x0][0x44c] ;  /* 0x00011300ffd87b82 */ /* 0x000e620000000800 */
[----:B------:R-:W-:Y:S01]  /*2cf0*/  UIADD3 UR5, UPT, UPT, UR17, 0x40, URZ ;  /* 0x0000004011057890 */ /* 0x000fe2000fffe0ff */
[----:B------:R-:W-:Y:S01]  /*2d00*/  LOP3.LUT R217, R0, 0xe0, R217, 0xf8, !PT ;  /* 0x000000e000d97812 */ /* 0x000fe200078ef8d9 */
[----:B------:R-:W3:Y:S01]  /*2d10*/  LDCU UR4, c[0x0][0x590] ;  /* 0x0000b200ff0477ac */ /* 0x000ee20008000800 */
[--C-:B------:R-:W-:Y:S01]  /*2d20*/  IMAD.IADD R189, R203, 0x1, R188.reuse ;  /* 0x00000001cbbd7824 */ /* 0x100fe200078e02bc */
[----:B------:R-:W-:Y:S01]  /*2d30*/  CS2R R94, SRZ ;  /* 0x00000000005e7805 */ /* 0x000fe2000001ff00 */
[----:B------:R-:W-:Y:S01]  /*2d40*/  IMAD.SHL.U32 R228, R228, 0x8, RZ ;  /* 0x00000008e4e47824 */ /* 0x000fe200078e00ff */
[----:B------:R-:W-:Y:S01]  /*2d50*/  ISETP.LE.AND P5, PT, R242, UR5, PT ;  /* 0x00000005f2007c0c */ /* 0x000fe2000bfa3270 */
[----:B------:R-:W-:Y:S01]  /*2d60*/  VIADD R217, R217, UR17 ;  /* 0x00000011d9d97c36 */ /* 0x000fe20008000000 */
[----:B------:R-:W-:Y:S01]  /*2d70*/  CS2R R92, SRZ ;  /* 0x00000000005c7805 */ /* 0x000fe2000001ff00 */
[----:B------:R-:W-:Y:S01]  /*2d80*/  IMAD.IADD R188, R202, 0x1, R188 ;  /* 0x00000001cabc7824 */ /* 0x000fe200078e02bc */
[----:B------:R-:W-:Y:S01]  /*2d90*/  CS2R R98, SRZ ;  /* 0x0000000000627805 */ /* 0x000fe2000001ff00 */
[----:B------:R-:W-:Y:S01]  /*2da0*/  IMAD.MOV.U32 R237, RZ, RZ, R239 ;  /* 0x000000ffffed7224 */ /* 0x000fe200078e00ef */
[----:B------:R-:W-:Y:S01]  /*2db0*/  CS2R R96, SRZ ;  /* 0x0000000000607805 */ /* 0x000fe2000001ff00 */
[--C-:B------:R-:W-:Y:S01]  /*2dc0*/  IMAD.IADD R0, R201, 0x1, R198.reuse ;  /* 0x00000001c9007824 */ /* 0x100fe200078e02c6 */
[----:B------:R-:W-:Y:S01]  /*2dd0*/  CS2R R90, SRZ ;  /* 0x00000000005a7805 */ /* 0x000fe2000001ff00 */
[----:B--2---:R-:W-:Y:S01]  /*2de0*/  IMAD.IADD R2, R203, 0x1, R198 ;  /* 0x00000001cb027824 */ /* 0x004fe200078e02c6 */
[----:B------:R-:W-:Y:S01]  /*2df0*/  CS2R R88, SRZ ;  /* 0x0000000000587805 */ /* 0x000fe2000001ff00 */
[----:B------:R-:W-:Y:S01]  /*2e00*/  IMAD.IADD R3, R198, 0x1, R191 ;  /* 0x00000001c6037824 */ /* 0x000fe200078e02bf */
[----:B------:R-:W-:-:S02]  /*2e10*/  CS2R R86, SRZ ;  /* 0x0000000000567805 */ /* 0x000fc4000001ff00 */
[----:B------:R-:W-:Y:S02]  /*2e20*/  CS2R R84, SRZ ;  /* 0x0000000000547805 */ /* 0x000fe4000001ff00 */
[----:B------:R-:W-:Y:S01]  /*2e30*/  CS2R R78, SRZ ;  /* 0x00000000004e7805 */ /* 0x000fe2000001ff00 */
[----:B------:R-:W-:-:S04]  /*2e40*/  DEPBAR.LE SB0, 0x1 ;  /* 0x000080400000791a */ /* 0x000fc80000000000 */
[----:B------:R-:W-:Y:S01]  /*2e50*/  BAR.SYNC.DEFER_BLOCKING 0x0 ;  /* 0x0000000000007b1d */ /* 0x000fe20000010000 */
[----:B------:R-:W-:Y:S02]  /*2e60*/  CS2R R76, SRZ ;  /* 0x00000000004c7805 */ /* 0x000fe4000001ff00 */
[----:B------:R-:W-:Y:S02]  /*2e70*/  CS2R R82, SRZ ;  /* 0x0000000000527805 */ /* 0x000fe4000001ff00 */
[----:B------:R-:W-:Y:S02]  /*2e80*/  CS2R R80, SRZ ;  /* 0x0000000000507805 */ /* 0x000fe4000001ff00 */
[----:B------:R-:W-:Y:S02]  /*2e90*/  CS2R R74, SRZ ;  /* 0x00000000004a7805 */ /* 0x000fe4000001ff00 */
[----:B------:R-:W-:Y:S02]  /*2ea0*/  CS2R R72, SRZ ;  /* 0x0000000000487805 */ /* 0x000fe4000001ff00 */
[----:B------:R-:W-:-:S02]  /*2eb0*/  CS2R R70, SRZ ;  /* 0x0000000000467805 */ /* 0x000fc4000001ff00 */
        /* <DEDUP_REMOVED lines=16> */
[----:B----4-:R-:W-:Y:S01]  /*2fc0*/  CS2R R20, SRZ ;  /* 0x0000000000147805 */ /* 0x010fe2000001ff00 */
[----:B------:R2:W4:Y:S01]  /*2fd0*/  LDSM.16.M88.4 R116, [R199] ;  /* 0x00000000c774783b */ /* 0x0005220000000200 */
[C---:B------:R-:W-:Y:S01]  /*2fe0*/  @P5 VIADD R235, R217.reuse, 0x19 ;  /* 0x00000019d9eb5836 */ /* 0x040fe20000000000 */
[----:B---3--:R-:W-:Y:S01]  /*2ff0*/  USHF.L.U32 UR4, UR4, 0x6, URZ ;  /* 0x0000000604047899 */ /* 0x008fe200080006ff */
[C---:B------:R-:W-:Y:S01]  /*3000*/  @P5 VIADD R234, R217.reuse, 0x18 ;  /* 0x00000018d9ea5836 */ /* 0x040fe20000000000 */
[----:B------:R2:W3:Y:S01]  /*3010*/  LDSM.16.M88.4 R120, [R199+0x800] ;  /* 0x00080000c778783b */ /* 0x0004e20000000200 */
[----:B------:R-:W-:-:S02]  /*3020*/  @P5 VIADD R233, R217, 0x11 ;  /* 0x00000011d9e95836 */ /* 0x000fc40000000000 */
[C---:B------:R-:W-:Y:S01]  /*3030*/  @P5 VIADD R232, R217.reuse, 0x10 ;  /* 0x00000010d9e85836 */ /* 0x040fe20000000000 */
[----:B------:R2:W1:Y:S01]  /*3040*/  LDSM.16.M88.4 R124, [R190] ;  /* 0x00000000be7c783b */ /* 0x0004620000000200 */
[C---:B------:R-:W-:Y:S02]  /*3050*/  @P5 VIADD R231, R217.reuse, 0x9 ;  /* 0x00000009d9e75836 */ /* 0x040fe40000000000 */
[C---:B------:R-:W-:Y:S01]  /*3060*/  @P5 VIADD R230, R217.reuse, 0x8 ;  /* 0x00000008d9e65836 */ /* 0x040fe20000000000 */
[----:B------:R2:W1:Y:S01]  /*3070*/  LDSM.16.M88.4 R128, [R190+0x800] ;  /* 0x00080000be80783b */ /* 0x0004620000000200 */
[----:B------:R-:W-:-:S03]  /*3080*/  @P5 VIADD R229, R217, 0x1 ;  /* 0x00000001d9e55836 */ /* 0x000fc60000000000 */
        /* <DEDUP_REMOVED lines=11> */
[----:B---34-:R2:W1:Y:S02]  /*3140*/  LDSM.16.M88.4 R176, [R196+0x2800] ;  /* 0x00280000c4b0783b */ /* 0x0184640000000200 */
.L_x_85:
[----:B------:R-:W0:Y:S01]  /*3150*/  LDGDEPBAR ;  /* 0x00000000000079af */ /* 0x000e220000000000 */
[-C--:B------:R-:W-:Y:S01]  /*3160*/  IADD3 R182, PT, PT, R198, R189.reuse, RZ ;  /* 0x000000bdc6b67210 */ /* 0x080fe20007ffe0ff */
[----:B-----5:R-:W-:Y:S01]  /*3170*/  FMUL.FTZ R184, R236, 1.4426950216293334961 ;  /* 0x3fb8aa3becb87820 */ /* 0x020fe20000410000 */
[----:B------:R-:W-:Y:S01]  /*3180*/  IADD3 R181, PT, PT, R200, R189, RZ ;  /* 0x000000bdc8b57210 */ /* 0x000fe20007ffe0ff */
[----:B------:R-:W-:Y:S01]  /*3190*/  FMUL.FTZ R183, R238, 1.4426950216293334961 ;  /* 0x3fb8aa3beeb77820 */ /* 0x000fe20000410000 */
[----:B------:R-:W-:Y:S02]  /*31a0*/  MOV R223, R221 ;  /* 0x000000dd00df7202 */ /* 0x000fe40000000f00 */
[----:B------:R-:W-:Y:S02]  /*31b0*/  IADD3 R180, PT, PT, R198, R181, RZ ;  /* 0x000000b5c6b47210 */ /* 0x000fe40007ffe0ff */
[----:B------:R-:W-:Y:S02]  /*31c0*/  FSETP.NEU.FTZ.AND P0, PT, R238, -INF , PT ;  /* 0xff800000ee00780b */ /* 0x000fe40003f1d000 */
[-C--:B------:R-:W-:Y:S02]  /*31d0*/  @P5 ISETP.GE.AND P1, PT, R217, R242.reuse, PT ;  /* 0x000000f2d900520c */ /* 0x080fe40003f26270 */
[----:B------:R-:W-:Y:S02]  /*31e0*/  @P5 ISETP.GE.AND P2, PT, R229, R242, PT ;  /* 0x000000f2e500520c */ /* 0x000fe40003f46270 */
[----:B------:R-:W-:Y:S01]  /*31f0*/  ISETP.NE.AND P4, PT, R240, RZ, PT ;  /* 0x000000fff000720c */ /* 0x000fe20003f85270 */
[----:B------:R-:W-:Y:S04]  /*3200*/  DEPBAR.LE SB0, 0x0 ;  /* 0x000080000000791a */ /* 0x000fe80000000000 */
[----:B------:R-:W-:Y:S06]  /*3210*/  BAR.SYNC.DEFER_BLOCKING 0x0 ;  /* 0x0000000000007b1d */ /* 0x000fec0000010000 */
[----:B------:R-:W-:Y:S08]  /*3220*/  LDSM.16.M88.4 R52, [R189] ;  /* 0x00000000bd34783b */ /* 0x000ff00000000200 */
[----:B------:R-:W3:Y:S08]  /*3230*/  LDSM.16.M88.4 R56, [R199+-0x4000] ;  /* 0xffc00000c738783b */ /* 0x000ef00000000200 */
[----:B------:R-:W4:Y:S08]  /*3240*/  LDSM.16.M88.4 R60, [R199+-0x3800] ;  /* 0xffc80000c73c783b */ /* 0x000f300000000200 */
[----:B------:R-:W-:Y:S08]  /*3250*/  LDSM.16.M88.4 R64, [R182] ;  /* 0x00000000b640783b */ /* 0x000ff00000000200 */
[----:B------:R-:W2:Y:S08]  /*3260*/  LDSM.16.M88.4 R100, [R190+-0x4000] ;  /* 0xffc00000be64783b */ /* 0x000eb00000000200 */
[----:B------:R-:W1:Y:S01]  /*3270*/  LDSM.16.M88.4 R104, [R190+-0x3800] ;  /* 0xffc80000be68783b */ /* 0x000e620000000200 */
[C---:B---3--:R-:W-:Y:S07]  /*3280*/  HMMA.16816.F32.BF16 R4, R52.reuse, R56, RZ ;  /* 0x000000383404723c */ /* 0x048fee00000418ff */
[----:B------:R-:W-:Y:S01]  /*3290*/  LDSM.16.M88.4 R108, [R181] ;  /* 0x00000000b56c783b */ /* 0x000fe20000000200 */
[C---:B------:R-:W-:Y:S07]  /*32a0*/  HMMA.16816.F32.BF16 R8, R52.reuse, R58, RZ ;  /* 0x0000003a3408723c */ /* 0x040fee00000418ff */
[----:B------:R-:W3:Y:S01]  /*32b0*/  LDSM.16.M88.4 R112, [R197+-0x4000] ;  /* 0xffc00000c570783b */ /* 0x000ee20000000200 */
[C---:B----4-:R-:W-:Y:S07]  /*32c0*/  HMMA.16816.F32.BF16 R12, R52.reuse, R60, RZ ;  /* 0x0000003c340c723c */ /* 0x050fee00000418ff */
[----:B------:R-:W-:Y:S01]  /*32d0*/  LDSM.16.M88.4 R56, [R180] ;  /* 0x00000000b438783b */ /* 0x000fe20000000200 */
[----:B------:R-:W-:Y:S07]  /*32e0*/  HMMA.16816.F32.BF16 R16, R52, R62, RZ ;  /* 0x0000003e3410723c */ /* 0x000fee00000418ff */
[----:B------:R-:W4:Y:S01]  /*32f0*/  LDSM.16.M88.4 R52, [R197+-0x3800] ;  /* 0xffc80000c534783b */ /* 0x000f220000000200 */
[C---:B--2---:R-:W-:Y:S07]  /*3300*/  HMMA.16816.F32.BF16 R4, R64.reuse, R100, R4 ;  /* 0x000000644004723c */ /* 0x044fee0000041804 */
[----:B------:R-:W2:Y:S01]  /*3310*/  LDSM.16.M88.4 R60, [R196+-0x4000] ;  /* 0xffc00000c43c783b */ /* 0x000ea20000000200 */
        /* <DEDUP_REMOVED lines=9> */
[C---:B----4-:R-:W-:Y:S08]  /*33b0*/  HMMA.16816.F32.BF16 R12, R108.reuse, R52, R12 ;  /* 0x000000346c0c723c */ /* 0x050ff0000004180c */
[----:B------:R-:W-:Y:S01]  /*33c0*/  HMMA.16816.F32.BF16 R16, R108, R54, R16 ;  /* 0x000000366c10723c */ /* 0x000fe20000041810 */
[----:B------:R-:W4:Y:S07]  /*33d0*/  LDSM.16.M88.4 R52, [R199+-0x1800] ;  /* 0xffe80000c734783b */ /* 0x000f2e0000000200 */
[C---:B--2---:R-:W-:Y:S01]  /*33e0*/  HMMA.16816.F32.BF16 R4, R56.reuse, R60, R4 ;  /* 0x0000003c3804723c */ /* 0x044fe20000041804 */
[----:B------:R-:W2:Y:S07]  /*33f0*/  LDSM.16.M88.4 R108, [R182+0x2000] ;  /* 0x00200000b66c783b */ /* 0x000eae0000000200 */
[C---:B------:R-:W-:Y:S01]  /*3400*/  HMMA.16816.F32.BF16 R8, R56.reuse, R62, R8 ;  /* 0x0000003e3808723c */ /* 0x040fe20000041808 */
[----:B------:R4:W-:Y:S07]  /*3410*/  LDSM.16.M88.4 R60, [R181+0x2000] ;  /* 0x00200000b53c783b */ /* 0x0009ee0000000200 */
[C---:B-1----:R-:W-:Y:S08]  /*3420*/  HMMA.16816.F32.BF16 R12, R56.reuse, R64, R12 ;  /* 0x00000040380c723c */ /* 0x042ff0000004180c */
[----:B------:R-:W-:Y:S01]  /*3430*/  HMMA.16816.F32.BF16 R16, R56, R66, R16 ;  /* 0x000000423810723c */ /* 0x000fe20000041810 */
[----:B------:R-:W1:Y:S07]  /*3440*/  LDSM.16.M88.4 R56, [R190+-0x1800] ;  /* 0xffe80000be38783b */ /* 0x000e6e0000000200 */
[C---:B---3--:R-:W-:Y:S01]  /*3450*/  HMMA.16816.F32.BF16 R4, R100.reuse, R104, R4 ;  /* 0x000000686404723c */ /* 0x048fe20000041804 */
[----:B------:R-:W3:Y:S04]  /*3460*/  LDSM.16.M88.4 R64, [R197+-0x2000] ;  /* 0xffe00000c540783b */ /* 0x000ee80000000200 */
[----:B----4-:R-:W-:Y:S02]  /*3470*/  FSEL R181, R183, RZ, P0 ;  /* 0x000000ffb7b57208 */ /* 0x010fe40000000000 */
[----:B------:R-:W-:Y:S01]  /*3480*/  FSETP.NEU.FTZ.AND P0, PT, R236, -INF , PT ;  /* 0xff800000ec00780b */ /* 0x000fe20003f1d000 */
[C---:B------:R-:W-:Y:S01]  /*3490*/  HMMA.16816.F32.BF16 R8, R100.reuse, R106, R8 ;  /* 0x0000006a6408723c */ /* 0x040fe20000041808 */
[----:B------:R-:W-:Y:S07]  /*34a0*/  LDSM.16.M88.4 R104, [R196+-0x2000] ;  /* 0xffe00000c468783b */ /* 0x000fee0000000200 */
[C---:B------:R-:W-:Y:S08]  /*34b0*/  HMMA.16816.F32.BF16 R12, R100.reuse, R52, R12 ;  /* 0x00000034640c723c */ /* 0x040ff0000004180c */
[----:B------:R-:W-:Y:S01]  /*34c0*/  HMMA.16816.F32.BF16 R16, R100, R54, R16 ;  /* 0x000000366410723c */ /* 0x000fe20000041810 */
[----:B------:R-:W4:Y:S07]  /*34d0*/  LDSM.16.M88.4 R52, [R197+-0x1800] ;  /* 0xffe80000c534783b */ /* 0x000f2e0000000200 */
[C---:B--2---:R-:W-:Y:S01]  /*34e0*/  HMMA.16816.F32.BF16 R4, R108.reuse, R112, R4 ;  /* 0x000000706c04723c */ /* 0x044fe20000041804 */
[----:B------:R-:W2:Y:S07]  /*34f0*/  LDSM.16.M88.4 R100, [R180+0x2000] ;  /* 0x00200000b464783b */ /* 0x000eae0000000200 */
[C---:B------:R-:W-:Y:S08]  /*3500*/  HMMA.16816.F32.BF16 R8, R108.reuse, R114, R8 ;  /* 0x000000726c08723c */ /* 0x040ff00000041808 */
[C---:B-1----:R-:W-:Y:S08]  /*3510*/  HMMA.16816.F32.BF16 R12, R108.reuse, R56, R12 ;  /* 0x000000386c0c723c */ /* 0x042ff0000004180c */
[----:B------:R-:W-:Y:S08]  /*3520*/  HMMA.16816.F32.BF16 R16, R108, R58, R16 ;  /* 0x0000003a6c10723c */ /* 0x000ff00000041810 */
[C---:B---3--:R-:W-:Y:S08]  /*3530*/  HMMA.16816.F32.BF16 R4, R60.reuse, R64, R4 ;  /* 0x000000403c04723c */ /* 0x048ff00000041804 */
[C---:B------:R-:W-:Y:S08]  /*3540*/  HMMA.16816.F32.BF16 R8, R60.reuse, R66, R8 ;  /* 0x000000423c08723c */ /* 0x040ff00000041808 */
[C---:B----4-:R-:W-:Y:S08]  /*3550*/  HMMA.16816.F32.BF16 R12, R60.reuse, R52, R12 ;  /* 0x000000343c0c723c */ /* 0x050ff0000004180c */
[----:B------:R-:W-:Y:S01]  /*3560*/  HMMA.16816.F32.BF16 R16, R60, R54, R16 ;  /* 0x000000363c10723c */ /* 0x000fe20000041810 */
[----:B------:R-:W1:Y:S02]  /*3570*/  LDSM.16.M88.4 R52, [R196+-0x1800] ;  /* 0xffe80000c434783b */ /* 0x000e640000000200 */
[----:B------:R-:W-:Y:S02]  /*3580*/  FSEL R61, R184, RZ, P0 ;  /* 0x000000ffb83d7208 */ /* 0x000fe40000000000 */
[C---:B------:R-:W-:Y:S03]  /*3590*/  LEA R114, P0, R206.reuse, R222, 0x2 ;  /* 0x000000dece727211 */ /* 0x040fe600078010ff */
[C---:B--2---:R-:W-:Y:S05]  /*35a0*/  HMMA.16816.F32.BF16 R4, R100.reuse, R104, R4 ;  /* 0x000000686404723c */ /* 0x044fea0000041804 */
        /* <DEDUP_REMOVED lines=18> */
[----:B------:R-:W1:Y:S01]  /*36d0*/  MUFU.EX2 R183, R183 ;  /* 0x000000b700b77308 */ /* 0x000e620000000800 */
[-C--:B------:R-:W-:Y:S02]  /*36e0*/  @P5 ISETP.GE.AND P1, PT, R231, R242.reuse, PT ;  /* 0x000000f2e700520c */ /* 0x080fe40003f26270 */
[-C--:B------:R-:W-:Y:S01]  /*36f0*/  @P5 ISETP.GE.AND P0, PT, R232, R242.reuse, PT ;  /* 0x000000f2e800520c */ /* 0x080fe20003f06270 */
[----:B------:R-:W-:Y:S03]  /*3700*/  HMMA.16816.F32.BF16 R16, R100, R54, R16 ;  /* 0x000000366410723c */ /* 0x000fe60000041810 */
[----:B------:R-:W-:Y:S01]  /*3710*/  @P5 FSEL R9, R9, -INF , !P1 ;  /* 0xff80000009095808 */ /* 0x000fe20004800000 */
[----:B---3--:R3:W4:Y:S01]  /*3720*/  LDG.E R186, desc[UR14][R114.64] ;  /* 0x0000000e72ba7981 */ /* 0x008722000c1e1900 */
[----:B------:R-:W-:Y:S01]  /*3730*/  @P5 FSEL R11, R11, -INF , !P1 ;  /* 0xff8000000b0b5808 */ /* 0x000fe20004800000 */
[----:B------:R-:W-:Y:S01]  /*3740*/  MUFU.EX2 R185, R185 ;  /* 0x000000b900b97308 */ /* 0x000fe20000000800 */
[-C--:B------:R-:W-:Y:S01]  /*3750*/  @P5 ISETP.GE.AND P1, PT, R233, R242.reuse, PT ;  /* 0x000000f2e900520c */ /* 0x080fe20003f26270 */
[----:B------:R-:W-:Y:S02]  /*3760*/  FFMA.FTZ R252, R9, UR11, -R181 ;  /* 0x0000000b09fc7c23 */ /* 0x000fe400080108b5 */
[----:B------:R-:W-:Y:S01]  /*3770*/  FFMA.FTZ R180, R11, UR11, -R61 ;  /* 0x0000000b0bb47c23 */ /* 0x000fe2000801083d */
[----:B------:R-:W-:Y:S02]  /*3780*/  @P5 FSEL R12, R12, -INF , !P0 ;  /* 0xff8000000c0c5808 */ /* 0x000fe40004000000 */
[----:B------:R-:W-:Y:S03]  /*3790*/  @P5 FSEL R14, R14, -INF , !P0 ;  /* 0xff8000000e0e5808 */ /* 0x000fe60004000000 */
[----:B------:R-:W1:Y:S01]  /*37a0*/  MUFU.EX2 R250, R250 ;  /* 0x000000fa00fa7308 */ /* 0x000e620000000800 */
        /* <DEDUP_REMOVED lines=11> */
[----:B---3--:R-:W-:Y:S01]  /*3860*/  FFMA.FTZ R114, R13, UR11, -R181 ;  /* 0x0000000b0d727c23 */ /* 0x008fe200080108b5 */
[----:B------:R-:W-:Y:S01]  /*3870*/  FFMA.FTZ R115, R14, UR11, -R61 ;  /* 0x0000000b0e737c23 */ /* 0x000fe2000801083d */
[----:B------:R-:W-:Y:S03]  /*3880*/  @P5 FSEL R19, R19, -INF , !P1 ;  /* 0xff80000013135808 */ /* 0x000fe60004800000 */
[----:B------:R-:W3:Y:S01]  /*3890*/  MUFU.EX2 R252, R252 ;  /* 0x000000fc00fc7308 */ /* 0x000ee20000000800 */
[----:B------:R-:W-:Y:S01]  /*38a0*/  FFMA.FTZ R181, R17, UR11, -R181 ;  /* 0x0000000b11b57c23 */ /* 0x000fe200080108b5 */
[--C-:B------:R-:W-:Y:S01]  /*38b0*/  FFMA.FTZ R107, R18, UR11, -R61.reuse ;  /* 0x0000000b126b7c23 */ /* 0x100fe2000801083d */
[----:B-1----:R-:W-:Y:S01]  /*38c0*/  F2FP.BF16.F32.PACK_AB R111, R184, R183 ;  /* 0x000000b7b86f723e */ /* 0x002fe200000010ff */
[----:B------:R-:W-:Y:S01]  /*38d0*/  FFMA.FTZ R61, R19, UR11, -R61 ;  /* 0x0000000b133d7c23 */ /* 0x000fe2000801083d */
[----:B------:R-:W-:Y:S05]  /*38e0*/  F2FP.BF16.F32.PACK_AB R109, R250, R185 ;  /* 0x000000b9fa6d723e */ /* 0x000fea00000010ff */
[----:B------:R-:W-:Y:S01]  /*38f0*/  MUFU.EX2 R251, R251 ;  /* 0x000000fb00fb7308 */ /* 0x000fe20000000800 */
[----:B------:R-:W-:Y:S04]  /*3900*/  STS [R214], R111 ;  /* 0x0000006fd6007388 */ /* 0x000fe80000000800 */
[----:B------:R-:W-:Y:S05]  /*3910*/  STS [R214+0x400], R109 ;  /* 0x0004006dd6007388 */ /* 0x000fea0000000800 */
[----:B------:R-:W1:Y:S01]  /*3920*/  MUFU.EX2 R180, R180 ;  /* 0x000000b400b47308 */ /* 0x000e620000000800 */
[----:B---3--:R-:W-:Y:S05]  /*3930*/  F2FP.BF16.F32.PACK_AB R63, R252, R187 ;  /* 0x000000bbfc3f723e */ /* 0x008fea00000010ff */
[----:B------:R-:W-:Y:S04]  /*3940*/  STS [R245], R63 ;  /* 0x0000003ff5007388 */ /* 0x000fe80000000800 */
[----:B------:R-:W-:Y:S10]  /*3950*/  MUFU.EX2 R113, R113 ;  /* 0x0000007100717308 */ /* 0x000ff40000000800 */
[----:B------:R-:W3:Y:S01]  /*3960*/  MUFU.EX2 R114, R114 ;  /* 0x0000007200727308 */ /* 0x000ee20000000800 */
[----:B-1----:R-:W-:Y:S05]  /*3970*/  F2FP.BF16.F32.PACK_AB R110, R180, R251 ;  /* 0x000000fbb46e723e */ /* 0x002fea00000010ff */
[----:B------:R-:W-:Y:S04]  /*3980*/  STS [R245+0x400], R110 ;  /* 0x0004006ef5007388 */ /* 0x000fe80000000800 */
[----:B------:R-:W-:Y:S10]  /*3990*/  MUFU.EX2 R115, R115 ;  /* 0x0000007300737308 */ /* 0x000ff40000000800 */
[----:B------:R-:W1:Y:S01]  /*39a0*/  MUFU.EX2 R182, R182 ;  /* 0x000000b600b67308 */ /* 0x000e620000000800 */
[----:B---3--:R-:W-:Y:S05]  /*39b0*/  F2FP.BF16.F32.PACK_AB R62, R114, R113 ;  /* 0x00000071723e723e */ /* 0x008fea00000010ff */
[----:B------:R-:W-:Y:S04]  /*39c0*/  STS [R243], R62 ;  /* 0x0000003ef3007388 */ /* 0x000fe80000000800 */
[----:B------:R-:W-:Y:S10]  /*39d0*/  MUFU.EX2 R106, R181 ;  /* 0x000000b5006a7308 */ /* 0x000ff40000000800 */
[----:B------:R-:W-:Y:S01]  /*39e0*/  MUFU.EX2 R181, R61 ;  /* 0x0000003d00b57308 */ /* 0x000fe20000000800 */
[----:B-1----:R-:W-:Y:S05]  /*39f0*/  F2FP.BF16.F32.PACK_AB R102, R182, R115 ;  /* 0x00000073b666723e */ /* 0x002fea00000010ff */
[----:B------:R-:W-:Y:S04]  /*3a00*/  STS [R243+0x400], R102 ;  /* 0x00040066f3007388 */ /* 0x000fe80000000800 */
[----:B------:R-:W1:Y:S10]  /*3a10*/  MUFU.EX2 R105, R105 ;  /* 0x0000006900697308 */ /* 0x000e740000000800 */
[----:B------:R-:W3:Y:S01]  /*3a20*/  MUFU.EX2 R107, R107 ;  /* 0x0000006b006b7308 */ /* 0x000ee20000000800 */
[----:B-1----:R-:W-:Y:S05]  /*3a30*/  F2FP.BF16.F32.PACK_AB R103, R106, R105 ;  /* 0x000000696a67723e */ /* 0x002fea00000010ff */
[----:B------:R-:W-:Y:S01]  /*3a40*/  STS [R218], R103 ;  /* 0x00000067da007388 */ /* 0x000fe20000000800 */
[----:B---3--:R-:W-:Y:S05]  /*3a50*/  F2FP.BF16.F32.PACK_AB R101, R181, R107 ;  /* 0x0000006bb565723e */ /* 0x008fea00000010ff */
[----:B------:R-:W-:Y:S04]  /*3a60*/  STS [R218+0x400], R101 ;  /* 0x00040065da007388 */ /* 0x000fe80000000800 */
[----:B------:R-:W1:Y:S08]  /*3a70*/  LDSM.16.M88.4 R52, [R203+0x8000] ;  /* 0x00800000cb34783b */ /* 0x000e700000000200 */
[----:B------:R-:W3:Y:S08]  /*3a80*/  LDSM.16.M88.4 R56, [R2+0x8000] ;  /* 0x008000000238783b */ /* 0x000ef00000000200 */
[----:B------:R-:W3:Y:S01]  /*3a90*/  LDSM.16.M88.4 R60, [R201+0x8000] ;  /* 0x00800000c93c783b */ /* 0x000ee20000000200 */
[C---:B-1----:R-:W-:Y:S08]  /*3aa0*/  HMMA.16816.F32.BF16 R4, R52.reuse, R116, RZ ;  /* 0x000000743404723c */ /* 0x042ff000000418ff */
[C---:B------:R-:W-:Y:S08]  /*3ab0*/  HMMA.16816.F32.BF16 R8, R52.reuse, R118, RZ ;  /* 0x000000763408723c */ /* 0x040ff000000418ff */
[C---:B------:R-:W-:Y:S08]  /*3ac0*/  HMMA.16816.F32.BF16 R12, R52.reuse, R120, RZ ;  /* 0x00000078340c723c */ /* 0x040ff000000418ff */
[----:B------:R-:W-:Y:S01]  /*3ad0*/  HMMA.16816.F32.BF16 R16, R52, R122, RZ ;  /* 0x0000007a3410723c */ /* 0x000fe200000418ff */
[----:B------:R-:W1:Y:S07]  /*3ae0*/  LDSM.16.M88.4 R52, [R0+0x8000] ;  /* 0x008000000034783b */ /* 0x000e6e0000000200 */
[C---:B---3--:R-:W-:Y:S08]  /*3af0*/  HMMA.16816.F32.BF16 R4, R56.reuse, R124, R4 ;  /* 0x0000007c3804723c */ /* 0x048ff00000041804 */
[C---:B------:R-:W-:Y:S08]  /*3b00*/  HMMA.16816.F32.BF16 R8, R56.reuse, R126, R8 ;  /* 0x0000007e3808723c */ /* 0x040ff00000041808 */
[C---:B------:R-:W-:Y:S08]  /*3b10*/  HMMA.16816.F32.BF16 R12, R56.reuse, R128, R12 ;  /* 0x00000080380c723c */ /* 0x040ff0000004180c */
[----:B------:R-:W-:Y:S01]  /*3b20*/  HMMA.16816.F32.BF16 R16, R56, R130, R16 ;  /* 0x000000823810723c */ /* 0x000fe20000041810 */
[----:B------:R-:W3:Y:S07]  /*3b30*/  LDSM.16.M88.4 R56, [R203+0xa000] ;  /* 0x00a00000cb38783b */ /* 0x000eee0000000200 */
        /* <DEDUP_REMOVED lines=10> */
[C---:B---3--:R-:W-:Y:S08]  /*3be0*/  HMMA.16816.F32.BF16 R4, R56.reuse, R148, R4 ;  /* 0x000000943804723c */ /* 0x048ff00000041804 */
[C---:B------:R-:W-:Y:S08]  /*3bf0*/  HMMA.16816.F32.BF16 R8, R56.reuse, R150, R8 ;  /* 0x000000963808723c */ /* 0x040ff00000041808 */
[C---:B------:R-:W-:Y:S08]  /*3c00*/  HMMA.16816.F32.BF16 R12, R56.reuse, R152, R12 ;  /* 0x00000098380c723c */ /* 0x040ff0000004180c */
[----:B------:R-:W-:Y:S01]  /*3c10*/  HMMA.16816.F32.BF16 R16, R56, R154, R16 ;  /* 0x0000009a3810723c */ /* 0x000fe20000041810 */
[----:B------:R-:W3:Y:S07]  /*3c20*/  LDSM.16.M88.4 R56, [R0+0xa000] ;  /* 0x00a000000038783b */ /* 0x000eee0000000200 */
        /* <DEDUP_REMOVED lines=8> */
[C---:B---3--:R-:W-:Y:S08]  /*3cb0*/  HMMA.16816.F32.BF16 R4, R56.reuse, R172, R4 ;  /* 0x000000ac3804723c */ /* 0x048ff00000041804 */
[C---:B------:R-:W-:Y:S08]  /*3cc0*/  HMMA.16816.F32.BF16 R8, R56.reuse, R174, R8 ;  /* 0x000000ae3808723c */ /* 0x040ff00000041808 */
[C---:B------:R-:W-:Y:S03]  /*3cd0*/  HMMA.16816.F32.BF16 R12, R56.reuse, R176, R12 ;  /* 0x000000b0380c723c */ /* 0x040fe6000004180c */
[C---:B----4-:R-:W-:Y:S01]  /*3ce0*/  FADD.FTZ R62, -R186.reuse, R4 ;  /* 0x00000004ba3e7221 */ /* 0x050fe20000010100 */
        /* <DEDUP_REMOVED lines=40> */
[----:B------:R-:W-:Y:S02]  /*3f70*/  LOP3.LUT R4, R240, 0x1, RZ, 0xc0, !PT ;  /* 0x00000001f0047812 */ /* 0x000fe400078ec0ff */
[----:B------:R-:W-:Y:S02]  /*3f80*/  ISETP.GE.AND P3, PT, R208, UR6, PT ;  /* 0x00000006d0007c0c */ /* 0x000fe4000bf66270 */
[----:B------:R-:W-:Y:S01]  /*3f90*/  ISETP.NE.U32.AND P1, PT, R4, 0x1, PT ;  /* 0x000000010400780c */ /* 0x000fe20003f25070 */
[----:B------:R-:W1:Y:S01]  /*3fa0*/  LDC R5, c[0x0][0x3b4] ;  /* 0x0000ed00ff057b82 */ /* 0x000e620000000800 */
[----:B------:R-:W-:Y:S02]  /*3fb0*/  ISETP.GE.AND P2, PT, R212, UR6, PT ;  /* 0x00000006d4007c0c */ /* 0x000fe4000bf46270 */
[C---:B-1----:R-:W-:Y:S01]  /*3fc0*/  SHF.L.U64.HI R5, R6.reuse, 0x5, R5 ;  /* 0x0000000506057819 */ /* 0x042fe20000010205 */
[C---:B------:R-:W-:Y:S02]  /*3fd0*/  IMAD.SHL.U32 R8, R6.reuse, 0x40, RZ ;  /* 0x0000004006087824 */ /* 0x040fe400078e00ff */
[----:B------:R-:W-:Y:S02]  /*3fe0*/  IMAD.SHL.U32 R4, R6, 0x20, RZ ;  /* 0x0000002006047824 */ /* 0x000fe400078e00ff */
[----:B------:R-:W-:Y:S05]  /*3ff0*/  IMAD.X R8, RZ, RZ, ~R8, P0 ;  /* 0x000000ffff087224 */ /* 0x000fea00000e0e08 */
[----:B------:R-:W-:Y:S04]  /*4000*/  SHF.R.S64 R7, R7, 0x1f, R8 ;  /* 0x0000001f07077819 */ /* 0x000fe80000001008 */
[----:B------:R-:W-:Y:S01]  /*4010*/  IADD3 R224, P0, PT, R7, R224, RZ ;  /* 0x000000e007e07210 */ /* 0x000fe20007f1e0ff */
[----:B------:R-:W-:Y:S03]  /*4020*/  IMAD.MOV.U32 R7, RZ, RZ, -0x4000 ;  /* 0xffffc000ff077424 */ /* 0x000fe600078e00ff */
[----:B------:R-:W-:Y:S02]  /*4030*/  LEA.HI.X.SX32 R225, R8, R225, 0x1, P0 ;  /* 0x000000e108e17211 */ /* 0x000fe400000f0eff */
[----:B------:R-:W-:Y:S02]  /*4040*/  SEL R6, R7, 0x4000, !P1 ;  /* 0x0000400007067807 */ /* 0x000fe40004800000 */
[CC--:B------:R-:W-:Y:S02]  /*4050*/  @!P3 LEA R10, P1, R4.reuse, R224.reuse, 0x1 ;  /* 0x000000e0040ab211 */ /* 0x0c0fe400078208ff */
[C---:B------:R-:W-:Y:S01]  /*4060*/  @!P2 LEA R8, P0, R4.reuse, R224, 0x1 ;  /* 0x000000e00408a211 */ /* 0x040fe200078008ff */
[--C-:B------:R-:W-:Y:S01]  /*4070*/  IMAD.IADD R237, R237, 0x1, R6.reuse ;  /* 0x00000001eded7824 */ /* 0x100fe200078e0206 */
[CCC-:B------:R-:W-:Y:S01]  /*4080*/  @!P3 LEA.HI.X R11, R4.reuse, R225.reuse, R5.reuse, 0x1, P1 ;  /* 0x000000e1040bb211 */ /* 0x1c0fe200008f0c05 */
[--C-:B------:R-:W-:Y:S01]  /*4090*/  IMAD.IADD R239, R239, 0x1, R6.reuse ;  /* 0x00000001efef7824 */ /* 0x100fe200078e0206 */
[----:B------:R-:W-:Y:S01]  /*40a0*/  @!P2 LEA.HI.X R9, R4, R225, R5, 0x1, P0 ;  /* 0x000000e10409a211 */ /* 0x000fe200000f0c05 */
[----:B------:R-:W-:Y:S01]  /*40b0*/  IMAD.IADD R189, R189, 0x1, R6 ;  /* 0x00000001bdbd7824 */ /* 0x000fe200078e0206 */
[----:B------:R-:W-:Y:S01]  /*40c0*/  @!PT LDS RZ, [RZ] ;  /* 0x00000000fffff984 */ /* 0x000fe20000000800 */
[----:B------:R-:W-:Y:S01]  /*40d0*/  @!PT LDS RZ, [RZ] ;  /* 0x00000000fffff984 */ /* 0x000fe20000000800 */
[----:B------:R-:W-:Y:S01]  /*40e0*/  @!PT LDS RZ, [RZ] ;  /* 0x00000000fffff984 */ /* 0x000fe20000000800 */
[----:B------:R1:W-:Y:S04]  /*40f0*/  @!P3 LDGSTS.E.BYPASS.LTC128B.128 [R237], desc[UR14][R224.64] ;  /* 0x00000000e0edbfae */ /* 0x0003e8000b981a0e */
[----:B------:R1:W-:Y:S04]  /*4100*/  @P3 STS.64 [R239], RZ ;  /* 0x000000ffef003388 */ /* 0x0003e80000000a00 */
[----:B------:R1:W-:Y:S04]  /*4110*/  @P3 STS.64 [R239+0x8], RZ ;  /* 0x000008ffef003388 */ /* 0x0003e80000000a00 */
[----:B------:R-:W-:Y:S01]  /*4120*/  @!PT LDS RZ, [RZ] ;  /* 0x00000000fffff984 */ /* 0x000fe20000000800 */
[----:B------:R-:W-:Y:S01]  /*4130*/  @!PT LDS RZ, [RZ] ;  /* 0x00000000fffff984 */ /* 0x000fe20000000800 */
[----:B------:R-:W-:Y:S01]  /*4140*/  @!PT LDS RZ, [RZ] ;  /* 0x00000000fffff984 */ /* 0x000fe20000000800 */
[----:B------:R1:W-:Y:S04]  /*4150*/  @!P2 LDGSTS.E.BYPASS.LTC128B.128 [R237+0x2000], desc[UR14][R224.64+0x80] ;  /* 0x02000080e0edafae */ /* 0x0003e8000b981a0e */
[----:B------:R1:W-:Y:S04]  /*4160*/  @P2 STS.64 [R239+0x2000], RZ ;  /* 0x002000ffef002388 */ /* 0x0003e80000000a00 */
        /* <DEDUP_REMOVED lines=13> */
[----:B------:R-:W0:Y:S02]  /*4240*/  LDGDEPBAR ;  /* 0x00000000000079af */ /* 0x000e240000000000 */
.L_x_83:
[----:B------:R-:W-:Y:S01]  /*4250*/  F2FP.BF16.F32.PACK_AB R56, R251, R185 ;  /* 0x000000b9fb38723e */ /* 0x000fe200000010ff */
[----:B------:R-:W-:Y:S01]  /*4260*/  STS [R214+-0x2000], R183 ;  /* 0xffe000b7d6007388 */ /* 0x000fe20000000800 */
[----:B------:R-:W-:Y:S02]  /*4270*/  F2FP.BF16.F32.PACK_AB R180, R180, R250 ;  /* 0x000000fab4b4723e */ /* 0x000fe400000010ff */
[----:B------:R-:W-:Y:S01]  /*4280*/  F2FP.BF16.F32.PACK_AB R223, R223, R114 ;  /* 0x00000072dfdf723e */ /* 0x000fe200000010ff */
[----:B------:R-:W-:Y:S04]  /*4290*/  STS [R214+-0x1c00], R187 ;  /* 0xffe400bbd6007388 */ /* 0x000fe80000000800 */
[----:B------:R-:W-:Y:S04]  /*42a0*/  STS [R245+-0x2000], R252 ;  /* 0xffe000fcf5007388 */ /* 0x000fe80000000800 */
[----:B------:R-:W-:Y:S04]  /*42b0*/  STS [R245+-0x1c00], R56 ;  /* 0xffe40038f5007388 */ /* 0x000fe80000000800 */
[----:B------:R-:W-:Y:S04]  /*42c0*/  STS [R243+-0x2000], R184 ;  /* 0xffe000b8f3007388 */ /* 0x000fe80000000800 */
[----:B------:R-:W-:Y:S04]  /*42d0*/  STS [R243+-0x1c00], R180 ;  /* 0xffe400b4f3007388 */ /* 0x000fe80000000800 */
[----:B------:R-:W-:Y:S04]  /*42e0*/  STS [R218+-0x2000], R186 ;  /* 0xffe000bada007388 */ /* 0x000fe80000000800 */
[----:B------:R2:W-:Y:S01]  /*42f0*/  STS [R218+-0x1c00], R223 ;  /* 0xffe400dfda007388 */ /* 0x0005e20000000800 */
[----:B------:R-:W-:Y:S01]  /*4300*/  BAR.SYNC.DEFER_BLOCKING 0x0 ;  /* 0x0000000000007b1d */ /* 0x000fe20000010000 */
[----:B--2---:R-:W-:Y:S05]  /*4310*/  IMAD R223, R216, UR7, RZ ;  /* 0x00000007d8df7c24 */ /* 0x004fea000f8e02ff */
        /* <DEDUP_REMOVED lines=53> */
[----:B------:R-:W-:Y:S02]  /*4670*/  IADD3 R5, P0, PT, RZ, -UR19, RZ ;  /* 0x80000013ff057c10 */ /* 0x000fe4000ff1e0ff */
[----:B------:R-:W-:Y:S02]  /*4680*/  ISETP.GE.AND P2, PT, R208, UR6, PT ;  /* 0x00000006d0007c0c */ /* 0x000fe4000bf46270 */
[----:B------:R-:W-:Y:S01]  /*4690*/  ISETP.GE.AND P1, PT, R212, UR6, PT ;  /* 0x00000006d4007c0c */ /* 0x000fe2000bf26270 */
[----:B------:R-:W-:Y:S05]  /*46a0*/  IMAD.X R4, RZ, RZ, ~UR4, P0 ;  /* 0x80000004ff047e24 */ /* 0x000fea00080e06ff */
[----:B------:R-:W-:Y:S04]  /*46b0*/  SHF.R.S64 R5, R5, 0x1f, R4 ;  /* 0x0000001f05057819 */ /* 0x000fe80000001004 */
[----:B------:R-:W-:Y:S04]  /*46c0*/  IADD3 R226, P0, PT, R5, R226, RZ ;  /* 0x000000e205e27210 */ /* 0x000fe80007f1e0ff */
[----:B------:R-:W-:Y:S01]  /*46d0*/  LEA.HI.X.SX32 R227, R4, R227, 0x1, P0 ;  /* 0x000000e304e37211 */ /* 0x000fe200000f0eff */
[----:B------:R-:W-:Y:S01]  /*46e0*/  @!P1 IMAD.MOV.U32 R6, RZ, RZ, R226 ;  /* 0x000000ffff069224 */ /* 0x000fe200078e00e2 */
[C---:B------:R-:W-:Y:S03]  /*46f0*/  LEA R4, P0, R220.reuse, R226, 0x1 ;  /* 0x000000e2dc047211 */ /* 0x040fe600078008ff */
[----:B------:R-:W-:Y:S01]  /*4700*/  @!PT LDS RZ, [RZ] ;  /* 0x00000000fffff984 */ /* 0x000fe20000000800 */
[----:B------:R-:W-:Y:S01]  /*4710*/  @!PT LDS RZ, [RZ] ;  /* 0x00000000fffff984 */ /* 0x000fe20000000800 */
[----:B------:R-:W-:Y:S01]  /*4720*/  @!PT LDS RZ, [RZ] ;  /* 0x00000000fffff984 */ /* 0x000fe20000000800 */
[----:B------:R1:W-:Y:S01]  /*4730*/  @!P2 LDGSTS.E.BYPASS.LTC128B.128 [R215+0x8000], desc[UR14][R226.64] ;  /* 0x08000000e2d7afae */ /* 0x0003e2000b981a0e */
[----:B------:R-:W-:Y:S01]  /*4740*/  @!P1 IMAD.MOV.U32 R7, RZ, RZ, R227 ;  /* 0x000000ffff079224 */ /* 0x000fe200078e00e3 */
[----:B------:R-:W-:Y:S02]  /*4750*/  LEA.HI.X R5, R220, R227, R219, 0x1, P0 ;  /* 0x000000e3dc057211 */ /* 0x000fe400000f0cdb */
[----:B------:R1:W-:Y:S04]  /*4760*/  @P2 STS.128 [R215+0x8000], RZ ;  /* 0x008000ffd7002388 */ /* 0x0003e80000000c00 */
        /* <DEDUP_REMOVED lines=15> */
[----:B------:R-:W0:Y:S02]  /*4860*/  LDGDEPBAR ;  /* 0x00000000000079af */ /* 0x000e240000000000 */
.L_x_84:
        /* <DEDUP_REMOVED lines=198> */
[----:B------:R-:W1:Y:S01]  /*54d0*/  S2R R0, SR_TID.X ;  /* 0x0000000000007919 */ /* 0x000e620000002100 */
[----:B------:R-:W2:Y:S01]  /*54e0*/  LDCU UR4, c[0x0][0x500] ;  /* 0x0000a000ff0477ac */ /* 0x000ea20008000800 */
[----:B------:R-:W-:Y:S02]  /*54f0*/  IADD3 R3, PT, PT, R213, 0xc040, RZ ;  /* 0x0000c040d5037810 */ /* 0x000fe40007ffe0ff */
[----:B------:R-:W-:Y:S02]  /*5500*/  F2FP.BF16.F32.PACK_AB R20, R21, R20 ;  /* 0x000000141514723e */ /* 0x000fe400000010ff */
[----:B------:R-:W-:Y:S02]  /*5510*/  F2FP.BF16.F32.PACK_AB R22, R23, R22 ;  /* 0x000000161716723e */ /* 0x000fe400000010ff */
[----:B------:R-:W-:Y:S02]  /*5520*/  F2FP.BF16.F32.PACK_AB R32, R33, R32 ;  /* 0x000000202120723e */ /* 0x000fe400000010ff */
[----:B------:R-:W-:-:S02]  /*5530*/  F2FP.BF16.F32.PACK_AB R34, R35, R34 ;  /* 0x000000222322723e */ /* 0x000fc400000010ff */
[----:B------:R-:W-:Y:S02]  /*5540*/  F2FP.BF16.F32.PACK_AB R24, R25, R24 ;  /* 0x000000181918723e */ /* 0x000fe400000010ff */
[----:B------:R-:W-:Y:S02]  /*5550*/  F2FP.BF16.F32.PACK_AB R26, R27, R26 ;  /* 0x0000001a1b1a723e */ /* 0x000fe400000010ff */
[----:B------:R-:W-:Y:S02]  /*5560*/  F2FP.BF16.F32.PACK_AB R28, R29, R28 ;  /* 0x0000001c1d1c723e */ /* 0x000fe400000010ff */
[----:B------:R-:W-:Y:S01]  /*5570*/  F2FP.BF16.F32.PACK_AB R30, R31, R30 ;  /* 0x0000001e1f1e723e */ /* 0x000fe200000010ff */
[----:B--2---:R-:W-:Y:S01]  /*5580*/  FMUL.FTZ R68, R68, UR4 ;  /* 0x0000000444447c20 */ /* 0x004fe20008410000 */
        /* <DEDUP_REMOVED lines=12> */
[----:B-1----:R-:W-:Y:S01]  /*5650*/  LOP3.LUT P0, RZ, R0, 0x10, RZ, 0xc0, !PT ;  /* 0x0000001000ff7812 */ /* 0x002fe2000780c0ff */
[----:B------:R-:W-:-:S02]  /*5660*/  VIADD R0, R213, 0xc000 ;  /* 0x0000c000d5007836 */ /* 0x000fc40000000000 */
        /* <DEDUP_REMOVED lines=19> */
[----:B------:R-:W-:Y:S01]  /*57a0*/  @P0 VIADD R3, R0, 0xffffffc0 ;  /* 0xffffffc000030836 */ /* 0x000fe20000000000 */
[----:B------:R-:W-:Y:S01]  /*57b0*/  F2FP.BF16.F32.PACK_AB R82, R83, R82 ;  /* 0x000000525352723e */ /* 0x000fe200000010ff */
[----:B------:R-:W-:Y:S01]  /*57c0*/  FMUL.FTZ R92, R92, UR4 ;  /* 0x000000045c5c7c20 */ /* 0x000fe20008410000 */
        /* <DEDUP_REMOVED lines=69> */
.L_x_86:
[----:B------:R-:W2:Y:S01]  /*5c20*/  LDC.64 R4, c[0x0][0x5c0] ;  /* 0x00017000ff047b82 */ /* 0x000ea20000000a00 */
[----:B-1----:R-:W-:-:S05]  /*5c30*/  IADD3 R32, PT, PT, R241, R244, RZ ;  /* 0x000000f4f1207210 */ /* 0x002fca0007ffe0ff */
[C---:B--2---:R-:W-:Y:S02]  /*5c40*/  IMAD R7, R32.reuse, R5, RZ ;  /* 0x0000000520077224 */ /* 0x044fe400078e02ff */
[----:B------:R-:W-:-:S05]  /*5c50*/  IMAD.WIDE.U32 R32, R32, R4, RZ ;  /* 0x0000000420207225 */ /* 0x000fca00078e00ff */
[----:B------:R-:W-:Y:S02]  /*5c60*/  IADD3 R7, PT, PT, R33, R7, RZ ;  /* 0x0000000721077210 */ /* 0x000fe40007ffe0ff */
.L_x_87:
        /* <DEDUP_REMOVED lines=12> */
[----:B------:R-:W-:Y:S01]  /*5d30*/  MOV R6, R8 ;  /* 0x0000000800067202 */ /* 0x000fe20000000f00 */
[----:B------:R-:W-:Y:S06]  /*5d40*/  BRA `(.L_x_89) ;  /* 0x0000000000187947 */ /* 0x000fec0003800000 */
.L_x_88:
[----:B------:R-:W1:Y:S01]  /*5d50*/  LDC.64 R2, c[0x0][0x5c8] ;  /* 0x00017200ff027b82 */ /* 0x000e620000000a00 */
[----:B------:R-:W-:-:S05]  /*5d60*/  IADD3 R8, PT, PT, R241, R244, RZ ;  /* 0x000000f4f1087210 */ /* 0x000fca0007ffe0ff */
[C---:B-1----:R-:W-:Y:S02]  /*5d70*/  IMAD R0, R8.reuse, R3, RZ ;  /* 0x0000000308007224 */ /* 0x042fe400078e02ff */
[----:B------:R-:W-:-:S05]  /*5d80*/  IMAD.WIDE.U32 R8, R8, R2, RZ ;  /* 0x0000000208087225 */ /* 0x000fca00078e00ff */
[----:B------:R-:W-:Y:S02]  /*5d90*/  IADD3 R0, PT, PT, R9, R0, RZ ;  /* 0x0000000009007210 */ /* 0x000fe40007ffe0ff */
[----:B------:R-:W-:-:S07]  /*5da0*/  MOV R6, R8 ;  /* 0x0000000800067202 */ /* 0x000fce0000000f00 */
.L_x_89:
[----:B------:R-:W-:Y:S01]  /*5db0*/  BAR.SYNC.DEFER_BLOCKING 0x0 ;  /* 0x0000000000007b1d */ /* 0x000fe20000010000 */
[----:B------:R-:W-:Y:S02]  /*5dc0*/  USHF.L.U32 UR6, UR13, 0x6, URZ ;  /* 0x000000060d067899 */ /* 0x000fe400080006ff */
[----:B------:R-:W-:Y:S02]  /*5dd0*/  USHF.L.U32 UR10, UR13, 0x6, URZ ;  /* 0x000000060d0a7899 */ /* 0x000fe400080006ff */
[----:B------:R-:W-:Y:S01]  /*5de0*/  USHF.R.S32.HI UR7, URZ, 0x1f, UR6 ;  /* 0x0000001fff077899 */ /* 0x000fe20008011406 */
[----:B------:R-:W-:Y:S01]  /*5df0*/  BSSY.RECONVERGENT B0, `(.L_x_90) ;  /* 0x0000025000007945 */ /* 0x000fe20003800200 */
[C---:B------:R-:W-:Y:S01]  /*5e00*/  IMAD.WIDE.U32 R36, R4.reuse, UR6, RZ ;  /* 0x0000000604247c25 */ /* 0x040fe2000f8e00ff */
[----:B------:R-:W1:Y:S03]  /*5e10*/  LDCU.64 UR4, c[0x0][0x5d8] ;  /* 0x0000bb00ff0477ac */ /* 0x000e660008000a00 */
[----:B------:R-:W-:Y:S01]  /*5e20*/  IMAD R34, R4, UR7, RZ ;  /* 0x0000000704227c24 */ /* 0x000fe2000f8e02ff */
[----:B------:R-:W-:Y:S01]  /*5e30*/  LOP3.LUT R33, R36, 0x38, R207, 0xf8, !PT ;  /* 0x0000003824217812 */ /* 0x000fe200078ef8cf */
[----:B------:R-:W-:-:S02]  /*5e40*/  VIADD R242, R242, -UR10 ;  /* 0x8000000af2f27c36 */ /* 0x000fc40008000000 */
[----:B------:R-:W-:Y:S01]  /*5e50*/  IMAD R34, R5, UR6, R34 ;  /* 0x0000000605227c24 */ /* 0x000fe2000f8e0222 */
[----:B------:R-:W-:Y:S02]  /*5e60*/  IADD3 R44, P0, PT, R32, R33, RZ ;  /* 0x00000021202c7210 */ /* 0x000fe40007f1e0ff */
[----:B------:R-:W-:Y:S02]  /*5e70*/  ISETP.GE.AND P2, PT, R209, R242, PT ;  /* 0x000000f2d100720c */ /* 0x000fe40003f46270 */
[----:B------:R-:W-:Y:S02]  /*5e80*/  IADD3.X R45, PT, PT, R7, R37, R34, P0, !PT ;  /* 0x00000025072d7210 */ /* 0x000fe400007fe422 */
[C---:B------:R-:W-:Y:S01]  /*5e90*/  IADD3 R40, P0, PT, R209.reuse, 0x20, RZ ;  /* 0x00000020d1287810 */ /* 0x040fe20007f1e0ff */
[----:B------:R2:W3:Y:S01]  /*5ea0*/  LDS.128 R28, [R215+0xd000] ;  /* 0x00d00000d71c7984 */ /* 0x0004e20000000c00 */
[----:B------:R-:W-:Y:S01]  /*5eb0*/  IADD3 R32, PT, PT, R209, 0x20, RZ ;  /* 0x00000020d1207810 */ /* 0x000fe20007ffe0ff */
[----:B-1----:R-:W-:-:S02]  /*5ec0*/  IMAD.WIDE.U32 R44, R204, UR4, R44 ;  /* 0x00000004cc2c7c25 */ /* 0x002fc4000f8e002c */
[----:B------:R2:W1:Y:S01]  /*5ed0*/  LDS.128 R24, [R215+0xf000] ;  /* 0x00f00000d7187984 */ /* 0x0004620000000c00 */
[----:B------:R-:W-:Y:S01]  /*5ee0*/  ISETP.GE.AND P4, PT, R32, R242, PT ;  /* 0x000000f22000720c */ /* 0x000fe20003f86270 */
[----:B------:R-:W-:Y:S02]  /*5ef0*/  IMAD R41, R204, UR5, R45 ;  /* 0x00000005cc297c24 */ /* 0x000fe4000f8e022d */
[----:B------:R2:W4:Y:S01]  /*5f00*/  LDS.128 R20, [R215+0x10000] ;  /* 0x01000000d7147984 */ /* 0x0005220000000c00 */
[----:B------:R-:W-:-:S03]  /*5f10*/  IMAD.X R7, RZ, RZ, RZ, P0 ;  /* 0x000000ffff077224 */ /* 0x000fc600000e06ff */
[----:B------:R2:W1:Y:S04]  /*5f20*/  LDS.128 R16, [R215+0x11000] ;  /* 0x01100000d7107984 */ /* 0x0004680000000c00 */
[----:B------:R2:W1:Y:S04]  /*5f30*/  LDS.128 R12, [R215+0x12000] ;  /* 0x01200000d70c7984 */ /* 0x0004680000000c00 */
[----:B------:R2:W1:Y:S01]  /*5f40*/  LDS.128 R8, [R215+0x13000] ;  /* 0x01300000d7087984 */ /* 0x0004620000000c00 */
[----:B------:R-:W-:Y:S05]  /*5f50*/  @P2 BRA `(.L_x_91) ;  /* 0x0000000000382947 */ /* 0x000fea0003800000 */
[----:B------:R-:W3:Y:S01]  /*5f60*/  LDCU UR10, c[0x0][0x440] ;  /* 0x00008800ff0a77ac */ /* 0x000ee20008000800 */
[----:B------:R-:W2:Y:S01]  /*5f70*/  LDS.128 R36, [R215+0xe000] ;  /* 0x00e00000d7247984 */ /* 0x000ea20000000c00 */
[----:B------:R-:W-:Y:S01]  /*5f80*/  IMAD.MOV.U32 R42, RZ, RZ, R44 ;  /* 0x000000ffff2a7224 */ /* 0x000fe200078e002c */
[----:B------:R-:W4:Y:S01]  /*5f90*/  LDCU.64 UR4, c[0x0][0x560] ;  /* 0x0000ac00ff0477ac */ /* 0x000f220008000a00 */
[----:B------:R-:W-:Y:S02]  /*5fa0*/  IMAD.MOV.U32 R43, RZ, RZ, R41 ;  /* 0x000000ffff2b7224 */ /* 0x000fe400078e0029 */
[----:B------:R-:W-:-:S04]  /*5fb0*/  IMAD.WIDE.U32 R48, R209, R4, R42 ;  /* 0x00000004d1307225 */ /* 0x000fc800078e002a */
[----:B------:R-:W-:Y:S01]  /*5fc0*/  IMAD R42, R209, R5, R49 ;  /* 0x00000005d12a7224 */ /* 0x000fe200078e0231 */
[----:B---3--:R-:W-:Y:S02]  /*5fd0*/  ISETP.GE.AND P1, PT, R208, UR10, PT ;  /* 0x0000000ad0007c0c */ /* 0x008fe4000bf26270 */
[----:B------:R-:W-:Y:S02]  /*5fe0*/  ISETP.GE.AND P0, PT, R212, UR10, PT ;  /* 0x0000000ad4007c0c */ /* 0x000fe4000bf06270 */
[----:B----4-:R-:W-:-:S04]  /*5ff0*/  LEA R46, P3, R48, UR4, 0x1 ;  /* 0x00000004302e7c11 */ /* 0x010fc8000f8608ff */
[----:B------:R-:W-:-:S05]  /*6000*/  LEA.HI.X R47, R48, UR5, R42, 0x1, P3 ;  /* 0x00000005302f7c11 */ /* 0x000fca00098f0c2a */
[----:B------:R-:W3:Y:S04]  /*6010*/  @!P1 LDS.128 R32, [R215+0xc000] ;  /* 0x00c00000d7209984 */ /* 0x000ee80000000c00 */
[----:B--2---:R2:W-:Y:S04]  /*6020*/  @!P0 STG.E.128 desc[UR14][R46.64+0x80], R36 ;  /* 0x000080242e008986 */ /* 0x0045e8000c101d0e */
[----:B---3--:R2:W-:Y:S02]  /*6030*/  @!P1 STG.E.128 desc[UR14][R46.64], R32 ;  /* 0x000000202e009986 */ /* 0x0085e4000c101d0e */
.L_x_91:
[----:B------:R-:W-:Y:S05]  /*6040*/  BSYNC.RECONVERGENT B0 ;  /* 0x0000000000007941 */ /* 0x000fea0003800200 */
.L_x_90:
[----:B------:R-:W-:Y:S04]  /*6050*/  BSSY.RECONVERGENT B0, `(.L_x_92) ;  /* 0x0000010000007945 */ /* 0x000fe80003800200 */
[----:B------:R-:W-:Y:S05]  /*6060*/  @P4 BRA `(.L_x_93) ;  /* 0x0000000000384947 */ /* 0x000fea0003800000 */
[----:B------:R-:W3:Y:S01]  /*6070*/  LDCU UR10, c[0x0][0x440] ;  /* 0x00008800ff0a77ac */ /* 0x000ee20008000800 */
[----:B--2---:R-:W-:Y:S01]  /*6080*/  MOV R35, R41 ;  /* 0x0000002900237202 */ /* 0x004fe20000000f00 */
[-C--:B------:R-:W-:Y:S01]  /*6090*/  IMAD R32, R7, R4.reuse, RZ ;  /* 0x0000000407207224 */ /* 0x080fe200078e02ff */
[----:B------:R-:W2:Y:S01]  /*60a0*/  LDCU.64 UR4, c[0x0][0x560] ;  /* 0x0000ac00ff0477ac */ /* 0x000ea20008000a00 */
[----:B------:R-:W-:Y:S02]  /*60b0*/  IMAD.MOV.U32 R34, RZ, RZ, R44 ;  /* 0x000000ffff227224 */ /* 0x000fe400078e002c */
[C---:B------:R-:W-:Y:S02]  /*60c0*/  IMAD R32, R40.reuse, R5, R32 ;  /* 0x0000000528207224 */ /* 0x040fe400078e0220 */
[----:B------:R-:W-:-:S04]  /*60d0*/  IMAD.WIDE.U32 R34, R40, R4, R34 ;  /* 0x0000000428227225 */ /* 0x000fc800078e0022 */
[----:B------:R-:W-:Y:S01]  /*60e0*/  IMAD.IADD R32, R32, 0x1, R35 ;  /* 0x0000000120207824 */ /* 0x000fe200078e0223 */
[----:B---3--:R-:W-:Y:S02]  /*60f0*/  ISETP.GE.AND P1, PT, R208, UR10, PT ;  /* 0x0000000ad0007c0c */ /* 0x008fe4000bf26270 */
[----:B------:R-:W-:Y:S02]  /*6100*/  ISETP.GE.AND P0, PT, R212, UR10, PT ;  /* 0x0000000ad4007c0c */ /* 0x000fe4000bf06270 */
[----:B--2---:R-:W-:-:S04]  /*6110*/  LEA R4, P3, R34, UR4, 0x1 ;  /* 0x0000000422047c11 */ /* 0x004fc8000f8608ff */
[----:B------:R-:W-:-:S05]  /*6120*/  LEA.HI.X R5, R34, UR5, R32, 0x1, P3 ;  /* 0x0000000522057c11 */ /* 0x000fca00098f0c20 */
[----:B------:R2:W-:Y:S04]  /*6130*/  @!P1 STG.E.128 desc[UR14][R4.64], R28 ;  /* 0x0000001c04009986 */ /* 0x0005e8000c101d0e */
[----:B-1----:R2:W-:Y:S02]  /*6140*/  @!P0 STG.E.128 desc[UR14][R4.64+0x80], R24 ;  /* 0x0000801804008986 */ /* 0x0025e4000c101d0e */
.L_x_93:
[----:B------:R-:W-:Y:S05]  /*6150*/  BSYNC.RECONVERGENT B0 ;  /* 0x0000000000007941 */ /* 0x000fea0003800200 */
.L_x_92:
[----:B--2---:R-:W-:Y:S01]  /*6160*/  MOV R4, R208 ;  /* 0x000000d000047202 */ /* 0x004fe20000000f00 */
[----:B------:R-:W2:Y:S01]  /*6170*/  LDCU.64 UR4, c[0x0][0x5e0] ;  /* 0x0000bc00ff0477ac */ /* 0x000ea20008000a00 */
[----:B------:R-:W-:Y:S01]  /*6180*/  MOV R5, RZ ;  /* 0x000000ff00057202 */ /* 0x000fe20000000f00 */
[----:B------:R-:W-:Y:S02]  /*6190*/  BSSY.RECONVERGENT B0, `(.L_x_94) ;  /* 0x0000014000007945 */ /* 0x000fe40003800200 */
[----:B-1----:R-:W-:-:S04]  /*61a0*/  IMAD.WIDE.U32 R24, R2, UR6, R4 ;  /* 0x0000000602187c25 */ /* 0x002fc8000f8e0004 */
[----:B------:R-:W-:Y:S01]  /*61b0*/  IMAD R4, R2, UR7, RZ ;  /* 0x0000000702047c24 */ /* 0x000fe2000f8e02ff */
[----:B------:R-:W-:-:S03]  /*61c0*/  IADD3 R26, P0, PT, R6, R24, RZ ;  /* 0x00000018061a7210 */ /* 0x000fc60007f1e0ff */
[----:B------:R-:W-:-:S05]  /*61d0*/  IMAD R5, R3, UR6, R4 ;  /* 0x0000000603057c24 */ /* 0x000fca000f8e0204 */
[----:B------:R-:W-:-:S03]  /*61e0*/  IADD3.X R27, PT, PT, R0, R25, R5, P0, !PT ;  /* 0x00000019001b7210 */ /* 0x000fc600007fe405 */
[----:B--2---:R-:W-:-:S04]  /*61f0*/  IMAD.WIDE.U32 R26, R204, UR4, R26 ;  /* 0x00000004cc1a7c25 */ /* 0x004fc8000f8e001a */
[----:B------:R-:W-:Y:S01]  /*6200*/  IMAD R5, R204, UR5, R27 ;  /* 0x00000005cc057c24 */ /* 0x000fe2000f8e021b */
[----:B------:R-:W-:Y:S06]  /*6210*/  @P2 BRA `(.L_x_95) ;  /* 0x00000000002c2947 */ /* 0x000fec0003800000 */
[----:B------:R-:W1:Y:S01]  /*6220*/  LDCU UR6, c[0x0][0x440] ;  /* 0x00008800ff0677ac */ /* 0x000e620008000800 */
[----:B------:R-:W-:Y:S01]  /*6230*/  IMAD.MOV.U32 R4, RZ, RZ, R26 ;  /* 0x000000ffff047224 */ /* 0x000fe200078e001a */
[----:B------:R-:W2:Y:S03]  /*6240*/  LDCU.64 UR4, c[0x0][0x568] ;  /* 0x0000ad00ff0477ac */ /* 0x000ea60008000a00 */
[----:B---3--:R-:W-:-:S04]  /*6250*/  IMAD.WIDE.U32 R28, R209, R2, R4 ;  /* 0x00000002d11c7225 */ /* 0x008fc800078e0004 */
[----:B------:R-:W-:Y:S01]  /*6260*/  IMAD R0, R209, R3, R29 ;  /* 0x00000003d1007224 */ /* 0x000fe200078e021d */
[----:B-1----:R-:W-:Y:S02]  /*6270*/  ISETP.GE.AND P1, PT, R208, UR6, PT ;  /* 0x00000006d0007c0c */ /* 0x002fe4000bf26270 */
[----:B------:R-:W-:Y:S02]  /*6280*/  ISETP.GE.AND P0, PT, R212, UR6, PT ;  /* 0x00000006d4007c0c */ /* 0x000fe4000bf06270 */
[----:B--2---:R-:W-:-:S04]  /*6290*/  LEA R24, P2, R28, UR4, 0x1 ;  /* 0x000000041c187c11 */ /* 0x004fc8000f8408ff */
[----:B------:R-:W-:-:S05]  /*62a0*/  LEA.HI.X R25, R28, UR5, R0, 0x1, P2 ;  /* 0x000000051c197c11 */ /* 0x000fca00090f0c00 */
[----:B----4-:R1:W-:Y:S04]  /*62b0*/  @!P1 STG.E.128 desc[UR14][R24.64], R20 ;  /* 0x0000001418009986 */ /* 0x0103e8000c101d0e */
[----:B------:R1:W-:Y:S02]  /*62c0*/  @!P0 STG.E.128 desc[UR14][R24.64+0x80], R12 ;  /* 0x0000800c18008986 */ /* 0x0003e4000c101d0e */
.L_x_95:
[----:B------:R-:W-:Y:S05]  /*62d0*/  BSYNC.RECONVERGENT B0 ;  /* 0x0000000000007941 */ /* 0x000fea0003800200 */
.L_x_94:
        /* <DEDUP_REMOVED lines=12> */
[----:B------:R2:W-:Y:S04]  /*63a0*/  @!P1 STG.E.128 desc[UR14][R2.64], R16 ;  /* 0x0000001002009986 */ /* 0x0005e8000c101d0e */
[----:B------:R2:W-:Y:S02]  /*63b0*/  @!P0 STG.E.128 desc[UR14][R2.64+0x80], R8 ;  /* 0x0000800802008986 */ /* 0x0005e4000c101d0e */
.L_x_62:
[----:B------:R-:W-:Y:S05]  /*63c0*/  BSYNC.RECONVERGENT B1 ;  /* 0x0000000000017941 */ /* 0x000fea0003800200 */
.L_x_40:
[----:B------:R-:W3:Y:S01]  /*63d0*/  LDCU UR5, c[0x0][0x438] ;  /* 0x00008700ff0577ac */ /* 0x000ee20008000800 */
[----:B------:R-:W1:Y:S01]  /*63e0*/  LDC R6, c[0x0][0x438] ;  /* 0x00010e00ff067b82 */ /* 0x000e620000000800 */
[----:B------:R-:W4:Y:S01]  /*63f0*/  LDCU UR6, c[0x0][0x370] ;  /* 0x00006e00ff0677ac */ /* 0x000f220008000800 */
[----:B---3--:R-:W-:-:S04]  /*6400*/  UIADD3 UR5, UPT, UPT, UR5, 0x3f, URZ ;  /* 0x0000003f05057890 */ /* 0x008fc8000fffe0ff */
[----:B------:R-:W-:Y:S02]  /*6410*/  USHF.R.S32.HI UR4, URZ, 0x1f, UR5 ;  /* 0x0000001fff047899 */ /* 0x000fe40008011405 */
[----:B----4-:R-:W-:Y:S02]  /*6420*/  UIADD3 UR13, UPT, UPT, UR6, UR13, URZ ;  /* 0x0000000d060d7290 */ /* 0x010fe4000fffe0ff */
[----:B------:R-:W-:-:S04]  /*6430*/  ULEA.HI UR4, UR4, UR5, URZ, 0x6 ;  /* 0x0000000504047291 */ /* 0x000fc8000f8f30ff */
[----:B------:R-:W-:-:S04]  /*6440*/  USHF.R.S32.HI UR4, URZ, 0x6, UR4 ;  /* 0x00000006ff047899 */ /* 0x000fc80008011404 */
[----:B------:R-:W-:-:S09]  /*6450*/  UISETP.GE.AND UP0, UPT, UR13, UR4, UPT ;  /* 0x000000040d00728c */ /* 0x000fd2000bf06270 */
[----:B------:R-:W-:Y:S05]  /*6460*/  BRA.U !UP0, `(.L_x_96) ;  /* 0xffffffa108747547 */ /* 0x000fea000b83ffff */
[----:B------:R-:W-:Y:S05]  /*6470*/  EXIT ;  /* 0x000000000000794d */ /* 0x000fea0003800000 */
.L_x_97:
        /* <DEDUP_REMOVED lines=16> */
.L_x_2412:


//--------------------- .text._ZN5flash44flash_bwd_dq_dk_dv_loop_seqk_parallel_kernelI23Flash_bwd_kernel_traitsILi128ELi64ELi64ELi8ELi4ELi2ELi2ELb1ELb0EN7cutlass10bfloat16_tE19Flash_kernel_traitsILi128ELi64ELi64ELi8ES3_EELb0ELb0ELb1ELb0ELb0ELb0ELb0EEEvNS_16Flash_bwd_paramsE --------------------------
	.section	.text._ZN5flash44flash_bwd_dq_dk_dv_loop_seqk_parallel_kernelI23Flash_bwd_kernel_traitsILi128ELi64ELi64ELi8ELi4ELi2ELi2ELb1ELb0EN7cutlass10bfloat16_tE19Flash_kernel_traitsILi128ELi64ELi64ELi8ES3_EELb0ELb0ELb1ELb0ELb0ELb0ELb0EEEvNS_16Flash_bwd_paramsE,"ax",@progbits
	.align	128
        .global         _ZN5flash44flash_bwd_dq_dk_dv_loop_seqk_parallel_kernelI23Flash_bwd_kernel_traitsILi128ELi64ELi64ELi8ELi4ELi2ELi2ELb1ELb0EN7cutlass10bfloat16_tE19Flash_kernel_traitsILi128ELi64ELi64ELi8ES3_EELb0ELb0ELb1ELb0ELb0ELb0ELb0EEEvNS_16Flash_bwd_paramsE
        .type           _ZN5flash44flash_bwd_dq_dk_dv_loop_seqk_parallel_kernelI23Flash_bwd_kernel_traitsILi128ELi64ELi64ELi8ELi4ELi2ELi2ELb1ELb0EN7cutlass10bfloat16_tE19Flash_kernel_traitsILi128ELi64ELi64ELi8ES3_EELb0ELb0ELb1ELb0ELb0ELb0ELb0EEEvNS_16Flash_bwd_paramsE,@function
        .size           _ZN5flash44flash_bwd_dq_dk_dv_loop_seqk_parallel_kernelI23Flash_bwd_kernel_traitsILi128ELi64ELi64ELi8ELi4ELi2ELi2ELb1ELb0EN7cutlass10bfloat16_tE19Flash_kernel_traitsILi128ELi64ELi64ELi8ES3_EELb0ELb0ELb1ELb0ELb0ELb0ELb0EEEvNS_16Flash_bwd_paramsE,(.L_x_2413 - _ZN5flash44flash_bwd_dq_dk_dv_loop_seqk_parallel_kernelI23Flash_bwd_kernel_traitsILi128ELi64ELi64ELi8ELi4ELi2ELi2ELb1ELb0EN7cutlass10bfloat16_tE19Flash_kernel_traitsILi128ELi64ELi64ELi8ES3_EELb0ELb0ELb1ELb0ELb0ELb0ELb0EEEvNS_16Flash_bwd_paramsE)
        .other          _ZN5flash44flash_bwd_dq_dk_dv_loop_seqk_parallel_kernelI23Flash_bwd_kernel_traitsILi128ELi64ELi64ELi8ELi4ELi2ELi2ELb1ELb0EN7cutlass10bfloat16_tE19Flash_kernel_traitsILi128ELi64ELi64ELi8ES3_EELb0ELb0ELb1ELb0ELb0ELb0ELb0EEEvNS_16Flash_bwd_paramsE,@"STO_CUDA_ENTRY STV_DEFAULT"
_ZN5flash44flash_bwd_dq_dk_dv_loop_seqk_parallel_kernelI23Flash_bwd_kernel_traitsILi128ELi64ELi64ELi8ELi4ELi2ELi2ELb1ELb0EN7cutlass10bfloat16_tE19Flash_kernel_traitsILi128ELi64ELi64ELi8ES3_EELb0ELb0ELb1ELb0ELb0ELb0ELb0EEEvNS_16Flash_bwd_paramsE:
.text._ZN5flash44flash_bwd_dq_dk_dv_loop_seqk_parallel_kernelI23Flash_bwd_kernel_traitsILi128ELi64ELi64ELi8ELi4ELi2ELi2ELb1ELb0EN7cutlass10bfloat16_tE19Flash_kernel_traitsILi128ELi64ELi64ELi8ES3_EELb0ELb0ELb1ELb0ELb0ELb0ELb0EEEvNS_16Flash_bwd_paramsE:
        /* <DEDUP_REMOVED lines=11> */
[----:B------:R-:W-:Y:S01]  /*00b0*/  UMOV UR5, 0x400 ;  /* 0x0000040000057882 */ /* 0x000fe20000000000 */
[----:B------:R-:W-:Y:S01]  /*00c0*/  IMAD.U32 R215, RZ, RZ, UR4 ;  /* 0x00000004ffd77e24 */ /* 0x000fe2000f8e00ff */
[----:B------:R-:W3:Y:S01]  /*00d0*/  S2R R211, SR_CTAID.Y ;  /* 0x0000000000d37919 */ /* 0x000ee20000002600 */
[----:B------:R-:W-:Y:S01]  /*00e0*/  IMAD.MOV.U32 R206, RZ, RZ, 0x40 ;  /* 0x00000040ffce7424 */ /* 0x000fe200078e00ff */
[----:B------:R-:W4:Y:S01]  /*00f0*/  LDCU.64 UR20, c[0x0][0x358] ;  /* 0x00006b00ff1477ac */ /* 0x000f220008000a00 */
[----:B------:R-:W-:Y:S01]  /*0100*/  IMAD.MOV.U32 R204, RZ, RZ, 0x20 ;  /* 0x00000020ffcc7424 */ /* 0x000fe200078e00ff */
[----:B------:R-:W3:Y:S01]  /*0110*/  S2R R208, SR_CTAID.Z ;  /* 0x0000000000d07919 */ /* 0x000ee20000002700 */
[----:B------:R-:W3:Y:S01]  /*0120*/  LDC.64 R216, c[0x0][0x460] ;  /* 0x00011800ffd87b82 */ /* 0x000ee20000000a00 */
[----:B------:R-:W1:Y:S01]  /*0130*/  LDCU.64 UR8, c[0x0][0x470] ;  /* 0x00008e00ff0877ac */ /* 0x000e620008000a00 */
[----:B------:R-:W-:Y:S01]  /*0140*/  UMOV UR19, URZ ;  /* 0x000000ff00137c82 */ /* 0x000fe20008000000 */
[----:B------:R-:W-:-:S05]  /*0150*/  UMOV UR22, URZ ;  /* 0x000000ff00167c82 */ /* 0x000fca0008000000 */
[----:B------:R-:W3:Y:S01]  /*0160*/  S2UR UR18, SR_CTAID.X ;  /* 0x00000000001279c3 */ /* 0x000ee20000002500 */
[----:B--2---:R-:W-:-:S07]  /*0170*/  ULEA UR6, UR6, UR5, 0x18 ;  /* 0x0000000506067291 */ /* 0x004fce000f8ec0ff */
[----:B------:R-:W2:Y:S01]  /*0180*/  LDC R9, c[0x0][0x438] ;  /* 0x00010e00ff097b82 */ /* 0x000ea20000000800 */
[----:B------:R-:W-:Y:S02]  /*0190*/  UIADD3 UR5, UPT, UPT, UR6, 0x12000, URZ ;  /* 0x0001200006057890 */ /* 0x000fe4000fffe0ff */
[----:B------:R-:W-:Y:S01]  /*01a0*/  UIADD3 UR4, UPT, UPT, UR6, 0x10000, URZ ;  /* 0x0001000006047890 */ /* 0x000fe2000fffe0ff */
[C---:B-1----:R-:W-:Y:S01]  /*01b0*/  IMAD.SHL.U32 R3, R205.reuse, 0x2, RZ ;  /* 0x00000002cd037824 */ /* 0x042fe200078e00ff */
[--C-:B------:R-:W-:Y:S01]  /*01c0*/  SHF.R.U32.HI R7, RZ, 0x1, R205.reuse ;  /* 0x00000001ff077819 */ /* 0x100fe200000116cd */
[C---:B------:R-:W-:Y:S01]  /*01d0*/  IMAD.SHL.U32 R6, R205.reuse, 0x20, RZ ;  /* 0x00000020cd067824 */ /* 0x040fe200078e00ff */
[----:B------:R-:W-:Y:S01]  /*01e0*/  SHF.R.U32.HI R5, RZ, 0x2, R205 ;  /* 0x00000002ff057819 */ /* 0x000fe200000116cd */
[----:B------:R-:W-:Y:S01]  /*01f0*/  IMAD.SHL.U32 R2, R205, 0x40, RZ ;  /* 0x00000040cd027824 */ /* 0x000fe200078e00ff */
[----:B------:R-:W-:Y:S01]  /*0200*/  LOP3.LUT R220, R3, 0x38, RZ, 0xc0, !PT ;  /* 0x0000003803dc7812 */ /* 0x000fe200078ec0ff */
[----:B------:R-:W-:Y:S01]  /*0210*/  IMAD.SHL.U32 R213, R205, 0x8, RZ ;  /* 0x00000008cdd57824 */ /* 0x000fe200078e00ff */
[----:B------:R-:W-:-:S02]  /*0220*/  LOP3.LUT R210, R7, 0x30, RZ, 0xc0, !PT ;  /* 0x0000003007d27812 */ /* 0x000fc400078ec0ff */
[--C-:B------:R-:W-:Y:S02]  /*0230*/  LOP3.LUT R220, R220, 0x20, R5.reuse, 0x78, !PT ;  /* 0x00000020dcdc7812 */ /* 0x100fe400078e7805 */
[----:B------:R-:W-:Y:S01]  /*0240*/  LOP3.LUT R210, R210, 0x7, R5, 0xf8, !PT ;  /* 0x00000007d2d27812 */ /* 0x000fe200078ef805 */
[----:B------:R-:W-:Y:S01]  /*0250*/  IMAD.SHL.U32 R5, R205, 0x10, RZ ;  /* 0x00000010cd057824 */ /* 0x000fe200078e00ff */
[----:B------:R-:W-:Y:S02]  /*0260*/  LOP3.LUT R8, R6, 0x200, RZ, 0xc0, !PT ;  /* 0x0000020006087812 */ /* 0x000fe400078ec0ff */
[----:B------:R-:W-:Y:S02]  /*0270*/  SHF.R.U32.HI R214, RZ, 0x3, R205 ;  /* 0x00000003ffd67819 */ /* 0x000fe400000116cd */
[--C-:B------:R-:W-:Y:S02]  /*0280*/  LOP3.LUT R8, R8, 0x3800, R5.reuse, 0xf8, !PT ;  /* 0x0000380008087812 */ /* 0x100fe400078ef805 */
[----:B------:R-:W-:-:S02]  /*0290*/  LOP3.LUT R220, R220, 0x1c0, R5, 0xf8, !PT ;  /* 0x000001c0dcdc7812 */ /* 0x000fc400078ef805 */
[----:B------:R-:W-:Y:S02]  /*02a0*/  LOP3.LUT R5, R5, 0x1c0, RZ, 0xc0, !PT ;  /* 0x000001c005057812 */ /* 0x000fe400078ec0ff */
[C---:B------:R-:W-:Y:S02]  /*02b0*/  LOP3.LUT R16, R6.reuse, 0xc00, RZ, 0xc0, !PT ;  /* 0x00000c0006107812 */ /* 0x040fe400078ec0ff */
[----:B------:R-:W-:Y:S02]  /*02c0*/  LOP3.LUT R10, R6, 0x400, RZ, 0xc0, !PT ;  /* 0x00000400060a7812 */ /* 0x000fe400078ec0ff */
[----:B------:R-:W-:Y:S02]  /*02d0*/  LOP3.LUT R12, R2, 0x1c0, RZ, 0xc0, !PT ;  /* 0x000001c0020c7812 */ /* 0x000fe400078ec0ff */
[----:B------:R-:W-:Y:S02]  /*02e0*/  LOP3.LUT R14, R5, 0x18, R214, 0xf8, !PT ;  /* 0x00000018050e7812 */ /* 0x000fe400078ef8d6 */
[----:B------:R-:W-:-:S02]  /*02f0*/  LOP3.LUT R0, R213, 0x1f8, RZ, 0xc0, !PT ;  /* 0x000001f8d5007812 */ /* 0x000fc400078ec0ff */
[----:B------:R-:W-:Y:S02]  /*0300*/  LOP3.LUT R4, R7, 0x10, RZ, 0xc0, !PT ;  /* 0x0000001007047812 */ /* 0x000fe400078ec0ff */
[--C-:B------:R-:W-:Y:S02]  /*0310*/  LOP3.LUT R5, R16, 0x6, R3.reuse, 0xf8, !PT ;  /* 0x0000000610057812 */ /* 0x100fe400078ef803 */
[----:B------:R-:W-:Y:S02]  /*0320*/  LOP3.LUT R10, R10, 0x6, R3, 0xf8, !PT ;  /* 0x000000060a0a7812 */ /* 0x000fe400078ef803 */
[----:B------:R-:W-:Y:S02]  /*0330*/  LOP3.LUT R12, R12, 0x38, R213, 0xf8, !PT ;  /* 0x000000380c0c7812 */ /* 0x000fe400078ef8d5 */
[----:B------:R-:W-:Y:S02]  /*0340*/  LOP3.LUT R219, R14, 0x38, R3, 0x78, !PT ;  /* 0x000000380edb7812 */ /* 0x000fe400078e7803 */
[----:B------:R-:W-:-:S02]  /*0350*/  LOP3.LUT R3, R3, 0x20, RZ, 0xc0, !PT ;  /* 0x0000002003037812 */ /* 0x000fc400078ec0ff */
[----:B------:R-:W-:Y:S02]  /*0360*/  R2P PR, R205, 0xe ;  /* 0x0000000ecd007804 */ /* 0x000fe40000000000 */
[--C-:B------:R-:W-:Y:S02]  /*0370*/  LOP3.LUT R203, R4, 0x8, R205.reuse, 0xf8, !PT ;  /* 0x0000000804cb7812 */ /* 0x100fe400078ef8cd */
[--C-:B------:R-:W-:Y:S02]  /*0380*/  LOP3.LUT R0, R0, 0x38, R205.reuse, 0x78, !PT ;  /* 0x0000003800007812 */ /* 0x100fe400078e78cd */
[----:B------:R-:W-:Y:S02]  /*0390*/  LOP3.LUT R201, R2, 0x200, RZ, 0xc0, !PT ;  /* 0x0000020002c97812 */ /* 0x000fe400078ec0ff */
[----:B------:R-:W-:Y:S02]  /*03a0*/  LOP3.LUT R205, R12, 0x8, R205, 0x78, !PT ;  /* 0x000000080ccd7812 */ /* 0x000fe400078e78cd */
[----:B------:R-:W-:-:S02]  /*03b0*/  LOP3.LUT R3, R3, 0x18, R214, 0xf8, !PT ;  /* 0x0000001803037812 */ /* 0x000fc400078ef8d6 */
[----:B------:R-:W-:Y:S02]  /*03c0*/  LOP3.LUT R220, R5, R220, RZ, 0xfc, !PT ;  /* 0x000000dc05dc7212 */ /* 0x000fe400078efcff */
[--C-:B------:R-:W-:Y:S02]  /*03d0*/  LOP3.LUT R209, R201, 0xc00, R6.reuse, 0xf8, !PT ;  /* 0x00000c00c9d17812 */ /* 0x100fe400078ef806 */
[----:B------:R-:W-:Y:S02]  /*03e0*/  LOP3.LUT R4, R12, 0x8, R7, 0x78, !PT ;  /* 0x000000080c047812 */ /* 0x000fe400078e7807 */
[----:B------:R-:W-:Y:S02]  /*03f0*/  LOP3.LUT R203, R203, R12, RZ, 0x3c, !PT ;  /* 0x0000000ccbcb7212 */ /* 0x000fe400078e3cff */
[----:B------:R-:W-:Y:S02]  /*0400*/  LOP3.LUT R205, R8, R205, RZ, 0xfc, !PT ;  /* 0x000000cd08cd7212 */ /* 0x000fe400078efcff */
[----:B------:R-:W-:-:S02]  /*0410*/  LOP3.LUT R201, R201, 0x400, R6, 0xf8, !PT ;  /* 0x00000400c9c97812 */ /* 0x000fc400078ef806 */
[----:B------:R-:W-:Y:S01]  /*0420*/  LOP3.LUT R8, R3, 0x1c0, R2, 0xf8, !PT ;  /* 0x000001c003087812 */ /* 0x000fe200078ef802 */
[----:B------:R-:W-:Y:S01]  /*0430*/  IMAD.MOV.U32 R3, RZ, RZ, 0x10 ;  /* 0x00000010ff037424 */ /* 0x000fe200078e00ff */
[----:B------:R-:W-:Y:S02]  /*0440*/  LEA R220, R220, UR5, 0x1 ;  /* 0x00000005dcdc7c11 */ /* 0x000fe4000f8e08ff */
[----:B------:R-:W-:Y:S02]  /*0450*/  LOP3.LUT R203, R203, 0x200, R6, 0xf8, !PT ;  /* 0x00000200cbcb7812 */ /* 0x000fe400078ef806 */
[----:B------:R-:W-:Y:S01]  /*0460*/  LOP3.LUT R201, R201, R4, RZ, 0xfc, !PT ;  /* 0x00000004c9c97212 */ /* 0x000fe200078efcff */
[----:B------:R-:W-:Y:S01]  /*0470*/  VIADD R222, R220, 0x20 ;  /* 0x00000020dcde7836 */ /* 0x000fe20000000000 */
[----:B------:R-:W-:Y:S01]  /*0480*/  LOP3.LUT R207, R8, 0x38, R213, 0x78, !PT ;  /* 0x0000003808cf7812 */ /* 0x000fe200078e78d5 */
[----:B------:R-:W-:Y:S01]  /*0490*/  @P3 VIADD R222, R220, 0xffffffe0 ;  /* 0xffffffe0dcde3836 */ /* 0x000fe20000000000 */
[----:B------:R-:W-:-:S02]  /*04a0*/  SEL R3, R3, 0xfffffff0, !P2 ;  /* 0xfffffff003037807 */ /* 0x000fc40005000000 */
[----:B------:R-:W-:Y:S02]  /*04b0*/  SEL R206, R206, 0xffffffc0, !P2 ;  /* 0xffffffc0cece7807 */ /* 0x000fe40005000000 */
[----:B------:R-:W-:Y:S01]  /*04c0*/  LEA R203, R203, UR5, 0x1 ;  /* 0x00000005cbcb7c11 */ /* 0x000fe2000f8e08ff */
[----:B------:R-:W-:Y:S01]  /*04d0*/  IMAD.IADD R247, R220, 0x1, R3 ;  /* 0x00000001dcf77824 */ /* 0x000fe200078e0203 */
[----:B------:R-:W-:Y:S01]  /*04e0*/  LEA R201, R201, UR4, 0x1 ;  /* 0x00000004c9c97c11 */ /* 0x000fe2000f8e08ff */
[----:B------:R-:W-:Y:S01]  /*04f0*/  IMAD.IADD R226, R3, 0x1, R222 ;  /* 0x0000000103e27824 */ /* 0x000fe200078e02de */
[----:B------:R-:W-:Y:S01]  /*0500*/  LOP3.LUT R219, R10, R219, RZ, 0xfc, !PT ;  /* 0x000000db0adb7212 */ /* 0x000fe200078efcff */
[C---:B------:R-:W-:Y:S01]  /*0510*/  IMAD.IADD R202, R206.reuse, 0x1, R203 ;  /* 0x00000001ceca7824 */ /* 0x040fe200078e02cb */
[----:B---3--:R-:W-:Y:S01]  /*0520*/  LEA R216, P0, R211, R216, 0x2 ;  /* 0x000000d8d3d87211 */ /* 0x008fe200078010ff */
[----:B------:R-:W-:Y:S01]  /*0530*/  IMAD.IADD R200, R206, 0x1, R201 ;  /* 0x00000001cec87824 */ /* 0x000fe200078e02c9 */
[----:B------:R-:W-:-:S02]  /*0540*/  LOP3.LUT R209, R209, R4, RZ, 0xfc, !PT ;  /* 0x00000004d1d17212 */ /* 0x000fc400078efcff */
[----:B------:R-:W-:Y:S02]  /*0550*/  LOP3.LUT R207, R207, 0x200, R2, 0xf8, !PT ;  /* 0x00000200cfcf7812 */ /* 0x000fe400078ef802 */
[----:B------:R-:W-:Y:S02]  /*0560*/  LOP3.LUT R212, R213, 0x38, RZ, 0xc0, !PT ;  /* 0x00000038d5d47812 */ /* 0x000fe400078ec0ff */
[----:B------:R-:W-:Y:S02]  /*0570*/  LOP3.LUT R221, R0, 0x1e00, R213, 0xf8, !PT ;  /* 0x00001e0000dd7812 */ /* 0x000fe400078ef8d5 */
[----:B------:R-:W-:Y:S02]  /*0580*/  LEA.HI.X R217, R211, R217, RZ, 0x2, P0 ;  /* 0x000000d9d3d97211 */ /* 0x000fe400000f14ff */
[----:B------:R-:W-:Y:S02]  /*0590*/  SEL R204, R204, 0xffffffe0, !P1 ;  /* 0xffffffe0cccc7807 */ /* 0x000fe40004800000 */
[----:B------:R-:W-:-:S02]  /*05a0*/  LOP3.LUT R218, R212, 0x40, RZ, 0xfc, !PT ;  /* 0x00000040d4da7812 */ /* 0x000fc400078efcff */
[----:B------:R-:W-:Y:S02]  /*05b0*/  LEA R221, R221, UR6, 0x1 ;  /* 0x00000006dddd7c11 */ /* 0x000fe4000f8e08ff */
[----:B------:R-:W-:Y:S02]  /*05c0*/  LEA R219, R219, UR6, 0x1 ;  /* 0x00000006dbdb7c11 */ /* 0x000fe4000f8e08ff */
[----:B------:R-:W-:Y:S02]  /*05d0*/  LEA R209, R209, UR6, 0x1 ;  /* 0x00000006d1d17c11 */ /* 0x000fe4000f8e08ff */
[----:B------:R-:W-:Y:S02]  /*05e0*/  LEA R205, R205, UR4, 0x1 ;  /* 0x00000004cdcd7c11 */ /* 0x000fe4000f8e08ff */
[----:B--2-4-:R-:W-:-:S07]  /*05f0*/  LEA R207, R207, UR6, 0x1 ;  /* 0x00000006cfcf7c11 */ /* 0x014fce000f8e08ff */
.L_x_157:
[----:B------:R-:W1:Y:S01]  /*0600*/  LDC.64 R2, c[0x0][0x478] ;  /* 0x00011e00ff027b82 */ /* 0x000e620000000a00 */
[----:B------:R-:W-:Y:S01]  /*0610*/  ISETP.NE.U32.AND P4, PT, RZ, UR8, PT ;  /* 0x00000008ff007c0c */ /* 0x000fe2000bf85070 */
[----:B------:R-:W-:Y:S01]  /*0620*/  IMAD.SHL.U32 R11, R211, 0x4, RZ ;  /* 0x00000004d30b7824 */ /* 0x000fe200078e00ff */
[----:B------:R-:W-:Y:S01]  /*0630*/  SHF.R.U32.HI R8, RZ, 0x1e, R211 ;  /* 0x0000001eff087819 */ /* 0x000fe200000116d3 */
[----:B------:R-:W-:Y:S01]  /*0640*/  IMAD.MOV.U32 R244, RZ, RZ, RZ ;  /* 0x000000fffff47224 */ /* 0x000fe200078e00ff */
[----:B------:R-:W-:-:S03]  /*0650*/  ISETP.NE.AND.EX P4, PT, RZ, UR9, PT, P4 ;  /* 0x00000009ff007c0c */ /* 0x000fc6000bf85340 */
[----:B------:R-:W2:Y:S08]  /*0660*/  LDC.64 R6, c[0x0][0x460] ;  /* 0x00011800ff067b82 */ /* 0x000eb00000000a00 */
[----:B------:R-:W3:Y:S02]  /*0670*/  LDC.U8 R0, c[0x0][0x532] ;  /* 0x00014c80ff007b82 */ /* 0x000ee40000000000 */
[----:B------:R-:W-:-:S04]  /*0680*/  @P4 IADD3 R12, P1, PT, R11, UR8, RZ ;  /* 0x000000080b0c4c10 */ /* 0x000fc8000ff3e0ff */
[----:B------:R-:W-:Y:S02]  /*0690*/  @P4 IADD3.X R13, PT, PT, R8, UR9, RZ, P1, !PT ;  /* 0x00000009080d4c10 */ /* 0x000fe40008ffe4ff */
[----:B-1----:R-:W-:Y:S01]  /*06a0*/  ISETP.NE.U32.AND P3, PT, R2, RZ, PT ;  /* 0x000000ff0200720c */ /* 0x002fe20003f65070 */
[----:B------:R-:W1:Y:S02]  /*06b0*/  LDC.64 R4, c[0x0][0x468] ;  /* 0x00011a00ff047b82 */ /* 0x000e640000000a00 */
[----:B------:R-:W4:Y:S01]  /*06c0*/  @P4 LDG.E R244, desc[UR20][R12.64] ;  /* 0x000000140cf44981 */ /* 0x000f22000c1e1900 */
[----:B------:R-:W-:Y:S02]  /*06d0*/  ISETP.NE.AND.EX P3, PT, R3, RZ, PT, P3 ;  /* 0x000000ff0300720c */ /* 0x000fe40003f65330 */
[C---:B--2---:R-:W-:Y:S02]  /*06e0*/  ISETP.NE.U32.AND P5, PT, R6.reuse, RZ, PT ;  /* 0x000000ff0600720c */ /* 0x044fe40003fa5070 */
[----:B------:R-:W-:-:S02]  /*06f0*/  ISETP.NE.U32.AND P2, PT, R6, RZ, PT ;  /* 0x000000ff0600720c */ /* 0x000fc40003f45070 */
[C---:B------:R-:W-:Y:S02]  /*0700*/  ISETP.NE.AND.EX P5, PT, R7.reuse, RZ, PT, P5 ;  /* 0x000000ff0700720c */ /* 0x040fe40003fa5350 */
[----:B------:R-:W-:-:S05]  /*0710*/  ISETP.NE.AND.EX P2, PT, R7, RZ, PT, P2 ;  /* 0x000000ff0700720c */ /* 0x000fca0003f45320 */
[----:B------:R-:W-:Y:S01]  /*0720*/  @P3 IADD3 R2, P0, PT, R11, R2, RZ ;  /* 0x000000020b023210 */ /* 0x000fe20007f1e0ff */
[----:B------:R-:W-:-:S04]  /*0730*/  IMAD.MOV.U32 R6, RZ, RZ, -0x1 ;  /* 0xffffffffff067424 */ /* 0x000fc800078e00ff */
[----:B------:R-:W-:Y:S02]  /*0740*/  @P3 IMAD.X R3, R8, 0x1, R3, P0 ;  /* 0x0000000108033824 */ /* 0x000fe400000e0603 */
[----:B-----5:R2:W5:Y:S04]  /*0750*/  @P5 LDG.E R6, desc[UR20][R216.64] ;  /* 0x00000014d8065981 */ /* 0x020568000c1e1900 */
[----:B------:R-:W4:Y:S04]  /*0760*/  @P3 LDG.E R243, desc[UR20][R2.64] ;  /* 0x0000001402f33981 */ /* 0x000f28000c1e1900 */
[----:B------:R2:W5:Y:S01]  /*0770*/  @P2 LDG.E R7, desc[UR20][R216.64+0x4] ;  /* 0x00000414d8072981 */ /* 0x000562000c1e1900 */
[----:B---3--:R-:W-:-:S02]  /*0780*/  ISETP.NE.AND P4, PT, R0, RZ, PT ;  /* 0x000000ff0000720c */ /* 0x008fc40003f85270 */
[----:B-1----:R-:W-:Y:S01]  /*0790*/  ISETP.EQ.U32.AND P1, PT, R4, RZ, PT ;  /* 0x000000ff0400720c */ /* 0x002fe20003f22070 */
[----:B------:R-:W-:Y:S01]  /*07a0*/  IMAD.MOV.U32 R245, RZ, RZ, -0x1 ;  /* 0xfffffffffff57424 */ /* 0x000fe200078e00ff */
[----:B------:R-:W-:Y:S01]  /*07b0*/  IADD3 R10, P0, PT, R11, R4, RZ ;  /* 0x000000040b0a7210 */ /* 0x000fe20007f1e0ff */
[----:B------:R-:W1:Y:S01]  /*07c0*/  @!P3 LDC R0, c[0x0][0x43c] ;  /* 0x00010f00ff00bb82 */ /* 0x000e620000000800 */
[----:B------:R-:W-:-:S03]  /*07d0*/  ISETP.EQ.OR.EX P1, PT, R5, RZ, !P4, P1 ;  /* 0x000000ff0500720c */ /* 0x000fc60006722710 */
[----:B------:R-:W-:-:S04]  /*07e0*/  IMAD.X R11, R8, 0x1, R5, P0 ;  /* 0x00000001080b7824 */ /* 0x000fc800000e0605 */
[----:B------:R-:W3:Y:S06]  /*07f0*/  @!P2 LDC R246, c[0x0][0x434] ;  /* 0x00010d00fff6ab82 */ /* 0x000eec0000000800 */
[----:B------:R2:W5:Y:S02]  /*0800*/  @!P1 LDG.E R245, desc[UR20][R10.64] ;  /* 0x000000140af59981 */ /* 0x000564000c1e1900 */
[----:B------:R-:W2:Y:S01]  /*0810*/  @!P3 LDC.64 R2, c[0x0][0x488] ;  /* 0x00012200ff02bb82 */ /* 0x000ea20000000a00 */
[----:B------:R-:W-:-:S04]  /*0820*/  ISETP.NE.U32.AND P1, PT, R4, RZ, PT ;  /* 0x000000ff0400720c */ /* 0x000fc80003f25070 */
[----:B------:R-:W-:Y:S02]  /*0830*/  ISETP.NE.AND.EX P1, PT, R5, RZ, PT, P1 ;  /* 0x000000ff0500720c */ /* 0x000fe40003f25310 */
[----:B--2---:R-:W-:-:S04]  /*0840*/  @!P3 ISETP.NE.U32.AND P0, PT, R2, RZ, PT ;  /* 0x000000ff0200b20c */ /* 0x004fc80003f05070 */
[----:B------:R-:W-:-:S04]  /*0850*/  @!P3 ISETP.NE.AND.EX P0, PT, R3, RZ, PT, P0 ;  /* 0x000000ff0300b20c */ /* 0x000fc80003f05300 */
[----:B-1----:R-:W-:Y:S01]  /*0860*/  @!P3 SEL R0, R0, RZ, P0 ;  /* 0x000000ff0000b207 */ /* 0x002fe20000000000 */
[----:B----4-:R-:W-:Y:S02]  /*0870*/  @P3 IMAD.IADD R243, R243, 0x1, -R244 ;  /* 0x00000001f3f33824 */ /* 0x010fe400078e0af4 */
[----:B---3--:R-:W-:Y:S06]  /*0880*/  @!P1 BRA `(.L_x_98) ;  /* 0x00000000000c9947 */ /* 0x008fec0003800000 */
[----:B------:R-:W2:Y:S02]  /*0890*/  @P4 LDG.E R2, desc[UR20][R10.64+0x4] ;  /* 0x000004140a024981 */ /* 0x000ea4000c1e1900 */
[----:B--2--5:R-:W-:-:S06]  /*08a0*/  @P4 IADD3 R9, PT, PT, R2, -R245, RZ ;  /* 0x800000f502094210 */ /* 0x024fcc0007ffe0ff */
[----:B------:R1:W5:Y:S02]  /*08b0*/  @!P4 LDG.E R9, desc[UR20][R10.64] ;  /* 0x000000140a09c981 */ /* 0x000364000c1e1900 */
.L_x_98:
[----:B------:R-:W-:Y:S01]  /*08c0*/  IMAD.SHL.U32 R225, R215, 0x40, RZ ;  /* 0x00000040d7e17824 */ /* 0x000fe200078e00ff */
[----:B-----5:R-:W-:Y:S01]  /*08d0*/  @!P3 IADD3 R243, PT, PT, R0, R9, -R244 ;  /* 0x0000000900f3b210 */ /* 0x020fe20007ffe8f4 */
[----:B------:R-:W-:-:S03]  /*08e0*/  @P2 IMAD.IADD R246, R7, 0x1, -R6 ;  /* 0x0000000107f62824 */ /* 0x000fc600078e0a06 */
[----:B------:R-:W-:-:S13]  /*08f0*/  ISETP.GT.AND P0, PT, R243, R225, PT ;  /* 0x000000e1f300720c */ /* 0x000fda0003f04270 */
[----:B------:R-:W-:Y:S05]  /*0900*/  @!P0 BRA `(.L_x_99) ;  /* 0x0000005c00c88947 */ /* 0x000fea0003800000 */
[----:B------:R-:W2:Y:S01]  /*0910*/  LDC R9, c[0x0][0x504] ;  /* 0x00014100ff097b82 */ /* 0x000ea20000000800 */
[----:B------:R-:W-:Y:S01]  /*0920*/  ISETP.NE.AND P3, PT, R6, -0x1, PT ;  /* 0xffffffff0600780c */ /* 0x000fe20003f65270 */
[----:B------:R-:W-:Y:S01]  /*0930*/  VIADD R0, R246, 0x3f ;  /* 0x0000003ff6007836 */ /* 0x000fe20000000000 */
[----:B------:R-:W-:Y:S02]  /*0940*/  IADD3 R224, PT, PT, R225, 0x40, R246 ;  /* 0x00000040e1e07810 */ /* 0x000fe40007ffe0f6 */
[----:B------:R-:W-:Y:S02]  /*0950*/  ISETP.NE.AND P2, PT, R245, -0x1, PT ;  /* 0xfffffffff500780c */ /* 0x000fe40003f45270 */
[----:B------:R-:W-:-:S04]  /*0960*/  SHF.R.S32.HI R7, RZ, 0x1f, R0 ;  /* 0x0000001fff077819 */ /* 0x000fc80000011400 */
[----:B------:R-:W-:-:S03]  /*0970*/  LEA.HI R7, R7, R0, RZ, 0x6 ;  /* 0x0000000007077211 */ /* 0x000fc600078f30ff */
[----:B------:R-:W3:Y:S01]  /*0980*/  @!P3 LDC.64 R4, c[0x0][0x398] ;  /* 0x0000e600ff04bb82 */ /* 0x000ee20000000a00 */
[----:B------:R-:W-:-:S07]  /*0990*/  SHF.R.S32.HI R7, RZ, 0x6, R7 ;  /* 0x00000006ff077819 */ /* 0x000fce0000011407 */
[----:B------:R-:W4:Y:S01]  /*09a0*/  @P3 LDC.64 R2, c[0x0][0x3b0] ;  /* 0x0000ec00ff023b82 */ /* 0x000f220000000a00 */
[----:B--2---:R-:W-:-:S05]  /*09b0*/  IADD3 R9, PT, PT, R224, R9, -R243 ;  /* 0x00000009e0097210 */ /* 0x004fca0007ffe8f3 */
[----:B------:R-:W-:-:S05]  /*09c0*/  VIADD R9, R9, 0x3f ;  /* 0x0000003f09097836 */ /* 0x000fca0000000000 */
[----:B------:R-:W-:-:S04]  /*09d0*/  SHF.R.S32.HI R16, RZ, 0x1f, R9 ;  /* 0x0000001fff107819 */ /* 0x000fc80000011409 */
[----:B------:R-:W-:Y:S01]  /*09e0*/  LEA.HI R16, R16, R9, RZ, 0x6 ;  /* 0x0000000910107211 */ /* 0x000fe200078f30ff */
[----:B---3--:R-:W-:-:S03]  /*09f0*/  @!P3 IMAD.WIDE.U32 R20, R211, R4, RZ ;  /* 0x00000004d314b225 */ /* 0x008fc600078e00ff */
[----:B------:R-:W-:Y:S01]  /*0a00*/  SHF.R.S32.HI R16, RZ, 0x6, R16 ;  /* 0x00000006ff107819 */ /* 0x000fe20000011410 */
[----:B------:R-:W-:-:S03]  /*0a10*/  @!P3 IMAD R15, R211, R5, R21 ;  /* 0x00000005d30fb224 */ /* 0x000fc600078e0215 */
[----:B------:R-:W-:Y:S01]  /*0a20*/  VIMNMX R16, PT, PT, R7, R16, PT ;  /* 0x0000001007107248 */ /* 0x000fe20003fe0100 */
[----:B----4-:R-:W-:-:S03]  /*0a30*/  @P3 IMAD.WIDE.U32 R4, R6, R2, RZ ;  /* 0x0000000206043225 */ /* 0x010fc600078e00ff */
[----:B------:R-:W-:Y:S01]  /*0a40*/  LEA R17, R16, 0xffffffc0, 0x6 ;  /* 0xffffffc010117811 */ /* 0x000fe200078e30ff */
[----:B------:R-:W-:Y:S02]  /*0a50*/  @P3 IMAD R15, R6, R3, R5 ;  /* 0x00000003060f3224 */ /* 0x000fe400078e0205 */
[----:B------:R-:W-:Y:S01]  /*0a60*/  @P3 IMAD.MOV.U32 R20, RZ, RZ, R4 ;  /* 0x000000ffff143224 */ /* 0x000fe200078e0004 */
[----:B------:R-:W-:Y:S01]  /*0a70*/  SHF.R.S32.HI R21, RZ, 0x1f, R17 ;  /* 0x0000001fff157819 */ /* 0x000fe20000011411 */
[----:B------:R-:W-:Y:S06]  /*0a80*/  @P2 BRA `(.L_x_100) ;  /* 0x0000000000282947 */ /* 0x000fec0003800000 */
[----:B------:R-:W2:Y:S01]  /*0a90*/  LDCU.64 UR14, c[0x0][0x3b8] ;  /* 0x00007700ff0e77ac */ /* 0x000ea20008000a00 */
[----:B------:R-:W-:Y:S01]  /*0aa0*/  SHF.R.S32.HI R3, RZ, 0x1f, R244 ;  /* 0x0000001fff037819 */ /* 0x000fe200000114f4 */
[----:B------:R-:W3:Y:S04]  /*0ab0*/  LDCU.64 UR4, c[0x0][0x3a0] ;  /* 0x00007400ff0477ac */ /* 0x000ee80008000a00 */
[----:B--2---:R-:W-:Y:S02]  /*0ac0*/  IMAD R3, R3, UR14, RZ ;  /* 0x0000000e03037c24 */ /* 0x004fe4000f8e02ff */
[----:B------:R-:W-:-:S04]  /*0ad0*/  IMAD.WIDE.U32 R4, R244, UR14, RZ ;  /* 0x0000000ef4047c25 */ /* 0x000fc8000f8e00ff */
[----:B------:R-:W-:-:S05]  /*0ae0*/  IMAD R0, R244, UR15, R3 ;  /* 0x0000000ff4007c24 */ /* 0x000fca000f8e0203 */
[----:B------:R-:W-:-:S03]  /*0af0*/  IADD3 R5, PT, PT, R5, R0, RZ ;  /* 0x0000000005057210 */ /* 0x000fc60007ffe0ff */
[----:B---3--:R-:W-:-:S04]  /*0b00*/  IMAD.WIDE.U32 R12, R211, UR4, R4 ;  /* 0x00000004d30c7c25 */ /* 0x008fc8000f8e0004 */
[----:B-1----:R-:W-:Y:S01]  /*0b10*/  IMAD R10, R211, UR5, R13 ;  /* 0x00000005d30a7c24 */ /* 0x002fe2000f8e020d */
[----:B------:R-:W-:Y:S06]  /*0b20*/  BRA `(.L_x_101) ;  /* 0x0000000000147947 */ /* 0x000fec0003800000 */
.L_x_100:
[----:B------:R-:W1:Y:S01]  /*0b30*/  LDCU.64 UR14, c[0x0][0x3b8] ;  /* 0x00007700ff0e77ac */ /* 0x000e620008000a00 */
[----:B------:R-:W-:-:S05]  /*0b40*/  IADD3 R12, PT, PT, R244, R245, RZ ;  /* 0x000000f5f40c7210 */ /* 0x000fca0007ffe0ff */
[C---:B-1----:R-:W-:Y:S02]  /*0b50*/  IMAD R10, R12.reuse, UR15, RZ ;  /* 0x0000000f0c0a7c24 */ /* 0x042fe4000f8e02ff */
[----:B------:R-:W-:-:S05]  /*0b60*/  IMAD.WIDE.U32 R12, R12, UR14, RZ ;  /* 0x0000000e0c0c7c25 */ /* 0x000fca000f8e00ff */
[----:B------:R-:W-:Y:S02]  /*0b70*/  IADD3 R10, PT, PT, R13, R10, RZ ;  /* 0x0000000a0d0a7210 */ /* 0x000fe40007ffe0ff */
.L_x_101:
[----:B------:R-:W1:Y:S01]  /*0b80*/  LDC R3, c[0x0][0x3e8] ;  /* 0x0000fa00ff037b82 */ /* 0x000e620000000800 */
[----:B------:R-:W-:Y:S01]  /*0b90*/  IMAD.MOV.U32 R8, RZ, RZ, RZ ;  /* 0x000000ffff087224 */ /* 0x000fe200078e00ff */
[----:B-1----:R-:W-:-:S04]  /*0ba0*/  IABS R4, R3 ;  /* 0x0000000300047213 */ /* 0x002fc80000000000 */
[----:B------:R-:W1:Y:S08]  /*0bb0*/  I2F.RP R5, R4 ;  /* 0x0000000400057306 */ /* 0x000e700000209400 */
[----:B-1----:R-:W1:Y:S02]  /*0bc0*/  MUFU.RCP R7, R5 ;  /* 0x0000000500077308 */ /* 0x002e640000001000 */
[----:B-1----:R-:W-:-:S06]  /*0bd0*/  VIADD R7, R7, 0xffffffe ;  /* 0x0ffffffe07077836 */ /* 0x002fcc0000000000 */
[----:B------:R-:W1:Y:S02]  /*0be0*/  F2I.FTZ.U32.TRUNC.NTZ R9, R7 ;  /* 0x0000000700097305 */ /* 0x000e64000021f000 */
[----:B-1----:R-:W-:-:S04]  /*0bf0*/  IMAD.MOV R0, RZ, RZ, -R9 ;  /* 0x000000ffff007224 */ /* 0x002fc800078e0a09 */
[----:B------:R-:W-:Y:S01]  /*0c00*/  IMAD R2, R0, R4, RZ ;  /* 0x0000000400027224 */ /* 0x000fe200078e02ff */
[----:B------:R-:W-:-:S03]  /*0c10*/  IABS R0, R208 ;  /* 0x000000d000007213 */ /* 0x000fc60000000000 */
[----:B------:R-:W-:-:S06]  /*0c20*/  IMAD.HI.U32 R9, R9, R2, R8 ;  /* 0x0000000209097227 */ /* 0x000fcc00078e0008 */
[----:B------:R-:W-:Y:S01]  /*0c30*/  IMAD.HI.U32 R8, R9, R0, RZ ;  /* 0x0000000009087227 */ /* 0x000fe200078e00ff */
[----:B------:R-:W-:-:S03]  /*0c40*/  SHF.R.S32.HI R9, RZ, 0x1f, R225 ;  /* 0x0000001fff097819 */ /* 0x000fc600000114e1 */
[----:B------:R-:W-:-:S04]  /*0c50*/  IMAD.MOV R5, RZ, RZ, -R8 ;  /* 0x000000ffff057224 */ /* 0x000fc800078e0a08 */
[----:B------:R-:W-:Y:S01]  /*0c60*/  IMAD R5, R4, R5, R0 ;  /* 0x0000000504057224 */ /* 0x000fe200078e0200 */
[----:B------:R-:W-:-:S04]  /*0c70*/  LOP3.LUT R0, R208, R3, RZ, 0x3c, !PT ;  /* 0x00000003d0007212 */ /* 0x000fc800078e3cff */
[----:B------:R-:W-:Y:S02]  /*0c80*/  ISETP.GT.U32.AND P1, PT, R4, R5, PT ;  /* 0x000000050400720c */ /* 0x000fe40003f24070 */
[----:B------:R-:W-:-:S11]  /*0c90*/  ISETP.GE.AND P0, PT, R0, RZ, PT ;  /* 0x000000ff0000720c */ /* 0x000fd60003f06270 */
[-C--:B------:R-:W-:Y:S01]  /*0ca0*/  @!P1 IADD3 R5, PT, PT, R5, -R4.reuse, RZ ;  /* 0x8000000405059210 */ /* 0x080fe20007ffe0ff */
[----:B------:R-:W-:Y:S01]  /*0cb0*/  @!P1 VIADD R8, R8, 0x1 ;  /* 0x0000000108089836 */ /* 0x000fe20000000000 */
[----:B------:R-:W-:Y:S02]  /*0cc0*/  ISETP.NE.AND P1, PT, R3, RZ, PT ;  /* 0x000000ff0300720c */ /* 0x000fe40003f25270 */
[----:B------:R-:W-:-:S13]  /*0cd0*/  ISETP.GE.U32.AND P4, PT, R5, R4, PT ;  /* 0x000000040500720c */ /* 0x000fda0003f86070 */
[----:B------:R-:W-:-:S05]  /*0ce0*/  @P4 VIADD R8, R8, 0x1 ;  /* 0x0000000108084836 */ /* 0x000fca0000000000 */
[----:B------:R-:W-:Y:S02]  /*0cf0*/  @!P0 IADD3 R8, PT, PT, -R8, RZ, RZ ;  /* 0x000000ff08088210 */ /* 0x000fe40007ffe1ff */
[----:B------:R-:W-:-:S04]  /*0d00*/  @!P1 LOP3.LUT R8, RZ, R3, RZ, 0x33, !PT ;  /* 0x00000003ff089212 */ /* 0x000fc800078e33ff */
[----:B------:R-:W-:Y:S01]  /*0d10*/  SHF.R.S32.HI R0, RZ, 0x1f, R8 ;  /* 0x0000001fff007819 */ /* 0x000fe20000011408 */
[----:B------:R-:W-:Y:S06]  /*0d20*/  @P2 BRA `(.L_x_102) ;  /* 0x00000000002c2947 */ /* 0x000fec0003800000 */
[----:B------:R-:W1:Y:S01]  /*0d30*/  LDCU.64 UR12, c[0x0][0x3c0] ;  /* 0x00007800ff0c77ac */ /* 0x000e620008000a00 */
[----:B------:R-:W-:Y:S01]  /*0d40*/  SHF.R.S32.HI R3, RZ, 0x1f, R244 ;  /* 0x0000001fff037819 */ /* 0x000fe200000114f4 */
[----:B------:R-:W2:Y:S04]  /*0d50*/  LDCU.64 UR4, c[0x0][0x3a8] ;  /* 0x00007500ff0477ac */ /* 0x000ea80008000a00 */
[----:B-1----:R-:W-:Y:S02]  /*0d60*/  IMAD R3, R3, UR12, RZ ;  /* 0x0000000c03037c24 */ /* 0x002fe4000f8e02ff */
[----:B------:R-:W-:-:S04]  /*0d70*/  IMAD.WIDE.U32 R4, R244, UR12, RZ ;  /* 0x0000000cf4047c25 */ /* 0x000fc8000f8e00ff */
[----:B------:R-:W-:-:S05]  /*0d80*/  IMAD R2, R244, UR13, R3 ;  /* 0x0000000df4027c24 */ /* 0x000fca000f8e0203 */
[----:B------:R-:W-:-:S03]  /*0d90*/  IADD3 R5, PT, PT, R5, R2, RZ ;  /* 0x0000000205057210 */ /* 0x000fc60007ffe0ff */
[----:B--2---:R-:W-:-:S04]  /*0da0*/  IMAD.WIDE.U32 R2, R211, UR4, R4 ;  /* 0x00000004d3027c25 */ /* 0x004fc8000f8e0004 */
[----:B------:R-:W-:Y:S01]  /*0db0*/  IMAD R11, R211, UR5, R3 ;  /* 0x00000005d30b7c24 */ /* 0x000fe2000f8e0203 */
[----:B------:R-:W-:Y:S01]  /*0dc0*/  MOV R14, R2 ;  /* 0x00000002000e7202 */ /* 0x000fe20000000f00 */
[----:B------:R-:W-:Y:S06]  /*0dd0*/  BRA `(.L_x_103) ;  /* 0x0000000000187947 */ /* 0x000fec0003800000 */
.L_x_102:
[----:B------:R-:W1:Y:S01]  /*0de0*/  LDCU.64 UR12, c[0x0][0x3c0] ;  /* 0x00007800ff0c77ac */ /* 0x000e620008000a00 */
[----:B------:R-:W-:-:S05]  /*0df0*/  IADD3 R2, PT, PT, R244, R245, RZ ;  /* 0x000000f5f4027210 */ /* 0x000fca0007ffe0ff */
[C---:B-1----:R-:W-:Y:S02]  /*0e00*/  IMAD R11, R2.reuse, UR13, RZ ;  /* 0x0000000d020b7c24 */ /* 0x042fe4000f8e02ff */
[----:B------:R-:W-:-:S05]  /*0e10*/  IMAD.WIDE.U32 R2, R2, UR12, RZ ;  /* 0x0000000c02027c25 */ /* 0x000fca000f8e00ff */
[----:B------:R-:W-:Y:S02]  /*0e20*/  IADD3 R11, PT, PT, R3, R11, RZ ;  /* 0x0000000b030b7210 */ /* 0x000fe40007ffe0ff */
[----:B------:R-:W-:-:S07]  /*0e30*/  MOV R14, R2 ;  /* 0x00000002000e7202 */ /* 0x000fce0000000f00 */
.L_x_103:
[----:B------:R-:W1:Y:S01]  /*0e40*/  @!P3 LDC.64 R4, c[0x0][0x588] ;  /* 0x00016200ff04bb82 */ /* 0x000e620000000a00 */
[----:B------:R-:W2:Y:S07]  /*0e50*/  LDCU UR6, c[0x0][0x3e0] ;  /* 0x00007c00ff0677ac */ /* 0x000eae0008000800 */
[----:B------:R-:W3:Y:S08]  /*0e60*/  @P3 LDC.64 R2, c[0x0][0x590] ;  /* 0x00016400ff023b82 */ /* 0x000ef00000000a00 */
[----:B------:R-:W2:Y:S01]  /*0e70*/  LDC R31, c[0x0][0x44c] ;  /* 0x00011300ff1f7b82 */ /* 0x000ea20000000800 */
[----:B-1----:R-:W-:-:S04]  /*0e80*/  @!P3 IMAD.WIDE.U32 R18, R211, R4, RZ ;  /* 0x00000004d312b225 */ /* 0x002fc800078e00ff */
[----:B------:R-:W-:Y:S01]  /*0e90*/  @!P3 IMAD R25, R211, R5, R19 ;  /* 0x00000005d319b224 */ /* 0x000fe200078e0213 */
[----:B------:R-:W-:Y:S01]  /*0ea0*/  @!P3 MOV R30, R18 ;  /* 0x00000012001eb202 */ /* 0x000fe20000000f00 */
        /* <DEDUP_REMOVED lines=11> */
[----:B------:R-:W-:Y:S01]  /*0f60*/  IADD3 R2, PT, PT, R5, R2, RZ ;  /* 0x0000000205027210 */ /* 0x000fe20007ffe0ff */
[----:B------:R-:W-:-:S04]  /*0f70*/  IMAD.WIDE.U32 R22, R18, R31, RZ ;  /* 0x0000001f12167225 */ /* 0x000fc800078e00ff */
[----:B------:R-:W-:Y:S01]  /*0f80*/  IMAD R3, R2, UR6, RZ ;  /* 0x0000000602037c24 */ /* 0x000fe2000f8e02ff */
[----:B------:R-:W-:-:S03]  /*0f90*/  SHF.R.S32.HI R2, RZ, 0x1f, R31 ;  /* 0x0000001fff027819 */ /* 0x000fc6000001141f */
[----:B------:R-:W-:-:S05]  /*0fa0*/  IMAD R3, R4, UR4, R3 ;  /* 0x0000000404037c24 */ /* 0x000fca000f8e0203 */
[----:B------:R-:W-:-:S05]  /*0fb0*/  IADD3 R4, PT, PT, R19, R3, RZ ;  /* 0x0000000313047210 */ /* 0x000fca0007ffe0ff */
[----:B------:R-:W-:-:S04]  /*0fc0*/  IMAD R19, R4, R31, RZ ;  /* 0x0000001f04137224 */ /* 0x000fc800078e02ff */
[----:B------:R-:W-:-:S05]  /*0fd0*/  IMAD R19, R2, R18, R19 ;  /* 0x0000001202137224 */ /* 0x000fca00078e0213 */
[----:B------:R-:W-:Y:S01]  /*0fe0*/  IADD3 R19, PT, PT, R23, R19, RZ ;  /* 0x0000001317137210 */ /* 0x000fe20007ffe0ff */
[----:B------:R-:W-:Y:S06]  /*0ff0*/  BRA `(.L_x_105) ;  /* 0x00000000000c7947 */ /* 0x000fec0003800000 */
.L_x_104:
[-C--:B------:R-:W-:Y:S02]  /*1000*/  IMAD R19, R27, R6.reuse, RZ ;  /* 0x000000061b137224 */ /* 0x080fe400078e02ff */
[----:B------:R-:W-:-:S05]  /*1010*/  IMAD.WIDE.U32 R22, R26, R6, RZ ;  /* 0x000000061a167225 */ /* 0x000fca00078e00ff */
[----:B------:R-:W-:-:S07]  /*1020*/  IADD3 R19, PT, PT, R23, R19, RZ ;  /* 0x0000001317137210 */ /* 0x000fce0007ffe0ff */
.L_x_105:
[----:B------:R-:W1:Y:S01]  /*1030*/  LDCU.U8 UR4, c[0x0][0x548] ;  /* 0x0000a900ff0477ac */ /* 0x000e620008000000 */
[----:B------:R-:W-:Y:S01]  /*1040*/  SHF.L.U32 R5, R211, 0x7, RZ ;  /* 0x00000007d3057819 */ /* 0x000fe200000006ff */
[----:B------:R-:W2:Y:S03]  /*1050*/  LDCU.U8 UR5, c[0x0][0x5f0] ;  /* 0x0000be00ff0577ac */ /* 0x000ea60008000000 */
[----:B------:R-:W-:-:S04]  /*1060*/  SEL R2, R5, RZ, P5 ;  /* 0x000000ff05027207 */ /* 0x000fc80002800000 */
[----:B------:R-:W-:-:S04]  /*1070*/  IADD3 R2, P0, PT, R17, R2, RZ ;  /* 0x0000000211027210 */ /* 0x000fc80007f1e0ff */
[----:B------:R-:W-:Y:S01]  /*1080*/  IADD3.X R3, PT, PT, RZ, R21, RZ, P0, !PT ;  /* 0x00000015ff037210 */ /* 0x000fe200007fe4ff */
[----:B------:R-:W-:Y:S01]  /*1090*/  IMAD.WIDE.U32 R28, R2, R26, RZ ;  /* 0x0000001a021c7225 */ /* 0x000fe200078e00ff */
[----:B-1----:R-:W-:-:S03]  /*10a0*/  UISETP.NE.AND UP0, UPT, UR4, URZ, UPT ;  /* 0x000000ff0400728c */ /* 0x002fc6000bf05270 */
[----:B------:R-:W-:-:S04]  /*10b0*/  IMAD R3, R3, R26, RZ ;  /* 0x0000001a03037224 */ /* 0x000fc800078e02ff */
[----:B------:R-:W-:Y:S02]  /*10c0*/  IMAD R3, R27, R2, R3 ;  /* 0x000000021b037224 */ /* 0x000fe400078e0203 */
[----:B------:R-:W-:-:S03]  /*10d0*/  IMAD R27, R208, R31, RZ ;  /* 0x0000001fd01b7224 */ /* 0x000fc600078e02ff */
[----:B------:R-:W-:Y:S01]  /*10e0*/  IADD3 R18, PT, PT, R29, R3, RZ ;  /* 0x000000031d127210 */ /* 0x000fe20007ffe0ff */
[----:B--2---:R-:W-:Y:S06]  /*10f0*/  BRA.U !UP0, `(.L_x_106) ;  /* 0x00000001081c7547 */ /* 0x004fec000b800000 */
[----:B------:R-:W1:Y:S01]  /*1100*/  LDC R2, c[0x0][0x434] ;  /* 0x00010d00ff027b82 */ /* 0x000e620000000800 */
[----:B------:R-:W-:-:S07]  /*1110*/  ISETP.NE.AND P0, PT, R6, -0x1, PT ;  /* 0xffffffff0600780c */ /* 0x000fce0003f05270 */
[----:B------:R-:W2:Y:S01]  /*1120*/  LDC R13, c[0x0][0x454] ;  /* 0x00011500ff0d7b82 */ /* 0x000ea20000000800 */
[----:B-1----:R-:W-:-:S05]  /*1130*/  IMAD R3, R211, R2, RZ ;  /* 0x00000002d3037224 */ /* 0x002fca00078e02ff */
[----:B------:R-:W-:-:S05]  /*1140*/  SEL R2, R3, R6, !P0 ;  /* 0x0000000603027207 */ /* 0x000fca0004000000 */
[----:B--2---:R-:W-:Y:S01]  /*1150*/  IMAD R13, R208, R13, R2 ;  /* 0x0000000dd00d7224 */ /* 0x004fe200078e0202 */
[----:B------:R-:W-:Y:S05]  /*1160*/  BRA `(.L_x_107) ;  /* 0x00000000000c7947 */ /* 0x000fea0003800000 */
.L_x_106:
[----:B------:R-:W1:Y:S01]  /*1170*/  LDC R13, c[0x0][0x434] ;  /* 0x00010d00ff0d7b82 */ /* 0x000e620000000800 */
[----:B------:R-:W-:-:S04]  /*1180*/  IMAD R2, R211, UR6, R208 ;  /* 0x00000006d3027c24 */ /* 0x000fc8000f8e02d0 */
[----:B-1----:R-:W-:-:S03]  /*1190*/  IMAD R13, R2, R13, RZ ;  /* 0x0000000d020d7224 */ /* 0x002fc600078e02ff */
.L_x_107:
        /* <DEDUP_REMOVED lines=11> */
.L_x_108:
[----:B------:R-:W1:Y:S01]  /*1250*/  LDC R23, c[0x0][0x444] ;  /* 0x00011100ff177b82 */ /* 0x000e620000000800 */
[----:B------:R-:W-:-:S04]  /*1260*/  IMAD R2, R211, UR6, R208 ;  /* 0x00000006d3027c24 */ /* 0x000fc8000f8e02d0 */
[----:B-1----:R-:W-:-:S07]  /*1270*/  IMAD R23, R2, R23, RZ ;  /* 0x0000001702177224 */ /* 0x002fce00078e02ff */
.L_x_109:
[----:B------:R-:W1:Y:S01]  /*1280*/  S2R R29, SR_TID.X ;  /* 0x00000000001d7919 */ /* 0x000e620000002100 */
[----:B------:R-:W2:Y:S01]  /*1290*/  LDC.64 R6, c[0x0][0x5f8] ;  /* 0x00017e00ff067b82 */ /* 0x000ea20000000a00 */
[----:B------:R-:W-:Y:S01]  /*12a0*/  IMAD R236, R31, UR6, RZ ;  /* 0x000000061fec7c24 */ /* 0x000fe2000f8e02ff */
[----:B------:R-:W-:Y:S01]  /*12b0*/  ISETP.NE.AND P3, PT, RZ, UR5, PT ;  /* 0x00000005ff007c0c */ /* 0x000fe2000bf65270 */
[----:B------:R-:W3:Y:S01]  /*12c0*/  S2R R24, SR_TID.X ;  /* 0x0000000000187919 */ /* 0x000ee20000002100 */
[--C-:B------:R-:W-:Y:S01]  /*12d0*/  IADD3 R22, P1, P0, R28, R22, R27.reuse ;  /* 0x000000161c167210 */ /* 0x100fe2000783e01b */
[----:B------:R-:W4:Y:S01]  /*12e0*/  LDCU.64 UR16, c[0x0][0x3c8] ;  /* 0x00007900ff1077ac */ /* 0x000f220008000a00 */
[----:B------:R-:W-:Y:S01]  /*12f0*/  SHF.R.S32.HI R27, RZ, 0x1f, R27 ;  /* 0x0000001fff1b7819 */ /* 0x000fe2000001141b */
[----:B------:R-:W-:Y:S01]  /*1300*/  IMAD R13, R242, 0x40, R13 ;  /* 0x00000040f20d7824 */ /* 0x000fe200078e020d */
[----:B------:R-:W5:Y:S01]  /*1310*/  LDC.64 R2, c[0x0][0x590] ;  /* 0x00016400ff027b82 */ /* 0x000f620000000a00 */
[----:B------:R-:W4:Y:S01]  /*1320*/  LDCU.64 UR10, c[0x0][0x380] ;  /* 0x00007000ff0a77ac */ /* 0x000f220008000a00 */
[----:B------:R-:W-:Y:S01]  /*1330*/  IADD3.X R18, PT, PT, R18, R19, R27, P1, P0 ;  /* 0x0000001312127210 */ /* 0x000fe20000fe041b */
[----:B------:R-:W-:Y:S01]  /*1340*/  IMAD.MOV.U32 R19, RZ, RZ, RZ ;  /* 0x000000ffff137224 */ /* 0x000fe200078e00ff */
[----:B------:R-:W-:Y:S01]  /*1350*/  LEA R23, R242, R23, 0x6 ;  /* 0x00000017f2177211 */ /* 0x000fe200078e30ff */
[----:B------:R-:W4:Y:S01]  /*1360*/  LDCU.64 UR4, c[0x0][0x570] ;  /* 0x0000ae00ff0477ac */ /* 0x000f220008000a00 */
[----:B------:R-:W-:Y:S02]  /*1370*/  BSSY.RECONVERGENT B1, `(.L_x_99) ;  /* 0x000054b000017945 */ /* 0x000fe40003800200 */
[----:B------:R-:W4:Y:S01]  /*1380*/  LDC.64 R4, c[0x0][0x3b0] ;  /* 0x0000ec00ff047b82 */ /* 0x000f220000000a00 */
[----:B------:R-:W4:Y:S01]  /*1390*/  LDCU.64 UR6, c[0x0][0x550] ;  /* 0x0000aa00ff0677ac */ /* 0x000f220008000a00 */
[----:B--2---:R-:W-:-:S06]  /*13a0*/  IMAD.WIDE.U32 R32, R6, UR18, RZ ;  /* 0x0000001206207c25 */ /* 0x004fcc000f8e00ff */
[----:B------:R-:W2:Y:S01]  /*13b0*/  LDC R241, c[0x0][0x508] ;  /* 0x00014200fff17b82 */ /* 0x000ea20000000800 */
[----:B------:R-:W-:Y:S01]  /*13c0*/  IMAD R7, R7, UR18, R33 ;  /* 0x0000001207077c24 */ /* 0x000fe2000f8e0221 */
[----:B-1----:R-:W-:Y:S01]  /*13d0*/  SHF.R.U32.HI R29, RZ, 0x5, R29 ;  /* 0x00000005ff1d7819 */ /* 0x002fe2000001161d */
[----:B-----5:R-:W-:-:S03]  /*13e0*/  IMAD R28, R21, R2, RZ ;  /* 0x00000002151c7224 */ /* 0x020fc600078e02ff */
[----:B------:R-:W-:Y:S02]  /*13f0*/  SEL R7, R7, RZ, P3 ;  /* 0x000000ff07077207 */ /* 0x000fe40001800000 */
[----:B------:R-:W1:Y:S01]  /*1400*/  LDC.64 R250, c[0x0][0x420] ;  /* 0x00010800fffa7b82 */ /* 0x000e620000000a00 */
[----:B---3--:R-:W-:Y:S02]  /*1410*/  LOP3.LUT R24, R24, 0x1f, RZ, 0xc0, !PT ;  /* 0x0000001f18187812 */ /* 0x008fe400078ec0ff */
[----:B------:R-:W-:-:S03]  /*1420*/  SHF.L.U64.HI R227, R2, 0x5, R3 ;  /* 0x0000000502e37819 */ /* 0x000fc60000010203 */
[----:B------:R-:W-:Y:S01]  /*1430*/  IMAD R29, R29, R236, R24 ;  /* 0x000000ec1d1d7224 */ /* 0x000fe200078e0218 */
[----:B------:R-:W-:Y:S01]  /*1440*/  SEL R24, R32, RZ, P3 ;  /* 0x000000ff20187207 */ /* 0x000fe20001800000 */
[----:B----4-:R-:W-:Y:S02]  /*1450*/  IMAD R26, R21, R4, RZ ;  /* 0x00000004151a7224 */ /* 0x010fe400078e02ff */
[----:B------:R-:W-:Y:S01]  /*1460*/  IMAD R21, R17, R3, R28 ;  /* 0x0000000311157224 */ /* 0x000fe200078e021c */
[----:B------:R-:W-:Y:S01]  /*1470*/  IADD3 R24, P1, P0, R29, R22, R24 ;  /* 0x000000161d187210 */ /* 0x000fe2000783e018 */
[----:B------:R-:W-:Y:S01]  /*1480*/  IMAD R26, R17, R5, R26 ;  /* 0x00000005111a7224 */ /* 0x000fe200078e021a */
[----:B------:R-:W-:Y:S02]  /*1490*/  SHF.R.S32.HI R29, RZ, 0x1f, R29 ;  /* 0x0000001fff1d7819 */ /* 0x000fe4000001141d */
[----:B--2---:R-:W-:Y:S02]  /*14a0*/  IADD3 R241, PT, PT, R224, -R241, -R243 ;  /* 0x800000f1e0f17210 */ /* 0x004fe40007ffe8f3 */
[----:B------:R-:W-:Y:S01]  /*14b0*/  IADD3.X R22, PT, PT, R29, R18, R7, P1, P0 ;  /* 0x000000121d167210 */ /* 0x000fe20000fe0407 */
[----:B------:R-:W-:Y:S01]  /*14c0*/  IMAD.MOV.U32 R18, RZ, RZ, R212 ;  /* 0x000000ffff127224 */ /* 0x000fe200078e00d4 */
[----:B------:R-:W2:Y:S01]  /*14d0*/  LDC.64 R6, c[0x0][0x598] ;  /* 0x00016600ff067b82 */ /* 0x000ea20000000a00 */
[----:B------:R-:W-:Y:S01]  /*14e0*/  IADD3 R30, P0, PT, R212, R30, RZ ;  /* 0x0000001ed41e7210 */ /* 0x000fe20007f1e0ff */
[----:B------:R-:W-:-:S02]  /*14f0*/  VIADD R223, R241, 0xffffffc0 ;  /* 0xffffffc0f1df7836 */ /* 0x000fc40000000000 */
[----:B------:R-:W-:-:S04]  /*1500*/  IMAD.WIDE.U32 R32, R17, R4, R18 ;  /* 0x0000000411207225 */ /* 0x000fc800078e0012 */
[----:B------:R-:W-:Y:S01]  /*1510*/  IMAD.X R31, RZ, RZ, R25, P0 ;  /* 0x000000ffff1f7224 */ /* 0x000fe200000e0619 */
[----:B------:R-:W-:Y:S01]  /*1520*/  IADD3 R20, P1, PT, R20, R32, RZ ;  /* 0x0000002014147210 */ /* 0x000fe20007f3e0ff */
[----:B------:R-:W3:Y:S01]  /*1530*/  LDC.64 R28, c[0x0][0x5e8] ;  /* 0x00017a00ff1c7b82 */ /* 0x000ee20000000a00 */
[----:B------:R-:W-:Y:S02]  /*1540*/  IMAD.SHL.U32 R25, R236, 0x40, RZ ;  /* 0x00000040ec197824 */ /* 0x000fe400078e00ff */
[----:B------:R-:W-:-:S03]  /*1550*/  IMAD.WIDE.U32 R30, R17, R2, R30 ;  /* 0x00000002111e7225 */ /* 0x000fc600078e001e */
[----:B------:R-:W-:Y:S01]  /*1560*/  IADD3 R24, P0, PT, R25, R24, RZ ;  /* 0x0000001819187210 */ /* 0x000fe20007f1e0ff */
[----:B------:R-:W-:Y:S01]  /*1570*/  IMAD.IADD R31, R31, 0x1, R21 ;  /* 0x000000011f1f7824 */ /* 0x000fe200078e0215 */
[----:B------:R-:W-:Y:S01]  /*1580*/  IADD3.X R21, PT, PT, R15, R33, R26, P1, !PT ;  /* 0x000000210f157210 */ /* 0x000fe20000ffe41a */
[----:B-1----:R-:W-:Y:S01]  /*1590*/  IMAD.WIDE R250, R13, 0x4, R250 ;  /* 0x000000040dfa7825 */ /* 0x002fe200078e02fa */
[----:B------:R-:W-:Y:S02]  /*15a0*/  LEA.HI.X.SX32 R25, R25, R22, 0x1, P0 ;  /* 0x0000001619197211 */ /* 0x000fe400000f0eff */
[----:B------:R-:W-:Y:S01]  /*15b0*/  LEA R248, P0, R24, UR4, 0x2 ;  /* 0x0000000418f87c11 */ /* 0x000fe2000f8010ff */
[----:B------:R-:W-:-:S03]  /*15c0*/  IMAD.WIDE.U32 R20, R208, UR16, R20 ;  /* 0x00000010d0147c25 */ /* 0x000fc6000f8e0014 */
[----:B------:R-:W-:Y:S01]  /*15d0*/  LEA.HI.X R249, R24, UR5, R25, 0x2, P0 ;  /* 0x0000000518f97c11 */ /* 0x000fe200080f1419 */
[----:B--2---:R-:W-:Y:S01]  /*15e0*/  IMAD.WIDE.U32 R26, R208, R6, R30 ;  /* 0x00000006d01a7225 */ /* 0x004fe200078e001e */
[----:B------:R-:W-:-:S03]  /*15f0*/  SHF.R.S32.HI R6, RZ, 0x1f, R223 ;  /* 0x0000001fff067819 */ /* 0x000fc600000114df */
[----:B------:R-:W-:Y:S01]  /*1600*/  IMAD R21, R208, UR17, R21 ;  /* 0x00000011d0157c24 */ /* 0x000fe2000f8e0215 */
[----:B------:R-:W-:Y:S01]  /*1610*/  LEA.HI R223, R6, R223, RZ, 0x6 ;  /* 0x000000df06df7211 */ /* 0x000fe200078f30ff */
[----:B------:R-:W-:Y:S02]  /*1620*/  IMAD R27, R208, R7, R27 ;  /* 0x00000007d01b7224 */ /* 0x000fe400078e021b */
[----:B------:R-:W-:Y:S01]  /*1630*/  IMAD.WIDE.U32 R20, R214, R4, R20 ;  /* 0x00000004d6147225 */ /* 0x000fe200078e0014 */
[----:B------:R-:W-:-:S03]  /*1640*/  SHF.R.S32.HI R223, RZ, 0x6, R223 ;  /* 0x00000006ffdf7819 */ /* 0x000fc600000114df */
[----:B------:R-:W-:Y:S01]  /*1650*/  IMAD R233, R214, R5, R21 ;  /* 0x00000005d6e97224 */ /* 0x000fe200078e0215 */
[----:B------:R-:W-:Y:S01]  /*1660*/  LEA R232, P1, R20, UR10, 0x1 ;  /* 0x0000000a14e87c11 */ /* 0x000fe2000f8208ff */
[----:B------:R-:W-:Y:S01]  /*1670*/  IMAD.WIDE.U32 R6, R214, R2, R26 ;  /* 0x00000002d6067225 */ /* 0x000fe200078e001a */
[----:B------:R-:W-:Y:S02]  /*1680*/  VIMNMX R223, PT, PT, RZ, R223, !PT ;  /* 0x000000dfffdf7248 */ /* 0x000fe40007fe0100 */
[----:B------:R-:W-:Y:S01]  /*1690*/  LEA.HI.X R233, R20, UR11, R233, 0x1, P1 ;  /* 0x0000000b14e97c11 */ /* 0x000fe200088f0ce9 */
[----:B------:R-:W-:Y:S01]  /*16a0*/  IMAD R235, R214, R3, R7 ;  /* 0x00000003d6eb7224 */ /* 0x000fe200078e0207 */
[----:B------:R-:W-:Y:S01]  /*16b0*/  ISETP.GT.AND P1, PT, R16, R223, PT ;  /* 0x000000df1000720c */ /* 0x000fe20003f24270 */
[----:B---3--:R-:W-:Y:S01]  /*16c0*/  IMAD.WIDE R228, R23, 0x4, R28 ;  /* 0x0000000417e47825 */ /* 0x008fe200078e021c */
[----:B------:R-:W-:Y:S02]  /*16d0*/  LEA R234, P0, R6, UR6, 0x1 ;  /* 0x0000000606ea7c11 */ /* 0x000fe4000f8008ff */
[----:B------:R-:W-:Y:S01]  /*16e0*/  SHF.L.U64.HI R16, R4, 0x5, R5 ;  /* 0x0000000504107819 */ /* 0x000fe20000010205 */
[----:B------:R-:W-:Y:S01]  /*16f0*/  IMAD.MOV.U32 R230, RZ, RZ, R228 ;  /* 0x000000ffffe67224 */ /* 0x000fe200078e00e4 */
[----:B------:R-:W-:Y:S01]  /*1700*/  LEA.HI.X R235, R6, UR7, R235, 0x1, P0 ;  /* 0x0000000706eb7c11 */ /* 0x000fe200080f0ceb */
[----:B------:R-:W-:Y:S01]  /*1710*/  IMAD.SHL.U32 R5, R4, 0x20, RZ ;  /* 0x0000002004057824 */ /* 0x000fe200078e00ff */
[C---:B------:R-:W-:Y:S01]  /*1720*/  IADD3 R6, P0, PT, R214.reuse, 0x20, RZ ;  /* 0x00000020d6067810 */ /* 0x040fe20007f1e0ff */
[----:B------:R-:W-:Y:S01]  /*1730*/  VIADD R3, R214, 0x20 ;  /* 0x00000020d6037836 */ /* 0x000fe20000000000 */
[----:B------:R-:W-:-:S03]  /*1740*/  SHF.L.U32 R228, R2, 0x5, RZ ;  /* 0x0000000502e47819 */ /* 0x000fc600000006ff */
[----:B------:R-:W-:Y:S01]  /*1750*/  IMAD.X R2, RZ, RZ, RZ, P0 ;  /* 0x000000ffff027224 */ /* 0x000fe200000e06ff */
[----:B------:R-:W-:Y:S07]  /*1760*/  @P1 BRA `(.L_x_110) ;  /* 0x0000000400d41947 */ /* 0x000fee0003800000 */
[----:B------:R-:W-:Y:S05]  /*1770*/  @P2 BRA `(.L_x_111) ;  /* 0x0000000000282947 */ /* 0x000fea0003800000 */
        /* <DEDUP_REMOVED lines=9> */
[----:B------:R-:W-:Y:S05]  /*1810*/  BRA `(.L_x_112) ;  /* 0x0000000000187947 */ /* 0x000fea0003800000 */
.L_x_111:
[----:B------:R-:W1:Y:S01]  /*1820*/  LDCU.64 UR10, c[0x0][0x5c0] ;  /* 0x0000b800ff0a77ac */ /* 0x000e620008000a00 */
[----:B------:R-:W-:-:S05]  /*1830*/  IADD3 R0, PT, PT, R244, R245, RZ ;  /* 0x000000f5f4007210 */ /* 0x000fca0007ffe0ff */
[C---:B-1----:R-:W-:Y:S02]  /*1840*/  IMAD R4, R0.reuse, UR11, RZ ;  /* 0x0000000b00047c24 */ /* 0x042fe4000f8e02ff */
[----:B------:R-:W-:-:S05]  /*1850*/  IMAD.WIDE.U32 R10, R0, UR10, RZ ;  /* 0x0000000a000a7c25 */ /* 0x000fca000f8e00ff */
[----:B------:R-:W-:Y:S02]  /*1860*/  IADD3 R0, PT, PT, R11, R4, RZ ;  /* 0x000000040b007210 */ /* 0x000fe40007ffe0ff */
[----:B------:R-:W-:Y:S02]  /*1870*/  MOV R4, R10 ;  /* 0x0000000a00047202 */ /* 0x000fe40000000f00 */
.L_x_112:
        /* <DEDUP_REMOVED lines=12> */
.L_x_113:
[----:B------:R-:W1:Y:S01]  /*1940*/  LDCU.64 UR6, c[0x0][0x5c8] ;  /* 0x0000b900ff0677ac */ /* 0x000e620008000a00 */
[----:B------:R-:W-:-:S05]  /*1950*/  IADD3 R244, PT, PT, R244, R245, RZ ;  /* 0x000000f5f4f47210 */ /* 0x000fca0007ffe0ff */
[C---:B-1----:R-:W-:Y:S02]  /*1960*/  IMAD R7, R244.reuse, UR7, RZ ;  /* 0x00000007f4077c24 */ /* 0x042fe4000f8e02ff */
[----:B------:R-:W-:-:S05]  /*1970*/  IMAD.WIDE.U32 R244, R244, UR6, RZ ;  /* 0x00000006f4f47c25 */ /* 0x000fca000f8e00ff */
[----:B------:R-:W-:Y:S02]  /*1980*/  IADD3 R7, PT, PT, R245, R7, RZ ;  /* 0x00000007f5077210 */ /* 0x000fe40007ffe0ff */
[----:B------:R-:W-:Y:S02]  /*1990*/  MOV R8, R244 ;  /* 0x000000f400087202 */ /* 0x000fe40000000f00 */
.L_x_114:
[----:B------:R-:W1:Y:S01]  /*19a0*/  LDCU.64 UR4, c[0x0][0x5d8] ;  /* 0x0000bb00ff0477ac */ /* 0x000e620008000a00 */
[----:B------:R-:W-:Y:S01]  /*19b0*/  IMAD R10, R9, UR10, RZ ;  /* 0x0000000a090a7c24 */ /* 0x000fe2000f8e02ff */
[C---:B------:R-:W-:Y:S01]  /*19c0*/  IADD3 R243, PT, PT, -R225.reuse, R243, RZ ;  /* 0x000000f3e1f37210 */ /* 0x040fe20007ffe1ff */
[C---:B------:R-:W-:Y:S01]  /*19d0*/  IMAD.WIDE.U32 R12, R225.reuse, UR10, R18 ;  /* 0x0000000ae10c7c25 */ /* 0x040fe2000f8e0012 */
        /* <DEDUP_REMOVED lines=10> */
[----:B------:R-:W-:Y:S02]  /*1a80*/  IMAD.MOV.U32 R10, RZ, RZ, R4 ;  /* 0x000000ffff0a7224 */ /* 0x000fe400078e0004 */
[----:B------:R-:W-:Y:S01]  /*1a90*/  IMAD.MOV.U32 R11, RZ, RZ, R3 ;  /* 0x000000ffff0b7224 */ /* 0x000fe200078e0003 */
[----:B------:R-:W2:Y:S01]  /*1aa0*/  LDCU.64 UR4, c[0x0][0x560] ;  /* 0x0000ac00ff0477ac */ /* 0x000ea20008000a00 */
[----:B------:R-:W-:-:S04]  /*1ab0*/  IMAD.WIDE.U32 R12, R214, UR10, R10 ;  /* 0x0000000ad60c7c25 */ /* 0x000fc8000f8e000a */
[----:B------:R-:W-:Y:S01]  /*1ac0*/  IMAD R0, R214, UR11, R13 ;  /* 0x0000000bd6007c24 */ /* 0x000fe2000f8e020d */
[----:B-1----:R-:W-:Y:S02]  /*1ad0*/  ISETP.GE.AND P2, PT, R212, UR12, PT ;  /* 0x0000000cd4007c0c */ /* 0x002fe4000bf46270 */
[----:B------:R-:W-:Y:S02]  /*1ae0*/  ISETP.GE.AND P1, PT, R218, UR12, PT ;  /* 0x0000000cda007c0c */ /* 0x000fe4000bf26270 */
[----:B--2---:R-:W-:-:S04]  /*1af0*/  LEA R10, P0, R12, UR4, 0x1 ;  /* 0x000000040c0a7c11 */ /* 0x004fc8000f8008ff */
[----:B------:R-:W-:-:S05]  /*1b00*/  LEA.HI.X R11, R12, UR5, R0, 0x1, P0 ;  /* 0x000000050c0b7c11 */ /* 0x000fca00080f0c00 */
[----:B------:R1:W-:Y:S04]  /*1b10*/  @!P2 STG.E.128 desc[UR20][R10.64], RZ ;  /* 0x000000ff0a00a986 */ /* 0x0003e8000c101d14 */
[----:B------:R1:W-:Y:S02]  /*1b20*/  @!P1 STG.E.128 desc[UR20][R10.64+0x80], RZ ;  /* 0x000080ff0a009986 */ /* 0x0003e4000c101d14 */
.L_x_116:
[----:B------:R-:W-:Y:S05]  /*1b30*/  BSYNC.RECONVERGENT B0 ;  /* 0x0000000000007941 */ /* 0x000fea0003800200 */
.L_x_115:
[----:B------:R-:W-:Y:S04]  /*1b40*/  BSSY.RECONVERGENT B0, `(.L_x_117) ;  /* 0x0000010000007945 */ /* 0x000fe80003800200 */
[----:B------:R-:W-:Y:S05]  /*1b50*/  @P3 BRA `(.L_x_118) ;  /* 0x0000000000383947 */ /* 0x000fea0003800000 */
[----:B------:R-:W2:Y:S01]  /*1b60*/  LDCU UR12, c[0x0][0x440] ;  /* 0x00008800ff0c77ac */ /* 0x000ea20008000800 */
[----:B-1----:R-:W-:Y:S01]  /*1b70*/  MOV R11, R3 ;  /* 0x00000003000b7202 */ /* 0x002fe20000000f00 */
[----:B------:R-:W-:Y:S01]  /*1b80*/  IMAD R5, R2, UR10, RZ ;  /* 0x0000000a02057c24 */ /* 0x000fe2000f8e02ff */
[----:B------:R-:W1:Y:S01]  /*1b90*/  LDCU.64 UR4, c[0x0][0x560] ;  /* 0x0000ac00ff0477ac */ /* 0x000e620008000a00 */
[----:B------:R-:W-:Y:S02]  /*1ba0*/  IMAD.MOV.U32 R10, RZ, RZ, R4 ;  /* 0x000000ffff0a7224 */ /* 0x000fe400078e0004 */
[C---:B------:R-:W-:Y:S02]  /*1bb0*/  IMAD R5, R6.reuse, UR11, R5 ;  /* 0x0000000b06057c24 */ /* 0x040fe4000f8e0205 */
[----:B------:R-:W-:-:S04]  /*1bc0*/  IMAD.WIDE.U32 R10, R6, UR10, R10 ;  /* 0x0000000a060a7c25 */ /* 0x000fc8000f8e000a */
[----:B------:R-:W-:Y:S01]  /*1bd0*/  IMAD.IADD R5, R11, 0x1, R5 ;  /* 0x000000010b057824 */ /* 0x000fe200078e0205 */
[----:B--2---:R-:W-:Y:S02]  /*1be0*/  ISETP.GE.AND P1, PT, R212, UR12, PT ;  /* 0x0000000cd4007c0c */ /* 0x004fe4000bf26270 */
[----:B------:R-:W-:Y:S02]  /*1bf0*/  ISETP.GE.AND P0, PT, R218, UR12, PT ;  /* 0x0000000cda007c0c */ /* 0x000fe4000bf06270 */
[----:B-1----:R-:W-:-:S04]  /*1c00*/  LEA R4, P2, R10, UR4, 0x1 ;  /* 0x000000040a047c11 */ /* 0x002fc8000f8408ff */
[----:B------:R-:W-:-:S05]  /*1c10*/  LEA.HI.X R5, R10, UR5, R5, 0x1, P2 ;  /* 0x000000050a057c11 */ /* 0x000fca00090f0c05 */
[----:B------:R2:W-:Y:S04]  /*1c20*/  @!P1 STG.E.128 desc[UR20][R4.64], RZ ;  /* 0x000000ff04009986 */ /* 0x0005e8000c101d14 */
[----:B------:R2:W-:Y:S02]  /*1c30*/  @!P0 STG.E.128 desc[UR20][R4.64+0x80], RZ ;  /* 0x000080ff04008986 */ /* 0x0005e4000c101d14 */
.L_x_118:
[----:B------:R-:W-:Y:S05]  /*1c40*/  BSYNC.RECONVERGENT B0 ;  /* 0x0000000000007941 */ /* 0x000fea0003800200 */
.L_x_117:
[----:B------:R-:W3:Y:S01]  /*1c50*/  LDCU.64 UR4, c[0x0][0x5e0] ;  /* 0x0000bc00ff0477ac */ /* 0x000ee20008000a00 */
[----:B--2---:R-:W-:Y:S01]  /*1c60*/  IMAD.WIDE.U32 R4, R225, UR6, R18 ;  /* 0x00000006e1047c25 */ /* 0x004fe2000f8e0012 */
        /* <DEDUP_REMOVED lines=9> */
[----:B------:R-:W-:Y:S02]  /*1d00*/  IMAD.MOV.U32 R4, RZ, RZ, R8 ;  /* 0x000000ffff047224 */ /* 0x000fe400078e0008 */
[----:B------:R-:W-:Y:S01]  /*1d10*/  IMAD.MOV.U32 R5, RZ, RZ, R3 ;  /* 0x000000ffff057224 */ /* 0x000fe200078e0003 */
[----:B------:R-:W3:Y:S01]  /*1d20*/  LDCU.64 UR4, c[0x0][0x568] ;  /* 0x0000ad00ff0477ac */ /* 0x000ee20008000a00 */
[----:B-1----:R-:W-:-:S04]  /*1d30*/  IMAD.WIDE.U32 R10, R214, UR6, R4 ;  /* 0x00000006d60a7c25 */ /* 0x002fc8000f8e0004 */
[----:B------:R-:W-:Y:S01]  /*1d40*/  IMAD R0, R214, UR7, R11 ;  /* 0x00000007d6007c24 */ /* 0x000fe2000f8e020b */
[----:B--2---:R-:W-:Y:S02]  /*1d50*/  ISETP.GE.AND P1, PT, R212, UR10, PT ;  /* 0x0000000ad4007c0c */ /* 0x004fe4000bf26270 */
[----:B------:R-:W-:Y:S02]  /*1d60*/  ISETP.GE.AND P0, PT, R218, UR10, PT ;  /* 0x0000000ada007c0c */ /* 0x000fe4000bf06270 */
[----:B---3--:R-:W-:-:S04]  /*1d70*/  LEA R4, P2, R10, UR4, 0x1 ;  /* 0x000000040a047c11 */ /* 0x008fc8000f8408ff */
[----:B------:R-:W-:-:S05]  /*1d80*/  LEA.HI.X R5, R10, UR5, R0, 0x1, P2 ;  /* 0x000000050a057c11 */ /* 0x000fca00090f0c00 */
[----:B------:R2:W-:Y:S04]  /*1d90*/  @!P1 STG.E.128 desc[UR20][R4.64], RZ ;  /* 0x000000ff04009986 */ /* 0x0005e8000c101d14 */
[----:B------:R2:W-:Y:S02]  /*1da0*/  @!P0 STG.E.128 desc[UR20][R4.64+0x80], RZ ;  /* 0x000080ff04008986 */ /* 0x0005e4000c101d14 */
.L_x_120:
[----:B------:R-:W-:Y:S05]  /*1db0*/  BSYNC.RECONVERGENT B0 ;  /* 0x0000000000007941 */ /* 0x000fea0003800200 */
.L_x_119:
[----:B------:R-:W-:Y:S05]  /*1dc0*/  @P3 BRA `(.L_x_121) ;  /* 0x0000004800943947 */ /* 0x000fea0003800000 */
[----:B------:R-:W3:Y:S01]  /*1dd0*/  LDCU UR10, c[0x0][0x440] ;  /* 0x00008800ff0a77ac */ /* 0x000ee20008000800 */
[----:B--2---:R-:W-:Y:S02]  /*1de0*/  IMAD R5, R2, UR6, RZ ;  /* 0x0000000602057c24 */ /* 0x004fe4000f8e02ff */
[----:B------:R-:W-:Y:S01]  /*1df0*/  IMAD.MOV.U32 R2, RZ, RZ, R8 ;  /* 0x000000ffff027224 */ /* 0x000fe200078e0008 */
[----:B------:R-:W2:Y:S01]  /*1e00*/  LDCU.64 UR4, c[0x0][0x568] ;  /* 0x0000ad00ff0477ac */ /* 0x000ea20008000a00 */
[C---:B------:R-:W-:Y:S02]  /*1e10*/  IMAD R5, R6.reuse, UR7, R5 ;  /* 0x0000000706057c24 */ /* 0x040fe4000f8e0205 */
[----:B------:R-:W-:-:S05]  /*1e20*/  IMAD.WIDE.U32 R2, R6, UR6, R2 ;  /* 0x0000000606027c25 */ /* 0x000fca000f8e0002 */
[----:B------:R-:W-:Y:S02]  /*1e30*/  IADD3 R5, PT, PT, R3, R5, RZ ;  /* 0x0000000503057210 */ /* 0x000fe40007ffe0ff */
[----:B---3--:R-:W-:Y:S02]  /*1e40*/  ISETP.GE.AND P0, PT, R212, UR10, PT ;  /* 0x0000000ad4007c0c */ /* 0x008fe4000bf06270 */
[----:B--2---:R-:W-:-:S04]  /*1e50*/  LEA R4, P1, R2, UR4, 0x1 ;  /* 0x0000000402047c11 */ /* 0x004fc8000f8208ff */
[----:B------:R-:W-:-:S07]  /*1e60*/  LEA.HI.X R5, R2, UR5, R5, 0x1, P1 ;  /* 0x0000000502057c11 */ /* 0x000fce00088f0c05 */
[----:B------:R2:W-:Y:S01]  /*1e70*/  @!P0 STG.E.128 desc[UR20][R4.64], RZ ;  /* 0x000000ff04008986 */ /* 0x0005e2000c101d14 */
[----:B------:R-:W-:-:S13]  /*1e80*/  ISETP.GE.AND P0, PT, R218, UR10, PT ;  /* 0x0000000ada007c0c */ /* 0x000fda000bf06270 */
[----:B------:R-:W-:Y:S05]  /*1e90*/  @P0 BRA `(.L_x_121) ;  /* 0x0000004800600947 */ /* 0x000fea0003800000 */
[----:B------:R3:W-:Y:S01]  /*1ea0*/  STG.E.128 desc[UR20][R4.64+0x80], RZ ;  /* 0x000080ff04007986 */ /* 0x0007e2000c101d14 */
[----:B------:R-:W-:Y:S05]  /*1eb0*/  BRA `(.L_x_121) ;  /* 0x0000004800587947 */ /* 0x000fea0003800000 */
.L_x_110:
[----:B------:R-:W-:Y:S01]  /*1ec0*/  IMAD R4, R9, UR12, RZ ;  /* 0x0000000c09047c24 */ /* 0x000fe2000f8e02ff */
[----:B------:R-:W1:Y:S01]  /*1ed0*/  LDCU.64 UR4, c[0x0][0x3d8] ;  /* 0x00007b00ff0477ac */ /* 0x000e620008000a00 */
[C---:B------:R-:W-:Y:S01]  /*1ee0*/  IMAD.WIDE.U32 R20, R225.reuse, UR12, R18 ;  /* 0x0000000ce1147c25 */ /* 0x040fe2000f8e0012 */
[----:B------:R-:W-:Y:S03]  /*1ef0*/  BSSY.RECONVERGENT B0, `(.L_x_122) ;  /* 0x0000026000007945 */ /* 0x000fe60003800200 */
[----:B------:R-:W-:Y:S01]  /*1f00*/  IMAD R4, R225, UR13, R4 ;  /* 0x0000000de1047c24 */ /* 0x000fe2000f8e0204 */
[----:B------:R-:W-:Y:S01]  /*1f10*/  @P3 BAR.SYNC.DEFER_BLOCKING 0x0 ;  /* 0x0000000000003b1d */ /* 0x000fe20000010000 */
[----:B------:R-:W-:-:S04]  /*1f20*/  IADD3 R14, P0, PT, R14, R20, RZ ;  /* 0x000000140e0e7210 */ /* 0x000fc80007f1e0ff */
[----:B------:R-:W-:Y:S02]  /*1f30*/  IADD3.X R15, PT, PT, R11, R21, R4, P0, !PT ;  /* 0x000000150b0f7210 */ /* 0x000fe400007fe404 */
[----:B------:R-:W-:Y:S02]  /*1f40*/  IADD3 R4, PT, PT, -R225, R243, RZ ;  /* 0x000000f3e1047210 */ /* 0x000fe40007ffe1ff */
[----:B------:R-:W-:Y:S02]  /*1f50*/  LOP3.LUT R11, R242, 0x80000001, RZ, 0xc0, !PT ;  /* 0x80000001f20b7812 */ /* 0x000fe400078ec0ff */
[----:B------:R-:W-:Y:S01]  /*1f60*/  ISETP.GE.AND P6, PT, R214, R4, PT ;  /* 0x00000004d600720c */ /* 0x000fe20003fc6270 */
[----:B-1----:R-:W-:Y:S01]  /*1f70*/  IMAD R7, R0, UR4, RZ ;  /* 0x0000000400077c24 */ /* 0x002fe2000f8e02ff */
[----:B------:R-:W-:Y:S01]  /*1f80*/  ISETP.NE.AND P0, PT, R11, 0x1, PT ;  /* 0x000000010b00780c */ /* 0x000fe20003f05270 */
[----:B------:R-:W-:-:S03]  /*1f90*/  IMAD.WIDE.U32 R14, R8, UR4, R14 ;  /* 0x00000004080e7c25 */ /* 0x000fc6000f8e000e */
[----:B------:R-:W-:Y:S01]  /*1fa0*/  SEL R196, RZ, 0x4000, P0 ;  /* 0x00004000ffc47807 */ /* 0x000fe20000000000 */
[----:B------:R-:W-:-:S05]  /*1fb0*/  IMAD R7, R8, UR5, R7 ;  /* 0x0000000508077c24 */ /* 0x000fca000f8e0207 */
[----:B------:R-:W-:Y:S01]  /*1fc0*/  IADD3 R7, PT, PT, R15, R7, RZ ;  /* 0x000000070f077210 */ /* 0x000fe20007ffe0ff */
        /* <DEDUP_REMOVED lines=22> */
.L_x_123:
[----:B------:R2:W-:Y:S04]  /*2130*/  STS.128 [R221+0x10000], RZ ;  /* 0x010000ffdd007388 */ /* 0x0005e80000000c00 */
[----:B------:R2:W-:Y:S02]  /*2140*/  STS.128 [R221+0x12000], RZ ;  /* 0x012000ffdd007388 */ /* 0x0005e40000000c00 */
.L_x_124:
[----:B------:R-:W-:Y:S05]  /*2150*/  BSYNC.RECONVERGENT B0 ;  /* 0x0000000000007941 */ /* 0x000fea0003800200 */
.L_x_122:
[----:B------:R-:W-:Y:S01]  /*2160*/  ISETP.GE.AND P5, PT, R3, R4, PT ;  /* 0x000000040300720c */ /* 0x000fe20003fa6270 */
[----:B------:R-:W-:-:S12]  /*2170*/  BSSY.RECONVERGENT B0, `(.L_x_125) ;  /* 0x0000019000007945 */ /* 0x000fd80003800200 */
[----:B------:R3:W-:Y:S04]  /*2180*/  @P5 STS.128 [R221+0x11000], RZ ;  /* 0x011000ffdd005388 */ /* 0x0007e80000000c00 */
[----:B------:R3:W-:Y:S01]  /*2190*/  @P5 STS.128 [R221+0x13000], RZ ;  /* 0x013000ffdd005388 */ /* 0x0007e20000000c00 */
[----:B------:R-:W-:Y:S05]  /*21a0*/  @P5 BRA `(.L_x_126) ;  /* 0x0000000000545947 */ /* 0x000fea0003800000 */
[----:B------:R-:W4:Y:S01]  /*21b0*/  LDCU UR6, c[0x0][0x440] ;  /* 0x00008800ff0677ac */ /* 0x000f220008000800 */
[----:B------:R-:W-:Y:S02]  /*21c0*/  IMAD R11, R2, UR12, RZ ;  /* 0x0000000c020b7c24 */ /* 0x000fe4000f8e02ff */
[----:B------:R-:W-:Y:S01]  /*21d0*/  IMAD.MOV.U32 R15, RZ, RZ, R7 ;  /* 0x000000ffff0f7224 */ /* 0x000fe200078e0007 */
[----:B------:R-:W1:Y:S01]  /*21e0*/  LDCU.64 UR4, c[0x0][0x390] ;  /* 0x00007200ff0477ac */ /* 0x000e620008000a00 */
[C---:B------:R-:W-:Y:S02]  /*21f0*/  IMAD R11, R6.reuse, UR13, R11 ;  /* 0x0000000d060b7c24 */ /* 0x040fe4000f8e020b */
[----:B------:R-:W-:-:S05]  /*2200*/  IMAD.WIDE.U32 R14, R6, UR12, R14 ;  /* 0x0000000c060e7c25 */ /* 0x000fca000f8e000e */
[----:B------:R-:W-:Y:S02]  /*2210*/  IADD3 R11, PT, PT, R15, R11, RZ ;  /* 0x0000000b0f0b7210 */ /* 0x000fe40007ffe0ff */
[----:B----4-:R-:W-:Y:S02]  /*2220*/  ISETP.GE.AND P1, PT, R212, UR6, PT ;  /* 0x00000006d4007c0c */ /* 0x010fe4000bf26270 */
[----:B------:R-:W-:Y:S02]  /*2230*/  ISETP.GE.AND P0, PT, R218, UR6, PT ;  /* 0x00000006da007c0c */ /* 0x000fe4000bf06270 */
[----:B-1----:R-:W-:-:S04]  /*2240*/  LEA R20, P2, R14, UR4, 0x1 ;  /* 0x000000040e147c11 */ /* 0x002fc8000f8408ff */
        /* <DEDUP_REMOVED lines=11> */
.L_x_126:
[----:B------:R-:W-:Y:S05]  /*2300*/  BSYNC.RECONVERGENT B0 ;  /* 0x0000000000007941 */ /* 0x000fea0003800200 */
.L_x_125:
[----:B------:R-:W-:Y:S01]  /*2310*/  IMAD R7, R242, -0x40, R246 ;  /* 0xffffffc0f2077824 */ /* 0x000fe200078e02f6 */
[----:B------:R-:W0:Y:S01]  /*2320*/  LDGDEPBAR ;  /* 0x00000000000079af */ /* 0x000e220000000000 */
[----:B------:R-:W-:Y:S03]  /*2330*/  BSSY.RECONVERGENT B0, `(.L_x_127) ;  /* 0x0000015000007945 */ /* 0x000fe60003800200 */
[----:B------:R-:W-:-:S13]  /*2340*/  ISETP.GE.AND P4, PT, R214, R7, PT ;  /* 0x00000007d600720c */ /* 0x000fda0003f86270 */
[----:B------:R-:W-:Y:S05]  /*2350*/  @P4 BRA `(.L_x_128) ;  /* 0x0000000000404947 */ /* 0x000fea0003800000 */
[----:B------:R-:W5:Y:S02]  /*2360*/  LDCU UR4, c[0x0][0x440] ;  /* 0x00008800ff0477ac */ /* 0x000f640008000800 */
[----:B-----5:R-:W-:Y:S02]  /*2370*/  ISETP.GE.AND P1, PT, R212, UR4, PT ;  /* 0x00000004d4007c0c */ /* 0x020fe4000bf26270 */
        /* <DEDUP_REMOVED lines=14> */
.L_x_128:
[----:B------:R1:W-:Y:S04]  /*2460*/  STS.128 [R221+0x8000], RZ ;  /* 0x008000ffdd007388 */ /* 0x0003e80000000c00 */
[----:B------:R1:W-:Y:S02]  /*2470*/  STS.128 [R221+0xa000], RZ ;  /* 0x00a000ffdd007388 */ /* 0x0003e40000000c00 */
.L_x_129:
[----:B------:R-:W-:Y:S05]  /*2480*/  BSYNC.RECONVERGENT B0 ;  /* 0x0000000000007941 */ /* 0x000fea0003800200 */
.L_x_127:
[----:B------:R-:W-:Y:S01]  /*2490*/  ISETP.GE.AND P3, PT, R3, R7, PT ;  /* 0x000000070300720c */ /* 0x000fe20003f66270 */
[----:B------:R-:W-:-:S12]  /*24a0*/  BSSY.RECONVERGENT B0, `(.L_x_130) ;  /* 0x0000013000007945 */ /* 0x000fd80003800200 */
[----:B------:R1:W-:Y:S04]  /*24b0*/  @P3 STS.128 [R221+0x9000], RZ ;  /* 0x009000ffdd003388 */ /* 0x0003e80000000c00 */
[----:B------:R1:W-:Y:S01]  /*24c0*/  @P3 STS.128 [R221+0xb000], RZ ;  /* 0x00b000ffdd003388 */ /* 0x0003e20000000c00 */
[----:B------:R-:W-:Y:S05]  /*24d0*/  @P3 BRA `(.L_x_131) ;  /* 0x00000000003c3947 */ /* 0x000fea0003800000 */
[----:B------:R-:W5:Y:S01]  /*24e0*/  LDCU UR4, c[0x0][0x440] ;  /* 0x00008800ff0477ac */ /* 0x000f620008000800 */
[----:B-1----:R-:W-:-:S04]  /*24f0*/  LEA R14, P2, R228, R234, 0x1 ;  /* 0x000000eae40e7211 */ /* 0x002fc800078408ff */
        /* <DEDUP_REMOVED lines=13> */
.L_x_131:
[----:B------:R-:W-:Y:S05]  /*25d0*/  BSYNC.RECONVERGENT B0 ;  /* 0x0000000000007941 */ /* 0x000fea0003800200 */
.L_x_130:
[----:B------:R-:W-:Y:S01]  /*25e0*/  BSSY.RECONVERGENT B0, `(.L_x_132) ;  /* 0x0000015000007945 */ /* 0x000fe20003800200 */
[----:B------:R-:W-:-:S03]  /*25f0*/  IADD3 R240, PT, PT, R221, R196, RZ ;  /* 0x000000c4ddf07210 */ /* 0x000fc60007ffe0ff */
[----:B------:R-:W-:Y:S05]  /*2600*/  @P4 BRA `(.L_x_133) ;  /* 0x0000000000404947 */ /* 0x000fea0003800000 */
[----:B------:R-:W5:Y:S02]  /*2610*/  LDCU UR4, c[0x0][0x440] ;  /* 0x00008800ff0477ac */ /* 0x000f640008000800 */
[----:B-----5:R-:W-:Y:S02]  /*2620*/  ISETP.GE.AND P1, PT, R212, UR4, PT ;  /* 0x00000004d4007c0c */ /* 0x020fe4000bf26270 */
[----:B------:R-:W-:-:S11]  /*2630*/  ISETP.GE.AND P0, PT, R218, UR4, PT ;  /* 0x00000004da007c0c */ /* 0x000fd6000bf06270 */
[----:B-1----:R-:W-:Y:S02]  /*2640*/  @!P1 IMAD.MOV.U32 R14, RZ, RZ, R232 ;  /* 0x000000ffff0e9224 */ /* 0x002fe400078e00e8 */
        /* <DEDUP_REMOVED lines=12> */
.L_x_133:
[----:B------:R1:W-:Y:S04]  /*2710*/  STS.128 [R240], RZ ;  /* 0x000000fff0007388 */ /* 0x0003e80000000c00 */
[----:B------:R1:W-:Y:S02]  /*2720*/  STS.128 [R240+0x2000], RZ ;  /* 0x002000fff0007388 */ /* 0x0003e40000000c00 */
.L_x_134:
[----:B------:R-:W-:Y:S05]  /*2730*/  BSYNC.RECONVERGENT B0 ;  /* 0x0000000000007941 */ /* 0x000fea0003800200 */
.L_x_132:
[C---:B------:R-:W-:Y:S01]  /*2740*/  VIADD R4, R210.reuse, 0x8 ;  /* 0x00000008d2047836 */ /* 0x040fe20000000000 */
[CC--:B------:R-:W-:Y:S01]  /*2750*/  ISETP.GE.AND P1, PT, R210.reuse, R7.reuse, PT ;  /* 0x00000007d200720c */ /* 0x0c0fe20003f26270 */
[----:B------:R-:W-:Y:S01]  /*2760*/  IMAD.MOV.U32 R238, RZ, RZ, 0x7f800000 ;  /* 0x7f800000ffee7424 */ /* 0x000fe200078e00ff */
[----:B------:R-:W-:Y:S01]  /*2770*/  MOV R239, 0x7f800000 ;  /* 0x7f80000000ef7802 */ /* 0x000fe20000000f00 */
[----:B-1----:R-:W-:Y:S01]  /*2780*/  IMAD.WIDE.U32 R14, R210, 0x4, R250 ;  /* 0x00000004d20e7825 */ /* 0x002fe200078e00fa */
[----:B------:R-:W-:-:S09]  /*2790*/  ISETP.GE.AND P0, PT, R4, R7, PT ;  /* 0x000000070400720c */ /* 0x000fd20003f06270 */
[----:B------:R1:W5:Y:S04]  /*27a0*/  @!P1 LDG.E R239, desc[UR20][R14.64] ;  /* 0x000000140eef9981 */ /* 0x000368000c1e1900 */
[----:B------:R1:W5:Y:S01]  /*27b0*/  @!P0 LDG.E R238, desc[UR20][R14.64+0x20] ;  /* 0x000020140eee8981 */ /* 0x000362000c1e1900 */
[----:B------:R-:W-:Y:S03]  /*27c0*/  BSSY.RECONVERGENT B0, `(.L_x_135) ;  /* 0x0000013000007945 */ /* 0x000fe60003800200 */
[----:B------:R1:W-:Y:S04]  /*27d0*/  @P3 STS.128 [R240+0x1000], RZ ;  /* 0x001000fff0003388 */ /* 0x0003e80000000c00 */
[----:B------:R1:W-:Y:S01]  /*27e0*/  @P3 STS.128 [R240+0x3000], RZ ;  /* 0x003000fff0003388 */ /* 0x0003e20000000c00 */
[----:B------:R-:W-:Y:S05]  /*27f0*/  @P3 BRA `(.L_x_136) ;  /* 0x00000000003c3947 */ /* 0x000fea0003800000 */
[----:B------:R-:W2:Y:S01]  /*2800*/  LDCU UR4, c[0x0][0x440] ;  /* 0x00008800ff0477ac */ /* 0x000ea20008000800 */
[----:B------:R-:W-:-:S04]  /*2810*/  LEA R4, P2, R5, R232, 0x1 ;  /* 0x000000e805047211 */ /* 0x000fc800078408ff */
        /* <DEDUP_REMOVED lines=13> */
.L_x_136:
[----:B------:R-:W-:Y:S05]  /*28f0*/  BSYNC.RECONVERGENT B0 ;  /* 0x0000000000007941 */ /* 0x000fea0003800200 */
.L_x_135:
[----:B------:R-:W3:Y:S01]  /*2900*/  LDCU.64 UR4, c[0x0][0x3d0] ;  /* 0x00007a00ff0477ac */ /* 0x000ee20008000a00 */
[----:B-1----:R-:W-:Y:S01]  /*2910*/  IMAD.WIDE.U32 R14, R225, UR14, R18 ;  /* 0x0000000ee10e7c25 */ /* 0x002fe2000f8e0012 */
[----:B------:R-:W-:Y:S03]  /*2920*/  BSSY.RECONVERGENT B0, `(.L_x_137) ;  /* 0x0000021000007945 */ /* 0x000fe60003800200 */
[----:B--2---:R-:W-:-:S04]  /*2930*/  IMAD R4, R9, UR14, RZ ;  /* 0x0000000e09047c24 */ /* 0x004fc8000f8e02ff */
[----:B------:R-:W-:Y:S01]  /*2940*/  IMAD R3, R225, UR15, R4 ;  /* 0x0000000fe1037c24 */ /* 0x000fe2000f8e0204 */
[----:B------:R-:W-:-:S04]  /*2950*/  IADD3 R4, P0, PT, R12, R14, RZ ;  /* 0x0000000e0c047210 */ /* 0x000fc80007f1e0ff */
[----:B------:R-:W-:Y:S01]  /*2960*/  IADD3.X R5, PT, PT, R10, R15, R3, P0, !PT ;  /* 0x0000000f0a057210 */ /* 0x000fe200007fe403 */
[----:B---3--:R-:W-:Y:S02]  /*2970*/  IMAD R3, R0, UR4, RZ ;  /* 0x0000000400037c24 */ /* 0x008fe4000f8e02ff */
[----:B------:R-:W-:-:S04]  /*2980*/  IMAD.WIDE.U32 R4, R8, UR4, R4 ;  /* 0x0000000408047c25 */ /* 0x000fc8000f8e0004 */
        /* <DEDUP_REMOVED lines=24> */
.L_x_138:
[----:B------:R1:W-:Y:S04]  /*2b10*/  STS.128 [R221+0xc000], RZ ;  /* 0x00c000ffdd007388 */ /* 0x0003e80000000c00 */
[----:B------:R1:W-:Y:S02]  /*2b20*/  STS.128 [R221+0xe000], RZ ;  /* 0x00e000ffdd007388 */ /* 0x0003e40000000c00 */
.L_x_139:
[----:B------:R-:W-:Y:S05]  /*2b30*/  BSYNC.RECONVERGENT B0 ;  /* 0x0000000000007941 */ /* 0x000fea0003800200 */
.L_x_137:
[----:B------:R3:W-:Y:S01]  /*2b40*/  @P5 STS.128 [R221+0xd000], RZ ;  /* 0x00d000ffdd005388 */ /* 0x0007e20000000c00 */
[----:B------:R-:W1:Y:S01]  /*2b50*/  LDCU UR6, c[0x0][0x440] ;  /* 0x00008800ff0677ac */ /* 0x000e620008000800 */
[----:B------:R-:W-:Y:S02]  /*2b60*/  BSSY.RECONVERGENT B0, `(.L_x_140) ;  /* 0x000001a000007945 */ /* 0x000fe40003800200 */
[----:B------:R3:W-:Y:S01]  /*2b70*/  @P5 STS.128 [R221+0xf000], RZ ;  /* 0x00f000ffdd005388 */ /* 0x0007e20000000c00 */
[----:B------:R-:W1:Y:S01]  /*2b80*/  LDCU UR7, c[0x0][0x3e0] ;  /* 0x00007c00ff0777ac */ /* 0x000e620008000800 */
[----:B------:R-:W1:Y:S01]  /*2b90*/  LDCU UR11, c[0x0][0x45c] ;  /* 0x00008b80ff0b77ac */ /* 0x000e620008000800 */
[----:B------:R-:W-:Y:S05]  /*2ba0*/  @P5 BRA `(.L_x_141) ;  /* 0x0000000000545947 */ /* 0x000fea0003800000 */
[----:B------:R-:W2:Y:S01]  /*2bb0*/  LDCU UR10, c[0x0][0x440] ;  /* 0x00008800ff0a77ac */ /* 0x000ea20008000800 */
[----:B------:R-:W-:Y:S02]  /*2bc0*/  IMAD R5, R2, UR14, RZ ;  /* 0x0000000e02057c24 */ /* 0x000fe4000f8e02ff */
[----:B------:R-:W-:Y:S01]  /*2bd0*/  IMAD.MOV.U32 R2, RZ, RZ, R4 ;  /* 0x000000ffff027224 */ /* 0x000fe200078e0004 */
[----:B------:R-:W4:Y:S01]  /*2be0*/  LDCU.64 UR4, c[0x0][0x388] ;  /* 0x00007100ff0477ac */ /* 0x000f220008000a00 */
[C---:B------:R-:W-:Y:S02]  /*2bf0*/  IMAD R5, R6.reuse, UR15, R5 ;  /* 0x0000000f06057c24 */ /* 0x040fe4000f8e0205 */
[----:B------:R-:W-:-:S05]  /*2c00*/  IMAD.WIDE.U32 R2, R6, UR14, R2 ;  /* 0x0000000e06027c25 */ /* 0x000fca000f8e0002 */
[----:B------:R-:W-:Y:S02]  /*2c10*/  IADD3 R5, PT, PT, R3, R5, RZ ;  /* 0x0000000503057210 */ /* 0x000fe40007ffe0ff */
[----:B--2---:R-:W-:Y:S02]  /*2c20*/  ISETP.GE.AND P1, PT, R212, UR10, PT ;  /* 0x0000000ad4007c0c */ /* 0x004fe4000bf26270 */
[----:B------:R-:W-:Y:S02]  /*2c30*/  ISETP.GE.AND P0, PT, R218, UR10, PT ;  /* 0x0000000ada007c0c */ /* 0x000fe4000bf06270 */
[----:B----4-:R-:W-:-:S04]  /*2c40*/  LEA R4, P2, R2, UR4, 0x1 ;  /* 0x0000000402047c11 */ /* 0x010fc8000f8408ff */
        /* <DEDUP_REMOVED lines=11> */
.L_x_141:
[----:B-1----:R-:W-:Y:S05]  /*2d00*/  BSYNC.RECONVERGENT B0 ;  /* 0x0000000000007941 */ /* 0x002fea0003800200 */
.L_x_140:
[----:B------:R-:W0:Y:S01]  /*2d10*/  LDGDEPBAR ;  /* 0x00000000000079af */ /* 0x000e220000000000 */
[----:B------:R-:W-:Y:S01]  /*2d20*/  IMAD.IADD R199, R206, 0x1, R205 ;  /* 0x00000001cec77824 */ /* 0x000fe200078e02cd */
[----:B------:R-:W1:Y:S01]  /*2d30*/  LDCU UR4, c[0x0][0x590] ;  /* 0x0000b200ff0477ac */ /* 0x000e620008000800 */
[----:B------:R-:W-:Y:S01]  /*2d40*/  IMAD.IADD R198, R205, 0x1, R204 ;  /* 0x00000001cdc67824 */ /* 0x000fe200078e02cc */
[C---:B------:R-:W-:Y:S01]  /*2d50*/  IADD3 R0, PT, PT, R204.reuse, R205, R206 ;  /* 0x000000cdcc007210 */ /* 0x040fe20007ffe0ce */
[----:B--2---:R-:W-:Y:S01]  /*2d60*/  IMAD.IADD R4, R204, 0x1, R199 ;  /* 0x00000001cc047824 */ /* 0x004fe200078e02c7 */
[----:B------:R-:W-:Y:S01]  /*2d70*/  CS2R R94, SRZ ;  /* 0x00000000005e7805 */ /* 0x000fe2000001ff00 */
[--C-:B------:R-:W-:Y:S01]  /*2d80*/  IMAD.IADD R197, R209, 0x1, R196.reuse ;  /* 0x00000001d1c57824 */ /* 0x100fe200078e02c4 */
[----:B------:R-:W-:Y:S01]  /*2d90*/  CS2R R92, SRZ ;  /* 0x00000000005c7805 */ /* 0x000fe2000001ff00 */
[----:B------:R-:W-:Y:S01]  /*2da0*/  IMAD.SHL.U32 R236, R236, 0x8, RZ ;  /* 0x00000008ecec7824 */ /* 0x000fe200078e00ff */
[----:B------:R-:W-:Y:S01]  /*2db0*/  CS2R R98, SRZ ;  /* 0x0000000000627805 */ /* 0x000fe2000001ff00 */
[----:B------:R-:W-:Y:S01]  /*2dc0*/  IMAD.IADD R196, R207, 0x1, R196 ;  /* 0x00000001cfc47824 */ /* 0x000fe200078e02c4 */
[----:B------:R-:W-:Y:S01]  /*2dd0*/  CS2R R96, SRZ ;  /* 0x0000000000607805 */ /* 0x000fe2000001ff00 */
[----:B------:R-:W-:Y:S01]  /*2de0*/  IMAD.MOV.U32 R237, RZ, RZ, R240 ;  /* 0x000000ffffed7224 */ /* 0x000fe200078e00f0 */
[----:B------:R-:W-:Y:S01]  /*2df0*/  CS2R R90, SRZ ;  /* 0x00000000005a7805 */ /* 0x000fe2000001ff00 */
[C---:B------:R-:W-:Y:S01]  /*2e00*/  IMAD.IADD R3, R204.reuse, 0x1, R200 ;  /* 0x00000001cc037824 */ /* 0x040fe200078e02c8 */
[----:B------:R-:W-:Y:S01]  /*2e10*/  CS2R R88, SRZ ;  /* 0x0000000000587805 */ /* 0x000fe2000001ff00 */
[----:B------:R-:W-:Y:S01]  /*2e20*/  IMAD.IADD R2, R204, 0x1, R201 ;  /* 0x00000001cc027824 */ /* 0x000fe200078e02c9 */
[----:B------:R-:W-:-:S02]  /*2e30*/  CS2R R86, SRZ ;  /* 0x0000000000567805 */ /* 0x000fc4000001ff00 */
[----:B------:R-:W-:Y:S02]  /*2e40*/  CS2R R84, SRZ ;  /* 0x0000000000547805 */ /* 0x000fe4000001ff00 */
[----:B------:R-:W-:Y:S02]  /*2e50*/  CS2R R78, SRZ ;  /* 0x00000000004e7805 */ /* 0x000fe4000001ff00 */
[----:B------:R-:W-:Y:S02]  /*2e60*/  CS2R R76, SRZ ;  /* 0x00000000004c7805 */ /* 0x000fe4000001ff00 */
        /* <DEDUP_REMOVED lines=23> */
[----:B------:R-:W-:Y:S01]  /*2fe0*/  CS2R R36, SRZ ;  /* 0x0000000000247805 */ /* 0x000fe2000001ff00 */
[----:B-1----:R-:W-:Y:S01]  /*2ff0*/  USHF.L.U32 UR4, UR4, 0x6, URZ ;  /* 0x0000000604047899 */ /* 0x002fe200080006ff */
[----:B------:R1:W2:Y:S04]  /*3000*/  LDSM.16.M88.4 R140, [R4] ;  /* 0x00000000048c783b */ /* 0x0002a80000000200 */
[----:B------:R1:W1:Y:S04]  /*3010*/  LDSM.16.M88.4 R144, [R4+0x800] ;  /* 0x000800000490783b */ /* 0x0002680000000200 */
[----:B------:R1:W1:Y:S04]  /*3020*/  LDSM.16.M88.4 R172, [R4+0x2000] ;  /* 0x0020000004ac783b */ /* 0x0002680000000200 */
[----:B------:R1:W1:Y:S04]  /*3030*/  LDSM.16.M88.4 R176, [R4+0x2800] ;  /* 0x0028000004b0783b */ /* 0x0002680000000200 */
        /* <DEDUP_REMOVED lines=11> */
[----:B--2---:R1:W1:Y:S02]  /*30f0*/  LDSM.16.M88.4 R168, [R199+0x2800] ;  /* 0x00280000c7a8783b */ /* 0x0042640000000200 */
.L_x_146:
[----:B------:R-:W0:Y:S01]  /*3100*/  LDGDEPBAR ;  /* 0x00000000000079af */ /* 0x000e220000000000 */
[----:B------:R-:W-:Y:S01]  /*3110*/  IMAD.MOV.U32 R231, RZ, RZ, R229 ;  /* 0x000000ffffe77224 */ /* 0x000fe200078e00e5 */
[----:B------:R-:W-:Y:S01]  /*3120*/  LEA R186, P0, R210, R230, 0x2 ;  /* 0x000000e6d2ba7211 */ /* 0x000fe200078010ff */
[----:B------:R-:W-:Y:S01]  /*3130*/  IMAD.IADD R182, R204, 0x1, R197 ;  /* 0x00000001ccb67824 */ /* 0x000fe200078e02c5 */
[----:B------:R-:W-:Y:S02]  /*3140*/  IADD3 R181, PT, PT, R206, R197, RZ ;  /* 0x000000c5ceb57210 */ /* 0x000fe40007ffe0ff */
[----:B------:R-:W-:Y:S02]  /*3150*/  LEA.HI.X R187, R210, R231, RZ, 0x2, P0 ;  /* 0x000000e7d2bb7211 */ /* 0x000fe400000f14ff */
[----:B------:R-:W-:Y:S01]  /*3160*/  SHF.L.U32 R185, R242, 0x6, RZ ;  /* 0x00000006f2b97819 */ /* 0x000fe200000006ff */
[----:B------:R-:W-:Y:S03]  /*3170*/  IMAD.IADD R180, R204, 0x1, R181 ;  /* 0x00000001ccb47824 */ /* 0x000fe600078e02b5 */
[----:B------:R-:W-:Y:S01]  /*3180*/  ISETP.GE.AND P0, PT, R185, R241, PT ;  /* 0x000000f1b900720c */ /* 0x000fe20003f06270 */
[----:B------:R-:W-:Y:S04]  /*3190*/  DEPBAR.LE SB0, 0x0 ;  /* 0x000080000000791a */ /* 0x000fe80000000000 */
[----:B------:R-:W-:Y:S06]  /*31a0*/  BAR.SYNC.DEFER_BLOCKING 0x0 ;  /* 0x0000000000007b1d */ /* 0x000fec0000010000 */
[----:B----4-:R-:W-:Y:S04]  /*31b0*/  LDSM.16.M88.4 R20, [R197] ;  /* 0x00000000c514783b */ /* 0x010fe80000000200 */
[----:B------:R-:W1:Y:S04]  /*31c0*/  LDSM.16.M88.4 R24, [R205+-0x4000] ;  /* 0xffc00000cd18783b */ /* 0x000e680000000200 */
[----:B-----5:R2:W5:Y:S04]  /*31d0*/  LDG.E R184, desc[UR20][R186.64] ;  /* 0x00000014bab87981 */ /* 0x020568000c1e1900 */
[----:B------:R2:W5:Y:S04]  /*31e0*/  LDG.E R183, desc[UR20][R186.64+0x20] ;  /* 0x00002014bab77981 */ /* 0x000568000c1e1900 */
[----:B------:R-:W4:Y:S04]  /*31f0*/  LDSM.16.M88.4 R28, [R205+-0x3800] ;  /* 0xffc80000cd1c783b */ /* 0x000f280000000200 */
[----:B------:R-:W-:Y:S04]  /*3200*/  LDSM.16.M88.4 R32, [R182] ;  /* 0x00000000b620783b */ /* 0x000fe80000000200 */
[----:B------:R-:W3:Y:S04]  /*3210*/  LDSM.16.M88.4 R100, [R198+-0x4000] ;  /* 0xffc00000c664783b */ /* 0x000ee80000000200 */
[----:B------:R-:W2:Y:S04]  /*3220*/  LDSM.16.M88.4 R104, [R198+-0x3800] ;  /* 0xffc80000c668783b */ /* 0x000ea80000000200 */
[----:B------:R-:W-:Y:S04]  /*3230*/  LDSM.16.M88.4 R108, [R199+-0x4000] ;  /* 0xffc00000c76c783b */ /* 0x000fe80000000200 */
[----:B------:R-:W-:Y:S01]  /*3240*/  LDSM.16.M88.4 R112, [R199+-0x3800] ;  /* 0xffc80000c770783b */ /* 0x000fe20000000200 */
[C---:B-1----:R-:W-:Y:S08]  /*3250*/  HMMA.16816.F32.BF16 R4, R20.reuse, R24, RZ ;  /* 0x000000181404723c */ /* 0x042ff000000418ff */
[C---:B------:R-:W-:Y:S01]  /*3260*/  HMMA.16816.F32.BF16 R8, R20.reuse, R26, RZ ;  /* 0x0000001a1408723c */ /* 0x040fe200000418ff */
[----:B------:R-:W1:Y:S07]  /*3270*/  LDSM.16.M88.4 R24, [R181] ;  /* 0x00000000b518783b */ /* 0x000e6e0000000200 */
[C---:B----4-:R-:W-:Y:S08]  /*3280*/  HMMA.16816.F32.BF16 R12, R20.reuse, R28, RZ ;  /* 0x0000001c140c723c */ /* 0x050ff000000418ff */
[----:B------:R-:W-:Y:S01]  /*3290*/  HMMA.16816.F32.BF16 R16, R20, R30, RZ ;  /* 0x0000001e1410723c */ /* 0x000fe200000418ff */
[----:B------:R-:W-:Y:S04]  /*32a0*/  LDSM.16.M88.4 R20, [R180] ;  /* 0x00000000b414783b */ /* 0x000fe80000000200 */
[----:B------:R-:W4:Y:S03]  /*32b0*/  LDSM.16.M88.4 R28, [R0+-0x4000] ;  /* 0xffc00000001c783b */ /* 0x000f260000000200 */
[C---:B---3--:R-:W-:Y:S08]  /*32c0*/  HMMA.16816.F32.BF16 R4, R32.reuse, R100, R4 ;  /* 0x000000642004723c */ /* 0x048ff00000041804 */
[C---:B------:R-:W-:Y:S01]  /*32d0*/  HMMA.16816.F32.BF16 R8, R32.reuse, R102, R8 ;  /* 0x000000662008723c */ /* 0x040fe20000041808 */
[----:B------:R-:W3:Y:S07]  /*32e0*/  LDSM.16.M88.4 R100, [R0+-0x3800] ;  /* 0xffc800000064783b */ /* 0x000eee0000000200 */
[C---:B--2---:R-:W-:Y:S08]  /*32f0*/  HMMA.16816.F32.BF16 R12, R32.reuse, R104, R12 ;  /* 0x00000068200c723c */ /* 0x044ff0000004180c */
[----:B------:R-:W-:Y:S01]  /*3300*/  HMMA.16816.F32.BF16 R16, R32, R106, R16 ;  /* 0x0000006a2010723c */ /* 0x000fe20000041810 */
[----:B------:R-:W-:Y:S04]  /*3310*/  LDSM.16.M88.4 R32, [R197+0x2000] ;  /* 0x00200000c520783b */ /* 0x000fe80000000200 */
[----:B------:R-:W2:Y:S03]  /*3320*/  LDSM.16.M88.4 R104, [R205+-0x2000] ;  /* 0xffe00000cd68783b */ /* 0x000ea60000000200 */
[C---:B-1----:R-:W-:Y:S08]  /*3330*/  HMMA.16816.F32.BF16 R4, R24.reuse, R108, R4 ;  /* 0x0000006c1804723c */ /* 0x042ff00000041804 */
[C---:B------:R-:W-:Y:S01]  /*3340*/  HMMA.16816.F32.BF16 R8, R24.reuse, R110, R8 ;  /* 0x0000006e1808723c */ /* 0x040fe20000041808 */
[----:B------:R-:W1:Y:S07]  /*3350*/  LDSM.16.M88.4 R108, [R205+-0x1800] ;  /* 0xffe80000cd6c783b */ /* 0x000e6e0000000200 */
[C---:B------:R-:W-:Y:S08]  /*3360*/  HMMA.16816.F32.BF16 R12, R24.reuse, R112, R12 ;  /* 0x00000070180c723c */ /* 0x040ff0000004180c */
[----:B------:R-:W-:Y:S01]  /*3370*/  HMMA.16816.F32.BF16 R16, R24, R114, R16 ;  /* 0x000000721810723c */ /* 0x000fe20000041810 */
[----:B------:R-:W-:Y:S04]  /*3380*/  LDSM.16.M88.4 R24, [R182+0x2000] ;  /* 0x00200000b618783b */ /* 0x000fe80000000200 */
[----:B------:R-:W-:Y:S03]  /*3390*/  LDSM.16.M88.4 R112, [R198+-0x1800] ;  /* 0xffe80000c670783b */ /* 0x000fe60000000200 */
[C---:B----4-:R-:W-:Y:S08]  /*33a0*/  HMMA.16816.F32.BF16 R4, R20.reuse, R28, R4 ;  /* 0x0000001c1404723c */ /* 0x050ff00000041804 */
[C---:B------:R-:W-:Y:S01]  /*33b0*/  HMMA.16816.F32.BF16 R8, R20.reuse, R30, R8 ;  /* 0x0000001e1408723c */ /* 0x040fe20000041808 */
[----:B------:R-:W4:Y:S07]  /*33c0*/  LDSM.16.M88.4 R28, [R198+-0x2000] ;  /* 0xffe00000c61c783b */ /* 0x000f2e0000000200 */
[C---:B---3--:R-:W-:Y:S08]  /*33d0*/  HMMA.16816.F32.BF16 R12, R20.reuse, R100, R12 ;  /* 0x00000064140c723c */ /* 0x048ff0000004180c */
[----:B------:R-:W-:Y:S01]  /*33e0*/  HMMA.16816.F32.BF16 R16, R20, R102, R16 ;  /* 0x000000661410723c */ /* 0x000fe20000041810 */
[----:B------:R-:W-:Y:S04]  /*33f0*/  LDSM.16.M88.4 R20, [R181+0x2000] ;  /* 0x00200000b514783b */ /* 0x000fe80000000200 */
[----:B------:R-:W3:Y:S03]  /*3400*/  LDSM.16.M88.4 R100, [R199+-0x2000] ;  /* 0xffe00000c764783b */ /* 0x000ee60000000200 */
[C---:B--2---:R-:W-:Y:S08]  /*3410*/  HMMA.16816.F32.BF16 R4, R32.reuse, R104, R4 ;  /* 0x000000682004723c */ /* 0x044ff00000041804 */
[C---:B------:R-:W-:Y:S01]  /*3420*/  HMMA.16816.F32.BF16 R8, R32.reuse, R106, R8 ;  /* 0x0000006a2008723c */ /* 0x040fe20000041808 */
[----:B------:R-:W2:Y:S07]  /*3430*/  LDSM.16.M88.4 R104, [R199+-0x1800] ;  /* 0xffe80000c768783b */ /* 0x000eae0000000200 */
[C---:B-1----:R-:W-:Y:S08]  /*3440*/  HMMA.16816.F32.BF16 R12, R32.reuse, R108, R12 ;  /* 0x0000006c200c723c */ /* 0x042ff0000004180c */
[----:B------:R-:W-:Y:S01]  /*3450*/  HMMA.16816.F32.BF16 R16, R32, R110, R16 ;  /* 0x0000006e2010723c */ /* 0x000fe20000041810 */
[----:B------:R-:W-:Y:S04]  /*3460*/  LDSM.16.M88.4 R32, [R0+-0x2000] ;  /* 0xffe000000020783b */ /* 0x000fe80000000200 */
[----:B------:R-:W-:Y:S03]  /*3470*/  LDSM.16.M88.4 R108, [R0+-0x1800] ;  /* 0xffe80000006c783b */ /* 0x000fe60000000200 */
[C---:B----4-:R-:W-:Y:S08]  /*3480*/  HMMA.16816.F32.BF16 R4, R24.reuse, R28, R4 ;  /* 0x0000001c1804723c */ /* 0x050ff00000041804 */
[C---:B------:R-:W-:Y:S01]  /*3490*/  HMMA.16816.F32.BF16 R8, R24.reuse, R30, R8 ;  /* 0x0000001e1808723c */ /* 0x040fe20000041808 */
[----:B------:R-:W1:Y:S07]  /*34a0*/  LDSM.16.M88.4 R28, [R180+0x2000] ;  /* 0x00200000b41c783b */ /* 0x000e6e0000000200 */
[C---:B------:R-:W-:Y:S08]  /*34b0*/  HMMA.16816.F32.BF16 R12, R24.reuse, R112, R12 ;  /* 0x00000070180c723c */ /* 0x040ff0000004180c */
[----:B------:R-:W-:Y:S08]  /*34c0*/  HMMA.16816.F32.BF16 R16, R24, R114, R16 ;  /* 0x000000721810723c */ /* 0x000ff00000041810 */
[C---:B---3--:R-:W-:Y:S08]  /*34d0*/  HMMA.16816.F32.BF16 R4, R20.reuse, R100, R4 ;  /* 0x000000641404723c */ /* 0x048ff00000041804 */
[C---:B------:R-:W-:Y:S08]  /*34e0*/  HMMA.16816.F32.BF16 R8, R20.reuse, R102, R8 ;  /* 0x000000661408723c */ /* 0x040ff00000041808 */
[C---:B--2---:R-:W-:Y:S08]  /*34f0*/  HMMA.16816.F32.BF16 R12, R20.reuse, R104, R12 ;  /* 0x00000068140c723c */ /* 0x044ff0000004180c */
[----:B------:R-:W-:Y:S08]  /*3500*/  HMMA.16816.F32.BF16 R16, R20, R106, R16 ;  /* 0x0000006a1410723c */ /* 0x000ff00000041810 */
[C---:B-1----:R-:W-:Y:S08]  /*3510*/  HMMA.16816.F32.BF16 R4, R28.reuse, R32, R4 ;  /* 0x000000201c04723c */ /* 0x042ff00000041804 */
[C---:B------:R-:W-:Y:S08]  /*3520*/  HMMA.16816.F32.BF16 R8, R28.reuse, R34, R8 ;  /* 0x000000221c08723c */ /* 0x040ff00000041808 */
[C---:B------:R-:W-:Y:S08]  /*3530*/  HMMA.16816.F32.BF16 R12, R28.reuse, R108, R12 ;  /* 0x0000006c1c0c723c */ /* 0x040ff0000004180c */
[----:B------:R-:W-:Y:S01]  /*3540*/  HMMA.16816.F32.BF16 R16, R28, R110, R16 ;  /* 0x0000006e1c10723c */ /* 0x000fe20000041810 */
[----:B------:R-:W-:Y:S08]  /*3550*/  @!UPT UIADD3 URZ, UPT, UPT, URZ, URZ, URZ ;  /* 0x000000fffffff290 */ /* 0x000ff0000fffe0ff */
[----:B------:R-:W-:Y:S11]  /*3560*/  @!P0 BRA `(.L_x_142) ;  /* 0x0000000000248947 */ /* 0x000ff60003800000 */
[----:B------:R-:W-:Y:S01]  /*3570*/  VIADD R22, R225, 0x40 ;  /* 0x00000040e1167836 */ /* 0x000fe20000000000 */
[----:B------:R-:W1:Y:S01]  /*3580*/  LDC R20, c[0x0][0x504] ;  /* 0x00014100ff147b82 */ /* 0x000e620000000800 */
[----:B------:R-:W-:Y:S03]  /*3590*/  VIADD R21, R185, 0x40 ;  /* 0x00000040b9157836 */ /* 0x000fe60000000000 */
[----:B------:R-:W-:Y:S02]  /*35a0*/  ISETP.LT.AND P0, PT, R22, R243, PT ;  /* 0x000000f31600720c */ /* 0x000fe40003f01270 */
[----:B-1----:R-:W-:Y:S05]  /*35b0*/  IADD3 R20, PT, PT, R224, R20, -R243 ;  /* 0x00000014e0147210 */ /* 0x002fea0007ffe8f3 */
[----:B------:R-:W-:Y:S05]  /*35c0*/  VIADD R20, R20, 0xffffffc0 ;  /* 0xffffffc014147836 */ /* 0x000fea0000000000 */
[----:B------:R-:W-:Y:S11]  /*35d0*/  ISETP.GE.AND P1, PT, R21, R20, PT ;  /* 0x000000141500720c */ /* 0x000ff60003f26270 */
[----:B------:R-:W-:Y:S02]  /*35e0*/  @!UPT UIADD3 URZ, UPT, UPT, URZ, URZ, URZ ;  /* 0x000000fffffff290 */ /* 0x000fe4000fffe0ff */
[----:B------:R-:W-:Y:S05]  /*35f0*/  @!P1 BRA P0, `(.L_x_143) ;  /* 0x0000000400609947 */ /* 0x000fea0000000000 */
.L_x_142:
[----:B------:R-:W1:Y:S01]  /*3600*/  LDC R23, c[0x0][0x504] ;  /* 0x00014100ff177b82 */ /* 0x000e620000000800 */
[----:B------:R-:W2:Y:S01]  /*3610*/  S2R R20, SR_TID.X ;  /* 0x0000000000147919 */ /* 0x000ea20000002100 */
[----:B------:R-:W-:Y:S06]  /*3620*/  IMAD.IADD R25, R210, 0x1, R185 ;  /* 0x00000001d2197824 */ /* 0x000fec00078e02b9 */
[----:B------:R-:W3:Y:S01]  /*3630*/  LDC R22, c[0x0][0x508] ;  /* 0x00014200ff167b82 */ /* 0x000ee20000000800 */
[C-C-:B-1----:R-:W-:Y:S02]  /*3640*/  IADD3 R24, PT, PT, R243.reuse, -R23, -R246.reuse ;  /* 0x80000017f3187210 */ /* 0x142fe40007ffe8f6 */
[----:B---3--:R-:W-:Y:S01]  /*3650*/  IADD3 R22, PT, PT, R243, R22, -R246 ;  /* 0x00000016f3167210 */ /* 0x008fe20007ffe8f6 */
[----:B--2---:R-:W-:Y:S01]  /*3660*/  IMAD.SHL.U32 R21, R20, 0x2, RZ ;  /* 0x0000000214157824 */ /* 0x004fe200078e00ff */
[----:B------:R-:W-:Y:S03]  /*3670*/  SHF.R.U32.HI R20, RZ, 0x2, R20 ;  /* 0x00000002ff147819 */ /* 0x000fe60000011614 */
[----:B------:R-:W-:Y:S01]  /*3680*/  IMAD.IADD R22, R25, 0x1, R22 ;  /* 0x0000000119167824 */ /* 0x000fe200078e0216 */
[----:B------:R-:W-:Y:S04]  /*3690*/  LOP3.LUT R21, R21, 0x6, RZ, 0xc0, !PT ;  /* 0x0000000615157812 */ /* 0x000fe800078ec0ff */
[C-C-:B------:R-:W-:Y:S02]  /*36a0*/  VIADDMNMX R103, R22.reuse, 0x1, R243.reuse, PT ;  /* 0x0000000116677846 */ /* 0x140fe400038001f3 */
[----:B------:R-:W-:Y:S01]  /*36b0*/  LOP3.LUT R20, R21, 0xe0, R20, 0xf8, !PT ;  /* 0x000000e015147812 */ /* 0x000fe200078ef814 */
[----:B------:R-:W-:Y:S01]  /*36c0*/  IMAD.IADD R21, R25, 0x1, R24 ;  /* 0x0000000119157824 */ /* 0x000fe200078e0218 */
[----:B------:R-:W-:Y:S03]  /*36d0*/  VIADDMNMX R29, R22, 0x9, R243, PT ;  /* 0x00000009161d7846 */ /* 0x000fe600038001f3 */
[----:B------:R-:W-:Y:S01]  /*36e0*/  IMAD R30, R215, 0x40, R20 ;  /* 0x00000040d71e7824 */ /* 0x000fe200078e0214 */
[----:B------:R-:W-:Y:S02]  /*36f0*/  VIMNMX R23, PT, PT, RZ, R21, !PT ;  /* 0x00000015ff177248 */ /* 0x000fe40007fe0100 */
[----:B------:R-:W-:Y:S01]  /*3700*/  VIADDMNMX R21, R21, 0x8, RZ, !PT ;  /* 0x0000000815157846 */ /* 0x000fe200078001ff */
[C---:B------:R-:W-:Y:S01]  /*3710*/  VIADD R20, R30.reuse, 0x1 ;  /* 0x000000011e147836 */ /* 0x040fe20000000000 */
[C---:B------:R-:W-:Y:S01]  /*3720*/  ISETP.GE.AND P3, PT, R30.reuse, R23, PT ;  /* 0x000000171e00720c */ /* 0x040fe20003f66270 */
[C---:B------:R-:W-:Y:S01]  /*3730*/  VIADD R104, R30.reuse, 0x8 ;  /* 0x000000081e687836 */ /* 0x040fe20000000000 */
[CC--:B------:R-:W-:Y:S01]  /*3740*/  ISETP.GE.AND P1, PT, R30.reuse, R21.reuse, PT ;  /* 0x000000151e00720c */ /* 0x0c0fe20003f26270 */
[----:B------:R-:W-:Y:S01]  /*3750*/  VIADD R102, R30, 0x9 ;  /* 0x000000091e667836 */ /* 0x000fe20000000000 */
[----:B------:R-:W-:Y:S01]  /*3760*/  ISETP.GE.AND P0, PT, R20, R21, PT ;  /* 0x000000151400720c */ /* 0x000fe20003f06270 */
[----:B------:R-:W-:Y:S01]  /*3770*/  VIADD R100, R30, 0x10 ;  /* 0x000000101e647836 */ /* 0x000fe20000000000 */
[----:B------:R-:W-:Y:S01]  /*3780*/  FSEL R28, R6, -INF , P1 ;  /* 0xff800000061c7808 */ /* 0x000fe20000800000 */
[C---:B------:R-:W-:Y:S01]  /*3790*/  VIADD R34, R30.reuse, 0x11 ;  /* 0x000000111e227836 */ /* 0x040fe20000000000 */
[----:B------:R-:W-:Y:S01]  /*37a0*/  FSEL R27, R7, -INF , P0 ;  /* 0xff800000071b7808 */ /* 0x000fe20000000000 */
[----:B------:R-:W-:Y:S01]  /*37b0*/  VIADD R32, R30, 0x18 ;  /* 0x000000181e207836 */ /* 0x000fe20000000000 */
[-C--:B------:R-:W-:Y:S02]  /*37c0*/  ISETP.GE.AND P2, PT, R20, R23.reuse, PT ;  /* 0x000000171400720c */ /* 0x080fe40003f46270 */
[----:B------:R-:W-:Y:S02]  /*37d0*/  ISETP.GE.AND P1, PT, R104, R23, PT ;  /* 0x000000176800720c */ /* 0x000fe40003f26270 */
[----:B------:R-:W-:Y:S02]  /*37e0*/  ISETP.GE.AND P0, PT, R102, R21, PT ;  /* 0x000000156600720c */ /* 0x000fe40003f06270 */
[----:B------:R-:W-:Y:S02]  /*37f0*/  FSEL R33, R4, -INF , P3 ;  /* 0xff80000004217808 */ /* 0x000fe40001800000 */
[----:B------:R-:W-:Y:S02]  /*3800*/  FSEL R31, R5, -INF , P2 ;  /* 0xff800000051f7808 */ /* 0x000fe40001000000 */
[C---:B------:R-:W-:Y:S02]  /*3810*/  ISETP.GE.AND P6, PT, R30.reuse, R103, PT ;  /* 0x000000671e00720c */ /* 0x040fe40003fc6270 */
[C---:B------:R-:W-:Y:S01]  /*3820*/  ISETP.GE.AND P5, PT, R30.reuse, R29, PT ;  /* 0x0000001d1e00720c */ /* 0x040fe20003fa6270 */
[----:B------:R-:W-:Y:S01]  /*3830*/  VIADD R30, R30, 0x19 ;  /* 0x000000191e1e7836 */ /* 0x000fe20000000000 */
[----:B------:R-:W-:Y:S02]  /*3840*/  FSEL R101, R8, -INF , P1 ;  /* 0xff80000008657808 */ /* 0x000fe40000800000 */
[----:B------:R-:W-:Y:S02]  /*3850*/  FSEL R25, R11, -INF , P0 ;  /* 0xff8000000b197808 */ /* 0x000fe40000000000 */
[----:B------:R-:W-:Y:S02]  /*3860*/  ISETP.GE.AND P4, PT, R102, R23, PT ;  /* 0x000000176600720c */ /* 0x000fe40003f86270 */
[----:B------:R-:W-:Y:S02]  /*3870*/  ISETP.GE.AND P3, PT, R104, R21, PT ;  /* 0x000000156800720c */ /* 0x000fe40003f66270 */
[-C--:B------:R-:W-:Y:S02]  /*3880*/  ISETP.GE.AND P2, PT, R100, R23.reuse, PT ;  /* 0x000000176400720c */ /* 0x080fe40003f46270 */
[----:B------:R-:W-:Y:S02]  /*3890*/  ISETP.GE.AND P1, PT, R34, R23, PT ;  /* 0x000000172200720c */ /* 0x000fe40003f26270 */
[----:B------:R-:W-:Y:S02]  /*38a0*/  ISETP.GE.AND P0, PT, R100, R21, PT ;  /* 0x000000156400720c */ /* 0x000fe40003f06270 */
[----:B------:R-:W-:Y:S02]  /*38b0*/  FSEL R35, R9, -INF , P4 ;  /* 0xff80000009237808 */ /* 0x000fe40002000000 */
[----:B------:R-:W-:Y:S02]  /*38c0*/  FSEL R26, R10, -INF , P3 ;  /* 0xff8000000a1a7808 */ /* 0x000fe40001800000 */
[----:B------:R-:W-:Y:S02]  /*38d0*/  FSEL R106, R12, -INF , P2 ;  /* 0xff8000000c6a7808 */ /* 0x000fe40001000000 */
[----:B------:R-:W-:Y:S02]  /*38e0*/  FSEL R105, R13, -INF , P1 ;  /* 0xff8000000d697808 */ /* 0x000fe40000800000 */
[----:B------:R-:W-:Y:S02]  /*38f0*/  FSEL R24, R14, -INF , P0 ;  /* 0xff8000000e187808 */ /* 0x000fe40000000000 */
[-C--:B------:R-:W-:Y:S02]  /*3900*/  ISETP.GE.AND P4, PT, R32, R23.reuse, PT ;  /* 0x000000172000720c */ /* 0x080fe40003f86270 */
[----:B------:R-:W-:Y:S02]  /*3910*/  ISETP.GE.AND P3, PT, R30, R23, PT ;  /* 0x000000171e00720c */ /* 0x000fe40003f66270 */
[-C--:B------:R-:W-:Y:S02]  /*3920*/  ISETP.GE.AND P2, PT, R34, R21.reuse, PT ;  /* 0x000000152200720c */ /* 0x080fe40003f46270 */
[-C--:B------:R-:W-:Y:S02]  /*3930*/  ISETP.GE.AND P1, PT, R32, R21.reuse, PT ;  /* 0x000000152000720c */ /* 0x080fe40003f26270 */
[----:B------:R-:W-:Y:S02]  /*3940*/  ISETP.GE.AND P0, PT, R30, R21, PT ;  /* 0x000000151e00720c */ /* 0x000fe40003f06270 */
[----:B------:R-:W-:Y:S02]  /*3950*/  FSEL R23, R15, -INF , P2 ;  /* 0xff8000000f177808 */ /* 0x000fe40001000000 */
[----:B------:R-:W-:Y:S02]  /*3960*/  FSEL R108, R16, -INF , P4 ;  /* 0xff800000106c7808 */ /* 0x000fe40002000000 */
[----:B------:R-:W-:Y:S02]  /*3970*/  FSEL R107, R17, -INF , P3 ;  /* 0xff800000116b7808 */ /* 0x000fe40001800000 */
[----:B------:R-:W-:Y:S02]  /*3980*/  FSEL R22, R18, -INF , P1 ;  /* 0xff80000012167808 */ /* 0x000fe40000800000 */
[----:B------:R-:W-:Y:S02]  /*3990*/  FSEL R21, R19, -INF , P0 ;  /* 0xff80000013157808 */ /* 0x000fe40000000000 */
[----:B------:R-:W-:Y:S02]  /*39a0*/  FSEL R4, R33, -INF , !P6 ;  /* 0xff80000021047808 */ /* 0x000fe40007000000 */
[----:B------:R-:W-:Y:S02]  /*39b0*/  FSEL R6, R28, -INF , !P5 ;  /* 0xff8000001c067808 */ /* 0x000fe40006800000 */
[-C--:B------:R-:W-:Y:S02]  /*39c0*/  ISETP.GE.AND P4, PT, R20, R103.reuse, PT ;  /* 0x000000671400720c */ /* 0x080fe40003f86270 */
[-C--:B------:R-:W-:Y:S02]  /*39d0*/  ISETP.GE.AND P3, PT, R104, R103.reuse, PT ;  /* 0x000000676800720c */ /* 0x080fe40003f66270 */
[-C--:B------:R-:W-:Y:S02]  /*39e0*/  ISETP.GE.AND P2, PT, R102, R103.reuse, PT ;  /* 0x000000676600720c */ /* 0x080fe40003f46270 */
[-C--:B------:R-:W-:Y:S02]  /*39f0*/  ISETP.GE.AND P1, PT, R100, R103.reuse, PT ;  /* 0x000000676400720c */ /* 0x080fe40003f26270 */
[-C--:B------:R-:W-:Y:S02]  /*3a00*/  ISETP.GE.AND P0, PT, R34, R103.reuse, PT ;  /* 0x000000672200720c */ /* 0x080fe40003f06270 */
[-C--:B------:R-:W-:Y:S02]  /*3a10*/  ISETP.GE.AND P6, PT, R32, R103.reuse, PT ;  /* 0x000000672000720c */ /* 0x080fe40003fc6270 */
[----:B------:R-:W-:Y:S02]  /*3a20*/  ISETP.GE.AND P5, PT, R30, R103, PT ;  /* 0x000000671e00720c */ /* 0x000fe40003fa6270 */
[----:B------:R-:W-:Y:S02]  /*3a30*/  FSEL R5, R31, -INF , !P4 ;  /* 0xff8000001f057808 */ /* 0x000fe40006000000 */
[----:B------:R-:W-:Y:S02]  /*3a40*/  FSEL R8, R101, -INF , !P3 ;  /* 0xff80000065087808 */ /* 0x000fe40005800000 */
[----:B------:R-:W-:Y:S02]  /*3a50*/  FSEL R9, R35, -INF , !P2 ;  /* 0xff80000023097808 */ /* 0x000fe40005000000 */
[----:B------:R-:W-:Y:S02]  /*3a60*/  FSEL R12, R106, -INF , !P1 ;  /* 0xff8000006a0c7808 */ /* 0x000fe40004800000 */
[----:B------:R-:W-:Y:S02]  /*3a70*/  FSEL R13, R105, -INF , !P0 ;  /* 0xff800000690d7808 */ /* 0x000fe40004000000 */
        /* <DEDUP_REMOVED lines=15> */
[----:B------:R-:W-:Y:S07]  /*3b70*/  FSEL R19, R21, -INF , !P5 ;  /* 0xff80000015137808 */ /* 0x000fee0006800000 */
.L_x_143:
[C---:B------:R-:W-:Y:S01]  /*3b80*/  FMUL.FTZ R194, R239.reuse, 1.4426950216293334961 ;  /* 0x3fb8aa3befc27820 */ /* 0x040fe20000410000 */
[----:B------:R-:W-:Y:S01]  /*3b90*/  FSETP.NEU.FTZ.AND P0, PT, R239, -INF , PT ;  /* 0xff800000ef00780b */ /* 0x000fe20003f1d000 */
[----:B------:R-:W-:Y:S01]  /*3ba0*/  FMUL.FTZ R231, R238, 1.4426950216293334961 ;  /* 0x3fb8aa3beee77820 */ /* 0x000fe20000410000 */
[C---:B------:R-:W-:Y:S02]  /*3bb0*/  IADD3 R114, PT, PT, R209.reuse, R204, RZ ;  /* 0x000000ccd1727210 */ /* 0x040fe40007ffe0ff */
[----:B------:R-:W-:Y:S02]  /*3bc0*/  FSEL R194, R194, RZ, P0 ;  /* 0x000000ffc2c27208 */ /* 0x000fe40000000000 */
[----:B------:R-:W-:Y:S02]  /*3bd0*/  FSETP.NEU.FTZ.AND P0, PT, R238, -INF , PT ;  /* 0xff800000ee00780b */ /* 0x000fe40003f1d000 */
[----:B------:R-:W-:Y:S01]  /*3be0*/  IADD3 R113, PT, PT, R209, R206, RZ ;  /* 0x000000ced1717210 */ /* 0x000fe20007ffe0ff */
[--C-:B------:R-:W-:Y:S01]  /*3bf0*/  FFMA.FTZ R180, R5, UR11, -R194.reuse ;  /* 0x0000000b05b47c23 */ /* 0x100fe200080108c2 */
[----:B------:R-:W-:Y:S01]  /*3c00*/  FSEL R231, R231, RZ, P0 ;  /* 0x000000ffe7e77208 */ /* 0x000fe20000000000 */
[--C-:B------:R-:W-:Y:S01]  /*3c10*/  FFMA.FTZ R115, R4, UR11, -R194.reuse ;  /* 0x0000000b04737c23 */ /* 0x100fe200080108c2 */
[--C-:B------:R-:W-:Y:S01]  /*3c20*/  FFMA.FTZ R186, R9, UR11, -R194.reuse ;  /* 0x0000000b09ba7c23 */ /* 0x100fe200080108c2 */
[--C-:B------:R-:W-:Y:S01]  /*3c30*/  FFMA.FTZ R185, R8, UR11, -R194.reuse ;  /* 0x0000000b08b97c23 */ /* 0x100fe200080108c2 */
[--C-:B------:R-:W-:Y:S01]  /*3c40*/  FFMA.FTZ R190, R13, UR11, -R194.reuse ;  /* 0x0000000b0dbe7c23 */ /* 0x100fe200080108c2 */
[--C-:B------:R-:W-:Y:S01]  /*3c50*/  FFMA.FTZ R181, R6, UR11, -R231.reuse ;  /* 0x0000000b06b57c23 */ /* 0x100fe200080108e7 */
[--C-:B------:R-:W-:Y:S01]  /*3c60*/  FFMA.FTZ R182, R7, UR11, -R231.reuse ;  /* 0x0000000b07b67c23 */ /* 0x100fe200080108e7 */
[--C-:B------:R-:W-:Y:S01]  /*3c70*/  FFMA.FTZ R187, R10, UR11, -R231.reuse ;  /* 0x0000000b0abb7c23 */ /* 0x100fe200080108e7 */
[--C-:B------:R-:W-:Y:S01]  /*3c80*/  FFMA.FTZ R188, R11, UR11, -R231.reuse ;  /* 0x0000000b0bbc7c23 */ /* 0x100fe200080108e7 */
[----:B------:R-:W-:Y:S01]  /*3c90*/  MUFU.EX2 R115, R115 ;  /* 0x0000007300737308 */ /* 0x000fe20000000800 */
[--C-:B------:R-:W-:Y:S01]  /*3ca0*/  FFMA.FTZ R189, R12, UR11, -R194.reuse ;  /* 0x0000000b0cbd7c23 */ /* 0x100fe200080108c2 */
[--C-:B------:R-:W-:Y:S01]  /*3cb0*/  FFMA.FTZ R191, R14, UR11, -R231.reuse ;  /* 0x0000000b0ebf7c23 */ /* 0x100fe200080108e7 */
[--C-:B------:R-:W-:Y:S01]  /*3cc0*/  FFMA.FTZ R192, R15, UR11, -R231.reuse ;  /* 0x0000000b0fc07c23 */ /* 0x100fe200080108e7 */
[--C-:B------:R-:W-:Y:S01]  /*3cd0*/  FFMA.FTZ R193, R16, UR11, -R194.reuse ;  /* 0x0000000b10c17c23 */ /* 0x100fe200080108c2 */
[----:B------:R-:W-:Y:S01]  /*3ce0*/  FFMA.FTZ R194, R17, UR11, -R194 ;  /* 0x0000000b11c27c23 */ /* 0x000fe200080108c2 */
[--C-:B------:R-:W-:Y:S01]  /*3cf0*/  FFMA.FTZ R195, R18, UR11, -R231.reuse ;  /* 0x0000000b12c37c23 */ /* 0x100fe200080108e7 */
[----:B------:R-:W-:Y:S03]  /*3d00*/  FFMA.FTZ R231, R19, UR11, -R231 ;  /* 0x0000000b13e77c23 */ /* 0x000fe600080108e7 */
[----:B------:R-:W-:Y:S01]  /*3d10*/  MUFU.EX2 R180, R180 ;  /* 0x000000b400b47308 */ /* 0x000fe20000000800 */
[----:B------:R-:W-:Y:S02]  /*3d20*/  IADD3 R112, PT, PT, R113, R204, RZ ;  /* 0x000000cc71707210 */ /* 0x000fe40007ffe0ff */
[----:B------:R-:W-:Y:S07]  /*3d30*/  ISETP.GT.AND P4, PT, R242, R223, PT ;  /* 0x000000dff200720c */ /* 0x000fee0003f84270 */
[----:B------:R-:W-:Y:S10]  /*3d40*/  MUFU.EX2 R181, R181 ;  /* 0x000000b500b57308 */ /* 0x000ff40000000800 */
        /* <DEDUP_REMOVED lines=12> */
[----:B------:R-:W1:Y:S02]  /*3e10*/  MUFU.EX2 R252, R231 ;  /* 0x000000e700fc7308 */ /* 0x000e640000000800 */
[----:B-1----:R-:W-:Y:S02]  /*3e20*/  F2FP.BF16.F32.PACK_AB R231, R252, R195 ;  /* 0x000000c3fce7723e */ /* 0x002fe400000010ff */
[----:B------:R-:W-:Y:S02]  /*3e30*/  F2FP.BF16.F32.PACK_AB R13, R180, R115 ;  /* 0x00000073b40d723e */ /* 0x000fe400000010ff */
[----:B------:R-:W-:Y:S02]  /*3e40*/  F2FP.BF16.F32.PACK_AB R11, R182, R181 ;  /* 0x000000b5b60b723e */ /* 0x000fe400000010ff */
[----:B------:R-:W-:Y:S01]  /*3e50*/  F2FP.BF16.F32.PACK_AB R10, R186, R185 ;  /* 0x000000b9ba0a723e */ /* 0x000fe200000010ff */
[----:B------:R-:W-:Y:S01]  /*3e60*/  STS [R220], R13 ;  /* 0x0000000ddc007388 */ /* 0x000fe20000000800 */
[----:B------:R-:W-:Y:S02]  /*3e70*/  F2FP.BF16.F32.PACK_AB R6, R188, R187 ;  /* 0x000000bbbc06723e */ /* 0x000fe400000010ff */
[----:B------:R-:W-:Y:S01]  /*3e80*/  F2FP.BF16.F32.PACK_AB R9, R190, R189 ;  /* 0x000000bdbe09723e */ /* 0x000fe200000010ff */
[----:B------:R-:W-:Y:S01]  /*3e90*/  STS [R220+0x400], R11 ;  /* 0x0004000bdc007388 */ /* 0x000fe20000000800 */
[----:B------:R-:W-:Y:S02]  /*3ea0*/  F2FP.BF16.F32.PACK_AB R7, R192, R191 ;  /* 0x000000bfc007723e */ /* 0x000fe400000010ff */
[----:B------:R-:W-:Y:S01]  /*3eb0*/  F2FP.BF16.F32.PACK_AB R5, R194, R193 ;  /* 0x000000c1c205723e */ /* 0x000fe200000010ff */
[----:B------:R-:W-:Y:S04]  /*3ec0*/  STS [R247], R10 ;  /* 0x0000000af7007388 */ /* 0x000fe80000000800 */
[----:B------:R-:W-:Y:S04]  /*3ed0*/  STS [R247+0x400], R6 ;  /* 0x00040006f7007388 */ /* 0x000fe80000000800 */
[----:B------:R-:W-:Y:S04]  /*3ee0*/  STS [R222], R9 ;  /* 0x00000009de007388 */ /* 0x000fe80000000800 */
[----:B------:R-:W-:Y:S04]  /*3ef0*/  STS [R222+0x400], R7 ;  /* 0x00040007de007388 */ /* 0x000fe80000000800 */
[----:B------:R-:W-:Y:S04]  /*3f00*/  STS [R226], R5 ;  /* 0x00000005e2007388 */ /* 0x000fe80000000800 */
[----:B------:R-:W-:Y:S04]  /*3f10*/  STS [R226+0x400], R231 ;  /* 0x000400e7e2007388 */ /* 0x000fe80000000800 */
[----:B------:R-:W1:Y:S08]  /*3f20*/  LDSM.16.M88.4 R100, [R209+0x8000] ;  /* 0x00800000d164783b */ /* 0x000e700000000200 */
[----:B------:R-:W2:Y:S08]  /*3f30*/  LDSM.16.M88.4 R104, [R114+0x8000] ;  /* 0x008000007268783b */ /* 0x000eb00000000200 */
[----:B------:R-:W3:Y:S01]  /*3f40*/  LDSM.16.M88.4 R108, [R113+0x8000] ;  /* 0x00800000716c783b */ /* 0x000ee20000000200 */
[C---:B-1----:R-:W-:Y:S08]  /*3f50*/  HMMA.16816.F32.BF16 R20, R100.reuse, R116, RZ ;  /* 0x000000746414723c */ /* 0x042ff000000418ff */
[C---:B------:R-:W-:Y:S08]  /*3f60*/  HMMA.16816.F32.BF16 R24, R100.reuse, R118, RZ ;  /* 0x000000766418723c */ /* 0x040ff000000418ff */
[C---:B------:R-:W-:Y:S08]  /*3f70*/  HMMA.16816.F32.BF16 R28, R100.reuse, R120, RZ ;  /* 0x00000078641c723c */ /* 0x040ff000000418ff */
[----:B------:R-:W-:Y:S01]  /*3f80*/  HMMA.16816.F32.BF16 R32, R100, R122, RZ ;  /* 0x0000007a6420723c */ /* 0x000fe200000418ff */
[----:B------:R-:W1:Y:S07]  /*3f90*/  LDSM.16.M88.4 R100, [R112+0x8000] ;  /* 0x008000007064783b */ /* 0x000e6e0000000200 */
[C---:B--2---:R-:W-:Y:S08]  /*3fa0*/  HMMA.16816.F32.BF16 R20, R104.reuse, R124, R20 ;  /* 0x0000007c6814723c */ /* 0x044ff00000041814 */
[C---:B------:R-:W-:Y:S08]  /*3fb0*/  HMMA.16816.F32.BF16 R24, R104.reuse, R126, R24 ;  /* 0x0000007e6818723c */ /* 0x040ff00000041818 */
[C---:B------:R-:W-:Y:S08]  /*3fc0*/  HMMA.16816.F32.BF16 R28, R104.reuse, R128, R28 ;  /* 0x00000080681c723c */ /* 0x040ff0000004181c */
[----:B------:R-:W-:Y:S01]  /*3fd0*/  HMMA.16816.F32.BF16 R32, R104, R130, R32 ;  /* 0x000000826820723c */ /* 0x000fe20000041820 */
[----:B------:R-:W2:Y:S07]  /*3fe0*/  LDSM.16.M88.4 R104, [R209+0xa000] ;  /* 0x00a00000d168783b */ /* 0x000eae0000000200 */
[C---:B---3--:R-:W-:Y:S08]  /*3ff0*/  HMMA.16816.F32.BF16 R20, R108.reuse, R132, R20 ;  /* 0x000000846c14723c */ /* 0x048ff00000041814 */
[C---:B------:R-:W-:Y:S08]  /*4000*/  HMMA.16816.F32.BF16 R24, R108.reuse, R134, R24 ;  /* 0x000000866c18723c */ /* 0x040ff00000041818 */
[C---:B------:R-:W-:Y:S08]  /*4010*/  HMMA.16816.F32.BF16 R28, R108.reuse, R136, R28 ;  /* 0x000000886c1c723c */ /* 0x040ff0000004181c */
[----:B------:R-:W-:Y:S01]  /*4020*/  HMMA.16816.F32.BF16 R32, R108, R138, R32 ;  /* 0x0000008a6c20723c */ /* 0x000fe20000041820 */
[----:B------:R-:W3:Y:S07]  /*4030*/  LDSM.16.M88.4 R108, [R114+0xa000] ;  /* 0x00a00000726c783b */ /* 0x000eee0000000200 */
[C---:B-1----:R-:W-:Y:S08]  /*4040*/  HMMA.16816.F32.BF16 R20, R100.reuse, R140, R20 ;  /* 0x0000008c6414723c */ /* 0x042ff00000041814 */
[C---:B------:R-:W-:Y:S08]  /*4050*/  HMMA.16816.F32.BF16 R24, R100.reuse, R142, R24 ;  /* 0x0000008e6418723c */ /* 0x040ff00000041818 */
[C---:B------:R-:W-:Y:S08]  /*4060*/  HMMA.16816.F32.BF16 R28, R100.reuse, R144, R28 ;  /* 0x00000090641c723c */ /* 0x040ff0000004181c */
[----:B------:R-:W-:Y:S01]  /*4070*/  HMMA.16816.F32.BF16 R32, R100, R146, R32 ;  /* 0x000000926420723c */ /* 0x000fe20000041820 */
        /* <DEDUP_REMOVED lines=9> */
[----:B------:R-:W-:Y:S08]  /*4110*/  HMMA.16816.F32.BF16 R32, R108, R162, R32 ;  /* 0x000000a26c20723c */ /* 0x000ff00000041820 */
[C---:B-1----:R-:W-:Y:S08]  /*4120*/  HMMA.16816.F32.BF16 R20, R100.reuse, R164, R20 ;  /* 0x000000a46414723c */ /* 0x042ff00000041814 */
[C---:B------:R-:W-:Y:S08]  /*4130*/  HMMA.16816.F32.BF16 R24, R100.reuse, R166, R24 ;  /* 0x000000a66418723c */ /* 0x040ff00000041818 */
[C---:B------:R-:W-:Y:S08]  /*4140*/  HMMA.16816.F32.BF16 R28, R100.reuse, R168, R28 ;  /* 0x000000a8641c723c */ /* 0x040ff0000004181c */
[----:B------:R-:W-:Y:S08]  /*4150*/  HMMA.16816.F32.BF16 R32, R100, R170, R32 ;  /* 0x000000aa6420723c */ /* 0x000ff00000041820 */
[C---:B--2---:R-:W-:Y:S08]  /*4160*/  HMMA.16816.F32.BF16 R20, R104.reuse, R172, R20 ;  /* 0x000000ac6814723c */ /* 0x044ff00000041814 */
[C---:B------:R-:W-:Y:S08]  /*4170*/  HMMA.16816.F32.BF16 R24, R104.reuse, R174, R24 ;  /* 0x000000ae6818723c */ /* 0x040ff00000041818 */
[C---:B------:R-:W-:Y:S03]  /*4180*/  HMMA.16816.F32.BF16 R28, R104.reuse, R176, R28 ;  /* 0x000000b0681c723c */ /* 0x040fe6000004181c */
[C---:B-----5:R-:W-:Y:S01]  /*4190*/  FADD.FTZ R231, -R184.reuse, R20 ;  /* 0x00000014b8e77221 */ /* 0x060fe20000010100 */
[----:B------:R-:W-:Y:S01]  /*41a0*/  FADD.FTZ R5, -R184, R21 ;  /* 0x00000015b8057221 */ /* 0x000fe20000010100 */
[C---:B------:R-:W-:Y:S01]  /*41b0*/  FADD.FTZ R6, -R183.reuse, R22 ;  /* 0x00000016b7067221 */ /* 0x040fe20000010100 */
[----:B------:R-:W-:Y:S01]  /*41c0*/  FADD.FTZ R7, -R183, R23 ;  /* 0x00000017b7077221 */ /* 0x000fe20000010100 */
[----:B------:R-:W-:Y:S01]  /*41d0*/  FMUL.FTZ R231, R115, R231 ;  /* 0x000000e773e77220 */ /* 0x000fe20000410000 */
[----:B------:R-:W-:Y:S03]  /*41e0*/  HMMA.16816.F32.BF16 R32, R104, R178, R32 ;  /* 0x000000b26820723c */ /* 0x000fe60000041820 */
[----:B------:R-:W-:Y:S01]  /*41f0*/  FMUL.FTZ R180, R180, R5 ;  /* 0x00000005b4b47220 */ /* 0x000fe20000410000 */
[----:B------:R-:W-:Y:S01]  /*4200*/  FMUL.FTZ R181, R181, R6 ;  /* 0x00000006b5b57220 */ /* 0x000fe20000410000 */
[----:B------:R-:W-:Y:S01]  /*4210*/  FMUL.FTZ R182, R182, R7 ;  /* 0x00000007b6b67220 */ /* 0x000fe20000410000 */
[C---:B------:R-:W-:Y:S01]  /*4220*/  FADD.FTZ R115, -R184.reuse, R24 ;  /* 0x00000018b8737221 */ /* 0x040fe20000010100 */
[----:B------:R-:W-:Y:S01]  /*4230*/  FADD.FTZ R5, -R184, R25 ;  /* 0x00000019b8057221 */ /* 0x000fe20000010100 */
[----:B------:R-:W-:Y:S01]  /*4240*/  F2FP.BF16.F32.PACK_AB R231, R180, R231 ;  /* 0x000000e7b4e7723e */ /* 0x000fe200000010ff */
[----:B------:R-:W-:Y:S01]  /*4250*/  FADD.FTZ R6, -R183, R26 ;  /* 0x0000001ab7067221 */ /* 0x000fe20000010100 */
[----:B------:R-:W-:Y:S01]  /*4260*/  FMUL.FTZ R115, R185, R115 ;  /* 0x00000073b9737220 */ /* 0x000fe20000410000 */
[----:B------:R-:W-:Y:S01]  /*4270*/  FMUL.FTZ R186, R186, R5 ;  /* 0x00000005baba7220 */ /* 0x000fe20000410000 */
[----:B------:R-:W-:Y:S01]  /*4280*/  F2FP.BF16.F32.PACK_AB R181, R182, R181 ;  /* 0x000000b5b6b5723e */ /* 0x000fe200000010ff */
[----:B------:R-:W-:Y:S01]  /*4290*/  FMUL.FTZ R187, R187, R6 ;  /* 0x00000006bbbb7220 */ /* 0x000fe20000410000 */
[C---:B------:R-:W-:Y:S01]  /*42a0*/  FADD.FTZ R7, -R183.reuse, R27 ;  /* 0x0000001bb7077221 */ /* 0x040fe20000010100 */
[C---:B------:R-:W-:Y:S01]  /*42b0*/  FADD.FTZ R180, -R184.reuse, R28 ;  /* 0x0000001cb8b47221 */ /* 0x040fe20000010100 */
[C---:B------:R-:W-:Y:S01]  /*42c0*/  FADD.FTZ R185, -R184.reuse, R29 ;  /* 0x0000001db8b97221 */ /* 0x040fe20000010100 */
[C---:B------:R-:W-:Y:S01]  /*42d0*/  FADD.FTZ R182, -R183.reuse, R30 ;  /* 0x0000001eb7b67221 */ /* 0x040fe20000010100 */
[C---:B------:R-:W-:Y:S01]  /*42e0*/  FADD.FTZ R5, -R183.reuse, R31 ;  /* 0x0000001fb7057221 */ /* 0x040fe20000010100 */
[----:B------:R-:W-:Y:S01]  /*42f0*/  FADD.FTZ R6, -R184, R32 ;  /* 0x00000020b8067221 */ /* 0x000fe20000010100 */
[C---:B------:R-:W-:Y:S01]  /*4300*/  FADD.FTZ R10, -R183.reuse, R34 ;  /* 0x00000022b70a7221 */ /* 0x040fe20000010100 */
[----:B------:R-:W-:Y:S01]  /*4310*/  F2FP.BF16.F32.PACK_AB R186, R186, R115 ;  /* 0x00000073baba723e */ /* 0x000fe200000010ff */
[----:B------:R-:W-:Y:S01]  /*4320*/  FADD.FTZ R184, -R184, R33 ;  /* 0x00000021b8b87221 */ /* 0x000fe20000010100 */
[----:B------:R-:W-:Y:S01]  /*4330*/  FADD.FTZ R183, -R183, R35 ;  /* 0x00000023b7b77221 */ /* 0x000fe20000010100 */
[----:B------:R-:W-:Y:S01]  /*4340*/  FMUL.FTZ R180, R189, R180 ;  /* 0x000000b4bdb47220 */ /* 0x000fe20000410000 */
[----:B------:R-:W-:Y:S01]  /*4350*/  FMUL.FTZ R188, R188, R7 ;  /* 0x00000007bcbc7220 */ /* 0x000fe20000410000 */
[----:B------:R-:W-:Y:S01]  /*4360*/  FMUL.FTZ R185, R190, R185 ;  /* 0x000000b9beb97220 */ /* 0x000fe20000410000 */
[----:B------:R-:W-:Y:S01]  /*4370*/  FMUL.FTZ R182, R191, R182 ;  /* 0x000000b6bfb67220 */ /* 0x000fe20000410000 */
[----:B------:R-:W-:Y:S01]  /*4380*/  FMUL.FTZ R189, R192, R5 ;  /* 0x00000005c0bd7220 */ /* 0x000fe20000410000 */
[----:B------:R-:W-:Y:S01]  /*4390*/  FMUL.FTZ R193, R193, R6 ;  /* 0x00000006c1c17220 */ /* 0x000fe20000410000 */
[----:B------:R-:W-:Y:S01]  /*43a0*/  F2FP.BF16.F32.PACK_AB R188, R188, R187 ;  /* 0x000000bbbcbc723e */ /* 0x000fe200000010ff */
[----:B------:R-:W-:Y:S01]  /*43b0*/  FMUL.FTZ R184, R194, R184 ;  /* 0x000000b8c2b87220 */ /* 0x000fe20000410000 */
[----:B------:R-:W-:Y:S01]  /*43c0*/  F2FP.BF16.F32.PACK_AB R185, R185, R180 ;  /* 0x000000b4b9b9723e */ /* 0x000fe200000010ff */
[----:B------:R-:W-:Y:S01]  /*43d0*/  FMUL.FTZ R195, R195, R10 ;  /* 0x0000000ac3c37220 */ /* 0x000fe20000410000 */
[----:B------:R-:W-:Y:S01]  /*43e0*/  F2FP.BF16.F32.PACK_AB R189, R189, R182 ;  /* 0x000000b6bdbd723e */ /* 0x000fe200000010ff */
[----:B------:R-:W-:Y:S01]  /*43f0*/  FMUL.FTZ R252, R252, R183 ;  /* 0x000000b7fcfc7220 */ /* 0x000fe20000410000 */
[----:B------:R-:W-:Y:S04]  /*4400*/  F2FP.BF16.F32.PACK_AB R193, R184, R193 ;  /* 0x000000c1b8c1723e */ /* 0x000fe800000010ff */
[----:B------:R-:W-:Y:S01]  /*4410*/  F2FP.BF16.F32.PACK_AB R195, R252, R195 ;  /* 0x000000c3fcc3723e */ /* 0x000fe200000010ff */
        /* <DEDUP_REMOVED lines=20> */
[-CC-:B------:R-:W-:Y:S01]  /*4560*/  @!P3 LEA.HI.X R11, R4, R233.reuse, R5.reuse, 0x1, P1 ;  /* 0x000000e9040bb211 */ /* 0x180fe200008f0c05 */
        /* <DEDUP_REMOVED lines=28> */
.L_x_144:
[----:B------:R2:W-:Y:S04]  /*4730*/  STS [R220+-0x2000], R231 ;  /* 0xffe000e7dc007388 */ /* 0x0005e80000000800 */
[----:B------:R-:W-:Y:S04]  /*4740*/  STS [R220+-0x1c00], R181 ;  /* 0xffe400b5dc007388 */ /* 0x000fe80000000800 */
[----:B------:R-:W-:Y:S04]  /*4750*/  STS [R247+-0x2000], R186 ;  /* 0xffe000baf7007388 */ /* 0x000fe80000000800 */
[----:B------:R-:W-:Y:S04]  /*4760*/  STS [R247+-0x1c00], R188 ;  /* 0xffe400bcf7007388 */ /* 0x000fe80000000800 */
[----:B------:R-:W-:Y:S04]  /*4770*/  STS [R222+-0x2000], R185 ;  /* 0xffe000b9de007388 */ /* 0x000fe80000000800 */
[----:B------:R-:W-:Y:S04]  /*4780*/  STS [R222+-0x1c00], R189 ;  /* 0xffe400bdde007388 */ /* 0x000fe80000000800 */
[----:B------:R-:W-:Y:S01]  /*4790*/  STS [R226+-0x2000], R193 ;  /* 0xffe000c1e2007388 */ /* 0x000fe20000000800 */
[----:B--2---:R-:W2:Y:S03]  /*47a0*/  LDC R231, c[0x0][0x44c] ;  /* 0x00011300ffe77b82 */ /* 0x004ea60000000800 */
[----:B------:R-:W-:Y:S05]  /*47b0*/  STS [R226+-0x1c00], R195 ;  /* 0xffe400c3e2007388 */ /* 0x000fea0000000800 */
        /* <DEDUP_REMOVED lines=21> */
[----:B------:R-:W-:Y:S07]  /*4910*/  LDSM.16.MT88.4 R12, [R207+0x9800] ;  /* 0x00980000cf0c783b */ /* 0x000fee0000004200 */
[----:B------:R-:W-:Y:S01]  /*4920*/  HMMA.16816.F32.BF16 R64, R4, R18, R64 ;  /* 0x000000120440723c */ /* 0x000fe20000041840 */
[----:B------:R-:W2:Y:S04]  /*4930*/  LDSM.16.MT88.4 R4, [R203+0x1800] ;  /* 0x00180000cb04783b */ /* 0x000ea80000004200 */
[----:B------:R-:W3:Y:S03]  /*4940*/  LDSM.16.MT88.4 R16, [R202+0x1800] ;  /* 0x00180000ca10783b */ /* 0x000ee60000004200 */
[-C--:B----4-:R-:W-:Y:S08]  /*4950*/  HMMA.16816.F32.BF16 R36, R20, R24.reuse, R36 ;  /* 0x000000181424723c */ /* 0x090ff00000041824 */
[C---:B-----5:R-:W-:Y:S08]  /*4960*/  HMMA.16816.F32.BF16 R40, R28.reuse, R24, R40 ;  /* 0x000000181c28723c */ /* 0x060ff00000041828 */
[-C--:B------:R-:W-:Y:S08]  /*4970*/  HMMA.16816.F32.BF16 R44, R28, R26.reuse, R44 ;  /* 0x0000001a1c2c723c */ /* 0x080ff0000004182c */
[C---:B------:R-:W-:Y:S01]  /*4980*/  HMMA.16816.F32.BF16 R48, R20.reuse, R26, R48 ;  /* 0x0000001a1430723c */ /* 0x040fe20000041830 */
[----:B------:R-:W4:Y:S01]  /*4990*/  LDSM.16.MT88.4 R24, [R207+0xb800] ;  /* 0x00b80000cf18783b */ /* 0x000f220000004200 */
[----:B------:R-:W-:Y:S06]  /*49a0*/  BAR.SYNC.DEFER_BLOCKING 0x0 ;  /* 0x0000000000007b1d */ /* 0x000fec0000010000 */
        /* <DEDUP_REMOVED lines=8> */
[-C--:B------:R-:W-:Y:S08]  /*4a30*/  HMMA.16816.F32.BF16 R52, R8, R108.reuse, R52 ;  /* 0x0000006c0834723c */ /* 0x080ff00000041834 */
[C---:B------:R-:W-:Y:S08]  /*4a40*/  HMMA.16816.F32.BF16 R56, R104.reuse, R108, R56 ;  /* 0x0000006c6838723c */ /* 0x040ff00000041838 */
[-C--:B------:R-:W-:Y:S08]  /*4a50*/  HMMA.16816.F32.BF16 R60, R104, R110.reuse, R60 ;  /* 0x0000006e683c723c */ /* 0x080ff0000004183c */
[----:B------:R-:W-:Y:S08]  /*4a60*/  HMMA.16816.F32.BF16 R64, R8, R110, R64 ;  /* 0x0000006e0840723c */ /* 0x000ff00000041840 */
[-C--:B--2---:R-:W-:Y:S08]  /*4a70*/  HMMA.16816.F32.BF16 R36, R4, R12.reuse, R36 ;  /* 0x0000000c0424723c */ /* 0x084ff00000041824 */
[C---:B---3--:R-:W-:Y:S08]  /*4a80*/  HMMA.16816.F32.BF16 R40, R16.reuse, R12, R40 ;  /* 0x0000000c1028723c */ /* 0x048ff00000041828 */
[-C--:B------:R-:W-:Y:S08]  /*4a90*/  HMMA.16816.F32.BF16 R44, R16, R14.reuse, R44 ;  /* 0x0000000e102c723c */ /* 0x080ff0000004182c */
[C---:B------:R-:W-:Y:S08]  /*4aa0*/  HMMA.16816.F32.BF16 R48, R4.reuse, R14, R48 ;  /* 0x0000000e0430723c */ /* 0x040ff00000041830 */
[-C--:B----4-:R-:W-:Y:S08]  /*4ab0*/  HMMA.16816.F32.BF16 R52, R4, R24.reuse, R52 ;  /* 0x000000180434723c */ /* 0x090ff00000041834 */
[C---:B------:R-:W-:Y:S08]  /*4ac0*/  HMMA.16816.F32.BF16 R56, R16.reuse, R24, R56 ;  /* 0x000000181038723c */ /* 0x040ff00000041838 */
[-C--:B------:R-:W-:Y:S08]  /*4ad0*/  HMMA.16816.F32.BF16 R60, R16, R26.reuse, R60 ;  /* 0x0000001a103c723c */ /* 0x080ff0000004183c */
[----:B------:R-:W-:Y:S04]  /*4ae0*/  HMMA.16816.F32.BF16 R64, R4, R26, R64 ;  /* 0x0000001a0440723c */ /* 0x000fe80000041840 */
[----:B------:R-:W-:Y:S04]  /*4af0*/  LEA R5, -R231, RZ, 0x6 ;  /* 0x000000ffe7057211 */ /* 0x000fe800078e31ff */
        /* <DEDUP_REMOVED lines=35> */
.L_x_145:
[----:B------:R-:W-:Y:S01]  /*4d30*/  LDSM.16.M88.4 R100, [R201] ;  /* 0x00000000c964783b */ /* 0x000fe20000000200 */
[----:B------:R-:W-:Y:S02]  /*4d40*/  ISETP.GT.AND P3, PT, R242, R223, PT ;  /* 0x000000dff200720c */ /* 0x000fe40003f64270 */
        /* <DEDUP_REMOVED lines=9> */
[----:B------:R-:W-:Y:S04]  /*4de0*/  LDSM.16.M88.4 R184, [R200] ;  /* 0x00000000c8b8783b */ /* 0x000fe80000000200 */
[----:B------:R-:W4:Y:S04]  /*4df0*/  LDSM.16.MT88.4 R188, [R207+0xd000] ;  /* 0x00d00000cfbc783b */ /* 0x000f280000004200 */
[----:B------:R-:W4:Y:S01]  /*4e00*/  LDSM.16.M88.4 R192, [R200+0x1000] ;  /* 0x00100000c8c0783b */ /* 0x000f220000000200 */
        /* <DEDUP_REMOVED lines=8> */
[----:B------:R-:W1:Y:S07]  /*4e90*/  LDSM.16.MT88.4 R100, [R207+0xf000] ;  /* 0x00f00000cf64783b */ /* 0x000e6e0000004200 */
[-C--:B----4-:R-:W-:Y:S08]  /*4ea0*/  HMMA.16816.F32.BF16 R4, R104, R108.reuse, R4 ;  /* 0x0000006c6804723c */ /* 0x090ff00000041804 */
[C---:B------:R-:W-:Y:S08]  /*4eb0*/  HMMA.16816.F32.BF16 R8, R112.reuse, R108, R8 ;  /* 0x0000006c7008723c */ /* 0x040ff00000041808 */
[-C--:B------:R-:W-:Y:S08]  /*4ec0*/  HMMA.16816.F32.BF16 R12, R112, R110.reuse, R12 ;  /* 0x0000006e700c723c */ /* 0x080ff0000004180c */
[C---:B------:R-:W-:Y:S01]  /*4ed0*/  HMMA.16816.F32.BF16 R16, R104.reuse, R110, R16 ;  /* 0x0000006e6810723c */ /* 0x040fe20000041810 */
[----:B------:R-:W-:Y:S07]  /*4ee0*/  LDSM.16.MT88.4 R108, [R207+0xd800] ;  /* 0x00d80000cf6c783b */ /* 0x000fee0000004200 */
[-C--:B------:R-:W-:Y:S08]  /*4ef0*/  HMMA.16816.F32.BF16 R20, R104, R180.reuse, R20 ;  /* 0x000000b46814723c */ /* 0x080ff00000041814 */
[C---:B------:R-:W-:Y:S04]  /*4f00*/  HMMA.16816.F32.BF16 R24, R112.reuse, R180, R24 ;  /* 0x000000b47018723c */ /* 0x040fe80000041818 */
[C---:B------:R-:W-:Y:S04]  /*4f10*/  LEA R180, P0, R236.reuse, R248, 0x2 ;  /* 0x000000f8ecb47211 */ /* 0x040fe800078010ff */
[-C--:B------:R-:W-:Y:S01]  /*4f20*/  HMMA.16816.F32.BF16 R28, R112, R182.reuse, R28 ;  /* 0x000000b6701c723c */ /* 0x080fe2000004181c */
[----:B------:R-:W-:Y:S02]  /*4f30*/  LDSM.16.M88.4 R112, [R3+0x1000] ;  /* 0x001000000370783b */ /* 0x000fe40000000200 */
[----:B------:R-:W-:Y:S05]  /*4f40*/  LEA.HI.X.SX32 R181, R236, R249, 0x2, P0 ;  /* 0x000000f9ecb57211 */ /* 0x000fea00000f16ff */
[----:B------:R-:W-:Y:S01]  /*4f50*/  HMMA.16816.F32.BF16 R32, R104, R182, R32 ;  /* 0x000000b66820723c */ /* 0x000fe20000041820 */
[----:B------:R-:W2:Y:S03]  /*4f60*/  LDSM.16.M88.4 R104, [R3] ;  /* 0x000000000368783b */ /* 0x000ea60000000200 */
[C---:B------:R-:W-:Y:S04]  /*4f70*/  LEA R182, P0, R231.reuse, R180, 0x5 ;  /* 0x000000b4e7b67211 */ /* 0x040fe800078028ff */
[-C--:B------:R-:W-:Y:S05]  /*4f80*/  HMMA.16816.F32.BF16 R4, R184, R188.reuse, R4 ;  /* 0x000000bcb804723c */ /* 0x080fea0000041804 */
[C---:B------:R-:W-:Y:S03]  /*4f90*/  LEA.HI.X.SX32 R183, R231.reuse, R181, 0x5, P0 ;  /* 0x000000b5e7b77211 */ /* 0x040fe600000f2eff */
[C---:B------:R-:W-:Y:S04]  /*4fa0*/  HMMA.16816.F32.BF16 R8, R192.reuse, R188, R8 ;  /* 0x000000bcc008723c */ /* 0x040fe80000041808 */
[C---:B------:R-:W-:Y:S04]  /*4fb0*/  LEA R188, P0, R231.reuse, R182, 0x5 ;  /* 0x000000b6e7bc7211 */ /* 0x040fe800078028ff */
[-C--:B------:R-:W-:Y:S03]  /*4fc0*/  HMMA.16816.F32.BF16 R12, R192, R190.reuse, R12 ;  /* 0x000000bec00c723c */ /* 0x080fe6000004180c */
[C---:B------:R-:W-:Y:S05]  /*4fd0*/  LEA.HI.X.SX32 R189, R231.reuse, R183, 0x5, P0 ;  /* 0x000000b7e7bd7211 */ /* 0x040fea00000f2eff */
[C---:B------:R-:W-:Y:S04]  /*4fe0*/  HMMA.16816.F32.BF16 R16, R184.reuse, R190, R16 ;  /* 0x000000beb810723c */ /* 0x040fe80000041810 */
[C---:B------:R-:W-:Y:S04]  /*4ff0*/  LEA R190, P0, R231.reuse, R188, 0x5 ;  /* 0x000000bce7be7211 */ /* 0x040fe800078028ff */
[-C--:B-1----:R-:W-:Y:S03]  /*5000*/  HMMA.16816.F32.BF16 R20, R184, R100.reuse, R20 ;  /* 0x00000064b814723c */ /* 0x082fe60000041814 */
[C---:B------:R-:W-:Y:S05]  /*5010*/  LEA.HI.X.SX32 R191, R231.reuse, R189, 0x5, P0 ;  /* 0x000000bde7bf7211 */ /* 0x040fea00000f2eff */
[C---:B------:R-:W-:Y:S08]  /*5020*/  HMMA.16816.F32.BF16 R24, R192.reuse, R100, R24 ;  /* 0x00000064c018723c */ /* 0x040ff00000041818 */
[-C--:B------:R-:W-:Y:S08]  /*5030*/  HMMA.16816.F32.BF16 R28, R192, R102.reuse, R28 ;  /* 0x00000066c01c723c */ /* 0x080ff0000004181c */
[----:B------:R-:W-:Y:S01]  /*5040*/  HMMA.16816.F32.BF16 R32, R184, R102, R32 ;  /* 0x00000066b820723c */ /* 0x000fe20000041820 */
[----:B------:R-:W1:Y:S03]  /*5050*/  LDSM.16.MT88.4 R100, [R207+0xf800] ;  /* 0x00f80000cf64783b */ /* 0x000e660000004200 */
[C---:B------:R-:W-:Y:S04]  /*5060*/  LEA R186, P0, R231.reuse, R190, 0x5 ;  /* 0x000000bee7ba7211 */ /* 0x040fe800078028ff */
[-C--:B--2---:R-:W-:Y:S05]  /*5070*/  HMMA.16816.F32.BF16 R4, R104, R108.reuse, R4 ;  /* 0x0000006c6804723c */ /* 0x084fea0000041804 */
        /* <DEDUP_REMOVED lines=8> */
[C---:B------:R-:W-:Y:S04]  /*5100*/  IMAD.WIDE R108, R231.reuse, -0xc0, R192 ;  /* 0xffffff40e76c7825 */ /* 0x040fe800078e02c0 */
[-C--:B-1----:R-:W-:Y:S03]  /*5110*/  HMMA.16816.F32.BF16 R20, R104, R100.reuse, R20 ;  /* 0x000000646814723c */ /* 0x082fe60000041814 */
[C---:B------:R-:W-:Y:S04]  /*5120*/  LEA R110, P0, R231.reuse, R108, 0x5 ;  /* 0x0000006ce76e7211 */ /* 0x040fe800078028ff */
[C---:B------:R-:W-:Y:S01]  /*5130*/  LEA.HI.X.SX32 R111, R231.reuse, R109, 0x5, P0 ;  /* 0x0000006de76f7211 */ /* 0x040fe200000f2eff */
[C---:B------:R-:W-:Y:S04]  /*5140*/  HMMA.16816.F32.BF16 R24, R112.reuse, R100, R24 ;  /* 0x000000647018723c */ /* 0x040fe80000041818 */
[C---:B------:R-:W-:Y:S04]  /*5150*/  LEA R194, P0, R231.reuse, R110, 0x5 ;  /* 0x0000006ee7c27211 */ /* 0x040fe800078028ff */
[-C--:B------:R-:W-:Y:S03]  /*5160*/  HMMA.16816.F32.BF16 R28, R112, R102.reuse, R28 ;  /* 0x00000066701c723c */ /* 0x080fe6000004181c */
[C---:B------:R-:W-:Y:S02]  /*5170*/  LEA.HI.X.SX32 R195, R231.reuse, R111, 0x5, P0 ;  /* 0x0000006fe7c37211 */ /* 0x040fe400000f2eff */
[C---:B------:R-:W-:Y:S03]  /*5180*/  LEA R114, P0, R231.reuse, R194, 0x5 ;  /* 0x000000c2e7727211 */ /* 0x040fe600078028ff */
[----:B------:R-:W-:Y:S04]  /*5190*/  HMMA.16816.F32.BF16 R32, R104, R102, R32 ;  /* 0x000000666820723c */ /* 0x000fe80000041820 */
[----:B------:R-:W-:Y:S01]  /*51a0*/  @P4 IMAD.WIDE.U32 R104, R210, 0x4, R250 ;  /* 0x00000004d2684825 */ /* 0x000fe200078e00fa */
[C---:B------:R-:W-:Y:S02]  /*51b0*/  LEA.HI.X.SX32 R115, R231.reuse, R195, 0x5, P0 ;  /* 0x000000c3e7737211 */ /* 0x040fe400000f2eff */
[C---:B------:R-:W-:Y:S02]  /*51c0*/  LEA R112, P0, R231.reuse, R114, 0x5 ;  /* 0x00000072e7707211 */ /* 0x040fe400078028ff */
[----:B------:R-:W5:Y:S02]  /*51d0*/  @P4 LDG.E R239, desc[UR20][R104.64+-0x100] ;  /* 0xffff001468ef4981 */ /* 0x000f64000c1e1900 */
[C---:B------:R-:W-:Y:S02]  /*51e0*/  LEA.HI.X.SX32 R113, R231.reuse, R115, 0x5, P0 ;  /* 0x00000073e7717211 */ /* 0x040fe400000f2eff */
[----:B------:R1:W5:Y:S01]  /*51f0*/  @P4 LDG.E R238, desc[UR20][R104.64+-0xe0] ;  /* 0xffff201468ee4981 */ /* 0x000362000c1e1900 */
[C---:B------:R-:W-:Y:S03]  /*5200*/  LEA R102, P0, R231.reuse, R112, 0x5 ;  /* 0x00000070e7667211 */ /* 0x040fe600078028ff */
[----:B------:R2:W-:Y:S01]  /*5210*/  REDG.E.ADD.F32.FTZ.RN.STRONG.GPU desc[UR20][R248.64], R4 ;  /* 0x00000004f80079a6 */ /* 0x0005e2000c12f314 */
[C---:B------:R-:W-:Y:S02]  /*5220*/  LEA.HI.X.SX32 R103, R231.reuse, R113, 0x5, P0 ;  /* 0x00000071e7677211 */ /* 0x040fe400000f2eff */
[C---:B------:R-:W-:Y:S01]  /*5230*/  LEA R106, P0, R231.reuse, R102, 0x5 ;  /* 0x00000066e76a7211 */ /* 0x040fe200078028ff */
[----:B------:R3:W-:Y:S03]  /*5240*/  REDG.E.ADD.F32.FTZ.RN.STRONG.GPU desc[UR20][R180.64], R5 ;  /* 0x00000005b40079a6 */ /* 0x0007e6000c12f314 */
[C---:B------:R-:W-:Y:S01]  /*5250*/  LEA.HI.X.SX32 R107, R231.reuse, R103, 0x5, P0 ;  /* 0x00000067e76b7211 */ /* 0x040fe200000f2eff */
[----:B------:R4:W-:Y:S04]  /*5260*/  REDG.E.ADD.F32.FTZ.RN.STRONG.GPU desc[UR20][R182.64], R6 ;  /* 0x00000006b60079a6 */ /* 0x0009e8000c12f314 */
[----:B------:R4:W-:Y:S04]  /*5270*/  REDG.E.ADD.F32.FTZ.RN.STRONG.GPU desc[UR20][R188.64], R7 ;  /* 0x00000007bc0079a6 */ /* 0x0009e8000c12f314 */
[----:B------:R4:W-:Y:S04]  /*5280*/  REDG.E.ADD.F32.FTZ.RN.STRONG.GPU desc[UR20][R190.64], R8 ;  /* 0x00000008be0079a6 */ /* 0x0009e8000c12f314 */
[----:B------:R4:W-:Y:S01]  /*5290*/  REDG.E.ADD.F32.FTZ.RN.STRONG.GPU desc[UR20][R186.64], R9 ;  /* 0x00000009ba0079a6 */ /* 0x0009e2000c12f314 */
[C---:B-1----:R-:W-:Y:S03]  /*52a0*/  IMAD.WIDE R104, R231.reuse, -0xc0, R106 ;  /* 0xffffff40e7687825 */ /* 0x042fe600078e026a */
[----:B------:R1:W-:Y:S01]  /*52b0*/  REDG.E.ADD.F32.FTZ.RN.STRONG.GPU desc[UR20][R184.64], R10 ;  /* 0x0000000ab80079a6 */ /* 0x0003e2000c12f314 */
[C---:B--2---:R-:W-:Y:S03]  /*52c0*/  LEA R4, P0, R231.reuse, R104, 0x5 ;  /* 0x00000068e7047211 */ /* 0x044fe600078028ff */
[----:B------:R-:W-:Y:S01]  /*52d0*/  REDG.E.ADD.F32.FTZ.RN.STRONG.GPU desc[UR20][R192.64], R11 ;  /* 0x0000000bc00079a6 */ /* 0x000fe2000c12f314 */
[C---:B---3--:R-:W-:Y:S03]  /*52e0*/  LEA.HI.X.SX32 R5, R231.reuse, R105, 0x5, P0 ;  /* 0x00000069e7057211 */ /* 0x048fe600000f2eff */
[----:B------:R-:W-:Y:S01]  /*52f0*/  REDG.E.ADD.F32.FTZ.RN.STRONG.GPU desc[UR20][R248.64+0x80], R16 ;  /* 0x00008010f80079a6 */ /* 0x000fe2000c12f314 */
[C---:B------:R-:W-:Y:S03]  /*5300*/  LEA R180, P0, R231.reuse, R4, 0x5 ;  /* 0x00000004e7b47211 */ /* 0x040fe600078028ff */
[----:B------:R2:W-:Y:S01]  /*5310*/  REDG.E.ADD.F32.FTZ.RN.STRONG.GPU desc[UR20][R108.64+0x80], R17 ;  /* 0x000080116c0079a6 */ /* 0x0005e2000c12f314 */
[C---:B------:R-:W-:Y:S02]  /*5320*/  LEA.HI.X.SX32 R181, R231.reuse, R5, 0x5, P0 ;  /* 0x00000005e7b57211 */ /* 0x040fe400000f2eff */
[C---:B------:R-:W-:Y:S01]  /*5330*/  LEA R100, P0, R231.reuse, R180, 0x5 ;  /* 0x000000b4e7647211 */ /* 0x040fe200078028ff */
[----:B------:R-:W-:Y:S03]  /*5340*/  REDG.E.ADD.F32.FTZ.RN.STRONG.GPU desc[UR20][R110.64+0x80], R18 ;  /* 0x000080126e0079a6 */ /* 0x000fe6000c12f314 */
[C---:B------:R-:W-:Y:S01]  /*5350*/  LEA.HI.X.SX32 R101, R231.reuse, R181, 0x5, P0 ;  /* 0x000000b5e7657211 */ /* 0x040fe200000f2eff */
[----:B------:R-:W-:Y:S01]  /*5360*/  REDG.E.ADD.F32.FTZ.RN.STRONG.GPU desc[UR20][R194.64+0x80], R19 ;  /* 0x00008013c20079a6 */ /* 0x000fe2000c12f314 */
[C---:B----4-:R-:W-:Y:S03]  /*5370*/  LEA R182, P0, R231.reuse, R100, 0x5 ;  /* 0x00000064e7b67211 */ /* 0x050fe600078028ff */
[----:B------:R-:W-:Y:S01]  /*5380*/  REDG.E.ADD.F32.FTZ.RN.STRONG.GPU desc[UR20][R114.64+0x80], R12 ;  /* 0x0000800c720079a6 */ /* 0x000fe2000c12f314 */
[C---:B------:R-:W-:Y:S02]  /*5390*/  LEA.HI.X.SX32 R183, R231.reuse, R101, 0x5, P0 ;  /* 0x00000065e7b77211 */ /* 0x040fe400000f2eff */
[C---:B------:R-:W-:Y:S01]  /*53a0*/  LEA R188, P0, R231.reuse, R182, 0x5 ;  /* 0x000000b6e7bc7211 */ /* 0x040fe200078028ff */
[----:B------:R-:W-:Y:S03]  /*53b0*/  REDG.E.ADD.F32.FTZ.RN.STRONG.GPU desc[UR20][R112.64+0x80], R13 ;  /* 0x0000800d700079a6 */ /* 0x000fe6000c12f314 */
[C---:B------:R-:W-:Y:S01]  /*53c0*/  LEA.HI.X.SX32 R189, R231.reuse, R183, 0x5, P0 ;  /* 0x000000b7e7bd7211 */ /* 0x040fe200000f2eff */
[----:B------:R-:W-:Y:S01]  /*53d0*/  REDG.E.ADD.F32.FTZ.RN.STRONG.GPU desc[UR20][R102.64+0x80], R14 ;  /* 0x0000800e660079a6 */ /* 0x000fe2000c12f314 */
[C---:B------:R-:W-:Y:S03]  /*53e0*/  LEA R190, P0, R231.reuse, R188, 0x5 ;  /* 0x000000bce7be7211 */ /* 0x040fe600078028ff */
[----:B------:R3:W-:Y:S01]  /*53f0*/  REDG.E.ADD.F32.FTZ.RN.STRONG.GPU desc[UR20][R106.64+0x80], R15 ;  /* 0x0000800f6a0079a6 */ /* 0x0007e2000c12f314 */
[C---:B------:R-:W-:Y:S03]  /*5400*/  LEA.HI.X.SX32 R191, R231.reuse, R189, 0x5, P0 ;  /* 0x000000bde7bf7211 */ /* 0x040fe600000f2eff */
[----:B------:R-:W-:Y:S01]  /*5410*/  REDG.E.ADD.F32.FTZ.RN.STRONG.GPU desc[UR20][R248.64+0x100], R20 ;  /* 0x00010014f80079a6 */ /* 0x000fe2000c12f314 */
[C---:B------:R-:W-:Y:S03]  /*5420*/  IMAD.WIDE R6, R231.reuse, -0xc0, R190 ;  /* 0xffffff40e7067825 */ /* 0x040fe600078e02be */
[----:B------:R-:W-:Y:S01]  /*5430*/  REDG.E.ADD.F32.FTZ.RN.STRONG.GPU desc[UR20][R104.64+0x100], R21 ;  /* 0x00010015680079a6 */ /* 0x000fe2000c12f314 */
[C---:B------:R-:W-:Y:S03]  /*5440*/  LEA R186, P0, R231.reuse, R6, 0x5 ;  /* 0x00000006e7ba7211 */ /* 0x040fe600078028ff */
[----:B------:R-:W-:Y:S01]  /*5450*/  REDG.E.ADD.F32.FTZ.RN.STRONG.GPU desc[UR20][R4.64+0x100], R22 ;  /* 0x00010016040079a6 */ /* 0x000fe2000c12f314 */
[C---:B------:R-:W-:Y:S03]  /*5460*/  LEA.HI.X.SX32 R187, R231.reuse, R7, 0x5, P0 ;  /* 0x00000007e7bb7211 */ /* 0x040fe600000f2eff */
[----:B------:R-:W-:Y:S01]  /*5470*/  REDG.E.ADD.F32.FTZ.RN.STRONG.GPU desc[UR20][R180.64+0x100], R23 ;  /* 0x00010017b40079a6 */ /* 0x000fe2000c12f314 */
[C---:B------:R-:W-:Y:S03]  /*5480*/  LEA R8, P0, R231.reuse, R186, 0x5 ;  /* 0x000000bae7087211 */ /* 0x040fe600078028ff */
[----:B------:R-:W-:Y:S01]  /*5490*/  REDG.E.ADD.F32.FTZ.RN.STRONG.GPU desc[UR20][R100.64+0x100], R24 ;  /* 0x00010018640079a6 */ /* 0x000fe2000c12f314 */
[C---:B------:R-:W-:Y:S02]  /*54a0*/  LEA.HI.X.SX32 R9, R231.reuse, R187, 0x5, P0 ;  /* 0x000000bbe7097211 */ /* 0x040fe400000f2eff */
[C---:B-1----:R-:W-:Y:S01]  /*54b0*/  LEA R184, P0, R231.reuse, R8, 0x5 ;  /* 0x00000008e7b87211 */ /* 0x042fe200078028ff */
[----:B------:R-:W-:Y:S03]  /*54c0*/  REDG.E.ADD.F32.FTZ.RN.STRONG.GPU desc[UR20][R182.64+0x100], R25 ;  /* 0x00010019b60079a6 */ /* 0x000fe6000c12f314 */
[C---:B------:R-:W-:Y:S01]  /*54d0*/  LEA.HI.X.SX32 R185, R231.reuse, R9, 0x5, P0 ;  /* 0x00000009e7b97211 */ /* 0x040fe200000f2eff */
[----:B------:R-:W-:Y:S01]  /*54e0*/  REDG.E.ADD.F32.FTZ.RN.STRONG.GPU desc[UR20][R188.64+0x100], R26 ;  /* 0x0001001abc0079a6 */ /* 0x000fe2000c12f314 */
[C---:B--2---:R-:W-:Y:S03]  /*54f0*/  LEA R108, P0, R231.reuse, R184, 0x5 ;  /* 0x000000b8e76c7211 */ /* 0x044fe600078028ff */
[----:B------:R-:W-:Y:S01]  /*5500*/  REDG.E.ADD.F32.FTZ.RN.STRONG.GPU desc[UR20][R190.64+0x100], R27 ;  /* 0x0001001bbe0079a6 */ /* 0x000fe2000c12f314 */
[C---:B------:R-:W-:Y:S02]  /*5510*/  LEA.HI.X.SX32 R109, R231.reuse, R185, 0x5, P0 ;  /* 0x000000b9e76d7211 */ /* 0x040fe400000f2eff */
[C---:B------:R-:W-:Y:S01]  /*5520*/  LEA R192, P0, R231.reuse, R108, 0x5 ;  /* 0x0000006ce7c07211 */ /* 0x040fe200078028ff */
[----:B------:R-:W-:Y:S03]  /*5530*/  REDG.E.ADD.F32.FTZ.RN.STRONG.GPU desc[UR20][R248.64+0x180], R32 ;  /* 0x00018020f80079a6 */ /* 0x000fe6000c12f314 */
[C---:B------:R-:W-:Y:S01]  /*5540*/  LEA.HI.X.SX32 R193, R231.reuse, R109, 0x5, P0 ;  /* 0x0000006de7c17211 */ /* 0x040fe200000f2eff */
[----:B------:R-:W-:Y:S01]  /*5550*/  REDG.E.ADD.F32.FTZ.RN.STRONG.GPU desc[UR20][R6.64+0x180], R33 ;  /* 0x00018021060079a6 */ /* 0x000fe2000c12f314 */
[C---:B---3--:R-:W-:Y:S03]  /*5560*/  LEA R106, P0, R231.reuse, R192, 0x5 ;  /* 0x000000c0e76a7211 */ /* 0x048fe600078028ff */
[----:B------:R-:W-:Y:S01]  /*5570*/  REDG.E.ADD.F32.FTZ.RN.STRONG.GPU desc[UR20][R186.64+0x180], R34 ;  /* 0x00018022ba0079a6 */ /* 0x000fe2000c12f314 */
[----:B------:R-:W-:Y:S03]  /*5580*/  LEA.HI.X.SX32 R107, R231, R193, 0x5, P0 ;  /* 0x000000c1e76b7211 */ /* 0x000fe600000f2eff */
[----:B------:R-:W-:Y:S04]  /*5590*/  REDG.E.ADD.F32.FTZ.RN.STRONG.GPU desc[UR20][R8.64+0x180], R35 ;  /* 0x00018023080079a6 */ /* 0x000fe8000c12f314 */
[----:B------:R-:W-:Y:S04]  /*55a0*/  REDG.E.ADD.F32.FTZ.RN.STRONG.GPU desc[UR20][R184.64+0x180], R28 ;  /* 0x0001801cb80079a6 */ /* 0x000fe8000c12f314 */
[----:B------:R-:W-:Y:S04]  /*55b0*/  LDSM.16.MT88.4 R4, [R203+-0x2000] ;  /* 0xffe00000cb04783b */ /* 0x000fe80000004200 */
[----:B------:R-:W1:Y:S04]  /*55c0*/  LDSM.16.MT88.4 R8, [R196] ;  /* 0x00000000c408783b */ /* 0x000e680000004200 */
[----:B------:R-:W-:Y:S04]  /*55d0*/  REDG.E.ADD.F32.FTZ.RN.STRONG.GPU desc[UR20][R108.64+0x180], R29 ;  /* 0x0001801d6c0079a6 */ /* 0x000fe8000c12f314 */
        /* <DEDUP_REMOVED lines=166> */
[----:B------:R-:W1:Y:S04]  /*6040*/  LDCU.64 UR4, c[0x0][0x5a8] ;  /* 0x0000b500ff0477ac */ /* 0x000e680008000a00 */
[----:B--2---:R-:W-:Y:S02]  /*6050*/  IMAD R3, R3, UR10, RZ ;  /* 0x0000000a03037c24 */ /* 0x004fe4000f8e02ff */
[----:B------:R-:W-:-:S04]  /*6060*/  IMAD.WIDE.U32 R4, R244, UR10, RZ ;  /* 0x0000000af4047c25 */ /* 0x000fc8000f8e00ff */
[----:B------:R-:W-:-:S05]  /*6070*/  IMAD R0, R244, UR11, R3 ;  /* 0x0000000bf4007c24 */ /* 0x000fca000f8e0203 */
[----:B------:R-:W-:-:S03]  /*6080*/  IADD3 R5, PT, PT, R5, R0, RZ ;  /* 0x0000000005057210 */ /* 0x000fc60007ffe0ff */
[----:B-1----:R-:W-:-:S04]  /*6090*/  IMAD.WIDE.U32 R30, R211, UR4, R4 ;  /* 0x00000004d31e7c25 */ /* 0x002fc8000f8e0004 */
[----:B------:R-:W-:Y:S01]  /*60a0*/  IMAD R28, R211, UR5, R31 ;  /* 0x00000005d31c7c24 */ /* 0x000fe2000f8e021f */
[----:B------:R-:W-:Y:S05]  /*60b0*/  BRA `(.L_x_148) ;  /* 0x0000000000147947 */ /* 0x000fea0003800000 */
.L_x_147:
[----:B------:R-:W2:Y:S01]  /*60c0*/  LDCU.64 UR10, c[0x0][0x5c0] ;  /* 0x0000b800ff0a77ac */ /* 0x000ea20008000a00 */
[----:B------:R-:W-:-:S05]  /*60d0*/  IADD3 R30, PT, PT, R244, R245, RZ ;  /* 0x000000f5f41e7210 */ /* 0x000fca0007ffe0ff */
[C---:B--2---:R-:W-:Y:S02]  /*60e0*/  IMAD R28, R30.reuse, UR11, RZ ;  /* 0x0000000b1e1c7c24 */ /* 0x044fe4000f8e02ff */
[----:B------:R-:W-:-:S05]  /*60f0*/  IMAD.WIDE.U32 R30, R30, UR10, RZ ;  /* 0x0000000a1e1e7c25 */ /* 0x000fca000f8e00ff */
[----:B------:R-:W-:Y:S02]  /*6100*/  IADD3 R28, PT, PT, R31, R28, RZ ;  /* 0x0000001c1f1c7210 */ /* 0x000fe40007ffe0ff */
.L_x_148:
        /* <DEDUP_REMOVED lines=10> */
[----:B------:R-:W-:Y:S06]  /*61b0*/  BRA `(.L_x_150) ;  /* 0x0000000000147947 */ /* 0x000fec0003800000 */
.L_x_149:
[----:B------:R-:W2:Y:S01]  /*61c0*/  LDCU.64 UR6, c[0x0][0x5c8] ;  /* 0x0000b900ff0677ac */ /* 0x000ea20008000a00 */
[----:B-1----:R-:W-:-:S05]  /*61d0*/  IADD3 R36, PT, PT, R244, R245, RZ ;  /* 0x000000f5f4247210 */ /* 0x002fca0007ffe0ff */
[C---:B--2---:R-:W-:Y:S02]  /*61e0*/  IMAD R3, R36.reuse, UR7, RZ ;  /* 0x0000000724037c24 */ /* 0x044fe4000f8e02ff */
[----:B------:R-:W-:-:S05]  /*61f0*/  IMAD.WIDE.U32 R36, R36, UR6, RZ ;  /* 0x0000000624247c25 */ /* 0x000fca000f8e00ff */
[----:B------:R-:W-:-:S07]  /*6200*/  IADD3 R3, PT, PT, R37, R3, RZ ;  /* 0x0000000325037210 */ /* 0x000fce0007ffe0ff */
.L_x_150:
[----:B------:R-:W-:Y:S01]  /*6210*/  BAR.SYNC.DEFER_BLOCKING 0x0 ;  /* 0x0000000000007b1d */ /* 0x000fe20000010000 */
[----:B------:R-:W-:-:S04]  /*6220*/  IMAD.SHL.U32 R0, R215, 0x40, RZ ;  /* 0x00000040d7007824 */ /* 0x000fc800078e00ff */
[----:B------:R-:W-:Y:S01]  /*6230*/  IMAD.WIDE.U32 R32, R0, UR10, RZ ;  /* 0x0000000a00207c25 */ /* 0x000fe2000f8e00ff */
[----:B------:R-:W-:Y:S01]  /*6240*/  SHF.R.S32.HI R2, RZ, 0x1f, R0 ;  /* 0x0000001fff027819 */ /* 0x000fe20000011400 */
[----:B------:R-:W1:Y:S01]  /*6250*/  LDCU.64 UR4, c[0x0][0x5d8] ;  /* 0x0000bb00ff0477ac */ /* 0x000e620008000a00 */
[----:B------:R-:W-:Y:S01]  /*6260*/  BSSY.RECONVERGENT B0, `(.L_x_151) ;  /* 0x0000024000007945 */ /* 0x000fe20003800200 */
[----:B------:R-:W-:Y:S02]  /*6270*/  LOP3.LUT R31, R32, 0x38, R213, 0xf8, !PT ;  /* 0x00000038201f7812 */ /* 0x000fe400078ef8d5 */
[----:B------:R-:W-:Y:S01]  /*6280*/  IMAD R29, R2, UR10, RZ ;  /* 0x0000000a021d7c24 */ /* 0x000fe2000f8e02ff */
[----:B------:R-:W-:Y:S02]  /*6290*/  SHF.L.U32 R32, R215, 0x6, RZ ;  /* 0x00000006d7207819 */ /* 0x000fe400000006ff */
[----:B------:R-:W-:Y:S01]  /*62a0*/  IADD3 R42, P0, PT, R30, R31, RZ ;  /* 0x0000001f1e2a7210 */ /* 0x000fe20007f1e0ff */
[----:B------:R-:W-:Y:S01]  /*62b0*/  IMAD R29, R0, UR11, R29 ;  /* 0x0000000b001d7c24 */ /* 0x000fe2000f8e021d */
[----:B------:R-:W-:Y:S01]  /*62c0*/  IADD3 R30, PT, PT, R214, 0x20, RZ ;  /* 0x00000020d61e7810 */ /* 0x000fe20007ffe0ff */
[----:B------:R-:W-:-:S03]  /*62d0*/  IMAD.IADD R243, R243, 0x1, -R32 ;  /* 0x00000001f3f37824 */ /* 0x000fc600078e0a20 */
[----:B------:R-:W-:Y:S02]  /*62e0*/  IADD3.X R43, PT, PT, R28, R33, R29, P0, !PT ;  /* 0x000000211c2b7210 */ /* 0x000fe400007fe41d */
[-C--:B------:R-:W-:Y:S01]  /*62f0*/  ISETP.GE.AND P2, PT, R214, R243.reuse, PT ;  /* 0x000000f3d600720c */ /* 0x080fe20003f46270 */
[----:B------:R2:W3:Y:S01]  /*6300*/  LDS.128 R24, [R221+0xd000] ;  /* 0x00d00000dd187984 */ /* 0x0004e20000000c00 */
[----:B-1----:R-:W-:Y:S01]  /*6310*/  IMAD.WIDE.U32 R42, R208, UR4, R42 ;  /* 0x00000004d02a7c25 */ /* 0x002fe2000f8e002a */
[----:B------:R-:W-:Y:S02]  /*6320*/  IADD3 R38, P0, PT, R214, 0x20, RZ ;  /* 0x00000020d6267810 */ /* 0x000fe40007f1e0ff */
[----:B------:R2:W1:Y:S01]  /*6330*/  LDS.128 R20, [R221+0xf000] ;  /* 0x00f00000dd147984 */ /* 0x0004620000000c00 */
[----:B------:R-:W-:Y:S01]  /*6340*/  IMAD R39, R208, UR5, R43 ;  /* 0x00000005d0277c24 */ /* 0x000fe2000f8e022b */
[----:B------:R-:W-:Y:S01]  /*6350*/  ISETP.GE.AND P4, PT, R30, R243, PT ;  /* 0x000000f31e00720c */ /* 0x000fe20003f86270 */
[----:B------:R-:W-:Y:S01]  /*6360*/  IMAD.X R37, RZ, RZ, RZ, P0 ;  /* 0x000000ffff257224 */ /* 0x000fe200000e06ff */
[----:B------:R2:W4:Y:S04]  /*6370*/  LDS.128 R16, [R221+0x10000] ;  /* 0x01000000dd107984 */ /* 0x0005280000000c00 */
        /* <DEDUP_REMOVED lines=9> */
[----:B------:R-:W-:-:S04]  /*6410*/  IMAD.WIDE.U32 R46, R214, UR10, R40 ;  /* 0x0000000ad62e7c25 */ /* 0x000fc8000f8e0028 */
[----:B------:R-:W-:Y:S01]  /*6420*/  IMAD R40, R214, UR11, R47 ;  /* 0x0000000bd6287c24 */ /* 0x000fe2000f8e022f */
[----:B---3--:R-:W-:Y:S02]  /*6430*/  ISETP.GE.AND P1, PT, R212, UR12, PT ;  /* 0x0000000cd4007c0c */ /* 0x008fe4000bf26270 */
[----:B------:R-:W-:Y:S02]  /*6440*/  ISETP.GE.AND P0, PT, R218, UR12, PT ;  /* 0x0000000cda007c0c */ /* 0x000fe4000bf06270 */
[----:B----4-:R-:W-:-:S04]  /*6450*/  LEA R44, P3, R46, UR4, 0x1 ;  /* 0x000000042e2c7c11 */ /* 0x010fc8000f8608ff */
[----:B------:R-:W-:-:S05]  /*6460*/  LEA.HI.X R45, R46, UR5, R40, 0x1, P3 ;  /* 0x000000052e2d7c11 */ /* 0x000fca00098f0c28 */
[----:B------:R-:W3:Y:S04]  /*6470*/  @!P1 LDS.128 R28, [R221+0xc000] ;  /* 0x00c00000dd1c9984 */ /* 0x000ee80000000c00 */
[----:B--2---:R2:W-:Y:S04]  /*6480*/  @!P0 STG.E.128 desc[UR20][R44.64+0x80], R32 ;  /* 0x000080202c008986 */ /* 0x0045e8000c101d14 */
[----:B---3--:R2:W-:Y:S02]  /*6490*/  @!P1 STG.E.128 desc[UR20][R44.64], R28 ;  /* 0x0000001c2c009986 */ /* 0x0085e4000c101d14 */
.L_x_152:
[----:B------:R-:W-:Y:S05]  /*64a0*/  BSYNC.RECONVERGENT B0 ;  /* 0x0000000000007941 */ /* 0x000fea0003800200 */
.L_x_151:
[----:B------:R-:W-:Y:S04]  /*64b0*/  BSSY.RECONVERGENT B0, `(.L_x_153) ;  /* 0x0000010000007945 */ /* 0x000fe80003800200 */
[----:B------:R-:W-:Y:S05]  /*64c0*/  @P4 BRA `(.L_x_154) ;  /* 0x0000000000384947 */ /* 0x000fea0003800000 */
[----:B------:R-:W3:Y:S01]  /*64d0*/  LDCU UR12, c[0x0][0x440] ;  /* 0x00008800ff0c77ac */ /* 0x000ee20008000800 */
[----:B--2---:R-:W-:Y:S01]  /*64e0*/  MOV R31, R39 ;  /* 0x00000027001f7202 */ /* 0x004fe20000000f00 */
[----:B------:R-:W-:Y:S01]  /*64f0*/  IMAD R29, R37, UR10, RZ ;  /* 0x0000000a251d7c24 */ /* 0x000fe2000f8e02ff */
[----:B------:R-:W2:Y:S01]  /*6500*/  LDCU.64 UR4, c[0x0][0x560] ;  /* 0x0000ac00ff0477ac */ /* 0x000ea20008000a00 */
[----:B------:R-:W-:Y:S02]  /*6510*/  IMAD.MOV.U32 R30, RZ, RZ, R42 ;  /* 0x000000ffff1e7224 */ /* 0x000fe400078e002a */
[C---:B------:R-:W-:Y:S02]  /*6520*/  IMAD R29, R38.reuse, UR11, R29 ;  /* 0x0000000b261d7c24 */ /* 0x040fe4000f8e021d */
[----:B------:R-:W-:-:S04]  /*6530*/  IMAD.WIDE.U32 R30, R38, UR10, R30 ;  /* 0x0000000a261e7c25 */ /* 0x000fc8000f8e001e */
[----:B------:R-:W-:Y:S01]  /*6540*/  IMAD.IADD R29, R29, 0x1, R31 ;  /* 0x000000011d1d7824 */ /* 0x000fe200078e021f */
[----:B---3--:R-:W-:Y:S02]  /*6550*/  ISETP.GE.AND P1, PT, R212, UR12, PT ;  /* 0x0000000cd4007c0c */ /* 0x008fe4000bf26270 */
[----:B------:R-:W-:Y:S02]  /*6560*/  ISETP.GE.AND P0, PT, R218, UR12, PT ;  /* 0x0000000cda007c0c */ /* 0x000fe4000bf06270 */
[----:B--2---:R-:W-:-:S04]  /*6570*/  LEA R28, P3, R30, UR4, 0x1 ;  /* 0x000000041e1c7c11 */ /* 0x004fc8000f8608ff */
[----:B------:R-:W-:-:S05]  /*6580*/  LEA.HI.X R29, R30, UR5, R29, 0x1, P3 ;  /* 0x000000051e1d7c11 */ /* 0x000fca00098f0c1d */
[----:B------:R2:W-:Y:S04]  /*6590*/  @!P1 STG.E.128 desc[UR20][R28.64], R24 ;  /* 0x000000181c009986 */ /* 0x0005e8000c101d14 */
[----:B-1----:R2:W-:Y:S02]  /*65a0*/  @!P0 STG.E.128 desc[UR20][R28.64+0x80], R20 ;  /* 0x000080141c008986 */ /* 0x0025e4000c101d14 */
.L_x_154:
[----:B------:R-:W-:Y:S05]  /*65b0*/  BSYNC.RECONVERGENT B0 ;  /* 0x0000000000007941 */ /* 0x000fea0003800200 */
.L_x_153:
[----:B-12---:R-:W-:Y:S01]  /*65c0*/  MOV R20, R212 ;  /* 0x000000d400147202 */ /* 0x006fe20000000f00 */
[----:B------:R-:W1:Y:S01]  /*65d0*/  LDCU.64 UR4, c[0x0][0x5e0] ;  /* 0x0000bc00ff0477ac */ /* 0x000e620008000a00 */
[----:B------:R-:W-:Y:S01]  /*65e0*/  MOV R21, RZ ;  /* 0x000000ff00157202 */ /* 0x000fe20000000f00 */
[----:B------:R-:W-:Y:S02]  /*65f0*/  BSSY.RECONVERGENT B0, `(.L_x_155) ;  /* 0x0000014000007945 */ /* 0x000fe40003800200 */
[----:B------:R-:W-:-:S04]  /*6600*/  IMAD.WIDE.U32 R22, R0, UR6, R20 ;  /* 0x0000000600167c25 */ /* 0x000fc8000f8e0014 */
[----:B------:R-:W-:Y:S01]  /*6610*/  IMAD R21, R2, UR6, RZ ;  /* 0x0000000602157c24 */ /* 0x000fe2000f8e02ff */
[----:B------:R-:W-:-:S03]  /*6620*/  IADD3 R22, P0, PT, R36, R22, RZ ;  /* 0x0000001624167210 */ /* 0x000fc60007f1e0ff */
[----:B------:R-:W-:-:S05]  /*6630*/  IMAD R0, R0, UR7, R21 ;  /* 0x0000000700007c24 */ /* 0x000fca000f8e0215 */
[----:B------:R-:W-:-:S03]  /*6640*/  IADD3.X R23, PT, PT, R3, R23, R0, P0, !PT ;  /* 0x0000001703177210 */ /* 0x000fc600007fe400 */
[----:B-1----:R-:W-:-:S04]  /*6650*/  IMAD.WIDE.U32 R22, R208, UR4, R22 ;  /* 0x00000004d0167c25 */ /* 0x002fc8000f8e0016 */
[----:B------:R-:W-:Y:S01]  /*6660*/  IMAD R3, R208, UR5, R23 ;  /* 0x00000005d0037c24 */ /* 0x000fe2000f8e0217 */
[----:B------:R-:W-:Y:S06]  /*6670*/  @P2 BRA `(.L_x_156) ;  /* 0x00000000002c2947 */ /* 0x000fec0003800000 */
[----:B------:R-:W1:Y:S01]  /*6680*/  LDCU UR10, c[0x0][0x440] ;  /* 0x00008800ff0a77ac */ /* 0x000e620008000800 */
[----:B------:R-:W-:Y:S01]  /*6690*/  IMAD.MOV.U32 R2, RZ, RZ, R22 ;  /* 0x000000ffff027224 */ /* 0x000fe200078e0016 */
[----:B------:R-:W2:Y:S03]  /*66a0*/  LDCU.64 UR4, c[0x0][0x568] ;  /* 0x0000ad00ff0477ac */ /* 0x000ea60008000a00 */
[----:B---3--:R-:W-:-:S04]  /*66b0*/  IMAD.WIDE.U32 R24, R214, UR6, R2 ;  /* 0x00000006d6187c25 */ /* 0x008fc8000f8e0002 */
[----:B------:R-:W-:Y:S01]  /*66c0*/  IMAD R0, R214, UR7, R25 ;  /* 0x00000007d6007c24 */ /* 0x000fe2000f8e0219 */
[----:B-1----:R-:W-:Y:S02]  /*66d0*/  ISETP.GE.AND P1, PT, R212, UR10, PT ;  /* 0x0000000ad4007c0c */ /* 0x002fe4000bf26270 */
[----:B------:R-:W-:Y:S02]  /*66e0*/  ISETP.GE.AND P0, PT, R218, UR10, PT ;  /* 0x0000000ada007c0c */ /* 0x000fe4000bf06270 */
[----:B--2---:R-:W-:-:S04]  /*66f0*/  LEA R20, P2, R24, UR4, 0x1 ;  /* 0x0000000418147c11 */ /* 0x004fc8000f8408ff */
[----:B------:R-:W-:-:S05]  /*6700*/  LEA.HI.X R21, R24, UR5, R0, 0x1, P2 ;  /* 0x0000000518157c11 */ /* 0x000fca00090f0c00 */
[----:B----4-:R1:W-:Y:S04]  /*6710*/  @!P1 STG.E.128 desc[UR20][R20.64], R16 ;  /* 0x0000001014009986 */ /* 0x0103e8000c101d14 */
[----:B------:R1:W-:Y:S02]  /*6720*/  @!P0 STG.E.128 desc[UR20][R20.64+0x80], R8 ;  /* 0x0000800814008986 */ /* 0x0003e4000c101d14 */
.L_x_156:
[----:B------:R-:W-:Y:S05]  /*6730*/  BSYNC.RECONVERGENT B0 ;  /* 0x0000000000007941 */ /* 0x000fea0003800200 */
.L_x_155:
[----:B------:R-:W-:Y:S05]  /*6740*/  @P4 BRA `(.L_x_121) ;  /* 0x0000000000344947 */ /* 0x000fea0003800000 */
[----:B------:R-:W2:Y:S01]  /*6750*/  LDCU UR10, c[0x0][0x440] ;  /* 0x00008800ff0a77ac */ /* 0x000ea20008000800 */
[----:B------:R-:W-:Y:S02]  /*6760*/  IMAD R37, R37, UR6, RZ ;  /* 0x0000000625257c24 */ /* 0x000fe4000f8e02ff */
[----:B------:R-:W-:Y:S01]  /*6770*/  IMAD.MOV.U32 R2, RZ, RZ, R22 ;  /* 0x000000ffff027224 */ /* 0x000fe200078e0016 */
[----:B------:R-:W1:Y:S01]  /*6780*/  LDCU.64 UR4, c[0x0][0x568] ;  /* 0x0000ad00ff0477ac */ /* 0x000e620008000a00 */
[C---:B------:R-:W-:Y:S02]  /*6790*/  IMAD R37, R38.reuse, UR7, R37 ;  /* 0x0000000726257c24 */ /* 0x040fe4000f8e0225 */
[----:B------:R-:W-:-:S05]  /*67a0*/  IMAD.WIDE.U32 R2, R38, UR6, R2 ;  /* 0x0000000626027c25 */ /* 0x000fca000f8e0002 */
[----:B------:R-:W-:Y:S02]  /*67b0*/  IADD3 R37, PT, PT, R37, R3, RZ ;  /* 0x0000000325257210 */ /* 0x000fe40007ffe0ff */
[----:B--2---:R-:W-:Y:S02]  /*67c0*/  ISETP.GE.AND P1, PT, R212, UR10, PT ;  /* 0x0000000ad4007c0c */ /* 0x004fe4000bf26270 */
[----:B------:R-:W-:Y:S02]  /*67d0*/  ISETP.GE.AND P0, PT, R218, UR10, PT ;  /* 0x0000000ada007c0c */ /* 0x000fe4000bf06270 */
[----:B-1----:R-:W-:-:S04]  /*67e0*/  LEA R8, P2, R2, UR4, 0x1 ;  /* 0x0000000402087c11 */ /* 0x002fc8000f8408ff */
[----:B------:R-:W-:-:S05]  /*67f0*/  LEA.HI.X R9, R2, UR5, R37, 0x1, P2 ;  /* 0x0000000502097c11 */ /* 0x000fca00090f0c25 */
[----:B------:R2:W-:Y:S04]  /*6800*/  @!P1 STG.E.128 desc[UR20][R8.64], R12 ;  /* 0x0000000c08009986 */ /* 0x0005e8000c101d14 */
[----:B------:R2:W-:Y:S02]  /*6810*/  @!P0 STG.E.128 desc[UR20][R8.64+0x80], R4 ;  /* 0x0000800408008986 */ /* 0x0005e4000c101d14 */
.L_x_121:
[----:B------:R-:W-:Y:S05]  /*6820*/  BSYNC.RECONVERGENT B1 ;  /* 0x0000000000017941 */ /* 0x000fea0003800200 */
.L_x_99:
[----:B------:R-:W4:Y:S01]  /*6830*/  LDCU UR5, c[0x0][0x438] ;  /* 0x00008700ff0577ac */ /* 0x000f220008000800 */
[----:B------:R-:W3:Y:S08]  /*6840*/  LDC R0, c[0x0][0x370] ;  /* 0x0000dc00ff007b82 */ /* 0x000ef00000000800 */
[----:B-12---:R-:W1:Y:S01]  /*6850*/  LDC R9, c[0x0][0x438] ;  /* 0x00010e00ff097b82 */ /* 0x006e620000000800 */
[----:B----4-:R-:W-:-:S04]  /*6860*/  UIADD3 UR5, UPT, UPT, UR5, 0x3f, URZ ;  /* 0x0000003f05057890 */ /* 0x010fc8000fffe0ff */
[----:B------:R-:W-:Y:S01]  /*6870*/  USHF.R.S32.HI UR4, URZ, 0x1f, UR5 ;  /* 0x0000001fff047899 */ /* 0x000fe20008011405 */
[----:B---3--:R-:W-:-:S03]  /*6880*/  IADD3 R215, PT, PT, R0, R215, RZ ;  /* 0x000000d700d77210 */ /* 0x008fc60007ffe0ff */
[----:B------:R-:W-:-:S04]  /*6890*/  ULEA.HI UR4, UR4, UR5, URZ, 0x6 ;  /* 0x0000000504047291 */ /* 0x000fc8000f8f30ff */
[----:B------:R-:W-:-:S06]  /*68a0*/  USHF.R.S32.HI UR4, URZ, 0x6, UR4 ;  /* 0x00000006ff047899 */ /* 0x000fcc0008011404 */
[----:B------:R-:W-:-:S13]  /*68b0*/  ISETP.GE.AND P0, PT, R215, UR4, PT ;  /* 0x00000004d7007c0c */ /* 0x000fda000bf06270 */
[----:B-1----:R-:W-:Y:S05]  /*68c0*/  @!P0 BRA `(.L_x_157) ;  /* 0xffffff9c004c8947 */ /* 0x002fea000383ffff */
[----:B------:R-:W-:Y:S05]  /*68d0*/  EXIT ;  /* 0x000000000000794d */ /* 0x000fea0003800000 */
.L_x_158:
        /* <DEDUP_REMOVED lines=10> */
.L_x_2413:


//--------------------- .text._ZN5flash44flash_bwd_dq_dk_dv_loop_seqk_parallel_kernelI23Flash_bwd_kernel_traitsILi128ELi64ELi64ELi8ELi4ELi2ELi2ELb1ELb0EN7cutlass10bfloat16_tE19Flash_kernel_traitsILi128ELi64ELi64ELi8ES3_EELb0ELb0ELb0ELb0ELb1ELb1ELb0EEEvNS_16Flash_bwd_paramsE --------------------------
	.section	.text._ZN5flash44flash_bwd_dq_dk_dv_loop_seqk_parallel_kernelI23Flash_bwd_kernel_traitsILi128ELi64ELi64ELi8ELi4ELi2ELi2ELb1ELb0EN7cutlass10bfloat16_tE19Flash_kernel_traitsILi128ELi64ELi64ELi8ES3_EELb0ELb0ELb0ELb0ELb1ELb1ELb0EEEvNS_16Flash_bwd_paramsE,"ax",@progbits
	.align	128
        .global         _ZN5flash44flash_bwd_dq_dk_dv_loop_seqk_parallel_kernelI23Flash_bwd_kernel_traitsILi128ELi64ELi64ELi8ELi4ELi2ELi2ELb1ELb0EN7cutlass10bfloat16_tE19Flash_kernel_traitsILi128ELi64ELi64ELi8ES3_EELb0ELb0ELb0ELb0ELb1ELb1ELb0EEEvNS_16Flash_bwd_paramsE
        .type           _ZN5flash44flash_bwd_dq_dk_dv_loop_seqk_parallel_kernelI23Flash_bwd_kernel_traitsILi128ELi64ELi64ELi8ELi4ELi2ELi2ELb1ELb0EN7cutlass10bfloat16_tE19Flash_kernel_traitsILi128ELi64ELi64ELi8ES3_EELb0ELb0ELb0ELb0ELb1ELb1ELb0EEEvNS_16Flash_bwd_paramsE,@function
        .size           _ZN5flash44flash_bwd_dq_dk_dv_loop_seqk_parallel_kernelI23Flash_bwd_kernel_traitsILi128ELi64ELi64ELi8ELi4ELi2ELi2ELb1ELb0EN7cutlass10bfloat16_tE19Flash_kernel_traitsILi128ELi64ELi64ELi8ES3_EELb0ELb0ELb0ELb0ELb1ELb1ELb0EEEvNS_16Flash_bwd_paramsE,(.L_x_2414 - _ZN5flash44flash_bwd_dq_dk_dv_loop_seqk_parallel_kernelI23Flash_bwd_kernel_traitsILi128ELi64ELi64ELi8ELi4ELi2ELi2ELb1ELb0EN7cutlass10bfloat16_tE19Flash_kernel_traitsILi128ELi64ELi64ELi8ES3_EELb0ELb0ELb0ELb0ELb1ELb1ELb0EEEvNS_16Flash_bwd_paramsE)
        .other          _ZN5flash44flash_bwd_dq_dk_dv_loop_seqk_parallel_kernelI23Flash_bwd_kernel_traitsILi128ELi64ELi64ELi8ELi4ELi2ELi2ELb1ELb0EN7cutlass10bfloat16_tE19Flash_kernel_traitsILi128ELi64ELi64ELi8ES3_EELb0ELb0ELb0ELb0ELb1ELb1ELb0EEEvNS_16Flash_bwd_paramsE,@"STO_CUDA_ENTRY STV_DEFAULT"
_ZN5flash44flash_bwd_dq_dk_dv_loop_seqk_parallel_kernelI23Flash_bwd_kernel_traitsILi128ELi64ELi64ELi8ELi4ELi2ELi2ELb1ELb0EN7cutlass10bfloat16_tE19Flash_kernel_traitsILi128ELi64ELi64ELi8ES3_EELb0ELb0ELb0ELb0ELb1ELb1ELb0EEEvNS_16Flash_bwd_paramsE:
.text._ZN5flash44flash_bwd_dq_dk_dv_loop_seqk_parallel_kernelI23Flash_bwd_kernel_traitsILi128ELi64ELi64ELi8ELi4ELi2ELi2ELb1ELb0EN7cutlass10bfloat16_tE19Flash_kernel_traitsILi128ELi64ELi64ELi8ES3_EELb0ELb0ELb0ELb0ELb1ELb1ELb0EEEvNS_16Flash_bwd_paramsE:
        /* <DEDUP_REMOVED lines=12> */
[----:B------:R-:W-:Y:S01]  /*00c0*/  IMAD.MOV.U32 R198, RZ, RZ, 0x40 ;  /* 0x00000040ffc67424 */ /* 0x000fe200078e00ff */
[----:B------:R-:W3:Y:S01]  /*00d0*/  S2R R205, SR_CTAID.Y ;  /* 0x0000000000cd7919 */ /* 0x000ee20000002600 */
[----:B------:R-:W-:Y:S01]  /*00e0*/  IMAD.MOV.U32 R215, RZ, RZ, 0x10 ;  /* 0x00000010ffd77424 */ /* 0x000fe200078e00ff */
[----:B------:R-:W4:Y:S01]  /*00f0*/  LDCU.64 UR26, c[0x0][0x358] ;  /* 0x00006b00ff1a77ac */ /* 0x000f220008000a00 */
[----:B------:R-:W-:Y:S01]  /*0100*/  IMAD.MOV.U32 R200, RZ, RZ, 0x20 ;  /* 0x00000020ffc87424 */ /* 0x000fe200078e00ff */
[----:B------:R-:W3:Y:S01]  /*0110*/  S2R R204, SR_CTAID.Z ;  /* 0x0000000000cc7919 */ /* 0x000ee20000002700 */
[----:B------:R-:W-:Y:S01]  /*0120*/  UMOV UR31, URZ ;  /* 0x000000ff001f7c82 */ /* 0x000fe20008000000 */
[----:B------:R-:W-:Y:S01]  /*0130*/  UMOV UR32, URZ ;  /* 0x000000ff00207c82 */ /* 0x000fe20008000000 */
[----:B--2---:R-:W-:-:S04]  /*0140*/  ULEA UR6, UR6, UR4, 0x18 ;  /* 0x0000000406067291 */ /* 0x004fc8000f8ec0ff */
[----:B------:R-:W-:Y:S02]  /*0150*/  UIADD3 UR5, UPT, UPT, UR6, 0x12000, URZ ;  /* 0x0001200006057890 */ /* 0x000fe4000fffe0ff */
        /* <DEDUP_REMOVED lines=8> */
[----:B------:R-:W-:Y:S01]  /*01e0*/  LOP3.LUT R206, R3, 0x30, RZ, 0xc0, !PT ;  /* 0x0000003003ce7812 */ /* 0x000fe200078ec0ff */
[----:B------:R-:W-:Y:S01]  /*01f0*/  IMAD.SHL.U32 R208, R207, 0x8, RZ ;  /* 0x00000008cfd07824 */ /* 0x000fe200078e00ff */
[----:B------:R-:W-:-:S02]  /*0200*/  LOP3.LUT R211, R0, 0x20, R5, 0x78, !PT ;  /* 0x0000002000d37812 */ /* 0x000fc400078e7805 */
[----:B------:R-:W-:Y:S02]  /*0210*/  LOP3.LUT R206, R206, 0x7, R5, 0xf8, !PT ;  /* 0x00000007cece7812 */ /* 0x000fe400078ef805 */
[C---:B------:R-:W-:Y:S02]  /*0220*/  LOP3.LUT R5, R2.reuse, 0x200, RZ, 0xc0, !PT ;  /* 0x0000020002057812 */ /* 0x040fe400078ec0ff */
[----:B------:R-:W-:Y:S02]  /*0230*/  LOP3.LUT R7, R2, 0xc00, RZ, 0xc0, !PT ;  /* 0x00000c0002077812 */ /* 0x000fe400078ec0ff */
[--C-:B------:R-:W-:Y:S02]  /*0240*/  LOP3.LUT R211, R211, 0x1c0, R8.reuse, 0xf8, !PT ;  /* 0x000001c0d3d37812 */ /* 0x100fe400078ef808 */
[----:B------:R-:W-:Y:S02]  /*0250*/  LOP3.LUT R4, R5, 0x3800, R8, 0xf8, !PT ;  /* 0x0000380005047812 */ /* 0x000fe400078ef808 */
[----:B------:R-:W-:-:S02]  /*0260*/  SHF.R.U32.HI R209, RZ, 0x3, R207 ;  /* 0x00000003ffd17819 */ /* 0x000fc400000116cf */
[----:B------:R-:W-:Y:S02]  /*0270*/  LOP3.LUT R8, R8, 0x1c0, RZ, 0xc0, !PT ;  /* 0x000001c008087812 */ /* 0x000fe400078ec0ff */
[----:B------:R-:W-:Y:S02]  /*0280*/  LOP3.LUT R0, R7, 0x6, R6, 0xf8, !PT ;  /* 0x0000000607007812 */ /* 0x000fe400078ef806 */
[----:B------:R-:W-:Y:S02]  /*0290*/  LOP3.LUT R5, R2, 0x400, RZ, 0xc0, !PT ;  /* 0x0000040002057812 */ /* 0x000fe400078ec0ff */
[----:B------:R-:W-:Y:S02]  /*02a0*/  LOP3.LUT R9, R202, 0x1c0, RZ, 0xc0, !PT ;  /* 0x000001c0ca097812 */ /* 0x000fe400078ec0ff */
[----:B------:R-:W-:Y:S02]  /*02b0*/  LOP3.LUT R7, R8, 0x18, R209, 0xf8, !PT ;  /* 0x0000001808077812 */ /* 0x000fe400078ef8d1 */
[----:B------:R-:W-:-:S02]  /*02c0*/  LOP3.LUT R211, R0, R211, RZ, 0xfc, !PT ;  /* 0x000000d300d37212 */ /* 0x000fc400078efcff */
[----:B------:R-:W-:Y:S02]  /*02d0*/  LOP3.LUT R0, R3, 0x10, RZ, 0xc0, !PT ;  /* 0x0000001003007812 */ /* 0x000fe400078ec0ff */
[----:B------:R-:W-:Y:S02]  /*02e0*/  LOP3.LUT R5, R5, 0x6, R6, 0xf8, !PT ;  /* 0x0000000605057812 */ /* 0x000fe400078ef806 */
[----:B------:R-:W-:Y:S02]  /*02f0*/  LOP3.LUT R8, R9, 0x38, R208, 0xf8, !PT ;  /* 0x0000003809087812 */ /* 0x000fe400078ef8d0 */
[----:B------:R-:W-:Y:S02]  /*0300*/  LOP3.LUT R210, R7, 0x38, R6, 0x78, !PT ;  /* 0x0000003807d27812 */ /* 0x000fe400078e7806 */
[----:B------:R-:W-:Y:S02]  /*0310*/  LOP3.LUT R6, R6, 0x20, RZ, 0xc0, !PT ;  /* 0x0000002006067812 */ /* 0x000fe400078ec0ff */
[----:B------:R-:W-:-:S02]  /*0320*/  LOP3.LUT R195, R0, 0x8, R207, 0xf8, !PT ;  /* 0x0000000800c37812 */ /* 0x000fc400078ef8cf */
[----:B------:R-:W-:Y:S02]  /*0330*/  LOP3.LUT R0, R8, 0x8, R3, 0x78, !PT ;  /* 0x0000000808007812 */ /* 0x000fe400078e7803 */
[----:B------:R-:W-:Y:S02]  /*0340*/  LOP3.LUT R193, R202, 0x200, RZ, 0xc0, !PT ;  /* 0x00000200cac17812 */ /* 0x000fe400078ec0ff */
[----:B------:R-:W-:Y:S02]  /*0350*/  LOP3.LUT R3, R6, 0x18, R209, 0xf8, !PT ;  /* 0x0000001806037812 */ /* 0x000fe400078ef8d1 */
[----:B------:R-:W-:Y:S02]  /*0360*/  LOP3.LUT R203, R193, 0xc00, R2, 0xf8, !PT ;  /* 0x00000c00c1cb7812 */ /* 0x000fe400078ef802 */
[----:B------:R-:W-:Y:S02]  /*0370*/  LOP3.LUT R201, R8, 0x8, R207, 0x78, !PT ;  /* 0x0000000808c97812 */ /* 0x000fe400078e78cf */
[----:B------:R-:W-:-:S02]  /*0380*/  LOP3.LUT R3, R3, 0x1c0, R202, 0xf8, !PT ;  /* 0x000001c003037812 */ /* 0x000fc400078ef8ca */
[----:B------:R-:W-:Y:S02]  /*0390*/  LOP3.LUT R193, R193, 0x400, R2, 0xf8, !PT ;  /* 0x00000400c1c17812 */ /* 0x000fe400078ef802 */
[----:B------:R-:W-:Y:S02]  /*03a0*/  R2P PR, R207, 0xe ;  /* 0x0000000ecf007804 */ /* 0x000fe40000000000 */
[----:B------:R-:W-:Y:S02]  /*03b0*/  LOP3.LUT R195, R195, R8, RZ, 0x3c, !PT ;  /* 0x00000008c3c37212 */ /* 0x000fe400078e3cff */
[----:B------:R-:W-:Y:S02]  /*03c0*/  LOP3.LUT R201, R4, R201, RZ, 0xfc, !PT ;  /* 0x000000c904c97212 */ /* 0x000fe400078efcff */
[----:B------:R-:W-:Y:S02]  /*03d0*/  LOP3.LUT R3, R3, 0x38, R208, 0x78, !PT ;  /* 0x0000003803037812 */ /* 0x000fe400078e78d0 */
[----:B------:R-:W-:-:S02]  /*03e0*/  LOP3.LUT R203, R203, R0, RZ, 0xfc, !PT ;  /* 0x00000000cbcb7212 */ /* 0x000fc400078efcff */
[----:B------:R-:W-:Y:S02]  /*03f0*/  LOP3.LUT R193, R193, R0, RZ, 0xfc, !PT ;  /* 0x00000000c1c17212 */ /* 0x000fe400078efcff */
[----:B------:R-:W-:Y:S02]  /*0400*/  LOP3.LUT R0, R208, 0x1f8, RZ, 0xc0, !PT ;  /* 0x000001f8d0007812 */ /* 0x000fe400078ec0ff */
[----:B------:R-:W-:Y:S02]  /*0410*/  LEA R211, R211, UR5, 0x1 ;  /* 0x00000005d3d37c11 */ /* 0x000fe4000f8e08ff */
[----:B------:R-:W-:Y:S02]  /*0420*/  LOP3.LUT R210, R5, R210, RZ, 0xfc, !PT ;  /* 0x000000d205d27212 */ /* 0x000fe400078efcff */
[----:B------:R-:W-:Y:S01]  /*0430*/  LOP3.LUT R195, R195, 0x200, R2, 0xf8, !PT ;  /* 0x00000200c3c37812 */ /* 0x000fe200078ef802 */
[----:B------:R-:W-:Y:S01]  /*0440*/  VIADD R226, R211, 0x20 ;  /* 0x00000020d3e27836 */ /* 0x000fe20000000000 */
[----:B------:R-:W-:Y:S01]  /*0450*/  LOP3.LUT R202, R3, 0x200, R202, 0xf8, !PT ;  /* 0x0000020003ca7812 */ /* 0x000fe200078ef8ca */
[----:B------:R-:W-:Y:S01]  /*0460*/  @P3 VIADD R226, R211, 0xffffffe0 ;  /* 0xffffffe0d3e23836 */ /* 0x000fe20000000000 */
[----:B------:R-:W-:-:S02]  /*0470*/  SEL R198, R198, 0xffffffc0, !P2 ;  /* 0xffffffc0c6c67807 */ /* 0x000fc40005000000 */
[----:B------:R-:W-:Y:S02]  /*0480*/  LEA R203, R203, UR6, 0x1 ;  /* 0x00000006cbcb7c11 */ /* 0x000fe4000f8e08ff */
[----:B------:R-:W-:Y:S02]  /*0490*/  LEA R201, R201, UR4, 0x1 ;  /* 0x00000004c9c97c11 */ /* 0x000fe4000f8e08ff */
[----:B------:R-:W-:Y:S01]  /*04a0*/  LEA R193, R193, UR4, 0x1 ;  /* 0x00000004c1c17c11 */ /* 0x000fe2000f8e08ff */
[--C-:B------:R-:W-:Y:S01]  /*04b0*/  IMAD.IADD R2, R203, 0x1, R198.reuse ;  /* 0x00000001cb027824 */ /* 0x100fe200078e02c6 */
[----:B------:R-:W-:Y:S01]  /*04c0*/  LOP3.LUT R3, R0, 0x38, R207, 0x78, !PT ;  /* 0x0000003800037812 */ /* 0x000fe200078e78cf */
[----:B------:R-:W-:Y:S01]  /*04d0*/  IMAD.IADD R197, R201, 0x1, R198 ;  /* 0x00000001c9c57824 */ /* 0x000fe200078e02c6 */
[----:B------:R-:W-:Y:S01]  /*04e0*/  SEL R215, R215, 0xfffffff0, !P2 ;  /* 0xfffffff0d7d77807 */ /* 0x000fe20005000000 */
[----:B------:R-:W-:Y:S01]  /*04f0*/  IMAD.IADD R191, R198, 0x1, R193 ;  /* 0x00000001c6bf7824 */ /* 0x000fe200078e02c1 */
[----:B------:R-:W-:-:S02]  /*0500*/  SEL R200, R200, 0xffffffe0, !P1 ;  /* 0xffffffe0c8c87807 */ /* 0x000fc40004800000 */
[----:B------:R-:W-:Y:S01]  /*0510*/  LEA R210, R210, UR6, 0x1 ;  /* 0x00000006d2d27c11 */ /* 0x000fe2000f8e08ff */
[----:B------:R-:W-:Y:S01]  /*0520*/  IMAD.IADD R227, R211, 0x1, R215 ;  /* 0x00000001d3e37824 */ /* 0x000fe200078e02d7 */
[----:B------:R-:W-:Y:S01]  /*0530*/  LEA R195, R195, UR5, 0x1 ;  /* 0x00000005c3c37c11 */ /* 0x000fe2000f8e08ff */
[----:B------:R-:W-:Y:S01]  /*0540*/  IMAD.IADD R199, R201, 0x1, R200 ;  /* 0x00000001c9c77824 */ /* 0x000fe200078e02c8 */
[----:B------:R-:W-:Y:S01]  /*0550*/  LOP3.LUT R212, R3, 0x1e00, R208, 0xf8, !PT ;  /* 0x00001e0003d47812 */ /* 0x000fe200078ef8d0 */
[----:B------:R-:W-:Y:S01]  /*0560*/  VIADD R228, R210, 0xc000 ;  /* 0x0000c000d2e47836 */ /* 0x000fe20000000000 */
[----:B------:R-:W-:Y:S01]  /*0570*/  SHF.R.U32.HI R207, RZ, 0x5, R207 ;  /* 0x00000005ffcf7819 */ /* 0x000fe200000116cf */
[----:B------:R-:W-:Y:S01]  /*0580*/  IMAD.IADD R3, R203, 0x1, R200 ;  /* 0x00000001cb037824 */ /* 0x000fe200078e02c8 */
[----:B------:R-:W-:Y:S01]  /*0590*/  LOP3.LUT R214, R208, 0x38, RZ, 0xc0, !PT ;  /* 0x00000038d0d67812 */ /* 0x000fe200078ec0ff */
[----:B------:R-:W-:Y:S01]  /*05a0*/  IMAD.IADD R194, R198, 0x1, R195 ;  /* 0x00000001c6c27824 */ /* 0x000fe200078e02c3 */
[----:B------:R-:W-:Y:S01]  /*05b0*/  LEA R212, R212, UR6, 0x1 ;  /* 0x00000006d4d47c11 */ /* 0x000fe2000f8e08ff */
[----:B------:R-:W-:Y:S01]  /*05c0*/  IMAD.IADD R192, R200, 0x1, R193 ;  /* 0x00000001c8c07824 */ /* 0x000fe200078e02c1 */
[----:B------:R-:W-:Y:S01]  /*05d0*/  LEA R202, R202, UR6, 0x1 ;  /* 0x00000006caca7c11 */ /* 0x000fe2000f8e08ff */
[----:B------:R-:W-:-:S02]  /*05e0*/  IMAD.IADD R196, R200, 0x1, R197 ;  /* 0x00000001c8c47824 */ /* 0x000fc400078e02c5 */
[C---:B------:R-:W-:Y:S02]  /*05f0*/  IMAD.IADD R0, R200.reuse, 0x1, R2 ;  /* 0x00000001c8007824 */ /* 0x040fe400078e0202 */
[----:B------:R-:W-:Y:S02]  /*0600*/  IMAD.IADD R190, R200, 0x1, R191 ;  /* 0x00000001c8be7824 */ /* 0x000fe400078e02bf */
[----:B---34-:R-:W-:-:S07]  /*0610*/  IMAD.IADD R215, R215, 0x1, R226 ;  /* 0x00000001d7d77824 */ /* 0x018fce00078e02e2 */
.L_x_166:
[----:B--2---:R-:W1:Y:S08]  /*0620*/  LDC.64 R6, c[0x0][0x470] ;  /* 0x00011c00ff067b82 */ /* 0x004e700000000a00 */
[----:B------:R-:W2:Y:S01]  /*0630*/  LDC.64 R4, c[0x0][0x478] ;  /* 0x00011e00ff047b82 */ /* 0x000ea20000000a00 */
[----:B-1----:R-:W-:-:S04]  /*0640*/  ISETP.NE.U32.AND P2, PT, R6, RZ, PT ;  /* 0x000000ff0600720c */ /* 0x002fc80003f45070 */
[----:B------:R-:W-:Y:S02]  /*0650*/  ISETP.NE.AND.EX P2, PT, R7, RZ, PT, P2 ;  /* 0x000000ff0700720c */ /* 0x000fe40003f45320 */
[----:B--2---:R-:W-:-:S04]  /*0660*/  ISETP.NE.U32.AND P1, PT, R4, RZ, PT ;  /* 0x000000ff0400720c */ /* 0x004fc80003f25070 */
[----:B------:R-:W-:-:S07]  /*0670*/  ISETP.NE.AND.EX P1, PT, R5, RZ, PT, P1 ;  /* 0x000000ff0500720c */ /* 0x000fce0003f25310 */
[----:B------:R-:W-:-:S04]  /*0680*/  @P2 LEA R10, P0, R205, R6, 0x2 ;  /* 0x00000006cd0a2211 */ /* 0x000fc800078010ff */
[C---:B------:R-:W-:Y:S02]  /*0690*/  @P2 LEA.HI.X R11, R205.reuse, R7, RZ, 0x2, P0 ;  /* 0x00000007cd0b2211 */ /* 0x040fe400000f14ff */
[----:B------:R-:W1:Y:S03]  /*06a0*/  @!P1 LDC.64 R6, c[0x0][0x488] ;  /* 0x00012200ff069b82 */ /* 0x000e660000000a00 */
[----:B------:R-:W2:Y:S01]  /*06b0*/  @P2 LDG.E R8, desc[UR26][R10.64] ;  /* 0x0000001a0a082981 */ /* 0x000ea2000c1e1900 */
[----:B------:R-:W-:-:S04]  /*06c0*/  @P1 LEA R12, P0, R205, R4, 0x2 ;  /* 0x00000004cd0c1211 */ /* 0x000fc800078010ff */
[----:B------:R-:W-:Y:S02]  /*06d0*/  @P1 LEA.HI.X R13, R205, R5, RZ, 0x2, P0 ;  /* 0x00000005cd0d1211 */ /* 0x000fe400000f14ff */
[----:B------:R-:W3:Y:S03]  /*06e0*/  @!P1 LDC.64 R4, c[0x0][0x438] ;  /* 0x00010e00ff049b82 */ /* 0x000ee60000000a00 */
[----:B------:R-:W4:Y:S01]  /*06f0*/  @P1 LDG.E R9, desc[UR26][R12.64] ;  /* 0x0000001a0c091981 */ /* 0x000f22000c1e1900 */
[----:B------:R-:W-:Y:S01]  /*0700*/  UMOV UR28, URZ ;  /* 0x000000ff001c7c82 */ /* 0x000fe20008000000 */
[----:B------:R-:W-:Y:S01]  /*0710*/  USHF.L.U32 UR25, UR24, 0x6, URZ ;  /* 0x0000000618197899 */ /* 0x000fe200080006ff */
[----:B-1----:R-:W-:-:S04]  /*0720*/  @!P1 ISETP.NE.U32.AND P0, PT, R6, RZ, PT ;  /* 0x000000ff0600920c */ /* 0x002fc80003f05070 */
[----:B------:R-:W-:-:S04]  /*0730*/  @!P1 ISETP.NE.AND.EX P0, PT, R7, RZ, PT, P0 ;  /* 0x000000ff0700920c */ /* 0x000fc80003f05300 */
[----:B---3--:R-:W-:Y:S02]  /*0740*/  @!P1 SEL R5, R5, RZ, P0 ;  /* 0x000000ff05059207 */ /* 0x008fe40000000000 */
[----:B--2---:R-:W-:-:S13]  /*0750*/  @P2 R2UR UR28, R8 ;  /* 0x00000000081c22ca */ /* 0x004fda00000e0000 */
[----:B----4-:R-:W-:Y:S01]  /*0760*/  @P1 VIADD R9, R9, -UR28 ;  /* 0x8000001c09091c36 */ /* 0x010fe20008000000 */
[----:B------:R-:W-:-:S04]  /*0770*/  @!P1 IADD3 R9, PT, PT, R5, -UR28, R4 ;  /* 0x8000001c05099c10 */ /* 0x000fc8000fffe004 */
[----:B------:R-:W-:-:S13]  /*0780*/  ISETP.LE.AND P0, PT, R9, UR25, PT ;  /* 0x0000001909007c0c */ /* 0x000fda000bf03270 */
[----:B-----5:R-:W-:Y:S05]  /*0790*/  @P0 BRA `(.L_x_159) ;  /* 0x0000003c003c0947 */ /* 0x020fea0003800000 */
[----:B------:R-:W1:Y:S01]  /*07a0*/  LDC R5, c[0x0][0x3e8] ;  /* 0x0000fa00ff057b82 */ /* 0x000e620000000800 */
[----:B------:R-:W2:Y:S01]  /*07b0*/  LDCU.U8 UR4, c[0x0][0x548] ;  /* 0x0000a900ff0477ac */ /* 0x000ea20008000000 */
[----:B------:R-:W-:Y:S01]  /*07c0*/  SHF.L.U32 R12, R205, 0x7, RZ ;  /* 0x00000007cd0c7819 */ /* 0x000fe200000006ff */
[----:B------:R-:W3:Y:S01]  /*07d0*/  LDCU UR30, c[0x0][0x434] ;  /* 0x00008680ff1e77ac */ /* 0x000ee20008000800 */
[----:B------:R-:W4:Y:S01]  /*07e0*/  LDCU.U8 UR29, c[0x0][0x5f0] ;  /* 0x0000be00ff1d77ac */ /* 0x000f220008000000 */
[----:B--2---:R-:W-:Y:S01]  /*07f0*/  ISETP.NE.AND P0, PT, RZ, UR4, PT ;  /* 0x00000004ff007c0c */ /* 0x004fe2000bf05270 */
[----:B---3--:R-:W-:Y:S01]  /*0800*/  UIADD3 UR4, UPT, UPT, UR30, 0x3f, URZ ;  /* 0x0000003f1e047890 */ /* 0x008fe2000fffe0ff */
[----:B-1----:R-:W-:-:S03]  /*0810*/  IABS R6, R5 ;  /* 0x0000000500067213 */ /* 0x002fc60000000000 */
[----:B------:R-:W-:Y:S01]  /*0820*/  USHF.R.S32.HI UR34, URZ, 0x1f, UR4 ;  /* 0x0000001fff227899 */ /* 0x000fe20008011404 */
[----:B------:R-:W1:Y:S03]  /*0830*/  I2F.RP R10, R6 ;  /* 0x00000006000a7306 */ /* 0x000e660000209400 */
[----:B------:R-:W-:-:S04]  /*0840*/  ULEA.HI UR34, UR34, UR4, URZ, 0x6 ;  /* 0x0000000422227291 */ /* 0x000fc8000f8f30ff */
[----:B------:R-:W-:-:S04]  /*0850*/  USHF.R.S32.HI UR34, URZ, 0x6, UR34 ;  /* 0x00000006ff227899 */ /* 0x000fc80008011422 */
[----:B------:R-:W-:Y:S01]  /*0860*/  UIADD3 UR4, UPT, UPT, UR34, -0x1, URZ ;  /* 0xffffffff22047890 */ /* 0x000fe2000fffe0ff */
[----:B-1----:R-:W1:Y:S05]  /*0870*/  MUFU.RCP R8, R10 ;  /* 0x0000000a00087308 */ /* 0x002e6a0000001000 */
[----:B------:R-:W-:Y:S02]  /*0880*/  IMAD.U32 R224, RZ, RZ, UR4 ;  /* 0x00000004ffe07e24 */ /* 0x000fe4000f8e00ff */
[----:B-1----:R-:W-:-:S04]  /*0890*/  VIADD R8, R8, 0xffffffe ;  /* 0x0ffffffe08087836 */ /* 0x002fc80000000000 */
[----:B------:R-:W1:Y:S02]  /*08a0*/  F2I.FTZ.U32.TRUNC.NTZ R9, R8 ;  /* 0x0000000800097305 */ /* 0x000e64000021f000 */
[----:B-1----:R-:W-:Y:S01]  /*08b0*/  IMAD.MOV R4, RZ, RZ, -R9 ;  /* 0x000000ffff047224 */ /* 0x002fe200078e0a09 */
[----:B------:R-:W-:-:S03]  /*08c0*/  MOV R8, RZ ;  /* 0x000000ff00087202 */ /* 0x000fc60000000f00 */
[----:B------:R-:W-:Y:S01]  /*08d0*/  IMAD R7, R4, R6, RZ ;  /* 0x0000000604077224 */ /* 0x000fe200078e02ff */
[----:B------:R-:W-:-:S03]  /*08e0*/  IABS R4, R204 ;  /* 0x000000cc00047213 */ /* 0x000fc60000000000 */
[----:B------:R-:W-:-:S06]  /*08f0*/  IMAD.HI.U32 R7, R9, R7, R8 ;  /* 0x0000000709077227 */ /* 0x000fcc00078e0008 */
[----:B------:R-:W-:Y:S02]  /*0900*/  IMAD.HI.U32 R18, R7, R4, RZ ;  /* 0x0000000407127227 */ /* 0x000fe400078e00ff */
[----:B------:R-:W1:Y:S02]  /*0910*/  @P0 LDC R7, c[0x0][0x454] ;  /* 0x00011500ff070b82 */ /* 0x000e640000000800 */
[----:B------:R-:W-:-:S04]  /*0920*/  IMAD.MOV R9, RZ, RZ, -R18 ;  /* 0x000000ffff097224 */ /* 0x000fc800078e0a12 */
[C---:B------:R-:W-:Y:S02]  /*0930*/  IMAD R9, R6.reuse, R9, R4 ;  /* 0x0000000906097224 */ /* 0x040fe400078e0204 */
[----:B------:R-:W2:Y:S03]  /*0940*/  @!P0 LDC R4, c[0x0][0x3e0] ;  /* 0x0000f800ff048b82 */ /* 0x000ea60000000800 */
[----:B------:R-:W-:-:S13]  /*0950*/  ISETP.GT.U32.AND P2, PT, R6, R9, PT ;  /* 0x000000090600720c */ /* 0x000fda0003f44070 */
[-C--:B------:R-:W-:Y:S01]  /*0960*/  @!P2 IADD3 R9, PT, PT, R9, -R6.reuse, RZ ;  /* 0x800000060909a210 */ /* 0x080fe20007ffe0ff */
[----:B------:R-:W-:Y:S01]  /*0970*/  @!P2 VIADD R18, R18, 0x1 ;  /* 0x000000011212a836 */ /* 0x000fe20000000000 */
[----:B------:R-:W-:Y:S02]  /*0980*/  ISETP.NE.AND P2, PT, R5, RZ, PT ;  /* 0x000000ff0500720c */ /* 0x000fe40003f45270 */
[----:B------:R-:W-:Y:S02]  /*0990*/  ISETP.GE.U32.AND P3, PT, R9, R6, PT ;  /* 0x000000060900720c */ /* 0x000fe40003f66070 */
[----:B------:R-:W-:Y:S01]  /*09a0*/  LOP3.LUT R6, R204, R5, RZ, 0x3c, !PT ;  /* 0x00000005cc067212 */ /* 0x000fe200078e3cff */
[----:B--2---:R-:W-:-:S03]  /*09b0*/  @!P0 IMAD R4, R205, R4, R204 ;  /* 0x00000004cd048224 */ /* 0x004fc600078e02cc */
[----:B------:R-:W-:Y:S01]  /*09c0*/  ISETP.GE.AND P1, PT, R6, RZ, PT ;  /* 0x000000ff0600720c */ /* 0x000fe20003f26270 */
[----:B-1----:R-:W-:-:S04]  /*09d0*/  @P0 IMAD R6, R204, R7, RZ ;  /* 0x00000007cc060224 */ /* 0x002fc800078e02ff */
[----:B------:R-:W-:Y:S02]  /*09e0*/  @P0 IMAD R9, R205, UR30, R6 ;  /* 0x0000001ecd090c24 */ /* 0x000fe4000f8e0206 */
[----:B------:R-:W-:Y:S01]  /*09f0*/  @P3 IADD3 R18, PT, PT, R18, 0x1, RZ ;  /* 0x0000000112123810 */ /* 0x000fe20007ffe0ff */
[----:B------:R-:W-:-:S05]  /*0a00*/  @!P0 IMAD R9, R4, UR30, RZ ;  /* 0x0000001e04098c24 */ /* 0x000fca000f8e02ff */
[----:B------:R-:W-:Y:S01]  /*0a10*/  @!P1 IMAD.MOV R18, RZ, RZ, -R18 ;  /* 0x000000ffff129224 */ /* 0x000fe200078e0a12 */
[----:B------:R-:W-:-:S04]  /*0a20*/  @!P2 LOP3.LUT R18, RZ, R5, RZ, 0x33, !PT ;  /* 0x00000005ff12a212 */ /* 0x000fc800078e33ff */
[----:B------:R-:W-:Y:S01]  /*0a30*/  SHF.R.S32.HI R7, RZ, 0x1f, R18 ;  /* 0x0000001fff077819 */ /* 0x000fe20000011412 */
[----:B----4-:R-:W-:Y:S06]  /*0a40*/  @!P0 BRA `(.L_x_160) ;  /* 0x00000000001c8947 */ /* 0x010fec0003800000 */
[----:B------:R-:W1:Y:S01]  /*0a50*/  LDC R4, c[0x0][0x444] ;  /* 0x00011100ff047b82 */ /* 0x000e620000000800 */
[----:B------:R-:W2:Y:S01]  /*0a60*/  LDCU UR5, c[0x0][0x430] ;  /* 0x00008600ff0577ac */ /* 0x000ea20008000800 */
[----:B------:R-:W2:Y:S02]  /*0a70*/  LDCU UR4, c[0x0][0x454] ;  /* 0x00008a80ff0477ac */ /* 0x000ea40008000800 */
[----:B--2---:R-:W-:Y:S01]  /*0a80*/  ULEA UR4, UR5, UR4, 0x7 ;  /* 0x0000000405047291 */ /* 0x004fe2000f8e38ff */
[----:B-1----:R-:W-:-:S05]  /*0a90*/  IMAD R13, R205, R4, R12 ;  /* 0x00000004cd0d7224 */ /* 0x002fca00078e020c */
[----:B------:R-:W-:Y:S01]  /*0aa0*/  IMAD R13, R204, UR4, R13 ;  /* 0x00000004cc0d7c24 */ /* 0x000fe2000f8e020d */
[----:B------:R-:W-:Y:S06]  /*0ab0*/  BRA `(.L_x_161) ;  /* 0x0000000000107947 */ /* 0x000fec0003800000 */
.L_x_160:
[----:B------:R-:W1:Y:S01]  /*0ac0*/  LDC R4, c[0x0][0x444] ;  /* 0x00011100ff047b82 */ /* 0x000e620000000800 */
[----:B------:R-:W2:Y:S02]  /*0ad0*/  LDCU UR4, c[0x0][0x3e0] ;  /* 0x00007c00ff0477ac */ /* 0x000ea40008000800 */
[----:B--2---:R-:W-:-:S04]  /*0ae0*/  IMAD R13, R205, UR4, R204 ;  /* 0x00000004cd0d7c24 */ /* 0x004fc8000f8e02cc */
[----:B-1----:R-:W-:-:S07]  /*0af0*/  IMAD R13, R13, R4, RZ ;  /* 0x000000040d0d7224 */ /* 0x002fce00078e02ff */
.L_x_161:
[----:B------:R-:W1:Y:S01]  /*0b00*/  LDCU.64 UR8, c[0x0][0x588] ;  /* 0x0000b100ff0877ac */ /* 0x000e620008000a00 */
[----:B------:R-:W-:Y:S01]  /*0b10*/  IMAD.MOV.U32 R16, RZ, RZ, R214 ;  /* 0x000000ffff107224 */ /* 0x000fe200078e00d6 */
[----:B------:R-:W-:Y:S01]  /*0b20*/  ISETP.NE.AND P5, PT, RZ, UR29, PT ;  /* 0x0000001dff007c0c */ /* 0x000fe2000bfa5270 */
[----:B------:R-:W-:Y:S01]  /*0b30*/  IMAD.MOV.U32 R17, RZ, RZ, RZ ;  /* 0x000000ffff117224 */ /* 0x000fe200078e00ff */
[----:B------:R-:W2:Y:S01]  /*0b40*/  LDCU.64 UR18, c[0x0][0x3c0] ;  /* 0x00007800ff1277ac */ /* 0x000ea20008000a00 */
[C---:B------:R-:W-:Y:S01]  /*0b50*/  LOP3.LUT R5, R224.reuse, 0x80000001, RZ, 0xc0, !PT ;  /* 0x80000001e0057812 */ /* 0x040fe200078ec0ff */
[----:B------:R-:W3:Y:S01]  /*0b60*/  LDC.64 R232, c[0x0][0x420] ;  /* 0x00010800ffe87b82 */ /* 0x000ee20000000a00 */
[----:B------:R-:W-:Y:S01]  /*0b70*/  IMAD R9, R224, 0x40, R9 ;  /* 0x00000040e0097824 */ /* 0x000fe200078e0209 */
[----:B------:R-:W4:Y:S01]  /*0b80*/  LDCU.64 UR12, c[0x0][0x3b8] ;  /* 0x00007700ff0c77ac */ /* 0x000f220008000a00 */
[----:B------:R-:W-:Y:S01]  /*0b90*/  ISETP.NE.AND P4, PT, R5, 0x1, PT ;  /* 0x000000010500780c */ /* 0x000fe20003f85270 */
[----:B------:R-:W3:Y:S04]  /*0ba0*/  LDCU.64 UR22, c[0x0][0x3b0] ;  /* 0x00007600ff1677ac */ /* 0x000ee80008000a00 */
[----:B------:R-:W3:Y:S01]  /*0bb0*/  LDC.64 R216, c[0x0][0x5e8] ;  /* 0x00017a00ffd87b82 */ /* 0x000ee20000000a00 */
[----:B------:R-:W-:-:S02]  /*0bc0*/  USHF.R.S32.HI UR35, URZ, 0x1f, UR28 ;  /* 0x0000001fff237899 */ /* 0x000fc4000801141c */
[----:B------:R-:W-:Y:S01]  /*0bd0*/  UIADD3 UR28, UP0, UPT, UR25, UR28, URZ ;  /* 0x0000001c191c7290 */ /* 0x000fe2000ff1e0ff */
[C---:B-1----:R-:W-:Y:S01]  /*0be0*/  IMAD.WIDE.U32 R10, R205.reuse, UR8, R16 ;  /* 0x00000008cd0a7c25 */ /* 0x042fe2000f8e0010 */
[----:B------:R-:W-:Y:S01]  /*0bf0*/  ULEA UR34, UR34, 0xffffffc0, 0x6 ;  /* 0xffffffc022227891 */ /* 0x000fe2000f8e30ff */
[----:B------:R-:W1:Y:S02]  /*0c00*/  LDCU.128 UR4, c[0x0][0x590] ;  /* 0x0000b200ff0477ac */ /* 0x000e640008000c00 */
[----:B------:R-:W-:Y:S02]  /*0c10*/  IMAD R11, R205, UR9, R11 ;  /* 0x00000009cd0b7c24 */ /* 0x000fe4000f8e020b */
[----:B--2---:R-:W-:Y:S01]  /*0c20*/  IMAD.U32 R20, RZ, RZ, UR18 ;  /* 0x00000012ff147e24 */ /* 0x004fe2000f8e00ff */
[----:B------:R-:W-:Y:S01]  /*0c30*/  ULEA.HI.X.SX32 UR25, UR25, UR35, 0x1, UP0 ;  /* 0x0000002319197291 */ /* 0x000fe200080f0eff */
[----:B----4-:R-:W-:Y:S01]  /*0c40*/  IMAD.U32 R14, RZ, RZ, UR12 ;  /* 0x0000000cff0e7e24 */ /* 0x010fe2000f8e00ff */
[----:B------:R-:W-:Y:S01]  /*0c50*/  USHF.R.S32.HI UR33, URZ, 0x1f, UR34 ;  /* 0x0000001fff217899 */ /* 0x000fe20008011422 */
[----:B------:R-:W-:Y:S01]  /*0c60*/  IMAD.WIDE.U32 R20, R20, UR28, R16 ;  /* 0x0000001c14147c25 */ /* 0x000fe2000f8e0010 */
[----:B------:R-:W-:-:S02]  /*0c70*/  UIMAD UR37, UR25, UR18, URZ ;  /* 0x00000012192572a4 */ /* 0x000fc4000f8e02ff */
[----:B------:R-:W-:Y:S01]  /*0c80*/  UIMAD UR8, UR25, UR12, URZ ;  /* 0x0000000c190872a4 */ /* 0x000fe2000f8e02ff */
[----:B------:R-:W-:Y:S01]  /*0c90*/  IMAD.WIDE.U32 R14, R14, UR28, R16 ;  /* 0x0000001c0e0e7c25 */ /* 0x000fe2000f8e0010 */
[----:B------:R-:W2:Y:S03]  /*0ca0*/  LDCU.64 UR10, c[0x0][0x3a0] ;  /* 0x00007400ff0a77ac */ /* 0x000ea60008000a00 */
[----:B------:R-:W-:Y:S01]  /*0cb0*/  IMAD R5, R209, UR19, RZ ;  /* 0x00000013d1057c24 */ /* 0x000fe2000f8e02ff */
[----:B------:R-:W4:Y:S01]  /*0cc0*/  LDCU.64 UR20, c[0x0][0x398] ;  /* 0x00007300ff1477ac */ /* 0x000f220008000a00 */
[----:B---3--:R-:W-:Y:S01]  /*0cd0*/  IMAD.WIDE R232, R9, 0x4, R232 ;  /* 0x0000000409e87825 */ /* 0x008fe200078e02e8 */
[----:B------:R-:W-:-:S03]  /*0ce0*/  UIMAD UR36, UR33, UR22, URZ ;  /* 0x00000016212472a4 */ /* 0x000fc6000f8e02ff */
[----:B-1----:R-:W-:Y:S01]  /*0cf0*/  IMAD.U32 R24, RZ, RZ, UR4 ;  /* 0x00000004ff187e24 */ /* 0x002fe2000f8e00ff */
[----:B------:R-:W-:Y:S02]  /*0d00*/  UIMAD UR9, UR28, UR19, UR37 ;  /* 0x000000131c0972a4 */ /* 0x000fe4000f8e0225 */
[----:B------:R-:W-:Y:S01]  /*0d10*/  UIMAD UR8, UR28, UR13, UR8 ;  /* 0x0000000d1c0872a4 */ /* 0x000fe2000f8e0208 */
[----:B------:R-:W-:Y:S01]  /*0d20*/  IMAD.WIDE.U32 R24, R24, UR34, R10 ;  /* 0x0000002218187c25 */ /* 0x000fe2000f8e000a */
[----:B------:R-:W1:Y:S03]  /*0d30*/  LDCU.64 UR16, c[0x0][0x3a8] ;  /* 0x00007500ff1077ac */ /* 0x000e660008000a00 */
[----:B------:R-:W-:Y:S01]  /*0d40*/  VIADD R21, R21, UR9 ;  /* 0x0000000915157c36 */ /* 0x000fe20008000000 */
[----:B------:R-:W-:Y:S01]  /*0d50*/  UIMAD.WIDE.U32 UR38, UR34, UR22, URZ ;  /* 0x00000016222672a5 */ /* 0x000fe2000f8e00ff */
[----:B------:R-:W-:Y:S01]  /*0d60*/  VIADD R15, R15, UR8 ;  /* 0x000000080f0f7c36 */ /* 0x000fe20008000000 */
[----:B------:R-:W-:Y:S01]  /*0d70*/  UIMAD UR36, UR34, UR23, UR36 ;  /* 0x00000017222472a4 */ /* 0x000fe2000f8e0224 */
[----:B------:R-:W3:Y:S01]  /*0d80*/  LDCU.64 UR14, c[0x0][0x3d8] ;  /* 0x00007b00ff0e77ac */ /* 0x000ee20008000a00 */
[----:B--2---:R-:W-:-:S02]  /*0d90*/  IMAD.WIDE.U32 R14, R205, UR10, R14 ;  /* 0x0000000acd0e7c25 */ /* 0x004fc4000f8e000e */
[----:B------:R-:W-:Y:S02]  /*0da0*/  UIADD3 UR36, UPT, UPT, UR39, UR36, URZ ;  /* 0x0000002427247290 */ /* 0x000fe4000fffe0ff */
[----:B------:R-:W-:Y:S01]  /*0db0*/  IMAD.U32 R22, RZ, RZ, UR38 ;  /* 0x00000026ff167e24 */ /* 0x000fe2000f8e00ff */
[----:B------:R-:W-:Y:S01]  /*0dc0*/  UIMAD UR35, UR33, UR4, URZ ;  /* 0x00000004212372a4 */ /* 0x000fe2000f8e02ff */
[----:B------:R-:W-:Y:S01]  /*0dd0*/  IMAD.U32 R23, RZ, RZ, UR39 ;  /* 0x00000027ff177e24 */ /* 0x000fe2000f8e00ff */
[----:B------:R-:W2:Y:S01]  /*0de0*/  LDCU.64 UR8, c[0x0][0x3d0] ;  /* 0x00007a00ff0877ac */ /* 0x000ea20008000a00 */
[C---:B------:R-:W-:Y:S01]  /*0df0*/  IMAD R15, R205.reuse, UR11, R15 ;  /* 0x0000000bcd0f7c24 */ /* 0x040fe2000f8e020f */
[----:B------:R-:W-:Y:S01]  /*0e00*/  LOP3.LUT R22, R22, 0x38, R208, 0xf8, !PT ;  /* 0x0000003816167812 */ /* 0x000fe200078ef8d0 */
[----:B------:R-:W-:Y:S01]  /*0e10*/  IMAD.U32 R23, RZ, RZ, UR36 ;  /* 0x00000024ff177e24 */ /* 0x000fe2000f8e00ff */
[----:B------:R-:W-:Y:S01]  /*0e20*/  UIMAD UR35, UR34, UR5, UR35 ;  /* 0x00000005222372a4 */ /* 0x000fe2000f8e0223 */
[C---:B-1----:R-:W-:Y:S01]  /*0e30*/  IMAD.WIDE.U32 R20, R205.reuse, UR16, R20 ;  /* 0x00000010cd147c25 */ /* 0x042fe2000f8e0014 */
[----:B------:R-:W1:Y:S03]  /*0e40*/  LDCU.64 UR10, c[0x0][0x3c8] ;  /* 0x00007900ff0a77ac */ /* 0x000e660008000a00 */
[----:B----4-:R-:W-:Y:S01]  /*0e50*/  IMAD.WIDE.U32 R22, R205, UR20, R22 ;  /* 0x00000014cd167c25 */ /* 0x010fe2000f8e0016 */
[----:B------:R-:W-:Y:S01]  /*0e60*/  IADD3 R25, PT, PT, R25, UR35, RZ ;  /* 0x0000002319197c10 */ /* 0x000fe2000fffe0ff */
[----:B------:R-:W-:-:S02]  /*0e70*/  USHF.L.U32 UR35, UR18, 0x5, URZ ;  /* 0x0000000512237899 */ /* 0x000fc400080006ff */
[C---:B------:R-:W-:Y:S01]  /*0e80*/  IMAD R23, R205.reuse, UR21, R23 ;  /* 0x00000015cd177c24 */ /* 0x040fe2000f8e0217 */
[----:B------:R-:W-:Y:S01]  /*0e90*/  USHF.L.U64.HI UR21, UR18, 0x5, UR19 ;  /* 0x0000000512157899 */ /* 0x000fe20008010213 */
[----:B------:R-:W-:Y:S01]  /*0ea0*/  IMAD R21, R205, UR17, R21 ;  /* 0x00000011cd157c24 */ /* 0x000fe2000f8e0215 */
[----:B------:R-:W4:Y:S01]  /*0eb0*/  LDCU.64 UR16, c[0x0][0x550] ;  /* 0x0000aa00ff1077ac */ /* 0x000f220008000a00 */
[----:B------:R-:W-:Y:S01]  /*0ec0*/  IMAD.WIDE.U32 R24, R204, UR6, R24 ;  /* 0x00000006cc187c25 */ /* 0x000fe2000f8e0018 */
[----:B------:R-:W-:-:S03]  /*0ed0*/  USHF.L.U64.HI UR20, UR12, 0x5, UR13 ;  /* 0x000000050c147899 */ /* 0x000fc6000801020d */
[----:B---3--:R-:W-:Y:S02]  /*0ee0*/  IMAD R11, R7, UR14, RZ ;  /* 0x0000000e070b7c24 */ /* 0x008fe4000f8e02ff */
[----:B------:R-:W-:Y:S01]  /*0ef0*/  IMAD.WIDE.U32 R20, R18, UR14, R20 ;  /* 0x0000000e12147c25 */ /* 0x000fe2000f8e0014 */
[----:B------:R-:W-:-:S03]  /*0f00*/  USHF.L.U32 UR14, UR12, 0x5, URZ ;  /* 0x000000050c0e7899 */ /* 0x000fc600080006ff */
[----:B--2---:R-:W-:Y:S02]  /*0f10*/  IMAD R7, R7, UR8, RZ ;  /* 0x0000000807077c24 */ /* 0x004fe4000f8e02ff */
[----:B------:R-:W-:Y:S01]  /*0f20*/  IMAD R25, R204, UR7, R25 ;  /* 0x00000007cc197c24 */ /* 0x000fe2000f8e0219 */
[----:B------:R-:W2:Y:S01]  /*0f30*/  LDCU.64 UR6, c[0x0][0x390] ;  /* 0x00007200ff0677ac */ /* 0x000ea20008000a00 */
[----:B------:R-:W-:Y:S02]  /*0f40*/  IMAD.U32 R26, RZ, RZ, UR35 ;  /* 0x00000023ff1a7e24 */ /* 0x000fe4000f8e00ff */
[----:B------:R-:W-:Y:S02]  /*0f50*/  IMAD.U32 R27, RZ, RZ, UR21 ;  /* 0x00000015ff1b7e24 */ /* 0x000fe4000f8e00ff */
[C---:B------:R-:W-:Y:S02]  /*0f60*/  IMAD R11, R18.reuse, UR15, R11 ;  /* 0x0000000f120b7c24 */ /* 0x040fe4000f8e020b */
[----:B------:R-:W-:-:S02]  /*0f70*/  IMAD R7, R18, UR9, R7 ;  /* 0x0000000912077c24 */ /* 0x000fc4000f8e0207 */
[----:B------:R-:W-:-:S04]  /*0f80*/  IMAD.WIDE.U32 R26, R209, UR18, R26 ;  /* 0x00000012d11a7c25 */ /* 0x000fc8000f8e001a */
[----:B------:R-:W-:Y:S01]  /*0f90*/  IMAD.WIDE.U32 R18, R18, UR8, R14 ;  /* 0x0000000812127c25 */ /* 0x000fe2000f8e000e */
[----:B------:R-:W3:Y:S01]  /*0fa0*/  LDCU.64 UR8, c[0x0][0x388] ;  /* 0x00007100ff0877ac */ /* 0x000ee20008000a00 */
[----:B------:R-:W-:Y:S02]  /*0fb0*/  IADD3 R15, P0, PT, R20, R26, RZ ;  /* 0x0000001a140f7210 */ /* 0x000fe40007f1e0ff */
[----:B------:R-:W-:Y:S01]  /*0fc0*/  IMAD.U32 R16, RZ, RZ, UR14 ;  /* 0x0000000eff107e24 */ /* 0x000fe2000f8e00ff */
[----:B------:R-:W-:Y:S01]  /*0fd0*/  USHF.L.U64.HI UR14, UR4, 0x5, UR5 ;  /* 0x00000005040e7899 */ /* 0x000fe20008010205 */
[----:B------:R-:W-:Y:S01]  /*0fe0*/  IMAD.U32 R17, RZ, RZ, UR20 ;  /* 0x00000014ff117e24 */ /* 0x000fe2000f8e00ff */
[----:B------:R-:W-:Y:S01]  /*0ff0*/  IADD3 R19, PT, PT, R19, R7, RZ ;  /* 0x0000000713137210 */ /* 0x000fe20007ffe0ff */
[----:B------:R-:W-:-:S04]  /*1000*/  IMAD.WIDE.U32 R24, R209, UR4, R24 ;  /* 0x00000004d1187c25 */ /* 0x000fc8000f8e0018 */
[----:B------:R-:W-:Y:S01]  /*1010*/  IMAD.IADD R21, R21, 0x1, R11 ;  /* 0x0000000115157824 */ /* 0x000fe200078e020b */
[----:B----4-:R-:W-:Y:S01]  /*1020*/  LEA R220, P1, R24, UR16, 0x1 ;  /* 0x0000001018dc7c11 */ /* 0x010fe2000f8208ff */
[----:B------:R-:W-:-:S03]  /*1030*/  IMAD.WIDE.U32 R16, R209, UR12, R16 ;  /* 0x0000000cd1107c25 */ /* 0x000fc6000f8e0010 */
[----:B------:R-:W-:Y:S01]  /*1040*/  IADD3.X R6, PT, PT, R21, R5, R27, P0, !PT ;  /* 0x0000000515067210 */ /* 0x000fe200007fe41b */
[C---:B------:R-:W-:Y:S01]  /*1050*/  IMAD R11, R209.reuse, UR13, RZ ;  /* 0x0000000dd10b7c24 */ /* 0x040fe2000f8e02ff */
[----:B------:R-:W-:Y:S01]  /*1060*/  USHF.L.U32 UR13, UR4, 0x5, URZ ;  /* 0x00000005040d7899 */ /* 0x000fe200080006ff */
[----:B-1----:R-:W-:Y:S01]  /*1070*/  IMAD.WIDE.U32 R22, R204, UR10, R22 ;  /* 0x0000000acc167c25 */ /* 0x002fe2000f8e0016 */
[----:B------:R-:W-:Y:S02]  /*1080*/  IADD3 R14, P0, PT, R18, R16, RZ ;  /* 0x00000010120e7210 */ /* 0x000fe40007f1e0ff */
[----:B------:R-:W-:Y:S01]  /*1090*/  USHF.L.U64.HI UR14, UR13, 0x1, UR14 ;  /* 0x000000010d0e7899 */ /* 0x000fe2000801020e */
[----:B------:R-:W-:Y:S01]  /*10a0*/  IMAD R221, R209, UR5, R25 ;  /* 0x00000005d1dd7c24 */ /* 0x000fe2000f8e0219 */
[----:B------:R-:W1:Y:S01]  /*10b0*/  LDCU.64 UR4, c[0x0][0x380] ;  /* 0x00007000ff0477ac */ /* 0x000e620008000a00 */
[----:B------:R-:W-:Y:S01]  /*10c0*/  IMAD R23, R204, UR11, R23 ;  /* 0x0000000bcc177c24 */ /* 0x000fe2000f8e0217 */
[----:B------:R-:W-:Y:S01]  /*10d0*/  IADD3.X R7, PT, PT, R19, R11, R17, P0, !PT ;  /* 0x0000000b13077210 */ /* 0x000fe200007fe411 */
[----:B------:R-:W-:Y:S01]  /*10e0*/  IMAD.WIDE.U32 R20, R209, UR18, R20 ;  /* 0x00000012d1147c25 */ /* 0x000fe2000f8e0014 */
[----:B--2---:R-:W-:-:S02]  /*10f0*/  LEA R16, P0, R15, UR6, 0x1 ;  /* 0x000000060f107c11 */ /* 0x004fc4000f8008ff */
[----:B------:R-:W-:Y:S01]  /*1100*/  LEA.HI.X R221, R24, UR17, R221, 0x1, P1 ;  /* 0x0000001118dd7c11 */ /* 0x000fe200088f0cdd */
[----:B------:R-:W-:Y:S01]  /*1110*/  IMAD.WIDE.U32 R22, R209, UR22, R22 ;  /* 0x00000016d1167c25 */ /* 0x000fe2000f8e0016 */
[----:B------:R-:W-:Y:S01]  /*1120*/  LEA R24, P2, R20, UR6, 0x1 ;  /* 0x0000000614187c11 */ /* 0x000fe2000f8408ff */
[----:B------:R-:W-:Y:S01]  /*1130*/  USHF.L.U32 UR6, UR13, 0x1, URZ ;  /* 0x000000010d067899 */ /* 0x000fe200080006ff */
[----:B------:R-:W-:Y:S01]  /*1140*/  LEA.HI.X R17, R15, UR7, R6, 0x1, P0 ;  /* 0x000000070f117c11 */ /* 0x000fe200080f0c06 */
[----:B------:R-:W-:Y:S01]  /*1150*/  IMAD.IADD R5, R21, 0x1, R5 ;  /* 0x0000000115057824 */ /* 0x000fe200078e0205 */
[----:B---3--:R-:W-:Y:S01]  /*1160*/  LEA R6, P0, R14, UR8, 0x1 ;  /* 0x000000080e067c11 */ /* 0x008fe2000f8008ff */
[C---:B------:R-:W-:Y:S01]  /*1170*/  IMAD R219, R209.reuse, UR23, R23 ;  /* 0x00000017d1db7c24 */ /* 0x040fe2000f8e0217 */
[----:B------:R-:W-:Y:S01]  /*1180*/  USHF.L.U64.HI UR23, UR22, 0x5, UR23 ;  /* 0x0000000516177899 */ /* 0x000fe20008010217 */
[----:B------:R-:W-:Y:S01]  /*1190*/  IMAD.WIDE.U32 R18, R209, UR12, R18 ;  /* 0x0000000cd1127c25 */ /* 0x000fe2000f8e0012 */
[----:B------:R-:W-:Y:S01]  /*11a0*/  USHF.L.U32 UR22, UR22, 0x5, URZ ;  /* 0x0000000516167899 */ /* 0x000fe200080006ff */
[----:B------:R-:W-:Y:S01]  /*11b0*/  LEA.HI.X R25, R20, UR7, R5, 0x1, P2 ;  /* 0x0000000714197c11 */ /* 0x000fe200090f0c05 */
[----:B------:R-:W-:Y:S01]  /*11c0*/  @P5 BAR.SYNC.DEFER_BLOCKING 0x0 ;  /* 0x0000000000005b1d */ /* 0x000fe20000010000 */
[----:B------:R-:W-:Y:S01]  /*11d0*/  LEA.HI.X R7, R14, UR9, R7, 0x1, P0 ;  /* 0x000000090e077c11 */ /* 0x000fe200080f0c07 */
[----:B------:R-:W-:Y:S01]  /*11e0*/  USHF.L.U32 UR7, UR22, 0x1, URZ ;  /* 0x0000000116077899 */ /* 0x000fe200080006ff */
[----:B------:R-:W-:Y:S01]  /*11f0*/  IADD3 R14, P0, PT, R220, UR6, RZ ;  /* 0x00000006dc0e7c10 */ /* 0x000fe2000ff1e0ff */
[----:B------:R-:W-:Y:S01]  /*1200*/  USHF.L.U64.HI UR23, UR22, 0x1, UR23 ;  /* 0x0000000116177899 */ /* 0x000fe20008010217 */
[----:B-1----:R-:W-:Y:S01]  /*1210*/  LEA R218, P3, R22, UR4, 0x1 ;  /* 0x0000000416da7c11 */ /* 0x002fe2000f8608ff */
[----:B------:R-:W-:Y:S01]  /*1220*/  IMAD.IADD R8, R19, 0x1, R11 ;  /* 0x0000000113087824 */ /* 0x000fe200078e020b */
[----:B------:R-:W-:Y:S01]  /*1230*/  SEL R5, RZ, 0x4000, P4 ;  /* 0x00004000ff057807 */ /* 0x000fe20002000000 */
[----:B------:R-:W1:Y:S01]  /*1240*/  LDCU UR4, c[0x0][0x3e0] ;  /* 0x00007c00ff0477ac */ /* 0x000e620008000800 */
[----:B------:R-:W-:-:S02]  /*1250*/  IADD3.X R15, PT, PT, R221, UR14, RZ, P0, !PT ;  /* 0x0000000edd0f7c10 */ /* 0x000fc400087fe4ff */
[----:B------:R-:W-:Y:S01]  /*1260*/  LEA.HI.X R219, R22, UR5, R219, 0x1, P3 ;  /* 0x0000000516db7c11 */ /* 0x000fe200098f0cdb */
[----:B------:R-:W-:Y:S01]  /*1270*/  IMAD.IADD R225, R212, 0x1, R5 ;  /* 0x00000001d4e17824 */ /* 0x000fe200078e0205 */
[C---:B------:R-:W-:Y:S01]  /*1280*/  LEA R10, P1, R18.reuse, UR8, 0x1 ;  /* 0x00000008120a7c11 */ /* 0x040fe2000f8208ff */
[----:B------:R-:W2:Y:S03]  /*1290*/  LDCU UR5, c[0x0][0x44c] ;  /* 0x00008980ff0577ac */ /* 0x000ea60008000800 */
[----:B------:R-:W-:Y:S01]  /*12a0*/  LEA.HI.X R11, R18, UR9, R8, 0x1, P1 ;  /* 0x00000009120b7c11 */ /* 0x000fe200088f0c08 */
[----:B------:R-:W-:Y:S01]  /*12b0*/  IMAD.WIDE.U32 R18, R206, 0x4, R232 ;  /* 0x00000004ce127825 */ /* 0x000fe200078e00e8 */
[----:B------:R-:W3:Y:S01]  /*12c0*/  LDC.64 R8, c[0x0][0x460] ;  /* 0x00011800ff087b82 */ /* 0x000ee20000000a00 */
[----:B------:R-:W-:Y:S01]  /*12d0*/  @!PT LDS RZ, [RZ] ;  /* 0x00000000fffff984 */ /* 0x000fe20000000800 */
[----:B------:R-:W-:Y:S01]  /*12e0*/  @!PT LDS RZ, [RZ] ;  /* 0x00000000fffff984 */ /* 0x000fe20000000800 */
[----:B------:R-:W-:Y:S01]  /*12f0*/  @!PT LDS RZ, [RZ] ;  /* 0x00000000fffff984 */ /* 0x000fe20000000800 */
[----:B------:R-:W-:Y:S04]  /*1300*/  LDGSTS.E.BYPASS.LTC128B.128 [R212+0x10000], desc[UR26][R24.64] ;  /* 0x1000000018d47fae */ /* 0x000fe8000b981a1a */
[----:B------:R-:W-:Y:S04]  /*1310*/  LDGSTS.E.BYPASS.LTC128B.128 [R212+0x12000], desc[UR26][R24.64+0x80] ;  /* 0x1200008018d47fae */ /* 0x000fe8000b981a1a */
[----:B------:R-:W-:Y:S04]  /*1320*/  LDGSTS.E.BYPASS.LTC128B.128 [R212+0x11000], desc[UR26][R16.64] ;  /* 0x1100000010d47fae */ /* 0x000fe8000b981a1a */
[----:B------:R4:W-:Y:S04]  /*1330*/  LDGSTS.E.BYPASS.LTC128B.128 [R212+0x13000], desc[UR26][R16.64+0x80] ;  /* 0x1300008010d47fae */ /* 0x0009e8000b981a1a */
[----:B------:R-:W0:Y:S04]  /*1340*/  LDGDEPBAR ;  /* 0x00000000000079af */ /* 0x000e280000000000 */
[----:B------:R-:W-:Y:S04]  /*1350*/  LDGSTS.E.BYPASS.LTC128B.128 [R212+0x8000], desc[UR26][R220.64] ;  /* 0x08000000dcd47fae */ /* 0x000fe8000b981a1a */
[----:B------:R-:W-:Y:S04]  /*1360*/  LDGSTS.E.BYPASS.LTC128B.128 [R212+0xa000], desc[UR26][R220.64+0x80] ;  /* 0x0a000080dcd47fae */ /* 0x000fe8000b981a1a */
[----:B------:R-:W-:Y:S04]  /*1370*/  LDGSTS.E.BYPASS.LTC128B.128 [R212+0x9000], desc[UR26][R14.64] ;  /* 0x090000000ed47fae */ /* 0x000fe8000b981a1a */
[----:B------:R1:W-:Y:S04]  /*1380*/  LDGSTS.E.BYPASS.LTC128B.128 [R212+0xb000], desc[UR26][R14.64+0x80] ;  /* 0x0b0000800ed47fae */ /* 0x0003e8000b981a1a */
[----:B------:R-:W-:Y:S01]  /*1390*/  LDGSTS.E.BYPASS.LTC128B.128 [R225], desc[UR26][R218.64] ;  /* 0x00000000dae17fae */ /* 0x000fe2000b981a1a */
[----:B----4-:R-:W-:-:S03]  /*13a0*/  IADD3 R16, P0, PT, R218, UR7, RZ ;  /* 0x00000007da107c10 */ /* 0x010fc6000ff1e0ff */
[----:B------:R-:W-:Y:S01]  /*13b0*/  LDGSTS.E.BYPASS.LTC128B.128 [R225+0x2000], desc[UR26][R218.64+0x80] ;  /* 0x02000080dae17fae */ /* 0x000fe2000b981a1a */
[----:B------:R-:W-:-:S03]  /*13c0*/  IADD3.X R17, PT, PT, R219, UR23, RZ, P0, !PT ;  /* 0x00000017db117c10 */ /* 0x000fc600087fe4ff */
[----:B------:R-:W5:Y:S04]  /*13d0*/  LDG.E R223, desc[UR26][R18.64] ;  /* 0x0000001a12df7981 */ /* 0x000f68000c1e1900 */
[----:B------:R-:W-:Y:S04]  /*13e0*/  LDGSTS.E.BYPASS.LTC128B.128 [R225+0x1000], desc[UR26][R16.64] ;  /* 0x0100000010e17fae */ /* 0x000fe8000b981a1a */
[----:B------:R4:W-:Y:S04]  /*13f0*/  LDGSTS.E.BYPASS.LTC128B.128 [R225+0x3000], desc[UR26][R16.64+0x80] ;  /* 0x0300008010e17fae */ /* 0x0009e8000b981a1a */
[----:B------:R-:W-:Y:S04]  /*1400*/  LDGSTS.E.BYPASS.LTC128B.128 [R212+0xc000], desc[UR26][R10.64] ;  /* 0x0c0000000ad47fae */ /* 0x000fe8000b981a1a */
[----:B------:R2:W-:Y:S04]  /*1410*/  LDGSTS.E.BYPASS.LTC128B.128 [R212+0xe000], desc[UR26][R10.64+0x80] ;  /* 0x0e0000800ad47fae */ /* 0x0005e8000b981a1a */
[----:B------:R-:W-:Y:S04]  /*1420*/  LDGSTS.E.BYPASS.LTC128B.128 [R212+0xd000], desc[UR26][R6.64] ;  /* 0x0d00000006d47fae */ /* 0x000fe8000b981a1a */
[----:B------:R3:W-:Y:S04]  /*1430*/  LDGSTS.E.BYPASS.LTC128B.128 [R212+0xf000], desc[UR26][R6.64+0x80] ;  /* 0x0f00008006d47fae */ /* 0x0007e8000b981a1a */
[----:B------:R-:W0:Y:S01]  /*1440*/  LDGDEPBAR ;  /* 0x00000000000079af */ /* 0x000e220000000000 */
[----:B-1----:R-:W-:-:S03]  /*1450*/  SHF.R.S32.HI R14, RZ, 0x1f, R4 ;  /* 0x0000001fff0e7819 */ /* 0x002fc60000011404 */
[----:B------:R1:W5:Y:S01]  /*1460*/  LDG.E R222, desc[UR26][R18.64+0x20] ;  /* 0x0000201a12de7981 */ /* 0x000362000c1e1900 */
[----:B----4-:R-:W-:Y:S02]  /*1470*/  IMAD.WIDE.U32 R16, R205, R4, RZ ;  /* 0x00000004cd107225 */ /* 0x010fe400078e00ff */
[----:B------:R-:W4:Y:S02]  /*1480*/  S2R R4, SR_CTAID.X ;  /* 0x0000000000047919 */ /* 0x000f240000002500 */
[----:B--2---:R-:W-:Y:S01]  /*1490*/  IMAD R11, R14, R205, RZ ;  /* 0x000000cd0e0b7224 */ /* 0x004fe200078e02ff */
[----:B------:R-:W2:Y:S01]  /*14a0*/  S2R R10, SR_TID.X ;  /* 0x00000000000a7919 */ /* 0x000ea20000002100 */
[----:B------:R-:W-:Y:S01]  /*14b0*/  USHF.R.S32.HI UR8, URZ, 0x1f, UR4 ;  /* 0x0000001fff087899 */ /* 0x000fe20008011404 */
[----:B---3--:R-:W-:Y:S01]  /*14c0*/  ISETP.NE.U32.AND P0, PT, R8, RZ, PT ;  /* 0x000000ff0800720c */ /* 0x008fe20003f05070 */
[----:B------:R-:W4:Y:S01]  /*14d0*/  LDC.64 R6, c[0x0][0x5f8] ;  /* 0x00017e00ff067b82 */ /* 0x000f220000000a00 */
[----:B------:R-:W-:-:S07]  /*14e0*/  DEPBAR.LE SB0, 0x1 ;  /* 0x000080400000791a */ /* 0x000fce0000000000 */
[----:B------:R-:W-:Y:S01]  /*14f0*/  BAR.SYNC.DEFER_BLOCKING 0x0 ;  /* 0x0000000000007b1d */ /* 0x000fe20000010000 */
[----:B------:R-:W-:-:S04]  /*1500*/  IMAD.IADD R11, R17, 0x1, R11 ;  /* 0x00000001110b7824 */ /* 0x000fc800078e020b */
[----:B------:R-:W-:-:S04]  /*1510*/  IMAD R11, R11, UR4, RZ ;  /* 0x000000040b0b7c24 */ /* 0x000fc8000f8e02ff */
[C---:B------:R-:W-:Y:S02]  /*1520*/  IMAD R11, R16.reuse, UR8, R11 ;  /* 0x00000008100b7c24 */ /* 0x040fe4000f8e020b */
[----:B------:R-:W-:Y:S01]  /*1530*/  IMAD.WIDE.U32 R16, R16, UR4, RZ ;  /* 0x0000000410107c25 */ /* 0x000fe2000f8e00ff */
[----:B------:R-:W-:Y:S01]  /*1540*/  USHF.R.S32.HI UR8, URZ, 0x1f, UR5 ;  /* 0x0000001fff087899 */ /* 0x000fe20008011405 */
[----:B------:R-:W-:Y:S02]  /*1550*/  ISETP.NE.AND.EX P0, PT, R9, RZ, PT, P0 ;  /* 0x000000ff0900720c */ /* 0x000fe40003f05300 */
[----:B------:R-:W-:Y:S02]  /*1560*/  IMAD.IADD R11, R17, 0x1, R11 ;  /* 0x00000001110b7824 */ /* 0x000fe400078e020b */
[----:B------:R-:W-:Y:S02]  /*1570*/  IMAD R14, R204, UR5, RZ ;  /* 0x00000005cc0e7c24 */ /* 0x000fe4000f8e02ff */
[----:B------:R-:W-:Y:S01]  /*1580*/  IMAD R11, R11, UR5, RZ ;  /* 0x000000050b0b7c24 */ /* 0x000fe2000f8e02ff */
[----:B------:R-:W-:-:S02]  /*1590*/  SEL R12, R12, RZ, P0 ;  /* 0x000000ff0c0c7207 */ /* 0x000fc40000000000 */
[----:B------:R-:W-:Y:S01]  /*15a0*/  SHF.R.S32.HI R15, RZ, 0x1f, R14 ;  /* 0x0000001fff0f7819 */ /* 0x000fe2000001140e */
[----:B------:R1:W3:Y:S01]  /*15b0*/  LDSM.16.M88.4 R116, [R201] ;  /* 0x00000000c974783b */ /* 0x0002e20000000200 */
[----:B------:R-:W-:-:S03]  /*15c0*/  IMAD R11, R16, UR8, R11 ;  /* 0x00000008100b7c24 */ /* 0x000fc6000f8e020b */
[----:B------:R1:W1:Y:S01]  /*15d0*/  LDSM.16.M88.4 R120, [R201+0x800] ;  /* 0x00080000c978783b */ /* 0x0002620000000200 */
[----:B------:R-:W-:-:S03]  /*15e0*/  UIMAD.WIDE UR8, UR4, UR5, URZ ;  /* 0x00000005040872a5 */ /* 0x000fc6000f8e02ff */
        /* <DEDUP_REMOVED lines=13> */
[----:B------:R1:W1:Y:S01]  /*16c0*/  LDSM.16.M88.4 R176, [R196+0x2800] ;  /* 0x00280000c4b0783b */ /* 0x0002620000000200 */
[----:B------:R-:W-:Y:S01]  /*16d0*/  IADD3 R12, P0, PT, R12, UR34, RZ ;  /* 0x000000220c0c7c10 */ /* 0x000fe2000ff1e0ff */
[----:B------:R-:W-:Y:S01]  /*16e0*/  IMAD.WIDE.U32 R14, R16, UR5, R14 ;  /* 0x00000005100e7c25 */ /* 0x000fe2000f8e000e */
[----:B--2---:R-:W-:-:S03]  /*16f0*/  LOP3.LUT R10, R10, 0x1f, RZ, 0xc0, !PT ;  /* 0x0000001f0a0a7812 */ /* 0x004fc600078ec0ff */
[----:B------:R-:W-:Y:S01]  /*1700*/  IMAD R8, R12, UR9, RZ ;  /* 0x000000090c087c24 */ /* 0x000fe2000f8e02ff */
[----:B------:R-:W-:Y:S01]  /*1710*/  UIMAD UR9, UR4, UR5, URZ ;  /* 0x00000005040972a4 */ /* 0x000fe2000f8e02ff */
[----:B------:R-:W-:Y:S01]  /*1720*/  IADD3 R15, PT, PT, R15, R11, RZ ;  /* 0x0000000b0f0f7210 */ /* 0x000fe20007ffe0ff */
[----:B------:R-:W-:Y:S01]  /*1730*/  IMAD.X R9, RZ, RZ, UR33, P0 ;  /* 0x00000021ff097e24 */ /* 0x000fe200080e06ff */
[----:B------:R-:W2:Y:S01]  /*1740*/  LDCU.64 UR4, c[0x0][0x570] ;  /* 0x0000ae00ff0477ac */ /* 0x000ea20008000a00 */
[----:B----4-:R-:W-:-:S04]  /*1750*/  IMAD.WIDE.U32 R16, R4, R6, RZ ;  /* 0x0000000604107225 */ /* 0x010fc800078e00ff */
[----:B------:R-:W-:Y:S01]  /*1760*/  IMAD R8, R9, UR8, R8 ;  /* 0x0000000809087c24 */ /* 0x000fe2000f8e0208 */
[----:B------:R-:W-:Y:S01]  /*1770*/  SEL R6, R16, RZ, P5 ;  /* 0x000000ff10067207 */ /* 0x000fe20002800000 */
[----:B------:R-:W-:-:S04]  /*1780*/  IMAD.WIDE.U32 R14, R12, UR8, R14 ;  /* 0x000000080c0e7c25 */ /* 0x000fc8000f8e000e */
[----:B------:R-:W-:Y:S02]  /*1790*/  IMAD R9, R207, UR9, R10 ;  /* 0x00000009cf097c24 */ /* 0x000fe4000f8e020a */
[----:B------:R-:W-:Y:S01]  /*17a0*/  IMAD R7, R4, R7, R17 ;  /* 0x0000000704077224 */ /* 0x000fe200078e0211 */
[----:B------:R-:W-:Y:S01]  /*17b0*/  USHF.L.U32 UR8, UR9, 0x6, URZ ;  /* 0x0000000609087899 */ /* 0x000fe200080006ff */
[----:B------:R-:W-:Y:S01]  /*17c0*/  IMAD.IADD R8, R15, 0x1, R8 ;  /* 0x000000010f087824 */ /* 0x000fe200078e0208 */
[----:B------:R-:W-:Y:S02]  /*17d0*/  IADD3 R6, P1, P0, R9, R14, R6 ;  /* 0x0000000e09067210 */ /* 0x000fe4000783e006 */
[----:B------:R-:W-:Y:S02]  /*17e0*/  SHF.R.S32.HI R9, RZ, 0x1f, R9 ;  /* 0x0000001fff097819 */ /* 0x000fe40000011409 */
[----:B------:R-:W-:Y:S01]  /*17f0*/  SEL R7, R7, RZ, P5 ;  /* 0x000000ff07077207 */ /* 0x000fe20002800000 */
[----:B------:R-:W-:Y:S01]  /*1800*/  UISETP.GE.AND UP0, UPT, UR30, 0x1, UPT ;  /* 0x000000011e00788c */ /* 0x000fe2000bf06270 */
[----:B------:R-:W-:-:S02]  /*1810*/  IMAD.U32 R4, RZ, RZ, UR8 ;  /* 0x00000008ff047e24 */ /* 0x000fc4000f8e00ff */
[----:B------:R-:W-:Y:S02]  /*1820*/  IADD3.X R7, PT, PT, R9, R8, R7, P1, P0 ;  /* 0x0000000809077210 */ /* 0x000fe40000fe0407 */
[----:B------:R-:W-:Y:S01]  /*1830*/  IADD3 R6, P0, PT, R6, UR8, RZ ;  /* 0x0000000806067c10 */ /* 0x000fe2000ff1e0ff */
[----:B------:R-:W-:-:S03]  /*1840*/  IMAD R13, R224, 0x40, R13 ;  /* 0x00000040e00d7824 */ /* 0x000fc600078e020d */
[----:B------:R-:W-:Y:S02]  /*1850*/  LEA.HI.X.SX32 R7, R4, R7, 0x1, P0 ;  /* 0x0000000704077211 */ /* 0x000fe400000f0eff */
[C---:B--2---:R-:W-:Y:S01]  /*1860*/  LEA R230, P0, R6.reuse, UR4, 0x2 ;  /* 0x0000000406e67c11 */ /* 0x044fe2000f8010ff */
[----:B------:R-:W-:Y:S01]  /*1870*/  IMAD.WIDE R216, R13, 0x4, R216 ;  /* 0x000000040dd87825 */ /* 0x000fe200078e02d8 */
[----:B------:R-:W-:Y:S02]  /*1880*/  CS2R R94, SRZ ;  /* 0x00000000005e7805 */ /* 0x000fe4000001ff00 */
[----:B------:R-:W-:Y:S02]  /*1890*/  CS2R R92, SRZ ;  /* 0x00000000005c7805 */ /* 0x000fe4000001ff00 */
[----:B------:R-:W-:Y:S02]  /*18a0*/  LEA.HI.X R231, R6, UR5, R7, 0x2, P0 ;  /* 0x0000000506e77c11 */ /* 0x000fe400080f1407 */
        /* <DEDUP_REMOVED lines=29> */
[----:B------:R-:W-:Y:S01]  /*1a80*/  CS2R R20, SRZ ;  /* 0x0000000000147805 */ /* 0x000fe2000001ff00 */
[----:B-1-3--:R-:W-:Y:S06]  /*1a90*/  BRA.U !UP0, `(.L_x_162) ;  /* 0x0000002108047547 */ /* 0x00afec000b800000 */
[----:B------:R-:W1:Y:S01]  /*1aa0*/  LDC R213, c[0x0][0x44c] ;  /* 0x00011300ffd57b82 */ /* 0x000e620000000800 */
[----:B------:R-:W2:Y:S01]  /*1ab0*/  LDCU UR5, c[0x0][0x3b0] ;  /* 0x00007600ff0577ac */ /* 0x000ea20008000800 */
[-C--:B------:R-:W-:Y:S01]  /*1ac0*/  IADD3 R189, PT, PT, R203, R5.reuse, RZ ;  /* 0x00000005cbbd7210 */ /* 0x080fe20007ffe0ff */
[----:B------:R-:W3:Y:S01]  /*1ad0*/  LDCU UR4, c[0x0][0x590] ;  /* 0x0000b200ff0477ac */ /* 0x000ee20008000800 */
[----:B------:R-:W4:Y:S01]  /*1ae0*/  LDCU UR8, c[0x0][0x3e0] ;  /* 0x00007c00ff0877ac */ /* 0x000f220008000800 */
[----:B------:R-:W1:Y:S01]  /*1af0*/  LDCU UR10, c[0x0][0x45c] ;  /* 0x00008b80ff0a77ac */ /* 0x000e620008000800 */
[----:B------:R-:W-:Y:S02]  /*1b00*/  USHF.L.U32 UR9, UR9, 0x3, URZ ;  /* 0x0000000309097899 */ /* 0x000fe400080006ff */
[----:B--2---:R-:W-:Y:S02]  /*1b10*/  USHF.L.U32 UR5, UR5, 0x6, URZ ;  /* 0x0000000605057899 */ /* 0x004fe400080006ff */
[----:B---3--:R-:W-:Y:S01]  /*1b20*/  USHF.L.U32 UR4, UR4, 0x6, URZ ;  /* 0x0000000604047899 */ /* 0x008fe200080006ff */
[----:B------:R-:W-:-:S02]  /*1b30*/  IADD3 R188, PT, PT, R202, R5, RZ ;  /* 0x00000005cabc7210 */ /* 0x000fc40007ffe0ff */
[----:B----4-:R-:W-:-:S09]  /*1b40*/  MOV R95, RZ ;  /* 0x000000ff005f7202 */ /* 0x010fd20000000f00 */
.L_x_165:
[----:B------:R-:W0:Y:S01]  /*1b50*/  LDGDEPBAR ;  /* 0x00000000000079af */ /* 0x000e220000000000 */
[-C--:B------:R-:W-:Y:S01]  /*1b60*/  IADD3 R182, PT, PT, R200, R189.reuse, RZ ;  /* 0x000000bdc8b67210 */ /* 0x080fe20007ffe0ff */
[C---:B-----5:R-:W-:Y:S01]  /*1b70*/  FMUL.FTZ R243, R223.reuse, 1.4426950216293334961 ;  /* 0x3fb8aa3bdff37820 */ /* 0x060fe20000410000 */
[----:B------:R-:W-:Y:S01]  /*1b80*/  IADD3 R181, PT, PT, R198, R189, RZ ;  /* 0x000000bdc6b57210 */ /* 0x000fe20007ffe0ff */
[----:B------:R-:W-:Y:S01]  /*1b90*/  FMUL.FTZ R245, R222, 1.4426950216293334961 ;  /* 0x3fb8aa3bdef57820 */ /* 0x000fe20000410000 */
[----:B------:R-:W-:Y:S02]  /*1ba0*/  LEA R240, P0, R206, R216, 0x2 ;  /* 0x000000d8cef07211 */ /* 0x000fe400078010ff */
[----:B------:R-:W-:Y:S02]  /*1bb0*/  IADD3 R180, PT, PT, R200, R181, RZ ;  /* 0x000000b5c8b47210 */ /* 0x000fe40007ffe0ff */
[----:B------:R-:W-:Y:S02]  /*1bc0*/  LEA.HI.X R241, R206, R217, RZ, 0x2, P0 ;  /* 0x000000d9cef17211 */ /* 0x000fe400000f14ff */
[----:B------:R-:W-:Y:S02]  /*1bd0*/  FSETP.NEU.FTZ.AND P1, PT, R223, -INF , PT ;  /* 0xff800000df00780b */ /* 0x000fe40003f3d000 */
[----:B------:R-:W-:Y:S02]  /*1be0*/  FSETP.NEU.FTZ.AND P0, PT, R222, -INF , PT ;  /* 0xff800000de00780b */ /* 0x000fe40003f1d000 */
[----:B------:R-:W-:Y:S02]  /*1bf0*/  FSEL R243, R243, RZ, P1 ;  /* 0x000000fff3f37208 */ /* 0x000fe40000800000 */
[----:B------:R-:W-:Y:S01]  /*1c00*/  FSEL R245, R245, RZ, P0 ;  /* 0x000000fff5f57208 */ /* 0x000fe20000000000 */
[----:B------:R-:W-:Y:S04]  /*1c10*/  DEPBAR.LE SB0, 0x0 ;  /* 0x000080000000791a */ /* 0x000fe80000000000 */
[----:B------:R-:W-:Y:S06]  /*1c20*/  BAR.SYNC.DEFER_BLOCKING 0x0 ;  /* 0x0000000000007b1d */ /* 0x000fec0000010000 */
[----:B------:R-:W-:Y:S08]  /*1c30*/  LDSM.16.M88.4 R52, [R189] ;  /* 0x00000000bd34783b */ /* 0x000ff00000000200 */
[----:B------:R-:W2:Y:S08]  /*1c40*/  LDSM.16.M88.4 R56, [R201+-0x4000] ;  /* 0xffc00000c938783b */ /* 0x000eb00000000200 */
[----:B------:R-:W3:Y:S08]  /*1c50*/  LDSM.16.M88.4 R60, [R201+-0x3800] ;  /* 0xffc80000c93c783b */ /* 0x000ef00000000200 */
[----:B------:R-:W-:Y:S08]  /*1c60*/  LDSM.16.M88.4 R64, [R182] ;  /* 0x00000000b640783b */ /* 0x000ff00000000200 */
[----:B------:R-:W4:Y:S08]  /*1c70*/  LDSM.16.M88.4 R100, [R199+-0x4000] ;  /* 0xffc00000c764783b */ /* 0x000f300000000200 */
[----:B------:R-:W4:Y:S04]  /*1c80*/  LDG.E R184, desc[UR26][R240.64] ;  /* 0x0000001af0b87981 */ /* 0x000f28000c1e1900 */
[----:B------:R-:W1:Y:S01]  /*1c90*/  LDSM.16.M88.4 R104, [R199+-0x3800] ;  /* 0xffc80000c768783b */ /* 0x000e620000000200 */
[C---:B--2---:R-:W-:Y:S07]  /*1ca0*/  HMMA.16816.F32.BF16 R4, R52.reuse, R56, RZ ;  /* 0x000000383404723c */ /* 0x044fee00000418ff */
[----:B------:R2:W2:Y:S01]  /*1cb0*/  LDG.E R229, desc[UR26][R240.64+0x20] ;  /* 0x0000201af0e57981 */ /* 0x0004a2000c1e1900 */
[C---:B------:R-:W-:Y:S03]  /*1cc0*/  HMMA.16816.F32.BF16 R8, R52.reuse, R58, RZ ;  /* 0x0000003a3408723c */ /* 0x040fe600000418ff */
[----:B------:R-:W-:Y:S05]  /*1cd0*/  LDSM.16.M88.4 R108, [R181] ;  /* 0x00000000b56c783b */ /* 0x000fea0000000200 */
[C---:B---3--:R-:W-:Y:S03]  /*1ce0*/  HMMA.16816.F32.BF16 R12, R52.reuse, R60, RZ ;  /* 0x0000003c340c723c */ /* 0x048fe600000418ff */
[----:B------:R-:W3:Y:S05]  /*1cf0*/  LDSM.16.M88.4 R112, [R197+-0x4000] ;  /* 0xffc00000c570783b */ /* 0x000eea0000000200 */
[----:B------:R-:W-:Y:S03]  /*1d00*/  HMMA.16816.F32.BF16 R16, R52, R62, RZ ;  /* 0x0000003e3410723c */ /* 0x000fe600000418ff */
[----:B------:R-:W3:Y:S05]  /*1d10*/  LDSM.16.M88.4 R52, [R197+-0x3800] ;  /* 0xffc80000c534783b */ /* 0x000eea0000000200 */
[C---:B----4-:R-:W-:Y:S03]  /*1d20*/  HMMA.16816.F32.BF16 R4, R64.reuse, R100, R4 ;  /* 0x000000644004723c */ /* 0x050fe60000041804 */
[----:B------:R-:W-:Y:S05]  /*1d30*/  LDSM.16.M88.4 R56, [R180] ;  /* 0x00000000b438783b */ /* 0x000fea0000000200 */
[C---:B------:R-:W-:Y:S03]  /*1d40*/  HMMA.16816.F32.BF16 R8, R64.reuse, R102, R8 ;  /* 0x000000664008723c */ /* 0x040fe60000041808 */
[----:B------:R-:W4:Y:S05]  /*1d50*/  LDSM.16.M88.4 R60, [R196+-0x4000] ;  /* 0xffc00000c43c783b */ /* 0x000f2a0000000200 */
[C---:B-1----:R-:W-:Y:S03]  /*1d60*/  HMMA.16816.F32.BF16 R12, R64.reuse, R104, R12 ;  /* 0x00000068400c723c */ /* 0x042fe6000004180c */
[----:B------:R-:W-:Y:S05]  /*1d70*/  LDSM.16.M88.4 R100, [R189+0x2000] ;  /* 0x00200000bd64783b */ /* 0x000fea0000000200 */
[----:B------:R-:W-:Y:S03]  /*1d80*/  HMMA.16816.F32.BF16 R16, R64, R106, R16 ;  /* 0x0000006a4010723c */ /* 0x000fe60000041810 */
[----:B------:R-:W1:Y:S05]  /*1d90*/  LDSM.16.M88.4 R64, [R196+-0x3800] ;  /* 0xffc80000c440783b */ /* 0x000e6a0000000200 */
[C---:B---3--:R-:W-:Y:S03]  /*1da0*/  HMMA.16816.F32.BF16 R4, R108.reuse, R112, R4 ;  /* 0x000000706c04723c */ /* 0x048fe60000041804 */
[----:B------:R-:W3:Y:S05]  /*1db0*/  LDSM.16.M88.4 R104, [R201+-0x2000] ;  /* 0xffe00000c968783b */ /* 0x000eea0000000200 */
[C---:B------:R-:W-:Y:S03]  /*1dc0*/  HMMA.16816.F32.BF16 R8, R108.reuse, R114, R8 ;  /* 0x000000726c08723c */ /* 0x040fe60000041808 */
[----:B------:R-:W-:Y:S05]  /*1dd0*/  LDSM.16.M88.4 R112, [R199+-0x2000] ;  /* 0xffe00000c770783b */ /* 0x000fea0000000200 */
[C---:B------:R-:W-:Y:S08]  /*1de0*/  HMMA.16816.F32.BF16 R12, R108.reuse, R52, R12 ;  /* 0x000000346c0c723c */ /* 0x040ff0000004180c */
[----:B------:R-:W-:Y:S01]  /*1df0*/  HMMA.16816.F32.BF16 R16, R108, R54, R16 ;  /* 0x000000366c10723c */ /* 0x000fe20000041810 */
[----:B------:R-:W3:Y:S07]  /*1e00*/  LDSM.16.M88.4 R52, [R201+-0x1800] ;  /* 0xffe80000c934783b */ /* 0x000eee0000000200 */
[C---:B----4-:R-:W-:Y:S01]  /*1e10*/  HMMA.16816.F32.BF16 R4, R56.reuse, R60, R4 ;  /* 0x0000003c3804723c */ /* 0x050fe20000041804 */
[----:B------:R-:W4:Y:S07]  /*1e20*/  LDSM.16.M88.4 R108, [R182+0x2000] ;  /* 0x00200000b66c783b */ /* 0x000f2e0000000200 */
[C---:B------:R-:W-:Y:S01]  /*1e30*/  HMMA.16816.F32.BF16 R8, R56.reuse, R62, R8 ;  /* 0x0000003e3808723c */ /* 0x040fe20000041808 */
[----:B------:R-:W-:Y:S07]  /*1e40*/  LDSM.16.M88.4 R60, [R181+0x2000] ;  /* 0x00200000b53c783b */ /* 0x000fee0000000200 */
[C---:B-1----:R-:W-:Y:S08]  /*1e50*/  HMMA.16816.F32.BF16 R12, R56.reuse, R64, R12 ;  /* 0x00000040380c723c */ /* 0x042ff0000004180c */
[----:B------:R-:W-:Y:S01]  /*1e60*/  HMMA.16816.F32.BF16 R16, R56, R66, R16 ;  /* 0x000000423810723c */ /* 0x000fe20000041810 */
[----:B------:R-:W1:Y:S07]  /*1e70*/  LDSM.16.M88.4 R56, [R199+-0x1800] ;  /* 0xffe80000c738783b */ /* 0x000e6e0000000200 */
[C---:B---3--:R-:W-:Y:S01]  /*1e80*/  HMMA.16816.F32.BF16 R4, R100.reuse, R104, R4 ;  /* 0x000000686404723c */ /* 0x048fe20000041804 */
[----:B------:R-:W3:Y:S07]  /*1e90*/  LDSM.16.M88.4 R64, [R197+-0x2000] ;  /* 0xffe00000c540783b */ /* 0x000eee0000000200 */
[C---:B------:R-:W-:Y:S01]  /*1ea0*/  HMMA.16816.F32.BF16 R8, R100.reuse, R106, R8 ;  /* 0x0000006a6408723c */ /* 0x040fe20000041808 */
[----:B------:R-:W-:Y:S07]  /*1eb0*/  LDSM.16.M88.4 R104, [R196+-0x2000] ;  /* 0xffe00000c468783b */ /* 0x000fee0000000200 */
[C---:B------:R-:W-:Y:S08]  /*1ec0*/  HMMA.16816.F32.BF16 R12, R100.reuse, R52, R12 ;  /* 0x00000034640c723c */ /* 0x040ff0000004180c */
[----:B------:R-:W-:Y:S01]  /*1ed0*/  HMMA.16816.F32.BF16 R16, R100, R54, R16 ;  /* 0x000000366410723c */ /* 0x000fe20000041810 */
[----:B------:R-:W3:Y:S07]  /*1ee0*/  LDSM.16.M88.4 R52, [R197+-0x1800] ;  /* 0xffe80000c534783b */ /* 0x000eee0000000200 */
[C---:B----4-:R-:W-:Y:S01]  /*1ef0*/  HMMA.16816.F32.BF16 R4, R108.reuse, R112, R4 ;  /* 0x000000706c04723c */ /* 0x050fe20000041804 */
[----:B------:R-:W4:Y:S07]  /*1f00*/  LDSM.16.M88.4 R100, [R180+0x2000] ;  /* 0x00200000b464783b */ /* 0x000f2e0000000200 */
[C---:B------:R-:W-:Y:S08]  /*1f10*/  HMMA.16816.F32.BF16 R8, R108.reuse, R114, R8 ;  /* 0x000000726c08723c */ /* 0x040ff00000041808 */
[C---:B-1----:R-:W-:Y:S08]  /*1f20*/  HMMA.16816.F32.BF16 R12, R108.reuse, R56, R12 ;  /* 0x000000386c0c723c */ /* 0x042ff0000004180c */
[----:B------:R-:W-:Y:S08]  /*1f30*/  HMMA.16816.F32.BF16 R16, R108, R58, R16 ;  /* 0x0000003a6c10723c */ /* 0x000ff00000041810 */
[C---:B---3--:R-:W-:Y:S08]  /*1f40*/  HMMA.16816.F32.BF16 R4, R60.reuse, R64, R4 ;  /* 0x000000403c04723c */ /* 0x048ff00000041804 */
[C---:B------:R-:W-:Y:S08]  /*1f50*/  HMMA.16816.F32.BF16 R8, R60.reuse, R66, R8 ;  /* 0x000000423c08723c */ /* 0x040ff00000041808 */
[C---:B------:R-:W-:Y:S08]  /*1f60*/  HMMA.16816.F32.BF16 R12, R60.reuse, R52, R12 ;  /* 0x000000343c0c723c */ /* 0x040ff0000004180c */
[----:B------:R-:W-:Y:S01]  /*1f70*/  HMMA.16816.F32.BF16 R16, R60, R54, R16 ;  /* 0x000000363c10723c */ /* 0x000fe20000041810 */
[----:B------:R-:W1:Y:S07]  /*1f80*/  LDSM.16.M88.4 R52, [R196+-0x1800] ;  /* 0xffe80000c434783b */ /* 0x000e6e0000000200 */
[C---:B----4-:R-:W-:Y:S08]  /*1f90*/  HMMA.16816.F32.BF16 R4, R100.reuse, R104, R4 ;  /* 0x000000686404723c */ /* 0x050ff00000041804 */
[C---:B------:R-:W-:Y:S11]  /*1fa0*/  HMMA.16816.F32.BF16 R8, R100.reuse, R106, R8 ;  /* 0x0000006a6408723c */ /* 0x040ff60000041808 */
[--C-:B------:R-:W-:Y:S01]  /*1fb0*/  FFMA.FTZ R183, R4, UR10, -R243.reuse ;  /* 0x0000000a04b77c23 */ /* 0x100fe200080108f3 */
[----:B------:R-:W-:Y:S01]  /*1fc0*/  FFMA.FTZ R186, R5, UR10, -R243 ;  /* 0x0000000a05ba7c23 */ /* 0x000fe200080108f3 */
[--C-:B------:R-:W-:Y:S01]  /*1fd0*/  FFMA.FTZ R185, R6, UR10, -R245.reuse ;  /* 0x0000000a06b97c23 */ /* 0x100fe200080108f5 */
[----:B------:R-:W-:Y:S03]  /*1fe0*/  FFMA.FTZ R234, R7, UR10, -R245 ;  /* 0x0000000a07ea7c23 */ /* 0x000fe600080108f5 */
[----:B------:R-:W-:Y:S02]  /*1ff0*/  MUFU.EX2 R183, R183 ;  /* 0x000000b700b77308 */ /* 0x000fe40000000800 */
[--C-:B------:R-:W-:Y:S01]  /*2000*/  FFMA.FTZ R187, R8, UR10, -R243.reuse ;  /* 0x0000000a08bb7c23 */ /* 0x100fe200080108f3 */
[----:B------:R-:W-:Y:S01]  /*2010*/  FFMA.FTZ R236, R9, UR10, -R243 ;  /* 0x0000000a09ec7c23 */ /* 0x000fe200080108f3 */
[--C-:B------:R-:W-:Y:S01]  /*2020*/  FFMA.FTZ R235, R10, UR10, -R245.reuse ;  /* 0x0000000a0aeb7c23 */ /* 0x100fe200080108f5 */
[----:B------:R-:W-:Y:S01]  /*2030*/  FFMA.FTZ R238, R11, UR10, -R245 ;  /* 0x0000000a0bee7c23 */ /* 0x000fe200080108f5 */
[C---:B-1----:R-:W-:Y:S04]  /*2040*/  HMMA.16816.F32.BF16 R12, R100.reuse, R52, R12 ;  /* 0x00000034640c723c */ /* 0x042fe8000004180c */
[----:B------:R-:W1:Y:S04]  /*2050*/  MUFU.EX2 R186, R186 ;  /* 0x000000ba00ba7308 */ /* 0x000e680000000800 */
[----:B------:R-:W-:Y:S06]  /*2060*/  HMMA.16816.F32.BF16 R16, R100, R54, R16 ;  /* 0x000000366410723c */ /* 0x000fec0000041810 */
[----:B------:R-:W-:Y:S10]  /*2070*/  MUFU.EX2 R185, R185 ;  /* 0x000000b900b97308 */ /* 0x000ff40000000800 */
[----:B------:R-:W3:Y:S01]  /*2080*/  MUFU.EX2 R234, R234 ;  /* 0x000000ea00ea7308 */ /* 0x000ee20000000800 */
[----:B-1----:R-:W-:Y:S01]  /*2090*/  F2FP.BF16.F32.PACK_AB R248, R186, R183 ;  /* 0x000000b7baf8723e */ /* 0x002fe200000010ff */
[--C-:B------:R-:W-:Y:S01]  /*20a0*/  FFMA.FTZ R237, R12, UR10, -R243.reuse ;  /* 0x0000000a0ced7c23 */ /* 0x100fe200080108f3 */
[----:B------:R-:W-:Y:S01]  /*20b0*/  FFMA.FTZ R246, R13, UR10, -R243 ;  /* 0x0000000a0df67c23 */ /* 0x000fe200080108f3 */
[--C-:B------:R-:W-:Y:S01]  /*20c0*/  FFMA.FTZ R239, R14, UR10, -R245.reuse ;  /* 0x0000000a0eef7c23 */ /* 0x100fe200080108f5 */
[----:B------:R-:W-:Y:S01]  /*20d0*/  FFMA.FTZ R242, R15, UR10, -R245 ;  /* 0x0000000a0ff27c23 */ /* 0x000fe200080108f5 */
[----:B------:R1:W-:Y:S04]  /*20e0*/  STS [R211], R248 ;  /* 0x000000f8d3007388 */ /* 0x0003e80000000800 */
[----:B------:R-:W-:Y:S01]  /*20f0*/  MUFU.EX2 R187, R187 ;  /* 0x000000bb00bb7308 */ /* 0x000fe20000000800 */
[--C-:B--2---:R-:W-:Y:S01]  /*2100*/  FFMA.FTZ R241, R16, UR10, -R243.reuse ;  /* 0x0000000a10f17c23 */ /* 0x104fe200080108f3 */
[----:B------:R-:W-:Y:S01]  /*2110*/  FFMA.FTZ R243, R17, UR10, -R243 ;  /* 0x0000000a11f37c23 */ /* 0x000fe200080108f3 */
[--C-:B------:R-:W-:Y:S01]  /*2120*/  FFMA.FTZ R247, R18, UR10, -R245.reuse ;  /* 0x0000000a12f77c23 */ /* 0x100fe200080108f5 */
[----:B------:R-:W-:Y:S06]  /*2130*/  FFMA.FTZ R245, R19, UR10, -R245 ;  /* 0x0000000a13f57c23 */ /* 0x000fec00080108f5 */
[----:B------:R-:W2:Y:S01]  /*2140*/  MUFU.EX2 R236, R236 ;  /* 0x000000ec00ec7308 */ /* 0x000ea20000000800 */
[----:B---3--:R-:W-:Y:S05]  /*2150*/  F2FP.BF16.F32.PACK_AB R180, R234, R185 ;  /* 0x000000b9eab4723e */ /* 0x008fea00000010ff */
[----:B------:R-:W-:Y:S04]  /*2160*/  STS [R211+0x400], R180 ;  /* 0x000400b4d3007388 */ /* 0x000fe80000000800 */
[----:B------:R-:W-:Y:S10]  /*2170*/  MUFU.EX2 R235, R235 ;  /* 0x000000eb00eb7308 */ /* 0x000ff40000000800 */
[----:B------:R-:W3:Y:S01]  /*2180*/  MUFU.EX2 R238, R238 ;  /* 0x000000ee00ee7308 */ /* 0x000ee20000000800 */
[----:B--2---:R-:W-:Y:S05]  /*2190*/  F2FP.BF16.F32.PACK_AB R251, R236, R187 ;  /* 0x000000bbecfb723e */ /* 0x004fea00000010ff */
[----:B------:R-:W-:Y:S04]  /*21a0*/  STS [R227], R251 ;  /* 0x000000fbe3007388 */ /* 0x000fe80000000800 */
[----:B------:R-:W-:Y:S10]  /*21b0*/  MUFU.EX2 R244, R243 ;  /* 0x000000f300f47308 */ /* 0x000ff40000000800 */
[----:B------:R-:W-:Y:S01]  /*21c0*/  MUFU.EX2 R237, R237 ;  /* 0x000000ed00ed7308 */ /* 0x000fe20000000800 */
[----:B---3--:R-:W-:Y:S05]  /*21d0*/  F2FP.BF16.F32.PACK_AB R252, R238, R235 ;  /* 0x000000ebeefc723e */ /* 0x008fea00000010ff */
[----:B------:R-:W-:Y:S04]  /*21e0*/  STS [R227+0x400], R252 ;  /* 0x000400fce3007388 */ /* 0x000fe80000000800 */
[----:B------:R-:W2:Y:S10]  /*21f0*/  MUFU.EX2 R240, R246 ;  /* 0x000000f600f07308 */ /* 0x000eb40000000800 */
[----:B------:R-:W-:Y:S10]  /*2200*/  MUFU.EX2 R239, R239 ;  /* 0x000000ef00ef7308 */ /* 0x000ff40000000800 */
[----:B------:R-:W3:Y:S01]  /*2210*/  MUFU.EX2 R242, R242 ;  /* 0x000000f200f27308 */ /* 0x000ee20000000800 */
[----:B--2---:R-:W-:Y:S05]  /*2220*/  F2FP.BF16.F32.PACK_AB R249, R240, R237 ;  /* 0x000000edf0f9723e */ /* 0x004fea00000010ff */
[----:B------:R-:W-:Y:S04]  /*2230*/  STS [R226], R249 ;  /* 0x000000f9e2007388 */ /* 0x000fe80000000800 */
[----:B------:R3:W-:Y:S10]  /*2240*/  MUFU.EX2 R243, R247 ;  /* 0x000000f700f37308 */ /* 0x0007f40000000800 */
[----:B------:R-:W2:Y:S10]  /*2250*/  MUFU.EX2 R241, R241 ;  /* 0x000000f100f17308 */ /* 0x000eb40000000800 */
[----:B------:R-:W1:Y:S01]  /*2260*/  MUFU.EX2 R246, R245 ;  /* 0x000000f500f67308 */ /* 0x000e620000000800 */
[----:B---3--:R-:W-:Y:S05]  /*2270*/  F2FP.BF16.F32.PACK_AB R247, R242, R239 ;  /* 0x000000eff2f7723e */ /* 0x008fea00000010ff */
[----:B------:R-:W-:Y:S01]  /*2280*/  STS [R226+0x400], R247 ;  /* 0x000400f7e2007388 */ /* 0x000fe20000000800 */
[----:B--2---:R-:W-:Y:S05]  /*2290*/  F2FP.BF16.F32.PACK_AB R250, R244, R241 ;  /* 0x000000f1f4fa723e */ /* 0x004fea00000010ff */
[----:B------:R-:W-:Y:S01]  /*22a0*/  STS [R215], R250 ;  /* 0x000000fad7007388 */ /* 0x000fe20000000800 */
[----:B-1----:R-:W-:Y:S05]  /*22b0*/  F2FP.BF16.F32.PACK_AB R248, R246, R243 ;  /* 0x000000f3f6f8723e */ /* 0x002fea00000010ff */
        /* <DEDUP_REMOVED lines=40> */
[C---:B------:R-:W-:Y:S01]  /*2540*/  FADD.FTZ R248, -R184.reuse, R4 ;  /* 0x00000004b8f87221 */ /* 0x040fe20000010100 */
[----:B------:R-:W-:Y:S03]  /*2550*/  FADD.FTZ R245, -R184, R5 ;  /* 0x00000005b8f57221 */ /* 0x000fe60000010100 */
[----:B------:R-:W-:Y:S01]  /*2560*/  FMUL.FTZ R248, R183, R248 ;  /* 0x000000f8b7f87220 */ /* 0x000fe20000410000 */
[----:B------:R-:W-:Y:S03]  /*2570*/  HMMA.16816.F32.BF16 R16, R56, R178, R16 ;  /* 0x000000b23810723c */ /* 0x000fe60000041810 */
[----:B------:R-:W-:Y:S01]  /*2580*/  IADD3 R183, PT, PT, R224, 0x1, RZ ;  /* 0x00000001e0b77810 */ /* 0x000fe20007ffe0ff */
[----:B------:R-:W-:Y:S01]  /*2590*/  FMUL.FTZ R245, R186, R245 ;  /* 0x000000f5baf57220 */ /* 0x000fe20000410000 */
[C---:B------:R-:W-:Y:S01]  /*25a0*/  FADD.FTZ R186, -R184.reuse, R8 ;  /* 0x00000008b8ba7221 */ /* 0x040fe20000010100 */
[----:B------:R-:W-:Y:S01]  /*25b0*/  FADD.FTZ R247, -R184, R9 ;  /* 0x00000009b8f77221 */ /* 0x000fe20000010100 */
[----:B------:R-:W-:Y:S02]  /*25c0*/  ISETP.NE.AND P1, PT, R183, 0x1, PT ;  /* 0x00000001b700780c */ /* 0x000fe40003f25270 */
[----:B------:R-:W-:Y:S01]  /*25d0*/  FMUL.FTZ R186, R187, R186 ;  /* 0x000000babbba7220 */ /* 0x000fe20000410000 */
[----:B------:R-:W-:Y:S01]  /*25e0*/  FMUL.FTZ R247, R236, R247 ;  /* 0x000000f7ecf77220 */ /* 0x000fe20000410000 */
[C---:B------:R-:W-:Y:S01]  /*25f0*/  FADD.FTZ R236, -R184.reuse, R12 ;  /* 0x0000000cb8ec7221 */ /* 0x040fe20000010100 */
[----:B------:R-:W-:Y:S01]  /*2600*/  FADD.FTZ R183, -R184, R13 ;  /* 0x0000000db8b77221 */ /* 0x000fe20000010100 */
[----:B------:R-:W-:Y:S02]  /*2610*/  F2FP.BF16.F32.PACK_AB R248, R245, R248 ;  /* 0x000000f8f5f8723e */ /* 0x000fe400000010ff */
[----:B------:R-:W-:Y:S01]  /*2620*/  FMUL.FTZ R236, R237, R236 ;  /* 0x000000ecedec7220 */ /* 0x000fe20000410000 */
[----:B------:R-:W-:Y:S01]  /*2630*/  FMUL.FTZ R183, R240, R183 ;  /* 0x000000b7f0b77220 */ /* 0x000fe20000410000 */
[----:B------:R-:W-:Y:S01]  /*2640*/  FADD.FTZ R237, -R229, R7 ;  /* 0x00000007e5ed7221 */ /* 0x000fe20000010100 */
[----:B------:R-:W-:Y:S01]  /*2650*/  F2FP.BF16.F32.PACK_AB R186, R247, R186 ;  /* 0x000000baf7ba723e */ /* 0x000fe200000010ff */
[C---:B------:R-:W-:Y:S01]  /*2660*/  FADD.FTZ R250, -R184.reuse, R16 ;  /* 0x00000010b8fa7221 */ /* 0x040fe20000010100 */
[----:B------:R-:W-:Y:S01]  /*2670*/  FADD.FTZ R187, -R184, R17 ;  /* 0x00000011b8bb7221 */ /* 0x000fe20000010100 */
[----:B------:R-:W-:Y:S01]  /*2680*/  FADD.FTZ R184, -R229, R6 ;  /* 0x00000006e5b87221 */ /* 0x000fe20000010100 */
[----:B------:R-:W-:Y:S01]  /*2690*/  FMUL.FTZ R237, R234, R237 ;  /* 0x000000edeaed7220 */ /* 0x000fe20000410000 */
[----:B------:R-:W-:Y:S01]  /*26a0*/  FMUL.FTZ R250, R241, R250 ;  /* 0x000000faf1fa7220 */ /* 0x000fe20000410000 */
[----:B------:R-:W-:Y:S01]  /*26b0*/  FMUL.FTZ R187, R244, R187 ;  /* 0x000000bbf4bb7220 */ /* 0x000fe20000410000 */
[----:B------:R-:W-:Y:S01]  /*26c0*/  FMUL.FTZ R184, R185, R184 ;  /* 0x000000b8b9b87220 */ /* 0x000fe20000410000 */
[----:B------:R-:W-:Y:S01]  /*26d0*/  FADD.FTZ R185, -R229, R11 ;  /* 0x0000000be5b97221 */ /* 0x000fe20000010100 */
[----:B------:R-:W-:Y:S01]  /*26e0*/  F2FP.BF16.F32.PACK_AB R183, R183, R236 ;  /* 0x000000ecb7b7723e */ /* 0x000fe200000010ff */
[----:B------:R-:W-:Y:S01]  /*26f0*/  FADD.FTZ R234, -R229, R10 ;  /* 0x0000000ae5ea7221 */ /* 0x000fe20000010100 */
[----:B------:R-:W-:Y:S01]  /*2700*/  F2FP.BF16.F32.PACK_AB R250, R187, R250 ;  /* 0x000000fabbfa723e */ /* 0x000fe200000010ff */
[----:B------:R-:W-:Y:S01]  /*2710*/  FMUL.FTZ R185, R238, R185 ;  /* 0x000000b9eeb97220 */ /* 0x000fe20000410000 */
[C---:B------:R-:W-:Y:S01]  /*2720*/  FADD.FTZ R236, -R229.reuse, R14 ;  /* 0x0000000ee5ec7221 */ /* 0x040fe20000010100 */
[C---:B------:R-:W-:Y:S01]  /*2730*/  FADD.FTZ R187, -R229.reuse, R15 ;  /* 0x0000000fe5bb7221 */ /* 0x040fe20000010100 */
[C---:B------:R-:W-:Y:S01]  /*2740*/  FADD.FTZ R238, -R229.reuse, R18 ;  /* 0x00000012e5ee7221 */ /* 0x040fe20000010100 */
[----:B------:R-:W-:Y:S01]  /*2750*/  FADD.FTZ R229, -R229, R19 ;  /* 0x00000013e5e57221 */ /* 0x000fe20000010100 */
[----:B------:R-:W-:Y:S01]  /*2760*/  FMUL.FTZ R234, R235, R234 ;  /* 0x000000eaebea7220 */ /* 0x000fe20000410000 */
[----:B------:R-:W-:Y:S01]  /*2770*/  F2FP.BF16.F32.PACK_AB R184, R237, R184 ;  /* 0x000000b8edb8723e */ /* 0x000fe200000010ff */
[----:B------:R-:W-:Y:S01]  /*2780*/  FMUL.FTZ R236, R239, R236 ;  /* 0x000000ecefec7220 */ /* 0x000fe20000410000 */
[----:B------:R-:W-:Y:S01]  /*2790*/  FMUL.FTZ R187, R242, R187 ;  /* 0x000000bbf2bb7220 */ /* 0x000fe20000410000 */
[----:B------:R-:W-:Y:S01]  /*27a0*/  FMUL.FTZ R238, R243, R238 ;  /* 0x000000eef3ee7220 */ /* 0x000fe20000410000 */
[----:B------:R-:W-:Y:S01]  /*27b0*/  FMUL.FTZ R229, R246, R229 ;  /* 0x000000e5f6e57220 */ /* 0x000fe20000410000 */
[----:B------:R-:W-:Y:S06]  /*27c0*/  @!P1 BRA `(.L_x_163) ;  /* 0x0000000000549947 */ /* 0x000fec0003800000 */
[----:B------:R-:W-:Y:S01]  /*27d0*/  IADD3 R7, P0, PT, RZ, -UR31, RZ ;  /* 0x8000001fff077c10 */ /* 0x000fe2000ff1e0ff */
[----:B------:R-:W-:Y:S01]  /*27e0*/  IMAD.MOV.U32 R4, RZ, RZ, -0x4000 ;  /* 0xffffc000ff047424 */ /* 0x000fe200078e00ff */
[----:B------:R-:W-:Y:S03]  /*27f0*/  LOP3.LUT R5, R224, 0x1, RZ, 0xc0, !PT ;  /* 0x00000001e0057812 */ /* 0x000fe600078ec0ff */
[----:B------:R-:W-:Y:S01]  /*2800*/  IMAD.X R6, RZ, RZ, ~UR5, P0 ;  /* 0x80000005ff067e24 */ /* 0x000fe200080e06ff */
[----:B------:R-:W-:Y:S04]  /*2810*/  ISETP.NE.U32.AND P2, PT, R5, 0x1, PT ;  /* 0x000000010500780c */ /* 0x000fe80003f45070 */
[----:B------:R-:W-:Y:S02]  /*2820*/  SHF.R.S64 R7, R7, 0x1f, R6 ;  /* 0x0000001f07077819 */ /* 0x000fe40000001006 */
[----:B------:R-:W-:Y:S02]  /*2830*/  SEL R4, R4, 0x4000, !P2 ;  /* 0x0000400004047807 */ /* 0x000fe40005000000 */
[----:B------:R-:W-:Y:S03]  /*2840*/  IADD3 R218, P0, PT, R7, R218, RZ ;  /* 0x000000da07da7210 */ /* 0x000fe60007f1e0ff */
[--C-:B------:R-:W-:Y:S01]  /*2850*/  IMAD.IADD R225, R225, 0x1, R4.reuse ;  /* 0x00000001e1e17824 */ /* 0x100fe200078e0204 */
[----:B------:R-:W-:Y:S01]  /*2860*/  LEA.HI.X.SX32 R219, R6, R219, 0x1, P0 ;  /* 0x000000db06db7211 */ /* 0x000fe200000f0eff */
[----:B------:R-:W-:Y:S01]  /*2870*/  IMAD.IADD R189, R189, 0x1, R4 ;  /* 0x00000001bdbd7824 */ /* 0x000fe200078e0204 */
[----:B------:R-:W-:Y:S03]  /*2880*/  IADD3 R6, P0, PT, R218, UR7, RZ ;  /* 0x00000007da067c10 */ /* 0x000fe6000ff1e0ff */
[----:B------:R-:W-:Y:S01]  /*2890*/  @!PT LDS RZ, [RZ] ;  /* 0x00000000fffff984 */ /* 0x000fe20000000800 */
[----:B------:R-:W-:Y:S01]  /*28a0*/  @!PT LDS RZ, [RZ] ;  /* 0x00000000fffff984 */ /* 0x000fe20000000800 */
[----:B------:R-:W-:Y:S01]  /*28b0*/  @!PT LDS RZ, [RZ] ;  /* 0x00000000fffff984 */ /* 0x000fe20000000800 */
[----:B------:R1:W-:Y:S01]  /*28c0*/  LDGSTS.E.BYPASS.LTC128B.128 [R225], desc[UR26][R218.64] ;  /* 0x00000000dae17fae */ /* 0x0003e2000b981a1a */
[----:B------:R-:W-:Y:S03]  /*28d0*/  IADD3.X R7, PT, PT, R219, UR23, RZ, P0, !PT ;  /* 0x00000017db077c10 */ /* 0x000fe600087fe4ff */
[----:B------:R1:W-:Y:S04]  /*28e0*/  LDGSTS.E.BYPASS.LTC128B.128 [R225+0x2000], desc[UR26][R218.64+0x80] ;  /* 0x02000080dae17fae */ /* 0x0003e8000b981a1a */
[----:B------:R1:W-:Y:S04]  /*28f0*/  LDGSTS.E.BYPASS.LTC128B.128 [R225+0x1000], desc[UR26][R6.64] ;  /* 0x0100000006e17fae */ /* 0x0003e8000b981a1a */
[----:B------:R1:W-:Y:S04]  /*2900*/  LDGSTS.E.BYPASS.LTC128B.128 [R225+0x3000], desc[UR26][R6.64+0x80] ;  /* 0x0300008006e17fae */ /* 0x0003e8000b981a1a */
[----:B------:R-:W0:Y:S02]  /*2910*/  LDGDEPBAR ;  /* 0x00000000000079af */ /* 0x000e240000000000 */
.L_x_163:
        /* <DEDUP_REMOVED lines=13> */
[----:B-1----:R-:W-:Y:S04]  /*29f0*/  LDSM.16.MT88.4 R4, [R195] ;  /* 0x00000000c304783b */ /* 0x002fe80000004200 */
[----:B------:R-:W1:Y:S04]  /*2a00*/  LDSM.16.MT88.4 R8, [R202+0x8000] ;  /* 0x00800000ca08783b */ /* 0x000e680000004200 */
        /* <DEDUP_REMOVED lines=56> */
[----:B------:R-:W-:Y:S03]  /*2d90*/  IADD3 R6, P0, PT, R220, UR6, RZ ;  /* 0x00000006dc067c10 */ /* 0x000fe6000ff1e0ff */
[----:B------:R-:W-:Y:S01]  /*2da0*/  @!PT LDS RZ, [RZ] ;  /* 0x00000000fffff984 */ /* 0x000fe20000000800 */
[----:B------:R-:W-:Y:S01]  /*2db0*/  @!PT LDS RZ, [RZ] ;  /* 0x00000000fffff984 */ /* 0x000fe20000000800 */
[----:B------:R-:W-:Y:S01]  /*2dc0*/  @!PT LDS RZ, [RZ] ;  /* 0x00000000fffff984 */ /* 0x000fe20000000800 */
[----:B------:R1:W-:Y:S01]  /*2dd0*/  LDGSTS.E.BYPASS.LTC128B.128 [R212+0x8000], desc[UR26][R220.64] ;  /* 0x08000000dcd47fae */ /* 0x0003e2000b981a1a */
[----:B------:R-:W-:Y:S03]  /*2de0*/  IADD3.X R7, PT, PT, R221, UR14, RZ, P0, !PT ;  /* 0x0000000edd077c10 */ /* 0x000fe600087fe4ff */
[----:B------:R1:W-:Y:S04]  /*2df0*/  LDGSTS.E.BYPASS.LTC128B.128 [R212+0xa000], desc[UR26][R220.64+0x80] ;  /* 0x0a000080dcd47fae */ /* 0x0003e8000b981a1a */
[----:B------:R1:W-:Y:S04]  /*2e00*/  LDGSTS.E.BYPASS.LTC128B.128 [R212+0x9000], desc[UR26][R6.64] ;  /* 0x0900000006d47fae */ /* 0x0003e8000b981a1a */
[----:B------:R1:W-:Y:S04]  /*2e10*/  LDGSTS.E.BYPASS.LTC128B.128 [R212+0xb000], desc[UR26][R6.64+0x80] ;  /* 0x0b00008006d47fae */ /* 0x0003e8000b981a1a */
[----:B------:R-:W0:Y:S02]  /*2e20*/  LDGDEPBAR ;  /* 0x00000000000079af */ /* 0x000e240000000000 */
.L_x_164:
[----:B------:R-:W-:Y:S01]  /*2e30*/  LDSM.16.M88.4 R100, [R193] ;  /* 0x00000000c164783b */ /* 0x000fe20000000200 */
[----:B------:R-:W-:Y:S01]  /*2e40*/  IMAD.U32 R235, RZ, RZ, UR9 ;  /* 0x00000009ffeb7e24 */ /* 0x000fe2000f8e00ff */
[----:B------:R-:W-:Y:S02]  /*2e50*/  ISETP.GT.AND P4, PT, R224, RZ, PT ;  /* 0x000000ffe000720c */ /* 0x000fe40003f84270 */
[----:B------:R-:W1:Y:S01]  /*2e60*/  LDSM.16.MT88.4 R16, [R202+0xc000] ;  /* 0x00c00000ca10783b */ /* 0x000e620000004200 */
[----:B------:R-:W-:Y:S02]  /*2e70*/  @P1 IADD3 R216, P2, PT, R216, -0x100, RZ ;  /* 0xffffff00d8d81810 */ /* 0x000fe40007f5e0ff */
[----:B------:R-:W-:Y:S01]  /*2e80*/  LEA R234, P0, R235, R230, 0x2 ;  /* 0x000000e6ebea7211 */ /* 0x000fe200078010ff */
[----:B------:R-:W2:Y:S01]  /*2e90*/  LDSM.16.M88.4 R60, [R193+0x1000] ;  /* 0x00100000c13c783b */ /* 0x000ea20000000200 */
[----:B------:R-:W-:Y:S03]  /*2ea0*/  @P1 IADD3.X R217, PT, PT, R217, -0x1, RZ, P2, !PT ;  /* 0xffffffffd9d91810 */ /* 0x000fe600017fe4ff */
        /* <DEDUP_REMOVED lines=21> */
[C---:B------:R-:W-:Y:S01]  /*3000*/  HMMA.16816.F32.BF16 R56, R112.reuse, R180, R56 ;  /* 0x000000b47038723c */ /* 0x040fe20000041838 */
[----:B------:R-:W-:Y:S05]  /*3010*/  IMAD.U32 R181, RZ, RZ, UR9 ;  /* 0x00000009ffb57e24 */ /* 0x000fea000f8e00ff */
[----:B------:R-:W-:Y:S02]  /*3020*/  LEA.HI.X.SX32 R235, R181, R231, 0x2, P0 ;  /* 0x000000e7b5eb7211 */ /* 0x000fe400000f16ff */
[-C--:B------:R-:W-:Y:S01]  /*3030*/  HMMA.16816.F32.BF16 R60, R112, R182.reuse, R60 ;  /* 0x000000b6703c723c */ /* 0x080fe2000004183c */
[----:B------:R-:W2:Y:S02]  /*3040*/  LDSM.16.MT88.4 R112, [R202+0xf000] ;  /* 0x00f00000ca70783b */ /* 0x000ea40000004200 */
[C---:B------:R-:W-:Y:S04]  /*3050*/  LEA R236, P0, R229.reuse, R234, 0x5 ;  /* 0x000000eae5ec7211 */ /* 0x040fe800078028ff */
[C---:B------:R-:W-:Y:S01]  /*3060*/  LEA.HI.X.SX32 R237, R229.reuse, R235, 0x5, P0 ;  /* 0x000000ebe5ed7211 */ /* 0x040fe200000f2eff */
[----:B------:R-:W-:Y:S01]  /*3070*/  HMMA.16816.F32.BF16 R64, R104, R182, R64 ;  /* 0x000000b66840723c */ /* 0x000fe20000041840 */
[----:B------:R-:W-:Y:S03]  /*3080*/  LDSM.16.M88.4 R104, [R190] ;  /* 0x00000000be68783b */ /* 0x000fe60000000200 */
[C---:B------:R-:W-:Y:S01]  /*3090*/  LEA R238, P0, R229.reuse, R236, 0x5 ;  /* 0x000000ece5ee7211 */ /* 0x040fe200078028ff */
[----:B------:R-:W-:Y:S03]  /*30a0*/  LDSM.16.M88.4 R180, [R190+0x1000] ;  /* 0x00100000beb4783b */ /* 0x000fe60000000200 */
[C---:B------:R-:W-:Y:S01]  /*30b0*/  LEA.HI.X.SX32 R239, R229.reuse, R237, 0x5, P0 ;  /* 0x000000ede5ef7211 */ /* 0x040fe200000f2eff */
[-C--:B-1----:R-:W-:Y:S05]  /*30c0*/  HMMA.16816.F32.BF16 R4, R100, R108.reuse, R4 ;  /* 0x0000006c6404723c */ /* 0x082fea0000041804 */
[C---:B------:R-:W-:Y:S03]  /*30d0*/  LEA R240, P0, R229.reuse, R238, 0x5 ;  /* 0x000000eee5f07211 */ /* 0x040fe600078028ff */
[C---:B------:R-:W-:Y:S04]  /*30e0*/  HMMA.16816.F32.BF16 R8, R184.reuse, R108, R8 ;  /* 0x0000006cb808723c */ /* 0x040fe80000041808 */
[C---:B------:R-:W-:Y:S02]  /*30f0*/  LEA.HI.X.SX32 R241, R229.reuse, R239, 0x5, P0 ;  /* 0x000000efe5f17211 */ /* 0x040fe400000f2eff */
[C---:B------:R-:W-:Y:S02]  /*3100*/  LEA R242, P0, R229.reuse, R240, 0x5 ;  /* 0x000000f0e5f27211 */ /* 0x040fe400078028ff */
[-C--:B------:R-:W-:Y:S03]  /*3110*/  HMMA.16816.F32.BF16 R12, R184, R110.reuse, R12 ;  /* 0x0000006eb80c723c */ /* 0x080fe6000004180c */
[C---:B------:R-:W-:Y:S02]  /*3120*/  LEA.HI.X.SX32 R243, R229.reuse, R241, 0x5, P0 ;  /* 0x000000f1e5f37211 */ /* 0x040fe400000f2eff */
[C---:B------:R-:W-:Y:S03]  /*3130*/  LEA R244, P0, R229.reuse, R242, 0x5 ;  /* 0x000000f2e5f47211 */ /* 0x040fe600078028ff */
[C---:B------:R-:W-:Y:S01]  /*3140*/  HMMA.16816.F32.BF16 R16, R100.reuse, R110, R16 ;  /* 0x0000006e6410723c */ /* 0x040fe20000041810 */
[----:B------:R-:W1:Y:S03]  /*3150*/  LDSM.16.MT88.4 R108, [R202+0xd800] ;  /* 0x00d80000ca6c783b */ /* 0x000e660000004200 */
[C---:B------:R-:W-:Y:S04]  /*3160*/  LEA.HI.X.SX32 R245, R229.reuse, R243, 0x5, P0 ;  /* 0x000000f3e5f57211 */ /* 0x040fe800000f2eff */
[-C--:B--2---:R-:W-:Y:S08]  /*3170*/  HMMA.16816.F32.BF16 R52, R100, R112.reuse, R52 ;  /* 0x000000706434723c */ /* 0x084ff00000041834 */
[C---:B------:R-:W-:Y:S04]  /*3180*/  HMMA.16816.F32.BF16 R56, R184.reuse, R112, R56 ;  /* 0x00000070b838723c */ /* 0x040fe80000041838 */
[C---:B------:R-:W-:Y:S04]  /*3190*/  LEA R112, P0, R229.reuse, R244, 0x5 ;  /* 0x000000f4e5707211 */ /* 0x040fe800078028ff */
[-C--:B------:R-:W-:Y:S03]  /*31a0*/  HMMA.16816.F32.BF16 R60, R184, R114.reuse, R60 ;  /* 0x00000072b83c723c */ /* 0x080fe6000004183c */
[C---:B------:R-:W-:Y:S05]  /*31b0*/  LEA.HI.X.SX32 R113, R229.reuse, R245, 0x5, P0 ;  /* 0x000000f5e5717211 */ /* 0x040fea00000f2eff */
[----:B------:R-:W-:Y:S01]  /*31c0*/  HMMA.16816.F32.BF16 R64, R100, R114, R64 ;  /* 0x000000726440723c */ /* 0x000fe20000041840 */
[----:B------:R-:W2:Y:S03]  /*31d0*/  LDSM.16.MT88.4 R100, [R202+0xf800] ;  /* 0x00f80000ca64783b */ /* 0x000ea60000004200 */
[C---:B------:R-:W-:Y:S04]  /*31e0*/  IMAD.WIDE R186, R229.reuse, -0xc0, R112 ;  /* 0xffffff40e5ba7825 */ /* 0x040fe800078e0270 */
        /* <DEDUP_REMOVED lines=8> */
[C---:B------:R-:W-:Y:S04]  /*3270*/  HMMA.16816.F32.BF16 R16, R104.reuse, R110, R16 ;  /* 0x0000006e6810723c */ /* 0x040fe80000041810 */
[C---:B------:R-:W-:Y:S02]  /*3280*/  LEA.HI.X.SX32 R109, R229.reuse, R115, 0x5, P0 ;  /* 0x00000073e56d7211 */ /* 0x040fe400000f2eff */
[C---:B------:R-:W-:Y:S02]  /*3290*/  LEA R246, P0, R229.reuse, R108, 0x5 ;  /* 0x0000006ce5f67211 */ /* 0x040fe400078028ff */
[-C--:B--2---:R-:W-:Y:S03]  /*32a0*/  HMMA.16816.F32.BF16 R52, R104, R100.reuse, R52 ;  /* 0x000000646834723c */ /* 0x084fe60000041834 */
[C---:B------:R-:W-:Y:S02]  /*32b0*/  LEA.HI.X.SX32 R247, R229.reuse, R109, 0x5, P0 ;  /* 0x0000006de5f77211 */ /* 0x040fe400000f2eff */
[C---:B------:R-:W-:Y:S03]  /*32c0*/  LEA R110, P0, R229.reuse, R246, 0x5 ;  /* 0x000000f6e56e7211 */ /* 0x040fe600078028ff */
[C---:B------:R-:W-:Y:S04]  /*32d0*/  HMMA.16816.F32.BF16 R56, R180.reuse, R100, R56 ;  /* 0x00000064b438723c */ /* 0x040fe80000041838 */
[C---:B------:R-:W-:Y:S02]  /*32e0*/  LEA.HI.X.SX32 R111, R229.reuse, R247, 0x5, P0 ;  /* 0x000000f7e56f7211 */ /* 0x040fe400000f2eff */
[C---:B------:R-:W-:Y:S02]  /*32f0*/  LEA R248, P0, R229.reuse, R110, 0x5 ;  /* 0x0000006ee5f87211 */ /* 0x040fe400078028ff */
[-C--:B------:R-:W-:Y:S03]  /*3300*/  HMMA.16816.F32.BF16 R60, R180, R102.reuse, R60 ;  /* 0x00000066b43c723c */ /* 0x080fe6000004183c */
[----:B------:R-:W-:Y:S01]  /*3310*/  @P1 IMAD.WIDE.U32 R180, R206, 0x4, R232 ;  /* 0x00000004ceb41825 */ /* 0x000fe200078e00e8 */
[C---:B------:R-:W-:Y:S04]  /*3320*/  LEA.HI.X.SX32 R249, R229.reuse, R111, 0x5, P0 ;  /* 0x0000006fe5f97211 */ /* 0x040fe800000f2eff */
[----:B------:R-:W-:Y:S01]  /*3330*/  HMMA.16816.F32.BF16 R64, R104, R102, R64 ;  /* 0x000000666840723c */ /* 0x000fe20000041840 */
[----:B------:R-:W5:Y:S03]  /*3340*/  @P1 LDG.E R223, desc[UR26][R180.64+-0x100] ;  /* 0xffff001ab4df1981 */ /* 0x000f66000c1e1900 */
[C---:B------:R-:W-:Y:S01]  /*3350*/  IMAD.WIDE R250, R229.reuse, -0xc0, R248 ;  /* 0xffffff40e5fa7825 */ /* 0x040fe200078e02f8 */
[----:B------:R1:W5:Y:S04]  /*3360*/  @P1 LDG.E R222, desc[UR26][R180.64+-0xe0] ;  /* 0xffff201ab4de1981 */ /* 0x000368000c1e1900 */
        /* <DEDUP_REMOVED lines=9> */
[----:B------:R-:W-:Y:S01]  /*3400*/  REDG.E.ADD.F32.FTZ.RN.STRONG.GPU desc[UR26][R244.64], R10 ;  /* 0x0000000af40079a6 */ /* 0x000fe2000c12f31a */
[C---:B------:R-:W-:Y:S02]  /*3410*/  LEA.HI.X.SX32 R181, R229.reuse, R183, 0x5, P0 ;  /* 0x000000b7e5b57211 */ /* 0x040fe400000f2eff */
[C---:B--2---:R-:W-:Y:S01]  /*3420*/  LEA R4, P0, R229.reuse, R180, 0x5 ;  /* 0x000000b4e5047211 */ /* 0x044fe200078028ff */
[----:B------:R-:W-:Y:S03]  /*3430*/  REDG.E.ADD.F32.FTZ.RN.STRONG.GPU desc[UR26][R112.64], R11 ;  /* 0x0000000b700079a6 */ /* 0x000fe6000c12f31a */
[C---:B---3--:R-:W-:Y:S01]  /*3440*/  LEA.HI.X.SX32 R5, R229.reuse, R181, 0x5, P0 ;  /* 0x000000b5e5057211 */ /* 0x048fe200000f2eff */
        /* <DEDUP_REMOVED lines=8> */
[C---:B----4-:R-:W-:Y:S03]  /*34d0*/  LEA R236, P0, R229.reuse, R100, 0x5 ;  /* 0x00000064e5ec7211 */ /* 0x050fe600078028ff */
        /* <DEDUP_REMOVED lines=25> */
[----:B------:R-:W-:Y:S03]  /*3670*/  LEA.HI.X.SX32 R109, R229, R107, 0x5, P0 ;  /* 0x0000006be56d7211 */ /* 0x000fe600000f2eff */
[----:B------:R-:W-:Y:S04]  /*3680*/  REDG.E.ADD.F32.FTZ.RN.STRONG.GPU desc[UR26][R230.64+0x180], R64 ;  /* 0x00018040e60079a6 */ /* 0x000fe8000c12f31a */
[----:B------:R-:W-:Y:S04]  /*3690*/  REDG.E.ADD.F32.FTZ.RN.STRONG.GPU desc[UR26][R238.64+0x180], R65 ;  /* 0x00018041ee0079a6 */ /* 0x000fe8000c12f31a */
[----:B------:R-:W-:Y:S04]  /*36a0*/  REDG.E.ADD.F32.FTZ.RN.STRONG.GPU desc[UR26][R6.64+0x180], R66 ;  /* 0x00018042060079a6 */ /* 0x000fe8000c12f31a */
        /* <DEDUP_REMOVED lines=64> */
.L_x_162:
[----:B------:R-:W1:Y:S01]  /*3ab0*/  S2R R4, SR_TID.X ;  /* 0x0000000000047919 */ /* 0x000e620000002100 */
[----:B------:R-:W2:Y:S01]  /*3ac0*/  LDCU UR4, c[0x0][0x500] ;  /* 0x0000a000ff0477ac */ /* 0x000ea20008000800 */
[----:B------:R-:W-:Y:S01]  /*3ad0*/  IADD3 R9, PT, PT, R210, 0xc040, RZ ;  /* 0x0000c040d2097810 */ /* 0x000fe20007ffe0ff */
[----:B------:R-:W3:Y:S01]  /*3ae0*/  LDC.64 R6, c[0x0][0x5c0] ;  /* 0x00017000ff067b82 */ /* 0x000ee20000000a00 */
[----:B------:R-:W-:Y:S01]  /*3af0*/  F2FP.BF16.F32.PACK_AB R21, R21, R20 ;  /* 0x000000141515723e */ /* 0x000fe200000010ff */
[----:B------:R-:W4:Y:S01]  /*3b00*/  LDCU.64 UR8, c[0x0][0x5b0] ;  /* 0x0000b600ff0877ac */ /* 0x000f220008000a00 */
[----:B------:R-:W-:Y:S02]  /*3b10*/  F2FP.BF16.F32.PACK_AB R23, R23, R22 ;  /* 0x000000161717723e */ /* 0x000fe400000010ff */
[----:B------:R-:W-:Y:S01]  /*3b20*/  F2FP.BF16.F32.PACK_AB R32, R33, R32 ;  /* 0x000000202120723e */ /* 0x000fe200000010ff */
[----:B------:R-:W4:Y:S01]  /*3b30*/  LDCU.64 UR10, c[0x0][0x5d8] ;  /* 0x0000bb00ff0a77ac */ /* 0x000f220008000a00 */
[----:B------:R-:W-:-:S02]  /*3b40*/  F2FP.BF16.F32.PACK_AB R34, R35, R34 ;  /* 0x000000222322723e */ /* 0x000fc400000010ff */
[----:B------:R-:W-:Y:S01]  /*3b50*/  F2FP.BF16.F32.PACK_AB R25, R25, R24 ;  /* 0x000000181919723e */ /* 0x000fe200000010ff */
[----:B------:R-:W4:Y:S01]  /*3b60*/  LDCU.64 UR12, c[0x0][0x5e0] ;  /* 0x0000bc00ff0c77ac */ /* 0x000f220008000a00 */
        /* <DEDUP_REMOVED lines=39> */
[----:B------:R-:W-:Y:S01]  /*3de0*/  @P0 IADD3 R9, PT, PT, R228, -0x40, RZ ;  /* 0xffffffc0e4090810 */ /* 0x000fe20007ffe0ff */
[----:B------:R-:W-:Y:S01]  /*3df0*/  FMUL.FTZ R94, R94, UR4 ;  /* 0x000000045e5e7c20 */ /* 0x000fe20008410000 */
[----:B------:R-:W-:Y:S01]  /*3e00*/  FMUL.FTZ R95, R95, UR4 ;  /* 0x000000045f5f7c20 */ /* 0x000fe20008410000 */
[----:B------:R-:W-:Y:S01]  /*3e10*/  F2FP.BF16.F32.PACK_AB R73, R73, R72 ;  /* 0x000000484949723e */ /* 0x000fe200000010ff */
[----:B------:R-:W1:Y:S01]  /*3e20*/  LDC.64 R4, c[0x0][0x5c8] ;  /* 0x00017200ff047b82 */ /* 0x000e620000000a00 */
[----:B------:R-:W-:Y:S01]  /*3e30*/  F2FP.BF16.F32.PACK_AB R75, R75, R74 ;  /* 0x0000004a4b4b723e */ /* 0x000fe200000010ff */
[----:B------:R-:W2:Y:S01]  /*3e40*/  LDCU.64 UR4, c[0x0][0x5a8] ;  /* 0x0000b500ff0477ac */ /* 0x000ea20008000a00 */
[----:B------:R-:W-:Y:S01]  /*3e50*/  F2FP.BF16.F32.PACK_AB R76, R77, R76 ;  /* 0x0000004c4d4c723e */ /* 0x000fe200000010ff */
[----:B---3--:R-:W-:Y:S01]  /*3e60*/  IMAD R8, R6, UR25, RZ ;  /* 0x0000001906087c24 */ /* 0x008fe2000f8e02ff */
[----:B------:R-:W-:-:S02]  /*3e70*/  F2FP.BF16.F32.PACK_AB R78, R79, R78 ;  /* 0x0000004e4f4e723e */ /* 0x000fc400000010ff */
[----:B------:R-:W-:Y:S01]  /*3e80*/  F2FP.BF16.F32.PACK_AB R85, R85, R84 ;  /* 0x000000545555723e */ /* 0x000fe200000010ff */
[----:B------:R-:W-:Y:S01]  /*3e90*/  IMAD R8, R7, UR28, R8 ;  /* 0x0000001c07087c24 */ /* 0x000fe2000f8e0208 */
[----:B------:R-:W-:Y:S01]  /*3ea0*/  F2FP.BF16.F32.PACK_AB R87, R87, R86 ;  /* 0x000000565757723e */ /* 0x000fe200000010ff */
[----:B------:R-:W-:Y:S01]  /*3eb0*/  STS [R210+0xc000], R69 ;  /* 0x00c00045d2007388 */ /* 0x000fe20000000800 */
[----:B------:R-:W-:Y:S02]  /*3ec0*/  F2FP.BF16.F32.PACK_AB R96, R97, R96 ;  /* 0x000000606160723e */ /* 0x000fe400000010ff */
[----:B------:R-:W-:Y:S01]  /*3ed0*/  F2FP.BF16.F32.PACK_AB R98, R99, R98 ;  /* 0x000000626362723e */ /* 0x000fe200000010ff */
[----:B------:R-:W-:Y:S01]  /*3ee0*/  STS [R210+0xc400], R71 ;  /* 0x00c40047d2007388 */ /* 0x000fe20000000800 */
[----:B------:R-:W-:Y:S02]  /*3ef0*/  F2FP.BF16.F32.PACK_AB R89, R89, R88 ;  /* 0x000000585959723e */ /* 0x000fe400000010ff */
[----:B------:R-:W-:Y:S01]  /*3f00*/  F2FP.BF16.F32.PACK_AB R91, R91, R90 ;  /* 0x0000005a5b5b723e */ /* 0x000fe200000010ff */
[----:B------:R-:W-:Y:S01]  /*3f10*/  STS [R9], R80 ;  /* 0x0000005009007388 */ /* 0x000fe20000000800 */
[----:B------:R-:W-:-:S02]  /*3f20*/  F2FP.BF16.F32.PACK_AB R92, R93, R92 ;  /* 0x0000005c5d5c723e */ /* 0x000fc400000010ff */
[----:B------:R-:W-:Y:S01]  /*3f30*/  F2FP.BF16.F32.PACK_AB R94, R95, R94 ;  /* 0x0000005e5f5e723e */ /* 0x000fe200000010ff */
[----:B------:R-:W-:Y:S01]  /*3f40*/  STS [R9+0x400], R82 ;  /* 0x0004005209007388 */ /* 0x000fe20000000800 */
[----:B------:R-:W-:Y:S02]  /*3f50*/  F2FP.BF16.F32.PACK_AB R37, R37, R36 ;  /* 0x000000242525723e */ /* 0x000fe400000010ff */
[----:B------:R-:W-:Y:S01]  /*3f60*/  F2FP.BF16.F32.PACK_AB R39, R39, R38 ;  /* 0x000000262727723e */ /* 0x000fe200000010ff */
[----:B------:R-:W-:Y:S01]  /*3f70*/  STS [R210+0xd000], R73 ;  /* 0x00d00049d2007388 */ /* 0x000fe20000000800 */
[----:B------:R-:W-:Y:S02]  /*3f80*/  F2FP.BF16.F32.PACK_AB R48, R49, R48 ;  /* 0x000000303130723e */ /* 0x000fe400000010ff */
[----:B------:R-:W-:Y:S01]  /*3f90*/  F2FP.BF16.F32.PACK_AB R50, R51, R50 ;  /* 0x000000323332723e */ /* 0x000fe200000010ff */
[----:B------:R-:W-:Y:S01]  /*3fa0*/  STS [R210+0xd400], R75 ;  /* 0x00d4004bd2007388 */ /* 0x000fe20000000800 */
[----:B------:R-:W-:Y:S01]  /*3fb0*/  F2FP.BF16.F32.PACK_AB R41, R41, R40 ;  /* 0x000000282929723e */ /* 0x000fe200000010ff */
[----:B-1----:R-:W-:Y:S01]  /*3fc0*/  IMAD R40, R4, UR25, RZ ;  /* 0x0000001904287c24 */ /* 0x002fe2000f8e02ff */
[----:B------:R-:W-:Y:S01]  /*3fd0*/  F2FP.BF16.F32.PACK_AB R43, R43, R42 ;  /* 0x0000002a2b2b723e */ /* 0x000fe200000010ff */
[----:B------:R-:W-:Y:S01]  /*3fe0*/  STS [R9+0x1000], R76 ;  /* 0x0010004c09007388 */ /* 0x000fe20000000800 */
[----:B------:R-:W-:Y:S01]  /*3ff0*/  F2FP.BF16.F32.PACK_AB R44, R45, R44 ;  /* 0x0000002c2d2c723e */ /* 0x000fe200000010ff */
[----:B------:R-:W-:Y:S01]  /*4000*/  IMAD R40, R5, UR28, R40 ;  /* 0x0000001c05287c24 */ /* 0x000fe2000f8e0228 */
[----:B------:R-:W-:Y:S01]  /*4010*/  F2FP.BF16.F32.PACK_AB R46, R47, R46 ;  /* 0x0000002e2f2e723e */ /* 0x000fe200000010ff */
[----:B------:R-:W-:Y:S01]  /*4020*/  STS [R9+0x1400], R78 ;  /* 0x0014004e09007388 */ /* 0x000fe20000000800 */
[----:B------:R-:W-:-:S02]  /*4030*/  MOV R10, R214 ;  /* 0x000000d6000a7202 */ /* 0x000fc40000000f00 */
[----:B------:R-:W-:Y:S01]  /*4040*/  MOV R11, RZ ;  /* 0x000000ff000b7202 */ /* 0x000fe20000000f00 */
[----:B------:R-:W-:Y:S04]  /*4050*/  STS [R210+0xe000], R85 ;  /* 0x00e00055d2007388 */ /* 0x000fe80000000800 */
[----:B------:R-:W-:Y:S01]  /*4060*/  STS [R210+0xe400], R87 ;  /* 0x00e40057d2007388 */ /* 0x000fe20000000800 */
[----:B------:R-:W-:-:S03]  /*4070*/  IMAD.WIDE.U32 R12, R6, UR28, R10 ;  /* 0x0000001c060c7c25 */ /* 0x000fc6000f8e000a */
[----:B------:R-:W-:Y:S01]  /*4080*/  STS [R9+0x2000], R96 ;  /* 0x0020006009007388 */ /* 0x000fe20000000800 */
[----:B------:R-:W-:Y:S01]  /*4090*/  IMAD.WIDE.U32 R10, R4, UR28, R10 ;  /* 0x0000001c040a7c25 */ /* 0x000fe2000f8e000a */
[----:B------:R-:W-:Y:S02]  /*40a0*/  IADD3 R13, PT, PT, R13, R8, RZ ;  /* 0x000000080d0d7210 */ /* 0x000fe40007ffe0ff */
[----:B------:R-:W-:Y:S01]  /*40b0*/  STS [R9+0x2400], R98 ;  /* 0x0024006209007388 */ /* 0x000fe20000000800 */
[----:B--2---:R-:W-:-:S03]  /*40c0*/  IMAD.WIDE.U32 R12, R205, UR4, R12 ;  /* 0x00000004cd0c7c25 */ /* 0x004fc6000f8e000c */
[----:B------:R-:W-:Y:S01]  /*40d0*/  STS [R210+0xf000], R89 ;  /* 0x00f00059d2007388 */ /* 0x000fe20000000800 */
[----:B------:R-:W-:-:S03]  /*40e0*/  IMAD R47, R205, UR5, R13 ;  /* 0x00000005cd2f7c24 */ /* 0x000fc6000f8e020d */
[----:B------:R-:W-:Y:S01]  /*40f0*/  STS [R210+0xf400], R91 ;  /* 0x00f4005bd2007388 */ /* 0x000fe20000000800 */
[----:B------:R-:W1:Y:S03]  /*4100*/  LDCU.128 UR4, c[0x0][0x560] ;  /* 0x0000ac00ff0477ac */ /* 0x000e660008000c00 */
[----:B------:R-:W-:Y:S04]  /*4110*/  STS [R9+0x3000], R92 ;  /* 0x0030005c09007388 */ /* 0x000fe80000000800 */
        /* <DEDUP_REMOVED lines=13> */
[----:B------:R2:W-:Y:S04]  /*41f0*/  STS [R210+0x13000], R41 ;  /* 0x01300029d2007388 */ /* 0x0005e80000000800 */
[----:B------:R-:W-:Y:S04]  /*4200*/  STS [R210+0x13400], R43 ;  /* 0x0134002bd2007388 */ /* 0x000fe80000000800 */
[----:B------:R-:W-:Y:S04]  /*4210*/  STS [R9+0x7000], R44 ;  /* 0x0070002c09007388 */ /* 0x000fe80000000800 */
[----:B------:R3:W-:Y:S01]  /*4220*/  STS [R9+0x7400], R46 ;  /* 0x0074002e09007388 */ /* 0x0007e20000000800 */
[----:B------:R-:W-:Y:S01]  /*4230*/  BAR.SYNC.DEFER_BLOCKING 0x0 ;  /* 0x0000000000007b1d */ /* 0x000fe20000010000 */
[----:B--2---:R-:W-:-:S02]  /*4240*/  IADD3 R41, PT, PT, R11, R40, RZ ;  /* 0x000000280b297210 */ /* 0x004fc40007ffe0ff */
[----:B------:R-:W-:-:S05]  /*4250*/  MOV R40, R10 ;  /* 0x0000000a00287202 */ /* 0x000fca0000000f00 */
[----:B----4-:R-:W-:-:S04]  /*4260*/  IMAD.WIDE.U32 R40, R205, UR8, R40 ;  /* 0x00000008cd287c25 */ /* 0x010fc8000f8e0028 */
[----:B------:R-:W-:Y:S01]  /*4270*/  IMAD R41, R205, UR9, R41 ;  /* 0x00000009cd297c24 */ /* 0x000fe2000f8e0229 */
[----:B---3--:R-:W-:Y:S01]  /*4280*/  MOV R46, R12 ;  /* 0x0000000c002e7202 */ /* 0x008fe20000000f00 */
[----:B------:R-:W2:Y:S01]  /*4290*/  LDS.128 R36, [R212+0xc000] ;  /* 0x00c00000d4247984 */ /* 0x000ea20000000c00 */
[----:B------:R-:W-:-:S03]  /*42a0*/  IMAD.WIDE.U32 R42, R204, UR12, R40 ;  /* 0x0000000ccc2a7c25 */ /* 0x000fc6000f8e0028 */
[----:B------:R-:W3:Y:S01]  /*42b0*/  LDS.128 R28, [R212+0xe000] ;  /* 0x00e00000d41c7984 */ /* 0x000ee20000000c00 */
[----:B------:R-:W-:-:S03]  /*42c0*/  IMAD.WIDE.U32 R46, R204, UR10, R46 ;  /* 0x0000000acc2e7c25 */ /* 0x000fc6000f8e002e */
[----:B------:R-:W4:Y:S01]  /*42d0*/  LDS.128 R32, [R212+0xd000] ;  /* 0x00d00000d4207984 */ /* 0x000f220000000c00 */
[C---:B------:R-:W-:Y:S02]  /*42e0*/  IMAD R47, R204.reuse, UR11, R47 ;  /* 0x0000000bcc2f7c24 */ /* 0x040fe4000f8e022f */
[----:B------:R-:W-:Y:S01]  /*42f0*/  IMAD R43, R204, UR13, R43 ;  /* 0x0000000dcc2b7c24 */ /* 0x000fe2000f8e022b */
[----:B------:R-:W4:Y:S01]  /*4300*/  LDS.128 R24, [R212+0xf000] ;  /* 0x00f00000d4187984 */ /* 0x000f220000000c00 */
[----:B------:R-:W-:-:S03]  /*4310*/  IMAD.WIDE.U32 R46, R209, R6, R46 ;  /* 0x00000006d12e7225 */ /* 0x000fc600078e002e */
[----:B------:R-:W4:Y:S01]  /*4320*/  LDS.128 R20, [R212+0x10000] ;  /* 0x01000000d4147984 */ /* 0x000f220000000c00 */
[C---:B------:R-:W-:Y:S01]  /*4330*/  IMAD R40, R209.reuse, R7, R47 ;  /* 0x00000007d1287224 */ /* 0x040fe200078e022f */
[C---:B-1----:R-:W-:Y:S01]  /*4340*/  LEA R44, P0, R46.reuse, UR4, 0x1 ;  /* 0x000000042e2c7c11 */ /* 0x042fe2000f8008ff */
[C---:B------:R-:W-:Y:S01]  /*4350*/  IMAD.WIDE.U32 R42, R209.reuse, R4, R42 ;  /* 0x00000004d12a7225 */ /* 0x040fe200078e002a */
[----:B------:R-:W1:Y:S02]  /*4360*/  LDS.128 R12, [R212+0x12000] ;  /* 0x01200000d40c7984 */ /* 0x000e640000000c00 */
[----:B------:R-:W-:Y:S01]  /*4370*/  LEA.HI.X R45, R46, UR5, R40, 0x1, P0 ;  /* 0x000000052e2d7c11 */ /* 0x000fe200080f0c28 */
[----:B------:R-:W-:Y:S01]  /*4380*/  IMAD R40, R209, R5, R43 ;  /* 0x00000005d1287224 */ /* 0x000fe200078e022b */
[----:B------:R-:W1:Y:S01]  /*4390*/  LDS.128 R16, [R212+0x11000] ;  /* 0x01100000d4107984 */ /* 0x000e620000000c00 */
[----:B------:R-:W-:Y:S02]  /*43a0*/  LEA R48, P1, R6, R44, 0x6 ;  /* 0x0000002c06307211 */ /* 0x000fe400078230ff */
[----:B------:R-:W-:Y:S01]  /*43b0*/  LEA R46, P0, R42, UR6, 0x1 ;  /* 0x000000062a2e7c11 */ /* 0x000fe2000f8008ff */
[----:B------:R-:W1:Y:S01]  /*43c0*/  LDS.128 R8, [R212+0x13000] ;  /* 0x01300000d4087984 */ /* 0x000e620000000c00 */
[----:B------:R-:W-:-:S02]  /*43d0*/  LEA.HI.X R49, R6, R45, R7, 0x6, P1 ;  /* 0x0000002d06317211 */ /* 0x000fc400008f3407 */
[----:B------:R-:W-:Y:S02]  /*43e0*/  LEA.HI.X R47, R42, UR7, R40, 0x1, P0 ;  /* 0x000000072a2f7c11 */ /* 0x000fe400080f0c28 */
[----:B------:R-:W-:-:S04]  /*43f0*/  LEA R6, P0, R4, R46, 0x6 ;  /* 0x0000002e04067211 */ /* 0x000fc800078030ff */
[----:B------:R-:W-:Y:S01]  /*4400*/  LEA.HI.X R7, R4, R47, R5, 0x6, P0 ;  /* 0x0000002f04077211 */ /* 0x000fe200000f3405 */
[----:B--2---:R2:W-:Y:S04]  /*4410*/  STG.E.128 desc[UR26][R44.64], R36 ;  /* 0x000000242c007986 */ /* 0x0045e8000c101d1a */
[----:B---3--:R2:W-:Y:S04]  /*4420*/  STG.E.128 desc[UR26][R44.64+0x80], R28 ;  /* 0x0000801c2c007986 */ /* 0x0085e8000c101d1a */
[----:B----4-:R2:W-:Y:S04]  /*4430*/  STG.E.128 desc[UR26][R48.64], R32 ;  /* 0x0000002030007986 */ /* 0x0105e8000c101d1a */
[----:B------:R2:W-:Y:S04]  /*4440*/  STG.E.128 desc[UR26][R48.64+0x80], R24 ;  /* 0x0000801830007986 */ /* 0x0005e8000c101d1a */
[----:B------:R2:W-:Y:S04]  /*4450*/  STG.E.128 desc[UR26][R46.64], R20 ;  /* 0x000000142e007986 */ /* 0x0005e8000c101d1a */
[----:B-1----:R2:W-:Y:S04]  /*4460*/  STG.E.128 desc[UR26][R46.64+0x80], R12 ;  /* 0x0000800c2e007986 */ /* 0x0025e8000c101d1a */
[----:B------:R2:W-:Y:S04]  /*4470*/  STG.E.128 desc[UR26][R6.64], R16 ;  /* 0x0000001006007986 */ /* 0x0005e8000c101d1a */
[----:B------:R2:W-:Y:S02]  /*4480*/  STG.E.128 desc[UR26][R6.64+0x80], R8 ;  /* 0x0000800806007986 */ /* 0x0005e4000c101d1a */
.L_x_159:
[----:B------:R-:W1:Y:S01]  /*4490*/  LDCU UR5, c[0x0][0x438] ;  /* 0x00008700ff0577ac */ /* 0x000e620008000800 */
[----:B------:R-:W3:Y:S01]  /*44a0*/  LDCU UR6, c[0x0][0x370] ;  /* 0x00006e00ff0677ac */ /* 0x000ee20008000800 */
[----:B-1----:R-:W-:-:S04]  /*44b0*/  UIADD3 UR5, UPT, UPT, UR5, 0x3f, URZ ;  /* 0x0000003f05057890 */ /* 0x002fc8000fffe0ff */
[----:B------:R-:W-:Y:S02]  /*44c0*/  USHF.R.S32.HI UR4, URZ, 0x1f, UR5 ;  /* 0x0000001fff047899 */ /* 0x000fe40008011405 */
[----:B---3--:R-:W-:Y:S02]  /*44d0*/  UIADD3 UR24, UPT, UPT, UR6, UR24, URZ ;  /* 0x0000001806187290 */ /* 0x008fe4000fffe0ff */
[----:B------:R-:W-:-:S04]  /*44e0*/  ULEA.HI UR4, UR4, UR5, URZ, 0x6 ;  /* 0x0000000504047291 */ /* 0x000fc8000f8f30ff */
[----:B------:R-:W-:-:S04]  /*44f0*/  USHF.R.S32.HI UR4, URZ, 0x6, UR4 ;  /* 0x00000006ff047899 */ /* 0x000fc80008011404 */
[----:B------:R-:W-:-:S09]  /*4500*/  UISETP.GE.AND UP0, UPT, UR24, UR4, UPT ;  /* 0x000000041800728c */ /* 0x000fd2000bf06270 */
[----:B------:R-:W-:Y:S05]  /*4510*/  BRA.U !UP0, `(.L_x_166) ;  /* 0xffffffc108407547 */ /* 0x000fea000b83ffff */
[----:B------:R-:W-:Y:S05]  /*4520*/  EXIT ;  /* 0x000000000000794d */ /* 0x000fea0003800000 */
.L_x_167:
        /* <DEDUP_REMOVED lines=13> */
.L_x_2414:


//--------------------- .text._ZN5flash44flash_bwd_dq_dk_dv_loop_seqk_parallel_kernelI23Flash_bwd_kernel_traitsILi128ELi64ELi64ELi8ELi4ELi2ELi2ELb1ELb0EN7cutlass10bfloat16_tE19Flash_kernel_traitsILi128ELi64ELi64ELi8ES3_EELb0ELb0ELb0ELb1ELb0ELb0ELb0EEEvNS_16Flash_bwd_paramsE --------------------------
	.section	.text._ZN5flash44flash_bwd_dq_dk_dv_loop_seqk_parallel_kernelI23Flash_bwd_kernel_traitsILi128ELi64ELi64ELi8ELi4ELi2ELi2ELb1ELb0EN7cutlass10bfloat16_tE19Flash_kernel_traitsILi128ELi64ELi64ELi8ES3_EELb0ELb0ELb0ELb1ELb0ELb0ELb0EEEvNS_16Flash_bwd_paramsE,"ax",@progbits
	.align	128
        .global         _ZN5flash44flash_bwd_dq_dk_dv_loop_seqk_parallel_kernelI23Flash_bwd_kernel_traitsILi128ELi64ELi64ELi8ELi4ELi2ELi2ELb1ELb0EN7cutlass10bfloat16_tE19Flash_kernel_traitsILi128ELi64ELi64ELi8ES3_EELb0ELb0ELb0ELb1ELb0ELb0ELb0EEEvNS_16Flash_bwd_paramsE
        .type           _ZN5flash44flash_bwd_dq_dk_dv_loop_seqk_parallel_kernelI23Flash_bwd_kernel_traitsILi128ELi64ELi64ELi8ELi4ELi2ELi2ELb1ELb0EN7cutlass10bfloat16_tE19Flash_kernel_traitsILi128ELi64ELi64ELi8ES3_EELb0ELb0ELb0ELb1ELb0ELb0ELb0EEEvNS_16Flash_bwd_paramsE,@function
        .size           _ZN5flash44flash_bwd_dq_dk_dv_loop_seqk_parallel_kernelI23Flash_bwd_kernel_traitsILi128ELi64ELi64ELi8ELi4ELi2ELi2ELb1ELb0EN7cutlass10bfloat16_tE19Flash_kernel_traitsILi128ELi64ELi64ELi8ES3_EELb0ELb0ELb0ELb1ELb0ELb0ELb0EEEvNS_16Flash_bwd_paramsE,(.L_x_2415 - _ZN5flash44flash_bwd_dq_dk_dv_loop_seqk_parallel_kernelI23Flash_bwd_kernel_traitsILi128ELi64ELi64ELi8ELi4ELi2ELi2ELb1ELb0EN7cutlass10bfloat16_tE19Flash_kernel_traitsILi128ELi64ELi64ELi8ES3_EELb0ELb0ELb0ELb1ELb0ELb0ELb0EEEvNS_16Flash_bwd_paramsE)
        .other          _ZN5flash44flash_bwd_dq_dk_dv_loop_seqk_parallel_kernelI23Flash_bwd_kernel_traitsILi128ELi64ELi64ELi8ELi4ELi2ELi2ELb1ELb0EN7cutlass10bfloat16_tE19Flash_kernel_traitsILi128ELi64ELi64ELi8ES3_EELb0ELb0ELb0ELb1ELb0ELb0ELb0EEEvNS_16Flash_bwd_paramsE,@"STO_CUDA_ENTRY STV_DEFAULT"
_ZN5flash44flash_bwd_dq_dk_dv_loop_seqk_parallel_kernelI23Flash_bwd_kernel_traitsILi128ELi64ELi64ELi8ELi4ELi2ELi2ELb1ELb0EN7cutlass10bfloat16_tE19Flash_kernel_traitsILi128ELi64ELi64ELi8ES3_EELb0ELb0ELb0ELb1ELb0ELb0ELb0EEEvNS_16Flash_bwd_paramsE:
.text._ZN5flash44flash_bwd_dq_dk_dv_loop_seqk_parallel_kernelI23Flash_bwd_kernel_traitsILi128ELi64ELi64ELi8ELi4ELi2ELi2ELb1ELb0EN7cutlass10bfloat16_tE19Flash_kernel_traitsILi128ELi64ELi64ELi8ES3_EELb0ELb0ELb0ELb1ELb0ELb0ELb0EEEvNS_16Flash_bwd_paramsE:
        /* <DEDUP_REMOVED lines=18> */
[----:B------:R-:W4:Y:S01]  /*0120*/  LDC.64 R218, c[0x0][0x460] ;  /* 0x00011800ffda7b82 */ /* 0x000f220000000a00 */
[----:B------:R-:W1:Y:S01]  /*0130*/  LDCU.64 UR8, c[0x0][0x470] ;  /* 0x00008e00ff0877ac */ /* 0x000e620008000a00 */
[----:B------:R-:W-:Y:S01]  /*0140*/  UMOV UR26, URZ ;  /* 0x000000ff001a7c82 */ /* 0x000fe20008000000 */
[----:B------:R-:W-:-:S05]  /*0150*/  UMOV UR27, URZ ;  /* 0x000000ff001b7c82 */ /* 0x000fca0008000000 */
[----:B------:R-:W3:Y:S01]  /*0160*/  S2UR UR20, SR_CTAID.X ;  /* 0x00000000001479c3 */ /* 0x000ee20000002500 */
        /* <DEDUP_REMOVED lines=26> */
[--C-:B------:R-:W-:Y:S02]  /*0310*/  LOP3.LUT R5, R5, 0x6, R4.reuse, 0xf8, !PT ;  /* 0x0000000605057812 */ /* 0x100fe400078ef804 */
[--C-:B------:R-:W-:Y:S01]  /*0320*/  LOP3.LUT R10, R7, 0x6, R4.reuse, 0xf8, !PT ;  /* 0x00000006070a7812 */ /* 0x100fe200078ef804 */
[----:B---3--:R-:W-:Y:S01]  /*0330*/  IMAD.U32 R7, RZ, RZ, UR4 ;  /* 0x00000004ff077e24 */ /* 0x008fe2000f8e00ff */
[----:B------:R-:W-:Y:S01]  /*0340*/  LOP3.LUT R221, R221, 0x38, R4, 0x78, !PT ;  /* 0x00000038dddd7812 */ /* 0x000fe200078e7804 */
[----:B------:R-:W-:Y:S01]  /*0350*/  UIADD3 UR4, UPT, UPT, UR6, 0x10000, URZ ;  /* 0x0001000006047890 */ /* 0x000fe2000fffe0ff */
[----:B------:R-:W-:-:S02]  /*0360*/  LOP3.LUT R4, R4, 0x20, RZ, 0xc0, !PT ;  /* 0x0000002004047812 */ /* 0x000fc400078ec0ff */
[----:B------:R-:W-:Y:S02]  /*0370*/  LOP3.LUT R0, R215, 0x1f8, RZ, 0xc0, !PT ;  /* 0x000001f8d7007812 */ /* 0x000fe400078ec0ff */
[----:B------:R-:W-:Y:S02]  /*0380*/  LOP3.LUT R4, R4, 0x18, R217, 0xf8, !PT ;  /* 0x0000001804047812 */ /* 0x000fe400078ef8d9 */
[----:B------:R-:W-:Y:S02]  /*0390*/  R2P PR, R207, 0xe ;  /* 0x0000000ecf007804 */ /* 0x000fe40000000000 */
[----:B------:R-:W-:Y:S02]  /*03a0*/  LOP3.LUT R4, R4, 0x1c0, R3, 0xf8, !PT ;  /* 0x000001c004047812 */ /* 0x000fe400078ef803 */
[----:B------:R-:W-:Y:S02]  /*03b0*/  LOP3.LUT R0, R0, 0x38, R207, 0x78, !PT ;  /* 0x0000003800007812 */ /* 0x000fe400078e78cf */
[----:B------:R-:W-:-:S02]  /*03c0*/  LOP3.LUT R201, R3, 0x200, RZ, 0xc0, !PT ;  /* 0x0000020003c97812 */ /* 0x000fc400078ec0ff */
[----:B------:R-:W-:Y:S02]  /*03d0*/  LOP3.LUT R207, R12, 0x8, R207, 0x78, !PT ;  /* 0x000000080ccf7812 */ /* 0x000fe400078e78cf */
[----:B------:R-:W-:Y:S02]  /*03e0*/  LOP3.LUT R210, R4, 0x38, R215, 0x78, !PT ;  /* 0x0000003804d27812 */ /* 0x000fe400078e78d7 */
[----:B------:R-:W-:Y:S02]  /*03f0*/  LOP3.LUT R222, R5, R222, RZ, 0xfc, !PT ;  /* 0x000000de05de7212 */ /* 0x000fe400078efcff */
[----:B------:R-:W-:Y:S02]  /*0400*/  LOP3.LUT R211, R201, 0xc00, R6, 0xf8, !PT ;  /* 0x00000c00c9d37812 */ /* 0x000fe400078ef806 */
[----:B------:R-:W-:Y:S02]  /*0410*/  LOP3.LUT R203, R203, R12, RZ, 0x3c, !PT ;  /* 0x0000000ccbcb7212 */ /* 0x000fe400078e3cff */
[----:B------:R-:W-:-:S02]  /*0420*/  LOP3.LUT R207, R8, R207, RZ, 0xfc, !PT ;  /* 0x000000cf08cf7212 */ /* 0x000fc400078efcff */
[--C-:B------:R-:W-:Y:S02]  /*0430*/  LOP3.LUT R201, R201, 0x400, R6.reuse, 0xf8, !PT ;  /* 0x00000400c9c97812 */ /* 0x100fe400078ef806 */
[----:B------:R-:W-:Y:S01]  /*0440*/  LOP3.LUT R210, R210, 0x200, R3, 0xf8, !PT ;  /* 0x00000200d2d27812 */ /* 0x000fe200078ef803 */
[----:B------:R-:W-:Y:S01]  /*0450*/  IMAD.MOV.U32 R3, RZ, RZ, 0x10 ;  /* 0x00000010ff037424 */ /* 0x000fe200078e00ff */
[----:B------:R-:W-:Y:S02]  /*0460*/  LEA R222, R222, UR5, 0x1 ;  /* 0x00000005dede7c11 */ /* 0x000fe4000f8e08ff */
[----:B------:R-:W-:Y:S02]  /*0470*/  LOP3.LUT R203, R203, 0x200, R6, 0xf8, !PT ;  /* 0x00000200cbcb7812 */ /* 0x000fe400078ef806 */
[-C--:B------:R-:W-:Y:S01]  /*0480*/  LOP3.LUT R211, R211, R2.reuse, RZ, 0xfc, !PT ;  /* 0x00000002d3d37212 */ /* 0x080fe200078efcff */
[C---:B------:R-:W-:Y:S01]  /*0490*/  VIADD R242, R222.reuse, 0x20 ;  /* 0x00000020def27836 */ /* 0x040fe20000000000 */
[----:B------:R-:W-:Y:S01]  /*04a0*/  LOP3.LUT R201, R201, R2, RZ, 0xfc, !PT ;  /* 0x00000002c9c97212 */ /* 0x000fe200078efcff */
[----:B------:R-:W-:Y:S01]  /*04b0*/  @P3 VIADD R242, R222, 0xffffffe0 ;  /* 0xffffffe0def23836 */ /* 0x000fe20000000000 */
[----:B------:R-:W-:-:S02]  /*04c0*/  SEL R208, R208, 0xffffffc0, !P2 ;  /* 0xffffffc0d0d07807 */ /* 0x000fc40005000000 */
[----:B------:R-:W-:Y:S02]  /*04d0*/  LEA R207, R207, UR4, 0x1 ;  /* 0x00000004cfcf7c11 */ /* 0x000fe4000f8e08ff */
[----:B------:R-:W-:Y:S02]  /*04e0*/  SEL R3, R3, 0xfffffff0, !P2 ;  /* 0xfffffff003037807 */ /* 0x000fe40005000000 */
[----:B------:R-:W-:Y:S01]  /*04f0*/  SEL R206, R206, 0xffffffe0, !P1 ;  /* 0xffffffe0cece7807 */ /* 0x000fe20004800000 */
[----:B------:R-:W-:Y:S01]  /*0500*/  IMAD.IADD R205, R208, 0x1, R207 ;  /* 0x00000001d0cd7824 */ /* 0x000fe200078e02cf */
        /* <DEDUP_REMOVED lines=18> */
.L_x_225:
[----:B-1----:R-:W1:Y:S01]  /*0630*/  LDCU.64 UR4, c[0x0][0x478] ;  /* 0x00008f00ff0477ac */ /* 0x002e620008000a00 */
[----:B------:R-:W2:Y:S01]  /*0640*/  LDC.64 R2, c[0x0][0x460] ;  /* 0x00011800ff027b82 */ /* 0x000ea20000000a00 */
        /* <DEDUP_REMOVED lines=43> */
.L_x_168:
        /* <DEDUP_REMOVED lines=10> */
[----:B------:R-:W-:-:S04]  /*09a0*/  SHF.R.S32.HI R6, RZ, 0x6, R6 ;  /* 0x00000006ff067819 */ /* 0x000fc80000011406 */
[----:B------:R-:W-:-:S03]  /*09b0*/  LEA R15, R6, 0xffffffc0, 0x6 ;  /* 0xffffffc0060f7811 */ /* 0x000fc600078e30ff */
[----:B------:R-:W3:Y:S01]  /*09c0*/  @P3 LDC.64 R2, c[0x0][0x3b0] ;  /* 0x0000ec00ff023b82 */ /* 0x000ee20000000a00 */
[----:B------:R-:W-:Y:S01]  /*09d0*/  SHF.R.S32.HI R19, RZ, 0x1f, R15 ;  /* 0x0000001fff137819 */ /* 0x000fe2000001140f */
[----:B--2---:R-:W-:-:S04]  /*09e0*/  @!P3 IMAD.WIDE.U32 R20, R213, R4, RZ ;  /* 0x00000004d514b225 */ /* 0x004fc800078e00ff */
[----:B-1----:R-:W-:Y:S02]  /*09f0*/  @!P3 IMAD R13, R213, R5, R21 ;  /* 0x00000005d50db224 */ /* 0x002fe400078e0215 */
[----:B---3--:R-:W-:-:S04]  /*0a00*/  @P3 IMAD.WIDE.U32 R4, R11, R2, RZ ;  /* 0x000000020b043225 */ /* 0x008fc800078e00ff */
[----:B------:R-:W-:Y:S02]  /*0a10*/  @P3 IMAD R13, R11, R3, R5 ;  /* 0x000000030b0d3224 */ /* 0x000fe400078e0205 */
[----:B------:R-:W-:Y:S01]  /*0a20*/  @P3 IMAD.MOV.U32 R20, RZ, RZ, R4 ;  /* 0x000000ffff143224 */ /* 0x000fe200078e0004 */
        /* <DEDUP_REMOVED lines=12> */
.L_x_170:
[----:B------:R-:W1:Y:S01]  /*0af0*/  LDCU.64 UR14, c[0x0][0x3b8] ;  /* 0x00007700ff0e77ac */ /* 0x000e620008000a00 */
[----:B------:R-:W-:-:S05]  /*0b00*/  IADD3 R2, PT, PT, R240, R243, RZ ;  /* 0x000000f3f0027210 */ /* 0x000fca0007ffe0ff */
[C---:B-1----:R-:W-:Y:S02]  /*0b10*/  IMAD R9, R2.reuse, UR15, RZ ;  /* 0x0000000f02097c24 */ /* 0x042fe4000f8e02ff */
[----:B------:R-:W-:-:S05]  /*0b20*/  IMAD.WIDE.U32 R2, R2, UR14, RZ ;  /* 0x0000000e02027c25 */ /* 0x000fca000f8e00ff */
[----:B------:R-:W-:Y:S02]  /*0b30*/  IADD3 R9, PT, PT, R3, R9, RZ ;  /* 0x0000000903097210 */ /* 0x000fe40007ffe0ff */
[----:B------:R-:W-:-:S07]  /*0b40*/  MOV R10, R2 ;  /* 0x00000002000a7202 */ /* 0x000fce0000000f00 */
.L_x_171:
[----:B------:R-:W1:Y:S01]  /*0b50*/  LDC R3, c[0x0][0x3e8] ;  /* 0x0000fa00ff037b82 */ /* 0x000e620000000800 */
[----:B------:R-:W-:Y:S01]  /*0b60*/  USHF.R.S32.HI UR24, URZ, 0x1f, UR25 ;  /* 0x0000001fff187899 */ /* 0x000fe20008011419 */
[----:B-1----:R-:W-:-:S04]  /*0b70*/  IABS R5, R3 ;  /* 0x0000000300057213 */ /* 0x002fc80000000000 */
[----:B------:R-:W1:Y:S08]  /*0b80*/  I2F.RP R7, R5 ;  /* 0x0000000500077306 */ /* 0x000e700000209400 */
        /* <DEDUP_REMOVED lines=35> */
.L_x_172:
[----:B------:R-:W1:Y:S01]  /*0dc0*/  LDCU.64 UR12, c[0x0][0x3c0] ;  /* 0x00007800ff0c77ac */ /* 0x000e620008000a00 */
[----:B------:R-:W-:-:S05]  /*0dd0*/  IADD3 R2, PT, PT, R240, R243, RZ ;  /* 0x000000f3f0027210 */ /* 0x000fca0007ffe0ff */
[C---:B-1----:R-:W-:Y:S02]  /*0de0*/  IMAD R12, R2.reuse, UR13, RZ ;  /* 0x0000000d020c7c24 */ /* 0x042fe4000f8e02ff */
[----:B------:R-:W-:-:S05]  /*0df0*/  IMAD.WIDE.U32 R2, R2, UR12, RZ ;  /* 0x0000000c02027c25 */ /* 0x000fca000f8e00ff */
[----:B------:R-:W-:Y:S02]  /*0e00*/  IADD3 R12, PT, PT, R3, R12, RZ ;  /* 0x0000000c030c7210 */ /* 0x000fe40007ffe0ff */
[----:B------:R-:W-:-:S07]  /*0e10*/  MOV R14, R2 ;  /* 0x00000002000e7202 */ /* 0x000fce0000000f00 */
.L_x_173:
[----:B------:R-:W1:Y:S01]  /*0e20*/  @!P3 LDC.64 R4, c[0x0][0x588] ;  /* 0x00016200ff04bb82 */ /* 0x000e620000000a00 */
[----:B------:R-:W2:Y:S01]  /*0e30*/  LDCU UR10, c[0x0][0x3e0] ;  /* 0x00007c00ff0a77ac */ /* 0x000ea20008000800 */
[----:B------:R-:W2:Y:S06]  /*0e40*/  LDCU UR28, c[0x0][0x44c] ;  /* 0x00008980ff1c77ac */ /* 0x000eac0008000800 */
[----:B------:R-:W3:Y:S01]  /*0e50*/  @P3 LDC.64 R2, c[0x0][0x590] ;  /* 0x00016400ff023b82 */ /* 0x000ee20000000a00 */
[----:B--2---:R-:W-:Y:S01]  /*0e60*/  UIMAD.WIDE UR6, UR10, UR28, URZ ;  /* 0x0000001c0a0672a5 */ /* 0x004fe2000f8e02ff */
[----:B-1----:R-:W-:-:S04]  /*0e70*/  @!P3 IMAD.WIDE.U32 R28, R213, R4, RZ ;  /* 0x00000004d51cb225 */ /* 0x002fc800078e00ff */
[----:B------:R-:W-:Y:S02]  /*0e80*/  @!P3 IMAD R5, R213, R5, R29 ;  /* 0x00000005d505b224 */ /* 0x000fe400078e021d */
[----:B---3--:R-:W-:-:S04]  /*0e90*/  @P3 IMAD.WIDE.U32 R16, R11, R2, RZ ;  /* 0x000000020b103225 */ /* 0x008fc800078e00ff */
[----:B------:R-:W-:Y:S01]  /*0ea0*/  @P3 IMAD R5, R11, R3, R17 ;  /* 0x000000030b053224 */ /* 0x000fe200078e0211 */
[----:B------:R-:W-:Y:S01]  /*0eb0*/  @P3 MOV R28, R16 ;  /* 0x00000010001c3202 */ /* 0x000fe20000000f00 */
        /* <DEDUP_REMOVED lines=8> */
[----:B------:R-:W-:-:S04]  /*0f40*/  IMAD.WIDE.U32 R24, R16, UR28, RZ ;  /* 0x0000001c10187c25 */ /* 0x000fc8000f8e00ff */
[----:B------:R-:W-:-:S04]  /*0f50*/  IMAD R2, R2, UR10, RZ ;  /* 0x0000000a02027c24 */ /* 0x000fc8000f8e02ff */
[----:B------:R-:W-:Y:S01]  /*0f60*/  IMAD R2, R22, UR4, R2 ;  /* 0x0000000416027c24 */ /* 0x000fe2000f8e0202 */
[----:B------:R-:W-:-:S04]  /*0f70*/  USHF.R.S32.HI UR4, URZ, 0x1f, UR28 ;  /* 0x0000001fff047899 */ /* 0x000fc8000801141c */
[----:B------:R-:W-:-:S05]  /*0f80*/  IADD3 R2, PT, PT, R17, R2, RZ ;  /* 0x0000000211027210 */ /* 0x000fca0007ffe0ff */
[----:B------:R-:W-:-:S04]  /*0f90*/  IMAD R23, R2, UR28, RZ ;  /* 0x0000001c02177c24 */ /* 0x000fc8000f8e02ff */
[----:B------:R-:W-:-:S05]  /*0fa0*/  IMAD R23, R16, UR4, R23 ;  /* 0x0000000410177c24 */ /* 0x000fca000f8e0217 */
[----:B------:R-:W-:Y:S01]  /*0fb0*/  IADD3 R23, PT, PT, R25, R23, RZ ;  /* 0x0000001719177210 */ /* 0x000fe20007ffe0ff */
[----:B------:R-:W-:Y:S06]  /*0fc0*/  BRA `(.L_x_175) ;  /* 0x00000000000c7947 */ /* 0x000fec0003800000 */
.L_x_174:
[C---:B------:R-:W-:Y:S02]  /*0fd0*/  IMAD R23, R11.reuse, UR7, RZ ;  /* 0x000000070b177c24 */ /* 0x040fe4000f8e02ff */
[----:B------:R-:W-:-:S05]  /*0fe0*/  IMAD.WIDE.U32 R24, R11, UR6, RZ ;  /* 0x000000060b187c25 */ /* 0x000fca000f8e00ff */
[----:B------:R-:W-:-:S07]  /*0ff0*/  IADD3 R23, PT, PT, R25, R23, RZ ;  /* 0x0000001719177210 */ /* 0x000fce0007ffe0ff */
.L_x_175:
[----:B------:R-:W1:Y:S01]  /*1000*/  LDCU.U8 UR4, c[0x0][0x548] ;  /* 0x0000a900ff0477ac */ /* 0x000e620008000000 */
[----:B------:R-:W-:Y:S01]  /*1010*/  SHF.L.U32 R26, R213, 0x7, RZ ;  /* 0x00000007d51a7819 */ /* 0x000fe200000006ff */
[----:B------:R-:W-:Y:S01]  /*1020*/  IMAD R25, R212, UR28, RZ ;  /* 0x0000001cd4197c24 */ /* 0x000fe2000f8e02ff */
[----:B------:R-:W2:Y:S02]  /*1030*/  LDCU.U8 UR16, c[0x0][0x5f0] ;  /* 0x0000be00ff1077ac */ /* 0x000ea40008000000 */
[----:B------:R-:W-:-:S04]  /*1040*/  SEL R16, R26, RZ, P5 ;  /* 0x000000ff1a107207 */ /* 0x000fc80002800000 */
[----:B------:R-:W-:-:S04]  /*1050*/  IADD3 R16, P0, PT, R15, R16, RZ ;  /* 0x000000100f107210 */ /* 0x000fc80007f1e0ff */
[----:B------:R-:W-:Y:S01]  /*1060*/  IADD3.X R3, PT, PT, RZ, R19, RZ, P0, !PT ;  /* 0x00000013ff037210 */ /* 0x000fe200007fe4ff */
[----:B-1----:R-:W-:-:S04]  /*1070*/  UISETP.NE.AND UP0, UPT, UR4, URZ, UPT ;  /* 0x000000ff0400728c */ /* 0x002fc8000bf05270 */
[----:B------:R-:W-:-:S04]  /*1080*/  IMAD R3, R3, UR6, RZ ;  /* 0x0000000603037c24 */ /* 0x000fc8000f8e02ff */
[C---:B------:R-:W-:Y:S02]  /*1090*/  IMAD R3, R16.reuse, UR7, R3 ;  /* 0x0000000710037c24 */ /* 0x040fe4000f8e0203 */
[----:B------:R-:W-:-:S05]  /*10a0*/  IMAD.WIDE.U32 R16, R16, UR6, RZ ;  /* 0x0000000610107c25 */ /* 0x000fca000f8e00ff */
        /* <DEDUP_REMOVED lines=9> */
.L_x_176:
[----:B------:R-:W1:Y:S01]  /*1140*/  LDC R18, c[0x0][0x434] ;  /* 0x00010d00ff127b82 */ /* 0x000e620000000800 */
[----:B------:R-:W-:-:S04]  /*1150*/  IMAD R3, R213, UR10, R212 ;  /* 0x0000000ad5037c24 */ /* 0x000fc8000f8e02d4 */
[----:B-1----:R-:W-:-:S03]  /*1160*/  IMAD R18, R3, R18, RZ ;  /* 0x0000001203127224 */ /* 0x002fc600078e02ff */
.L_x_177:
        /* <DEDUP_REMOVED lines=11> */
.L_x_178:
[----:B------:R-:W1:Y:S01]  /*1220*/  LDC R26, c[0x0][0x444] ;  /* 0x00011100ff1a7b82 */ /* 0x000e620000000800 */
[----:B------:R-:W-:-:S04]  /*1230*/  IMAD R3, R213, UR10, R212 ;  /* 0x0000000ad5037c24 */ /* 0x000fc8000f8e02d4 */
[----:B-1----:R-:W-:-:S07]  /*1240*/  IMAD R26, R3, R26, RZ ;  /* 0x0000001a031a7224 */ /* 0x002fce00078e02ff */
.L_x_179:
[----:B------:R-:W1:Y:S01]  /*1250*/  LDCU.128 UR4, c[0x0][0x590] ;  /* 0x0000b200ff0477ac */ /* 0x000e620008000c00 */
[----:B------:R-:W2:Y:S01]  /*1260*/  LDC.64 R2, c[0x0][0x3b0] ;  /* 0x0000ec00ff027b82 */ /* 0x000ea20000000a00 */
[----:B------:R-:W3:Y:S01]  /*1270*/  S2R R21, SR_TID.X ;  /* 0x0000000000157919 */ /* 0x000ee20000002100 */
[----:B------:R-:W-:Y:S01]  /*1280*/  IADD3 R28, P0, PT, R216, R28, RZ ;  /* 0x0000001cd81c7210 */ /* 0x000fe20007f1e0ff */
[----:B------:R-:W-:Y:S01]  /*1290*/  IMAD.MOV.U32 R17, RZ, RZ, RZ ;  /* 0x000000ffff117224 */ /* 0x000fe200078e00ff */
[----:B------:R-:W-:Y:S01]  /*12a0*/  UIMAD UR28, UR10, UR28, URZ ;  /* 0x0000001c0a1c72a4 */ /* 0x000fe2000f8e02ff */
[----:B------:R-:W4:Y:S01]  /*12b0*/  S2R R11, SR_TID.X ;  /* 0x00000000000b7919 */ /* 0x000f220000002100 */
[----:B------:R-:W5:Y:S01]  /*12c0*/  LDCU.64 UR10, c[0x0][0x3c8] ;  /* 0x00007900ff0a77ac */ /* 0x000f620008000a00 */
[----:B------:R-:W-:Y:S01]  /*12d0*/  IMAD.X R29, RZ, RZ, R5, P0 ;  /* 0x000000ffff1d7224 */ /* 0x000fe200000e0605 */
[--C-:B------:R-:W-:Y:S01]  /*12e0*/  IADD3 R24, P1, P0, R16, R24, R25.reuse ;  /* 0x0000001810187210 */ /* 0x100fe2000783e019 */
[----:B------:R-:W5:Y:S01]  /*12f0*/  LDC.64 R4, c[0x0][0x5f8] ;  /* 0x00017e00ff047b82 */ /* 0x000f620000000a00 */
[----:B------:R-:W-:Y:S01]  /*1300*/  MOV R16, R216 ;  /* 0x000000d800107202 */ /* 0x000fe20000000f00 */
[----:B------:R-:W5:Y:S01]  /*1310*/  LDCU.64 UR18, c[0x0][0x570] ;  /* 0x0000ae00ff1277ac */ /* 0x000f620008000a00 */
[----:B------:R-:W-:Y:S01]  /*1320*/  ISETP.NE.AND P4, PT, RZ, UR16, PT ;  /* 0x00000010ff007c0c */ /* 0x000fe2000bf85270 */
[----:B------:R-:W-:Y:S01]  /*1330*/  IMAD R26, R239, 0x40, R26 ;  /* 0x00000040ef1a7824 */ /* 0x000fe200078e021a */
[----:B------:R-:W-:Y:S01]  /*1340*/  SHF.R.S32.HI R25, RZ, 0x1f, R25 ;  /* 0x0000001fff197819 */ /* 0x000fe20000011419 */
[----:B------:R-:W5:Y:S01]  /*1350*/  LDCU.64 UR16, c[0x0][0x380] ;  /* 0x00007000ff1077ac */ /* 0x000f620008000a00 */
[----:B------:R-:W-:Y:S01]  /*1360*/  BSSY.RECONVERGENT B1, `(.L_x_169) ;  /* 0x000055b000017945 */ /* 0x000fe20003800200 */
[----:B-1----:R-:W-:Y:S01]  /*1370*/  IMAD R32, R19, UR4, RZ ;  /* 0x0000000413207c24 */ /* 0x002fe2000f8e02ff */
[----:B------:R-:W-:Y:S01]  /*1380*/  IADD3.X R22, PT, PT, R22, R23, R25, P1, P0 ;  /* 0x0000001716167210 */ /* 0x000fe20000fe0419 */
[C---:B------:R-:W-:Y:S01]  /*1390*/  IMAD.WIDE.U32 R28, R15.reuse, UR4, R28 ;  /* 0x000000040f1c7c25 */ /* 0x040fe2000f8e001c */
[----:B------:R-:W1:Y:S03]  /*13a0*/  LDC.64 R248, c[0x0][0x420] ;  /* 0x00010800fff87b82 */ /* 0x000e660000000a00 */
[----:B------:R-:W-:-:S02]  /*13b0*/  IMAD R32, R15, UR5, R32 ;  /* 0x000000050f207c24 */ /* 0x000fc4000f8e0220 */
[----:B--2---:R-:W-:-:S04]  /*13c0*/  IMAD.WIDE.U32 R34, R15, R2, R16 ;  /* 0x000000020f227225 */ /* 0x004fc800078e0010 */
[----:B------:R-:W-:Y:S01]  /*13d0*/  IMAD.IADD R33, R29, 0x1, R32 ;  /* 0x000000011d217824 */ /* 0x000fe200078e0220 */
[----:B------:R-:W-:Y:S01]  /*13e0*/  IADD3 R34, P3, PT, R20, R34, RZ ;  /* 0x0000002214227210 */ /* 0x000fe20007f7e0ff */
[----:B------:R-:W-:Y:S02]  /*13f0*/  IMAD.MOV.U32 R32, RZ, RZ, R28 ;  /* 0x000000ffff207224 */ /* 0x000fe400078e001c */
[----:B------:R-:W-:Y:S01]  /*1400*/  IMAD R28, R19, R2, RZ ;  /* 0x00000002131c7224 */ /* 0x000fe200078e02ff */
[----:B---3--:R-:W-:Y:S01]  /*1410*/  SHF.R.U32.HI R21, RZ, 0x5, R21 ;  /* 0x00000005ff157819 */ /* 0x008fe20000011615 */
[----:B------:R-:W-:Y:S01]  /*1420*/  IMAD.WIDE.U32 R32, R212, UR6, R32 ;  /* 0x00000006d4207c25 */ /* 0x000fe2000f8e0020 */
[----:B----4-:R-:W-:-:S03]  /*1430*/  LOP3.LUT R30, R11, 0x1f, RZ, 0xc0, !PT ;  /* 0x0000001f0b1e7812 */ /* 0x010fc600078ec0ff */
[----:B------:R-:W-:Y:S02]  /*1440*/  IMAD R28, R15, R3, R28 ;  /* 0x000000030f1c7224 */ /* 0x000fe400078e021c */
[----:B------:R-:W-:Y:S01]  /*1450*/  IMAD R33, R212, UR7, R33 ;  /* 0x00000007d4217c24 */ /* 0x000fe2000f8e0221 */
[----:B------:R-:W2:Y:S01]  /*1460*/  LDCU.64 UR6, c[0x0][0x550] ;  /* 0x0000aa00ff0677ac */ /* 0x000ea20008000a00 */
[----:B------:R-:W-:Y:S01]  /*1470*/  IMAD R21, R21, UR28, R30 ;  /* 0x0000001c15157c24 */ /* 0x000fe2000f8e021e */
[----:B------:R-:W-:Y:S01]  /*1480*/  IADD3.X R35, PT, PT, R13, R35, R28, P3, !PT ;  /* 0x000000230d237210 */ /* 0x000fe20001ffe41c */
[----:B-----5:R-:W-:-:S04]  /*1490*/  IMAD.WIDE.U32 R28, R4, UR20, RZ ;  /* 0x00000014041c7c25 */ /* 0x020fc8000f8e00ff */
[----:B------:R-:W-:Y:S01]  /*14a0*/  IMAD R4, R5, UR20, R29 ;  /* 0x0000001405047c24 */ /* 0x000fe2000f8e021d */
[----:B------:R-:W-:Y:S01]  /*14b0*/  SEL R5, R28, RZ, P4 ;  /* 0x000000ff1c057207 */ /* 0x000fe20002000000 */
[----:B------:R-:W-:Y:S01]  /*14c0*/  IMAD.WIDE.U32 R30, R212, UR10, R34 ;  /* 0x0000000ad41e7c25 */ /* 0x000fe2000f8e0022 */
[----:B------:R-:W-:Y:S02]  /*14d0*/  USHF.L.U64.HI UR10, UR4, 0x5, UR5 ;  /* 0x00000005040a7899 */ /* 0x000fe40008010205 */
[----:B------:R-:W-:Y:S01]  /*14e0*/  IADD3 R5, P1, P0, R21, R24, R5 ;  /* 0x0000001815057210 */ /* 0x000fe2000783e005 */
[C---:B------:R-:W-:Y:S01]  /*14f0*/  IMAD.WIDE.U32 R28, R217.reuse, UR4, R32 ;  /* 0x00000004d91c7c25 */ /* 0x040fe2000f8e0020 */
[----:B------:R-:W3:Y:S01]  /*1500*/  LDC.64 R24, c[0x0][0x5e8] ;  /* 0x00017a00ff187b82 */ /* 0x000ee20000000a00 */
[----:B------:R-:W-:Y:S02]  /*1510*/  SHF.R.S32.HI R21, RZ, 0x1f, R21 ;  /* 0x0000001fff157819 */ /* 0x000fe40000011415 */
[----:B------:R-:W-:Y:S01]  /*1520*/  SEL R4, R4, RZ, P4 ;  /* 0x000000ff04047207 */ /* 0x000fe20002000000 */
[----:B------:R-:W-:Y:S01]  /*1530*/  IMAD R31, R212, UR11, R31 ;  /* 0x0000000bd41f7c24 */ /* 0x000fe2000f8e021f */
[----:B------:R-:W-:Y:S01]  /*1540*/  USHF.L.U32 UR11, UR4, 0x5, URZ ;  /* 0x00000005040b7899 */ /* 0x000fe200080006ff */
[----:B------:R-:W-:Y:S01]  /*1550*/  IMAD R233, R217, UR5, R29 ;  /* 0x00000005d9e97c24 */ /* 0x000fe2000f8e021d */
[----:B------:R-:W-:Y:S01]  /*1560*/  IADD3.X R4, PT, PT, R21, R22, R4, P1, P0 ;  /* 0x0000001615047210 */ /* 0x000fe20000fe0404 */
[----:B------:R-:W-:Y:S01]  /*1570*/  USHF.L.U32 UR4, UR28, 0x6, URZ ;  /* 0x000000061c047899 */ /* 0x000fe200080006ff */
[----:B--2---:R-:W-:Y:S01]  /*1580*/  LEA R232, P1, R28, UR6, 0x1 ;  /* 0x000000061ce87c11 */ /* 0x004fe2000f8208ff */
[----:B------:R-:W-:-:S03]  /*1590*/  IMAD.WIDE.U32 R20, R217, R2, R30 ;  /* 0x00000002d9147225 */ /* 0x000fc600078e001e */
[----:B------:R-:W-:Y:S01]  /*15a0*/  LEA.HI.X R233, R28, UR7, R233, 0x1, P1 ;  /* 0x000000071ce97c11 */ /* 0x000fe200088f0ce9 */
[----:B------:R-:W-:Y:S01]  /*15b0*/  IMAD R231, R217, R3, R21 ;  /* 0x00000003d9e77224 */ /* 0x000fe200078e0215 */
[----:B------:R-:W-:Y:S02]  /*15c0*/  ISETP.GT.AND P1, PT, R0, RZ, PT ;  /* 0x000000ff0000720c */ /* 0x000fe40003f24270 */
[----:B------:R-:W-:Y:S02]  /*15d0*/  MOV R13, UR4 ;  /* 0x00000004000d7c02 */ /* 0x000fe40008000f00 */
[----:B------:R-:W-:Y:S02]  /*15e0*/  IADD3 R5, P0, PT, R5, UR4, RZ ;  /* 0x0000000405057c10 */ /* 0x000fe4000ff1e0ff */
[----:B------:R-:W-:Y:S02]  /*15f0*/  LEA R230, P3, R20, UR16, 0x1 ;  /* 0x0000001014e67c11 */ /* 0x000fe4000f8608ff */
[----:B------:R-:W-:Y:S01]  /*1600*/  LEA.HI.X.SX32 R4, R13, R4, 0x1, P0 ;  /* 0x000000040d047211 */ /* 0x000fe200000f0eff */
[----:B------:R-:W-:Y:S01]  /*1610*/  IMAD R13, R239, 0x40, R18 ;  /* 0x00000040ef0d7824 */ /* 0x000fe200078e0212 */
[----:B------:R-:W-:Y:S01]  /*1620*/  LEA R246, P0, R5, UR18, 0x2 ;  /* 0x0000001205f67c11 */ /* 0x000fe2000f8010ff */
[----:B---3--:R-:W-:Y:S01]  /*1630*/  IMAD.WIDE R228, R26, 0x4, R24 ;  /* 0x000000041ae47825 */ /* 0x008fe200078e0218 */
[----:B------:R-:W-:-:S02]  /*1640*/  LEA.HI.X R231, R20, UR17, R231, 0x1, P3 ;  /* 0x0000001114e77c11 */ /* 0x000fc400098f0ce7 */
[----:B------:R-:W-:Y:S01]  /*1650*/  LEA.HI.X R247, R5, UR19, R4, 0x2, P0 ;  /* 0x0000001305f77c11 */ /* 0x000fe200080f1404 */
[----:B-1----:R-:W-:Y:S01]  /*1660*/  IMAD.WIDE R248, R13, 0x4, R248 ;  /* 0x000000040df87825 */ /* 0x002fe200078e02f8 */
[C---:B------:R-:W-:Y:S02]  /*1670*/  IADD3 R5, P0, PT, R217.reuse, 0x20, RZ ;  /* 0x00000020d9057810 */ /* 0x040fe40007f1e0ff */
[C---:B------:R-:W-:Y:S01]  /*1680*/  SHF.L.U64.HI R18, R2.reuse, 0x5, R3 ;  /* 0x0000000502127819 */ /* 0x040fe20000010203 */
[----:B------:R-:W-:Y:S01]  /*1690*/  IMAD.MOV.U32 R227, RZ, RZ, R229 ;  /* 0x000000ffffe37224 */ /* 0x000fe200078e00e5 */
[----:B------:R-:W-:Y:S01]  /*16a0*/  SHF.L.U32 R3, R2, 0x5, RZ ;  /* 0x0000000502037819 */ /* 0x000fe200000006ff */
[----:B------:R-:W-:Y:S01]  /*16b0*/  VIADD R13, R217, 0x20 ;  /* 0x00000020d90d7836 */ /* 0x000fe20000000000 */
[----:B------:R-:W-:Y:S01]  /*16c0*/  IADD3.X R2, PT, PT, RZ, RZ, RZ, P0, !PT ;  /* 0x000000ffff027210 */ /* 0x000fe200007fe4ff */
[----:B------:R-:W-:Y:S06]  /*16d0*/  @P1 BRA `(.L_x_180) ;  /* 0x0000000400d81947 */ /* 0x000fec0003800000 */
        /* <DEDUP_REMOVED lines=11> */
[----:B------:R-:W-:Y:S05]  /*1790*/  BRA `(.L_x_182) ;  /* 0x0000000000187947 */ /* 0x000fea0003800000 */
.L_x_181:
[----:B------:R-:W1:Y:S01]  /*17a0*/  LDCU.64 UR10, c[0x0][0x5c0] ;  /* 0x0000b800ff0a77ac */ /* 0x000e620008000a00 */
[----:B------:R-:W-:-:S05]  /*17b0*/  IADD3 R0, PT, PT, R240, R243, RZ ;  /* 0x000000f3f0007210 */ /* 0x000fca0007ffe0ff */
[C---:B-1----:R-:W-:Y:S02]  /*17c0*/  IMAD R3, R0.reuse, UR11, RZ ;  /* 0x0000000b00037c24 */ /* 0x042fe4000f8e02ff */
[----:B------:R-:W-:-:S05]  /*17d0*/  IMAD.WIDE.U32 R6, R0, UR10, RZ ;  /* 0x0000000a00067c25 */ /* 0x000fca000f8e00ff */
[----:B------:R-:W-:Y:S02]  /*17e0*/  IADD3 R0, PT, PT, R7, R3, RZ ;  /* 0x0000000307007210 */ /* 0x000fe40007ffe0ff */
[----:B------:R-:W-:Y:S02]  /*17f0*/  MOV R4, R6 ;  /* 0x0000000600047202 */ /* 0x000fe40000000f00 */
.L_x_182:
        /* <DEDUP_REMOVED lines=10> */
[----:B------:R-:W-:Y:S06]  /*18a0*/  BRA `(.L_x_184) ;  /* 0x0000000000147947 */ /* 0x000fec0003800000 */
.L_x_183:
[----:B------:R-:W1:Y:S01]  /*18b0*/  LDCU.64 UR6, c[0x0][0x5c8] ;  /* 0x0000b900ff0677ac */ /* 0x000e620008000a00 */
[----:B------:R-:W-:-:S05]  /*18c0*/  IADD3 R240, PT, PT, R240, R243, RZ ;  /* 0x000000f3f0f07210 */ /* 0x000fca0007ffe0ff */
[C---:B-1----:R-:W-:Y:S02]  /*18d0*/  IMAD R6, R240.reuse, UR7, RZ ;  /* 0x00000007f0067c24 */ /* 0x042fe4000f8e02ff */
[----:B------:R-:W-:-:S05]  /*18e0*/  IMAD.WIDE.U32 R8, R240, UR6, RZ ;  /* 0x00000006f0087c25 */ /* 0x000fca000f8e00ff */
[----:B------:R-:W-:Y:S02]  /*18f0*/  IADD3 R6, PT, PT, R9, R6, RZ ;  /* 0x0000000609067210 */ /* 0x000fe40007ffe0ff */
.L_x_184:
[----:B------:R-:W-:Y:S01]  /*1900*/  IMAD.U32 R3, RZ, RZ, UR10 ;  /* 0x0000000aff037e24 */ /* 0x000fe2000f8e00ff */
[----:B------:R-:W1:Y:S01]  /*1910*/  LDCU.64 UR4, c[0x0][0x5d8] ;  /* 0x0000bb00ff0477ac */ /* 0x000e620008000a00 */
[----:B------:R-:W-:Y:S02]  /*1920*/  BSSY.RECONVERGENT B0, `(.L_x_185) ;  /* 0x0000019000007945 */ /* 0x000fe40003800200 */
[----:B------:R-:W-:Y:S01]  /*1930*/  IMAD.WIDE.U32 R10, R3, UR25, R16 ;  /* 0x00000019030a7c25 */ /* 0x000fe2000f8e0010 */
[----:B------:R-:W-:-:S03]  /*1940*/  UIMAD UR12, UR24, UR10, URZ ;  /* 0x0000000a180c72a4 */ /* 0x000fc6000f8e02ff */
[----:B------:R-:W-:Y:S01]  /*1950*/  IMAD.U32 R3, RZ, RZ, UR6 ;  /* 0x00000006ff037e24 */ /* 0x000fe2000f8e00ff */
[----:B------:R-:W-:Y:S01]  /*1960*/  IADD3 R10, P0, PT, R4, R10, RZ ;  /* 0x0000000a040a7210 */ /* 0x000fe20007f1e0ff */
[----:B------:R-:W-:Y:S01]  /*1970*/  UIMAD UR12, UR25, UR11, UR12 ;  /* 0x0000000b190c72a4 */ /* 0x000fe2000f8e020c */
[----:B------:R-:W-:-:S04]  /*1980*/  IADD3 R4, PT, PT, R241, -UR25, RZ ;  /* 0x80000019f1047c10 */ /* 0x000fc8000fffe0ff */
[-C--:B------:R-:W-:Y:S02]  /*1990*/  ISETP.GE.AND P4, PT, R217, R4.reuse, PT ;  /* 0x00000004d900720c */ /* 0x080fe40003f86270 */
[----:B------:R-:W-:Y:S02]  /*19a0*/  IADD3.X R11, PT, PT, R0, UR12, R11, P0, !PT ;  /* 0x0000000c000b7c10 */ /* 0x000fe400087fe40b */
[----:B------:R-:W-:Y:S01]  /*19b0*/  ISETP.GE.AND P3, PT, R13, R4, PT ;  /* 0x000000040d00720c */ /* 0x000fe20003f66270 */
[----:B-1----:R-:W-:-:S04]  /*19c0*/  IMAD.WIDE.U32 R10, R212, UR4, R10 ;  /* 0x00000004d40a7c25 */ /* 0x002fc8000f8e000a */
[----:B------:R-:W-:-:S04]  /*19d0*/  IMAD R7, R212, UR5, R11 ;  /* 0x00000005d4077c24 */ /* 0x000fc8000f8e020b */
[----:B------:R-:W-:Y:S05]  /*19e0*/  @P4 BRA `(.L_x_186) ;  /* 0x0000000000304947 */ /* 0x000fea0003800000 */
        /* <DEDUP_REMOVED lines=12> */
.L_x_186:
[----:B------:R-:W-:Y:S05]  /*1ab0*/  BSYNC.RECONVERGENT B0 ;  /* 0x0000000000007941 */ /* 0x000fea0003800200 */
.L_x_185:
[----:B------:R-:W-:Y:S04]  /*1ac0*/  BSSY.RECONVERGENT B0, `(.L_x_187) ;  /* 0x000000f000007945 */ /* 0x000fe80003800200 */
        /* <DEDUP_REMOVED lines=12> */
[----:B------:R2:W-:Y:S04]  /*1b90*/  @!P1 STG.E.128 desc[UR22][R12.64], RZ ;  /* 0x000000ff0c009986 */ /* 0x0005e8000c101d16 */
[----:B------:R2:W-:Y:S02]  /*1ba0*/  @!P0 STG.E.128 desc[UR22][R12.64+0x80], RZ ;  /* 0x000080ff0c008986 */ /* 0x0005e4000c101d16 */
.L_x_188:
[----:B------:R-:W-:Y:S05]  /*1bb0*/  BSYNC.RECONVERGENT B0 ;  /* 0x0000000000007941 */ /* 0x000fea0003800200 */
.L_x_187:
[----:B------:R-:W3:Y:S01]  /*1bc0*/  LDCU.64 UR4, c[0x0][0x5e0] ;  /* 0x0000bc00ff0477ac */ /* 0x000ee20008000a00 */
[----:B------:R-:W-:Y:S01]  /*1bd0*/  IMAD.WIDE.U32 R10, R3, UR25, R16 ;  /* 0x00000019030a7c25 */ /* 0x000fe2000f8e0010 */
[----:B------:R-:W-:Y:S01]  /*1be0*/  BSSY.RECONVERGENT B0, `(.L_x_189) ;  /* 0x0000014000007945 */ /* 0x000fe20003800200 */
[----:B------:R-:W-:Y:S01]  /*1bf0*/  UIMAD UR24, UR24, UR6, URZ ;  /* 0x00000006181872a4 */ /* 0x000fe2000f8e02ff */
[----:B------:R-:W-:-:S03]  /*1c00*/  IADD3 R8, P0, PT, R8, R10, RZ ;  /* 0x0000000a08087210 */ /* 0x000fc60007f1e0ff */
[----:B------:R-:W-:-:S06]  /*1c10*/  UIMAD UR24, UR25, UR7, UR24 ;  /* 0x00000007191872a4 */ /* 0x000fcc000f8e0218 */
[----:B------:R-:W-:-:S03]  /*1c20*/  IADD3.X R9, PT, PT, R6, UR24, R11, P0, !PT ;  /* 0x0000001806097c10 */ /* 0x000fc600087fe40b */
[----:B---3--:R-:W-:-:S04]  /*1c30*/  IMAD.WIDE.U32 R8, R212, UR4, R8 ;  /* 0x00000004d4087c25 */ /* 0x008fc8000f8e0008 */
[----:B------:R-:W-:Y:S01]  /*1c40*/  IMAD R3, R212, UR5, R9 ;  /* 0x00000005d4037c24 */ /* 0x000fe2000f8e0209 */
[----:B------:R-:W-:Y:S06]  /*1c50*/  @P4 BRA `(.L_x_190) ;  /* 0x0000000000304947 */ /* 0x000fec0003800000 */
[----:B------:R-:W3:Y:S01]  /*1c60*/  LDCU UR10, c[0x0][0x440] ;  /* 0x00008800ff0a77ac */ /* 0x000ee20008000800 */
[----:B------:R-:W-:Y:S02]  /*1c70*/  IMAD.MOV.U32 R6, RZ, RZ, R8 ;  /* 0x000000ffff067224 */ /* 0x000fe400078e0008 */
[----:B------:R-:W-:Y:S01]  /*1c80*/  IMAD.MOV.U32 R7, RZ, RZ, R3 ;  /* 0x000000ffff077224 */ /* 0x000fe200078e0003 */
[----:B------:R-:W4:Y:S01]  /*1c90*/  LDCU.64 UR4, c[0x0][0x568] ;  /* 0x0000ad00ff0477ac */ /* 0x000f220008000a00 */
[----:B------:R-:W-:-:S04]  /*1ca0*/  IMAD.WIDE.U32 R10, R217, UR6, R6 ;  /* 0x00000006d90a7c25 */ /* 0x000fc8000f8e0006 */
[----:B------:R-:W-:Y:S01]  /*1cb0*/  IMAD R0, R217, UR7, R11 ;  /* 0x00000007d9007c24 */ /* 0x000fe2000f8e020b */
[----:B---3--:R-:W-:Y:S02]  /*1cc0*/  ISETP.GE.AND P1, PT, R216, UR10, PT ;  /* 0x0000000ad8007c0c */ /* 0x008fe4000bf26270 */
[----:B------:R-:W-:Y:S02]  /*1cd0*/  ISETP.GE.AND P0, PT, R220, UR10, PT ;  /* 0x0000000adc007c0c */ /* 0x000fe4000bf06270 */
[----:B----4-:R-:W-:-:S04]  /*1ce0*/  LEA R6, P2, R10, UR4, 0x1 ;  /* 0x000000040a067c11 */ /* 0x010fc8000f8408ff */
[----:B------:R-:W-:-:S05]  /*1cf0*/  LEA.HI.X R7, R10, UR5, R0, 0x1, P2 ;  /* 0x000000050a077c11 */ /* 0x000fca00090f0c00 */
[----:B------:R3:W-:Y:S04]  /*1d00*/  @!P1 STG.E.128 desc[UR22][R6.64], RZ ;  /* 0x000000ff06009986 */ /* 0x0007e8000c101d16 */
[----:B------:R3:W-:Y:S02]  /*1d10*/  @!P0 STG.E.128 desc[UR22][R6.64+0x80], RZ ;  /* 0x000080ff06008986 */ /* 0x0007e4000c101d16 */
.L_x_190:
[----:B------:R-:W-:Y:S05]  /*1d20*/  BSYNC.RECONVERGENT B0 ;  /* 0x0000000000007941 */ /* 0x000fea0003800200 */
.L_x_189:
[----:B------:R-:W-:Y:S05]  /*1d30*/  @P3 BRA `(.L_x_191) ;  /* 0x0000004800f43947 */ /* 0x000fea0003800000 */
[----:B------:R-:W4:Y:S01]  /*1d40*/  LDCU UR10, c[0x0][0x440] ;  /* 0x00008800ff0a77ac */ /* 0x000f220008000800 */
[----:B---3--:R-:W-:Y:S01]  /*1d50*/  MOV R7, R3 ;  /* 0x0000000300077202 */ /* 0x008fe20000000f00 */
[----:B------:R-:W-:Y:S01]  /*1d60*/  IMAD R2, R2, UR6, RZ ;  /* 0x0000000602027c24 */ /* 0x000fe2000f8e02ff */
[----:B------:R-:W3:Y:S01]  /*1d70*/  LDCU.64 UR4, c[0x0][0x568] ;  /* 0x0000ad00ff0477ac */ /* 0x000ee20008000a00 */
[----:B------:R-:W-:Y:S02]  /*1d80*/  IMAD.MOV.U32 R6, RZ, RZ, R8 ;  /* 0x000000ffff067224 */ /* 0x000fe400078e0008 */
[C---:B------:R-:W-:Y:S02]  /*1d90*/  IMAD R2, R5.reuse, UR7, R2 ;  /* 0x0000000705027c24 */ /* 0x040fe4000f8e0202 */
[----:B------:R-:W-:-:S04]  /*1da0*/  IMAD.WIDE.U32 R6, R5, UR6, R6 ;  /* 0x0000000605067c25 */ /* 0x000fc8000f8e0006 */
[----:B------:R-:W-:Y:S01]  /*1db0*/  IMAD.IADD R3, R7, 0x1, R2 ;  /* 0x0000000107037824 */ /* 0x000fe200078e0202 */
[----:B----4-:R-:W-:Y:S02]  /*1dc0*/  ISETP.GE.AND P0, PT, R216, UR10, PT ;  /* 0x0000000ad8007c0c */ /* 0x010fe4000bf06270 */
[----:B---3--:R-:W-:-:S04]  /*1dd0*/  LEA R2, P1, R6, UR4, 0x1 ;  /* 0x0000000406027c11 */ /* 0x008fc8000f8208ff */
[----:B------:R-:W-:-:S07]  /*1de0*/  LEA.HI.X R3, R6, UR5, R3, 0x1, P1 ;  /* 0x0000000506037c11 */ /* 0x000fce00088f0c03 */
[----:B------:R3:W-:Y:S01]  /*1df0*/  @!P0 STG.E.128 desc[UR22][R2.64], RZ ;  /* 0x000000ff02008986 */ /* 0x0007e2000c101d16 */
[----:B------:R-:W-:-:S13]  /*1e00*/  ISETP.GE.AND P0, PT, R220, UR10, PT ;  /* 0x0000000adc007c0c */ /* 0x000fda000bf06270 */
[----:B------:R-:W-:Y:S05]  /*1e10*/  @P0 BRA `(.L_x_191) ;  /* 0x0000004800bc0947 */ /* 0x000fea0003800000 */
[----:B------:R4:W-:Y:S01]  /*1e20*/  STG.E.128 desc[UR22][R2.64+0x80], RZ ;  /* 0x000080ff02007986 */ /* 0x0009e2000c101d16 */
[----:B------:R-:W-:Y:S05]  /*1e30*/  BRA `(.L_x_191) ;  /* 0x0000004800b47947 */ /* 0x000fea0003800000 */
.L_x_180:
[----:B------:R-:W-:Y:S01]  /*1e40*/  IMAD.U32 R15, RZ, RZ, UR12 ;  /* 0x0000000cff0f7e24 */ /* 0x000fe2000f8e00ff */
[----:B------:R-:W-:Y:S01]  /*1e50*/  UIMAD UR6, UR24, UR12, URZ ;  /* 0x0000000c180672a4 */ /* 0x000fe2000f8e02ff */
[----:B------:R-:W-:Y:S01]  /*1e60*/  LOP3.LUT R4, R239, 0x80000001, RZ, 0xc0, !PT ;  /* 0x80000001ef047812 */ /* 0x000fe200078ec0ff */
[----:B------:R-:W1:Y:S01]  /*1e70*/  LDCU.64 UR4, c[0x0][0x3d8] ;  /* 0x00007b00ff0477ac */ /* 0x000e620008000a00 */
[----:B------:R-:W-:Y:S01]  /*1e80*/  IMAD.WIDE.U32 R20, R15, UR25, R16 ;  /* 0x000000190f147c25 */ /* 0x000fe2000f8e0010 */
[----:B------:R-:W-:Y:S01]  /*1e90*/  BSSY.RECONVERGENT B0, `(.L_x_192) ;  /* 0x0000024000007945 */ /* 0x000fe20003800200 */
[----:B------:R-:W-:Y:S01]  /*1ea0*/  UIMAD UR6, UR25, UR13, UR6 ;  /* 0x0000000d190672a4 */ /* 0x000fe2000f8e0206 */
[----:B------:R-:W-:Y:S01]  /*1eb0*/  @P4 BAR.SYNC.DEFER_BLOCKING 0x0 ;  /* 0x0000000000004b1d */ /* 0x000fe20000010000 */
[----:B------:R-:W-:-:S04]  /*1ec0*/  IADD3 R20, P0, PT, R14, R20, RZ ;  /* 0x000000140e147210 */ /* 0x000fc80007f1e0ff */
[----:B------:R-:W-:Y:S02]  /*1ed0*/  IADD3.X R21, PT, PT, R12, UR6, R21, P0, !PT ;  /* 0x000000060c157c10 */ /* 0x000fe400087fe415 */
[----:B------:R-:W-:Y:S02]  /*1ee0*/  IADD3 R12, PT, PT, R241, -UR25, RZ ;  /* 0x80000019f10c7c10 */ /* 0x000fe4000fffe0ff */
[----:B------:R-:W-:Y:S02]  /*1ef0*/  ISETP.NE.AND P0, PT, R4, 0x1, PT ;  /* 0x000000010400780c */ /* 0x000fe40003f05270 */
[----:B------:R-:W-:Y:S01]  /*1f00*/  ISETP.GE.AND P6, PT, R217, R12, PT ;  /* 0x0000000cd900720c */ /* 0x000fe20003fc6270 */
[----:B-1----:R-:W-:Y:S01]  /*1f10*/  IMAD R15, R7, UR4, RZ ;  /* 0x00000004070f7c24 */ /* 0x002fe2000f8e02ff */
[----:B------:R-:W-:Y:S01]  /*1f20*/  SEL R4, RZ, 0x4000, P0 ;  /* 0x00004000ff047807 */ /* 0x000fe20000000000 */
[----:B------:R-:W-:-:S04]  /*1f30*/  IMAD.WIDE.U32 R20, R8, UR4, R20 ;  /* 0x0000000408147c25 */ /* 0x000fc8000f8e0014 */
[----:B------:R-:W-:-:S04]  /*1f40*/  IMAD R15, R8, UR5, R15 ;  /* 0x00000005080f7c24 */ /* 0x000fc8000f8e020f */
[----:B------:R-:W-:Y:S02]  /*1f50*/  IMAD.IADD R15, R21, 0x1, R15 ;  /* 0x00000001150f7824 */ /* 0x000fe400078e020f */
[----:B------:R-:W-:Y:S05]  /*1f60*/  @P6 BRA `(.L_x_193) ;  /* 0x0000000000506947 */ /* 0x000fea0003800000 */
[----:B------:R-:W1:Y:S01]  /*1f70*/  LDCU UR6, c[0x0][0x440] ;  /* 0x00008800ff0677ac */ /* 0x000e620008000800 */
[----:B------:R-:W-:Y:S01]  /*1f80*/  IMAD.MOV.U32 R14, RZ, RZ, R20 ;  /* 0x000000ffff0e7224 */ /* 0x000fe200078e0014 */
[----:B------:R-:W2:Y:S03]  /*1f90*/  LDCU.64 UR4, c[0x0][0x390] ;  /* 0x00007200ff0477ac */ /* 0x000ea60008000a00 */
        /* <DEDUP_REMOVED lines=17> */
.L_x_193:
[----:B------:R2:W-:Y:S04]  /*20b0*/  STS.128 [R223+0x10000], RZ ;  /* 0x010000ffdf007388 */ /* 0x0005e80000000c00 */
[----:B------:R2:W-:Y:S02]  /*20c0*/  STS.128 [R223+0x12000], RZ ;  /* 0x012000ffdf007388 */ /* 0x0005e40000000c00 */
.L_x_194:
[----:B------:R-:W-:Y:S05]  /*20d0*/  BSYNC.RECONVERGENT B0 ;  /* 0x0000000000007941 */ /* 0x000fea0003800200 */
.L_x_192:
        /* <DEDUP_REMOVED lines=8> */
[----:B------:R-:W5:Y:S01]  /*2160*/  LDCU.64 UR4, c[0x0][0x390] ;  /* 0x00007200ff0477ac */ /* 0x000f620008000a00 */
[C---:B------:R-:W-:Y:S02]  /*2170*/  IMAD R12, R5.reuse, UR13, R12 ;  /* 0x0000000d050c7c24 */ /* 0x040fe4000f8e020c */
[----:B------:R-:W-:-:S05]  /*2180*/  IMAD.WIDE.U32 R14, R5, UR12, R14 ;  /* 0x0000000c050e7c25 */ /* 0x000fca000f8e000e */
        /* <DEDUP_REMOVED lines=15> */
.L_x_196:
[----:B------:R-:W-:Y:S05]  /*2280*/  BSYNC.RECONVERGENT B0 ;  /* 0x0000000000007941 */ /* 0x000fea0003800200 */
.L_x_195:
        /* <DEDUP_REMOVED lines=21> */
.L_x_198:
[----:B------:R1:W-:Y:S04]  /*23e0*/  STS.128 [R223+0x8000], RZ ;  /* 0x008000ffdf007388 */ /* 0x0003e80000000c00 */
[----:B------:R1:W-:Y:S02]  /*23f0*/  STS.128 [R223+0xa000], RZ ;  /* 0x00a000ffdf007388 */ /* 0x0003e40000000c00 */
.L_x_199:
[----:B------:R-:W-:Y:S05]  /*2400*/  BSYNC.RECONVERGENT B0 ;  /* 0x0000000000007941 */ /* 0x000fea0003800200 */
.L_x_197:
[----:B------:R-:W-:Y:S01]  /*2410*/  ISETP.GE.AND P3, PT, R13, R12, PT ;  /* 0x0000000c0d00720c */ /* 0x000fe20003f66270 */
[----:B------:R-:W-:-:S12]  /*2420*/  BSSY.RECONVERGENT B0, `(.L_x_200) ;  /* 0x0000016000007945 */ /* 0x000fd80003800200 */
[----:B------:R1:W-:Y:S04]  /*2430*/  @P3 STS.128 [R223+0x9000], RZ ;  /* 0x009000ffdf003388 */ /* 0x0003e80000000c00 */
[----:B------:R1:W-:Y:S01]  /*2440*/  @P3 STS.128 [R223+0xb000], RZ ;  /* 0x00b000ffdf003388 */ /* 0x0003e20000000c00 */
[----:B------:R-:W-:Y:S05]  /*2450*/  @P3 BRA `(.L_x_201) ;  /* 0x0000000000483947 */ /* 0x000fea0003800000 */
[----:B------:R-:W5:Y:S01]  /*2460*/  LDCU UR4, c[0x0][0x440] ;  /* 0x00008800ff0477ac */ /* 0x000f620008000800 */
[----:B-1----:R-:W-:Y:S02]  /*2470*/  IMAD.U32 R15, RZ, RZ, UR11 ;  /* 0x0000000bff0f7e24 */ /* 0x002fe4000f8e00ff */
[----:B------:R-:W-:Y:S02]  /*2480*/  IMAD.U32 R13, RZ, RZ, UR11 ;  /* 0x0000000bff0d7e24 */ /* 0x000fe4000f8e00ff */
[----:B------:R-:W-:Y:S01]  /*2490*/  IMAD.U32 R14, RZ, RZ, UR10 ;  /* 0x0000000aff0e7e24 */ /* 0x000fe2000f8e00ff */
        /* <DEDUP_REMOVED lines=14> */
.L_x_201:
[----:B------:R-:W-:Y:S05]  /*2580*/  BSYNC.RECONVERGENT B0 ;  /* 0x0000000000007941 */ /* 0x000fea0003800200 */
.L_x_200:
        /* <DEDUP_REMOVED lines=19> */
.L_x_203:
[----:B------:R1:W-:Y:S04]  /*26c0*/  STS.128 [R238], RZ ;  /* 0x000000ffee007388 */ /* 0x0003e80000000c00 */
[----:B------:R1:W-:Y:S02]  /*26d0*/  STS.128 [R238+0x2000], RZ ;  /* 0x002000ffee007388 */ /* 0x0003e40000000c00 */
.L_x_204:
[----:B------:R-:W-:Y:S05]  /*26e0*/  BSYNC.RECONVERGENT B0 ;  /* 0x0000000000007941 */ /* 0x000fea0003800200 */
.L_x_202:
[C---:B------:R-:W-:Y:S01]  /*26f0*/  VIADD R13, R214.reuse, 0x8 ;  /* 0x00000008d60d7836 */ /* 0x040fe20000000000 */
[CC--:B------:R-:W-:Y:S01]  /*2700*/  ISETP.GE.AND P1, PT, R214.reuse, R12.reuse, PT ;  /* 0x0000000cd600720c */ /* 0x0c0fe20003f26270 */
        /* <DEDUP_REMOVED lines=25> */
.L_x_206:
[----:B------:R-:W-:Y:S05]  /*28a0*/  BSYNC.RECONVERGENT B0 ;  /* 0x0000000000007941 */ /* 0x000fea0003800200 */
.L_x_205:
[----:B------:R-:W2:Y:S01]  /*28b0*/  LDCU.64 UR4, c[0x0][0x3d0] ;  /* 0x00007a00ff0477ac */ /* 0x000ea20008000a00 */
[----:B------:R-:W-:Y:S01]  /*28c0*/  MOV R3, UR14 ;  /* 0x0000000e00037c02 */ /* 0x000fe20008000f00 */
[----:B------:R-:W-:Y:S01]  /*28d0*/  BSSY.RECONVERGENT B0, `(.L_x_207) ;  /* 0x0000022000007945 */ /* 0x000fe20003800200 */
[----:B------:R-:W-:-:S03]  /*28e0*/  UIMAD UR6, UR24, UR14, URZ ;  /* 0x0000000e180672a4 */ /* 0x000fc6000f8e02ff */
[----:B-1----:R-:W-:Y:S01]  /*28f0*/  IMAD.WIDE.U32 R12, R3, UR25, R16 ;  /* 0x00000019030c7c25 */ /* 0x002fe2000f8e0010 */
[----:B------:R-:W-:Y:S02]  /*2900*/  UIMAD UR6, UR25, UR15, UR6 ;  /* 0x0000000f190672a4 */ /* 0x000fe4000f8e0206 */
[----:B------:R-:W-:-:S04]  /*2910*/  IADD3 R12, P0, PT, R10, R12, RZ ;  /* 0x0000000c0a0c7210 */ /* 0x000fc80007f1e0ff */
[----:B------:R-:W-:Y:S01]  /*2920*/  IADD3.X R13, PT, PT, R9, UR6, R13, P0, !PT ;  /* 0x00000006090d7c10 */ /* 0x000fe200087fe40d */
[----:B--2---:R-:W-:Y:S02]  /*2930*/  IMAD R3, R7, UR4, RZ ;  /* 0x0000000407037c24 */ /* 0x004fe4000f8e02ff */
        /* <DEDUP_REMOVED lines=25> */
.L_x_208:
[----:B------:R1:W-:Y:S04]  /*2ad0*/  STS.128 [R223+0xc000], RZ ;  /* 0x00c000ffdf007388 */ /* 0x0003e80000000c00 */
[----:B------:R1:W-:Y:S02]  /*2ae0*/  STS.128 [R223+0xe000], RZ ;  /* 0x00e000ffdf007388 */ /* 0x0003e40000000c00 */
.L_x_209:
[----:B------:R-:W-:Y:S05]  /*2af0*/  BSYNC.RECONVERGENT B0 ;  /* 0x0000000000007941 */ /* 0x000fea0003800200 */
.L_x_207:
[----:B------:R1:W-:Y:S01]  /*2b00*/  @P5 STS.128 [R223+0xd000], RZ ;  /* 0x00d000ffdf005388 */ /* 0x0003e20000000c00 */
[----:B------:R-:W-:Y:S03]  /*2b10*/  BSSY.RECONVERGENT B0, `(.L_x_210) ;  /* 0x0000019000007945 */ /* 0x000fe60003800200 */
[----:B------:R1:W-:Y:S01]  /*2b20*/  @P5 STS.128 [R223+0xf000], RZ ;  /* 0x00f000ffdf005388 */ /* 0x0003e20000000c00 */
        /* <DEDUP_REMOVED lines=23> */
.L_x_211:
[----:B------:R-:W-:Y:S05]  /*2ca0*/  BSYNC.RECONVERGENT B0 ;  /* 0x0000000000007941 */ /* 0x000fea0003800200 */
.L_x_210:
[----:B------:R-:W3:Y:S01]  /*2cb0*/  LDCU.64 UR4, c[0x0][0x538] ;  /* 0x0000a700ff0477ac */ /* 0x000ee20008000a00 */
[----:B------:R-:W0:Y:S01]  /*2cc0*/  LDGDEPBAR ;  /* 0x00000000000079af */ /* 0x000e220000000000 */
[----:B------:R-:W-:Y:S01]  /*2cd0*/  IMAD.IADD R199, R207, 0x1, R206 ;  /* 0x00000001cfc77824 */ /* 0x000fe200078e02ce */
[----:B------:R-:W1:Y:S01]  /*2ce0*/  LDC R224, c[0x0][0x44c] ;  /* 0x00011300ffe07b82 */ /* 0x000e620000000800 */
[----:B------:R-:W4:Y:S01]  /*2cf0*/  LDCU UR7, c[0x0][0x590] ;  /* 0x0000b200ff0777ac */ /* 0x000f220008000800 */
[----:B------:R-:W1:Y:S01]  /*2d00*/  LDCU UR6, c[0x0][0x45c] ;  /* 0x00008b80ff0677ac */ /* 0x000e620008000800 */
[----:B---3--:R-:W-:-:S04]  /*2d10*/  ISETP.NE.U32.AND P0, PT, RZ, UR4, PT ;  /* 0x00000004ff007c0c */ /* 0x008fc8000bf05070 */
[----:B------:R-:W-:Y:S01]  /*2d20*/  ISETP.NE.AND.EX P0, PT, RZ, UR5, PT, P0 ;  /* 0x00000005ff007c0c */ /* 0x000fe2000bf05300 */
[----:B------:R-:W-:-:S04]  /*2d30*/  DEPBAR.LE SB0, 0x1 ;  /* 0x000080400000791a */ /* 0x000fc80000000000 */
[----:B------:R-:W-:Y:S08]  /*2d40*/  BAR.SYNC.DEFER_BLOCKING 0x0 ;  /* 0x0000000000007b1d */ /* 0x000ff00000010000 */
[----:B------:R-:W-:Y:S01]  /*2d50*/  VOTEU.ANY UP0, P0 ;  /* 0x0000000000ff7886 */ /* 0x000fe20000000100 */
[----:B------:R-:W-:-:S13]  /*2d60*/  PLOP3.LUT P0, PT, PT, PT, UP0, 0x80, 0x8 ;  /* 0x000000000008781c */ /* 0x000fda0003f0f008 */
[----:B------:R-:W3:Y:S01]  /*2d70*/  @P0 LDC.64 R2, c[0x0][0x540] ;  /* 0x00015000ff020b82 */ /* 0x000ee20000000a00 */
[----:B--2---:R-:W-:Y:S02]  /*2d80*/  @P0 IMAD.MOV.U32 R8, RZ, RZ, R212 ;  /* 0x000000ffff080224 */ /* 0x004fe400078e00d4 */
[----:B------:R-:W-:Y:S01]  /*2d90*/  @P0 IMAD.MOV.U32 R9, RZ, RZ, RZ ;  /* 0x000000ffff090224 */ /* 0x000fe200078e00ff */
[----:B------:R2:W1:Y:S04]  /*2da0*/  LDSM.16.M88.4 R116, [R207] ;  /* 0x00000000cf74783b */ /* 0x0004680000000200 */
[----:B------:R-:W4:Y:S01]  /*2db0*/  @P0 LDC R7, c[0x0][0x458] ;  /* 0x00011600ff070b82 */ /* 0x000f220000000800 */
[----:B------:R2:W1:Y:S04]  /*2dc0*/  LDSM.16.M88.4 R120, [R207+0x800] ;  /* 0x00080000cf78783b */ /* 0x0004680000000200 */
[----:B------:R2:W1:Y:S04]  /*2dd0*/  LDSM.16.M88.4 R124, [R199] ;  /* 0x00000000c77c783b */ /* 0x0004680000000200 */
[----:B------:R2:W1:Y:S04]  /*2de0*/  LDSM.16.M88.4 R128, [R199+0x800] ;  /* 0x00080000c780783b */ /* 0x0004680000000200 */
[----:B------:R2:W1:Y:S01]  /*2df0*/  LDSM.16.M88.4 R132, [R205] ;  /* 0x00000000cd84783b */ /* 0x0004620000000200 */
[----:B---3--:R-:W-:-:S03]  /*2e00*/  @P0 IMAD.WIDE.U32 R8, R213, R2, R8 ;  /* 0x00000002d5080225 */ /* 0x008fc600078e0008 */
[----:B------:R2:W3:Y:S01]  /*2e10*/  LDSM.16.M88.4 R136, [R205+0x800] ;  /* 0x00080000cd88783b */ /* 0x0004e20000000200 */
[----:B------:R-:W-:Y:S01]  /*2e20*/  @P0 IMAD R3, R213, R3, R9 ;  /* 0x00000003d5030224 */ /* 0x000fe200078e0209 */
[C---:B------:R-:W-:Y:S02]  /*2e30*/  @P0 LEA R12, P1, R8.reuse, UR4, 0x2 ;  /* 0x00000004080c0c11 */ /* 0x040fe4000f8210ff */
[----:B------:R2:W1:Y:S02]  /*2e40*/  LDSM.16.M88.4 R140, [R204] ;  /* 0x00000000cc8c783b */ /* 0x0004640000000200 */
[----:B------:R-:W-:Y:S01]  /*2e50*/  @P0 LEA.HI.X R13, R8, UR5, R3, 0x2, P1 ;  /* 0x00000005080d0c11 */ /* 0x000fe200088f1403 */
[----:B------:R-:W-:Y:S01]  /*2e60*/  UIADD3 UR4, UPT, UPT, UR25, 0x40, URZ ;  /* 0x0000004019047890 */ /* 0x000fe2000fffe0ff */
        /* <DEDUP_REMOVED lines=9> */
[----:B----4-:R-:W4:Y:S01]  /*2f00*/  @P0 MUFU.RCP R5, R7 ;  /* 0x0000000700050308 */ /* 0x010f220000001000 */
[--C-:B------:R-:W-:Y:S01]  /*2f10*/  IMAD.IADD R198, R211, 0x1, R4.reuse ;  /* 0x00000001d3c67824 */ /* 0x100fe200078e0204 */
[----:B------:R-:W-:Y:S01]  /*2f20*/  CS2R R94, SRZ ;  /* 0x00000000005e7805 */ /* 0x000fe2000001ff00 */
[----:B------:R-:W4:Y:S01]  /*2f30*/  @P0 LDG.E R8, desc[UR22][R12.64] ;  /* 0x000000160c080981 */ /* 0x000f22000c1e1900 */
[----:B------:R-:W-:Y:S01]  /*2f40*/  ISETP.LE.AND P5, PT, R241, UR4, PT ;  /* 0x00000004f1007c0c */ /* 0x000fe2000bfa3270 */
[----:B------:R-:W-:Y:S01]  /*2f50*/  IMAD.SHL.U32 R3, R11, 0x2, RZ ;  /* 0x000000020b037824 */ /* 0x000fe200078e00ff */
[----:B------:R-:W-:Y:S01]  /*2f60*/  SHF.R.U32.HI R11, RZ, 0x2, R11 ;  /* 0x00000002ff0b7819 */ /* 0x000fe2000001160b */
[----:B------:R-:W-:Y:S01]  /*2f70*/  IMAD.IADD R197, R210, 0x1, R4 ;  /* 0x00000001d2c57824 */ /* 0x000fe200078e0204 */
[----:B------:R-:W-:Y:S01]  /*2f80*/  CS2R R92, SRZ ;  /* 0x00000000005c7805 */ /* 0x000fe2000001ff00 */
[----:B------:R-:W-:Y:S01]  /*2f90*/  IMAD.MOV.U32 R235, RZ, RZ, R238 ;  /* 0x000000ffffeb7224 */ /* 0x000fe200078e00ee */
[----:B------:R-:W-:Y:S01]  /*2fa0*/  LOP3.LUT R10, R3, 0x6, RZ, 0xc0, !PT ;  /* 0x00000006030a7812 */ /* 0x000fe200078ec0ff */
[----:B------:R-:W-:Y:S01]  /*2fb0*/  IMAD.IADD R3, R214, 0x1, R241 ;  /* 0x00000001d6037824 */ /* 0x000fe200078e02f1 */
[----:B------:R-:W-:Y:S01]  /*2fc0*/  CS2R R98, SRZ ;  /* 0x0000000000627805 */ /* 0x000fe2000001ff00 */
[----:B------:R-:W-:Y:S01]  /*2fd0*/  IMAD.IADD R196, R206, 0x1, R200 ;  /* 0x00000001cec47824 */ /* 0x000fe200078e02c8 */
[----:B------:R-:W-:Y:S01]  /*2fe0*/  LOP3.LUT R11, R10, 0xe0, R11, 0xf8, !PT ;  /* 0x000000e00a0b7812 */ /* 0x000fe200078ef80b */
[----:B------:R-:W-:Y:S01]  /*2ff0*/  IMAD R3, R6, 0x40, R3 ;  /* 0x0000004006037824 */ /* 0x000fe200078e0203 */
[----:B------:R-:W-:Y:S01]  /*3000*/  CS2R R96, SRZ ;  /* 0x0000000000607805 */ /* 0x000fe2000001ff00 */
[----:B------:R-:W3:Y:S01]  /*3010*/  @P5 S2R R2, SR_TID.X ;  /* 0x0000000000025919 */ /* 0x000ee20000002100 */
[----:B------:R-:W-:-:S02]  /*3020*/  IADD3 R234, PT, PT, R0, UR25, R11 ;  /* 0x0000001900ea7c10 */ /* 0x000fc4000fffe00b */
[----:B------:R-:W-:Y:S02]  /*3030*/  CS2R R90, SRZ ;  /* 0x00000000005a7805 */ /* 0x000fe4000001ff00 */
[----:B------:R-:W-:Y:S02]  /*3040*/  CS2R R88, SRZ ;  /* 0x0000000000587805 */ /* 0x000fe4000001ff00 */
[----:B------:R-:W-:Y:S02]  /*3050*/  CS2R R86, SRZ ;  /* 0x0000000000567805 */ /* 0x000fe4000001ff00 */
[----:B------:R-:W-:Y:S01]  /*3060*/  IADD3 R234, PT, PT, R3, -0x59, -R234 ;  /* 0xffffffa703ea7810 */ /* 0x000fe20007ffe8ea */
[----:B------:R-:W-:Y:S01]  /*3070*/  IMAD.IADD R3, R206, 0x1, R201 ;  /* 0x00000001ce037824 */ /* 0x000fe200078e02c9 */
        /* <DEDUP_REMOVED lines=25> */
[----:B---3--:R-:W-:Y:S01]  /*3210*/  @P5 IMAD.SHL.U32 R0, R2, 0x2, RZ ;  /* 0x0000000202005824 */ /* 0x008fe200078e00ff */
[----:B------:R-:W-:Y:S01]  /*3220*/  @P5 SHF.R.U32.HI R225, RZ, 0x2, R2 ;  /* 0x00000002ffe15819 */ /* 0x000fe20000011602 */
[--C-:B------:R-:W-:Y:S01]  /*3230*/  IMAD.IADD R2, R211, 0x1, R206.reuse ;  /* 0x00000001d3027824 */ /* 0x100fe200078e02ce */
[----:B------:R-:W-:Y:S01]  /*3240*/  UMOV UR13, URZ ;  /* 0x000000ff000d7c82 */ /* 0x000fe20008000000 */
[----:B------:R-:W3:Y:S01]  /*3250*/  LDCU UR4, c[0x0][0x440] ;  /* 0x00008800ff0477ac */ /* 0x000ee20008000800 */
[----:B------:R-:W-:Y:S01]  /*3260*/  @P5 LOP3.LUT R0, R0, 0x6, RZ, 0xc0, !PT ;  /* 0x0000000600005812 */ /* 0x000fe200078ec0ff */
[----:B------:R-:W1:Y:S03]  /*3270*/  LDCU UR5, c[0x0][0x3e0] ;  /* 0x00007c00ff0577ac */ /* 0x000e660008000800 */
[----:B------:R-:W-:Y:S01]  /*3280*/  @P5 LOP3.LUT R225, R0, 0xe0, R225, 0xf8, !PT ;  /* 0x000000e000e15812 */ /* 0x000fe200078ef8e1 */
[----:B------:R-:W-:Y:S01]  /*3290*/  IMAD.IADD R0, R209, 0x1, R206 ;  /* 0x00000001d1007824 */ /* 0x000fe200078e02ce */
[----:B------:R-:W-:-:S02]  /*32a0*/  USHF.L.U32 UR7, UR7, 0x6, URZ ;  /* 0x0000000607077899 */ /* 0x000fc400080006ff */
[----:B------:R-:W-:Y:S01]  /*32b0*/  USHF.L.U32 UR28, UR28, 0x3, URZ ;  /* 0x000000031c1c7899 */ /* 0x000fe200080006ff */
[----:B----4-:R-:W-:-:S05]  /*32c0*/  @P0 FMUL.FTZ R5, R8, R5 ;  /* 0x0000000508050220 */ /* 0x010fca0000410000 */
[----:B------:R-:W-:-:S13]  /*32d0*/  @P0 R2UR UR12, R5 ;  /* 0x00000000050c02ca */ /* 0x000fda00000e0000 */
[----:B-123--:R-:W-:-:S05]  /*32e0*/  @UP0 UMOV UR13, UR12 ;  /* 0x0000000c000d0c82 */ /* 0x00efca0008000000 */
.L_x_214:
[----:B------:R-:W0:Y:S01]  /*32f0*/  LDGDEPBAR ;  /* 0x00000000000079af */ /* 0x000e220000000000 */
[----:B------:R-:W-:Y:S01]  /*3300*/  IADD3 R182, PT, PT, R206, R198, RZ ;  /* 0x000000c6ceb67210 */ /* 0x000fe20007ffe0ff */
[----:B------:R-:W-:Y:S01]  /*3310*/  IMAD.IADD R181, R208, 0x1, R198 ;  /* 0x00000001d0b57824 */ /* 0x000fe200078e02c6 */
[----:B------:R-:W-:Y:S01]  /*3320*/  IADD3 R191, PT, PT, R234, 0x8, RZ ;  /* 0x00000008eabf7810 */ /* 0x000fe20007ffe0ff */
[----:B------:R-:W-:Y:S01]  /*3330*/  IMAD.MOV.U32 R229, RZ, RZ, R227 ;  /* 0x000000ffffe57224 */ /* 0x000fe200078e00e3 */
[C---:B-----5:R-:W-:Y:S01]  /*3340*/  FSETP.NEU.FTZ.AND P0, PT, R237.reuse, -INF , PT ;  /* 0xff800000ed00780b */ /* 0x060fe20003f1d000 */
[----:B------:R-:W-:Y:S01]  /*3350*/  IMAD.U32 R250, RZ, RZ, UR21 ;  /* 0x00000015fffa7e24 */ /* 0x000fe2000f8e00ff */
[----:B------:R-:W-:Y:S01]  /*3360*/  IADD3 R180, PT, PT, R206, R181, RZ ;  /* 0x000000b5ceb47210 */ /* 0x000fe20007ffe0ff */
[----:B------:R-:W-:Y:S01]  /*3370*/  FMUL.FTZ R245, R236, 1.4426950216293334961 ;  /* 0x3fb8aa3becf57820 */ /* 0x000fe20000410000 */
[----:B------:R-:W-:Y:S01]  /*3380*/  IABS R191, R191 ;  /* 0x000000bf00bf7213 */ /* 0x000fe20000000000 */
[----:B------:R-:W-:Y:S01]  /*3390*/  FMUL.FTZ R251, R237, 1.4426950216293334961 ;  /* 0x3fb8aa3bedfb7820 */ /* 0x000fe20000410000 */
[----:B------:R-:W-:Y:S01]  /*33a0*/  @P5 LEA R250, R250, R225, 0x6 ;  /* 0x000000e1fafa5211 */ /* 0x000fe200078e30ff */
[C---:B------:R-:W-:Y:S01]  /*33b0*/  VIADD R183, R234.reuse, 0x21 ;  /* 0x00000021eab77836 */ /* 0x040fe20000000000 */
[C---:B------:R-:W-:Y:S01]  /*33c0*/  IADD3 R252, PT, PT, R234.reuse, 0x10, RZ ;  /* 0x00000010eafc7810 */ /* 0x040fe20007ffe0ff */
[----:B------:R-:W-:Y:S01]  /*33d0*/  VIADD R189, R234, 0x19 ;  /* 0x00000019eabd7836 */ /* 0x000fe20000000000 */
[----:B------:R-:W-:Y:S01]  /*33e0*/  @P5 IADD3 R188, PT, PT, R250, 0x9, RZ ;  /* 0x00000009fabc5810 */ /* 0x000fe20007ffe0ff */
[----:B------:R-:W-:Y:S01]  /*33f0*/  VIADD R195, R234, 0x11 ;  /* 0x00000011eac37836 */ /* 0x000fe20000000000 */
[-C--:B------:R-:W-:Y:S02]  /*3400*/  @P5 ISETP.GE.AND P1, PT, R250, R241.reuse, PT ;  /* 0x000000f1fa00520c */ /* 0x080fe40003f26270 */
[----:B------:R-:W-:Y:S02]  /*3410*/  FSEL R251, R251, RZ, P0 ;  /* 0x000000fffbfb7208 */ /* 0x000fe40000000000 */
[----:B------:R-:W-:Y:S02]  /*3420*/  FSETP.NEU.FTZ.AND P0, PT, R236, -INF , PT ;  /* 0xff800000ec00780b */ /* 0x000fe40003f1d000 */
[C---:B------:R-:W-:Y:S01]  /*3430*/  @P5 IADD3 R194, PT, PT, R250.reuse, 0x11, RZ ;  /* 0x00000011fac25810 */ /* 0x040fe20007ffe0ff */
[----:B------:R-:W-:Y:S04]  /*3440*/  DEPBAR.LE SB0, 0x0 ;  /* 0x000080000000791a */ /* 0x000fe80000000000 */
[----:B------:R-:W-:Y:S01]  /*3450*/  BAR.SYNC.DEFER_BLOCKING 0x0 ;  /* 0x0000000000007b1d */ /* 0x000fe20000010000 */
[----:B------:R-:W-:Y:S02]  /*3460*/  FSEL R245, R245, RZ, P0 ;  /* 0x000000fff5f57208 */ /* 0x000fe40000000000 */
[C---:B------:R-:W-:Y:S02]  /*3470*/  @P5 IADD3 R184, PT, PT, R250.reuse, 0x1, RZ ;  /* 0x00000001fab85810 */ /* 0x040fe40007ffe0ff */
[----:B------:R-:W-:Y:S02]  /*3480*/  @P5 IADD3 R186, PT, PT, R250, 0x8, RZ ;  /* 0x00000008faba5810 */ /* 0x000fe40007ffe0ff */
[-C--:B------:R-:W-:Y:S01]  /*3490*/  @P5 ISETP.GE.AND P2, PT, R184, R241.reuse, PT ;  /* 0x000000f1b800520c */ /* 0x080fe20003f46270 */
[----:B------:R-:W-:Y:S01]  /*34a0*/  VIADD R184, R234, 0x18 ;  /* 0x00000018eab87836 */ /* 0x000fe20000000000 */
[----:B------:R-:W-:Y:S02]  /*34b0*/  @P5 ISETP.GE.AND P3, PT, R186, R241, PT ;  /* 0x000000f1ba00520c */ /* 0x000fe40003f66270 */
[----:B------:R-:W-:Y:S02]  /*34c0*/  IABS R183, R183 ;  /* 0x000000b700b77213 */ /* 0x000fe40000000000 */
[----:B------:R-:W-:Y:S02]  /*34d0*/  IABS R184, R184 ;  /* 0x000000b800b87213 */ /* 0x000fe40000000000 */
[----:B------:R-:W-:Y:S02]  /*34e0*/  I2FP.F32.S32 R183, R183 ;  /* 0x000000b700b77245 */ /* 0x000fe40000201400 */
[----:B------:R-:W-:Y:S02]  /*34f0*/  I2FP.F32.S32 R192, R184 ;  /* 0x000000b800c07245 */ /* 0x000fe40000201400 */
[----:B------:R-:W-:Y:S02]  /*3500*/  IABS R189, R189 ;  /* 0x000000bd00bd7213 */ /* 0x000fe40000000000 */
[----:B------:R-:W-:Y:S02]  /*3510*/  IADD3 R186, PT, PT, R234, 0x20, RZ ;  /* 0x00000020eaba7810 */ /* 0x000fe40007ffe0ff */
[----:B------:R-:W-:Y:S01]  /*3520*/  I2FP.F32.S32 R189, R189 ;  /* 0x000000bd00bd7245 */ /* 0x000fe20000201400 */
[----:B------:R-:W-:Y:S01]  /*3530*/  LDSM.16.M88.4 R52, [R198] ;  /* 0x00000000c634783b */ /* 0x000fe20000000200 */
[----:B------:R-:W-:Y:S02]  /*3540*/  IABS R186, R186 ;  /* 0x000000ba00ba7213 */ /* 0x000fe40000000000 */
[----:B------:R-:W-:Y:S02]  /*3550*/  IABS R195, R195 ;  /* 0x000000c300c37213 */ /* 0x000fe40000000000 */
[----:B------:R-:W-:Y:S02]  /*3560*/  I2FP.F32.S32 R186, R186 ;  /* 0x000000ba00ba7245 */ /* 0x000fe40000201400 */
[----:B------:R-:W-:Y:S01]  /*3570*/  I2FP.F32.S32 R195, R195 ;  /* 0x000000c300c37245 */ /* 0x000fe20000201400 */
[----:B------:R-:W1:Y:S01]  /*3580*/  LDSM.16.M88.4 R56, [R207+-0x4000] ;  /* 0xffc00000cf38783b */ /* 0x000e620000000200 */
[----:B------:R-:W-:Y:S02]  /*3590*/  IABS R252, R252 ;  /* 0x000000fc00fc7213 */ /* 0x000fe40000000000 */
[----:B------:R-:W-:Y:S02]  /*35a0*/  ISETP.NE.AND P4, PT, R239, RZ, PT ;  /* 0x000000ffef00720c */ /* 0x000fe40003f85270 */
[----:B------:R-:W-:Y:S03]  /*35b0*/  I2FP.F32.S32 R252, R252 ;  /* 0x000000fc00fc7245 */ /* 0x000fe60000201400 */
[----:B------:R-:W2:Y:S08]  /*35c0*/  LDSM.16.M88.4 R60, [R207+-0x3800] ;  /* 0xffc80000cf3c783b */ /* 0x000eb00000000200 */
[----:B------:R-:W-:Y:S08]  /*35d0*/  LDSM.16.M88.4 R64, [R182] ;  /* 0x00000000b640783b */ /* 0x000ff00000000200 */
[----:B------:R-:W3:Y:S08]  /*35e0*/  LDSM.16.M88.4 R100, [R199+-0x4000] ;  /* 0xffc00000c764783b */ /* 0x000ef00000000200 */
[----:B------:R-:W4:Y:S01]  /*35f0*/  LDSM.16.M88.4 R104, [R199+-0x3800] ;  /* 0xffc80000c768783b */ /* 0x000f220000000200 */
[C---:B-1----:R-:W-:Y:S07]  /*3600*/  HMMA.16816.F32.BF16 R4, R52.reuse, R56, RZ ;  /* 0x000000383404723c */ /* 0x042fee00000418ff */
[----:B------:R-:W-:Y:S01]  /*3610*/  LDSM.16.M88.4 R108, [R181] ;  /* 0x00000000b56c783b */ /* 0x000fe20000000200 */
[C---:B------:R-:W-:Y:S07]  /*3620*/  HMMA.16816.F32.BF16 R8, R52.reuse, R58, RZ ;  /* 0x0000003a3408723c */ /* 0x040fee00000418ff */
[----:B------:R-:W1:Y:S01]  /*3630*/  LDSM.16.M88.4 R112, [R205+-0x4000] ;  /* 0xffc00000cd70783b */ /* 0x000e620000000200 */
[C---:B--2---:R-:W-:Y:S07]  /*3640*/  HMMA.16816.F32.BF16 R12, R52.reuse, R60, RZ ;  /* 0x0000003c340c723c */ /* 0x044fee00000418ff */
[----:B------:R-:W-:Y:S01]  /*3650*/  LDSM.16.M88.4 R56, [R180] ;  /* 0x00000000b438783b */ /* 0x000fe20000000200 */
[----:B------:R-:W-:Y:S07]  /*3660*/  HMMA.16816.F32.BF16 R16, R52, R62, RZ ;  /* 0x0000003e3410723c */ /* 0x000fee00000418ff */
[----:B------:R-:W2:Y:S01]  /*3670*/  LDSM.16.M88.4 R52, [R205+-0x3800] ;  /* 0xffc80000cd34783b */ /* 0x000ea20000000200 */
[C---:B---3--:R-:W-:Y:S07]  /*3680*/  HMMA.16816.F32.BF16 R4, R64.reuse, R100, R4 ;  /* 0x000000644004723c */ /* 0x048fee0000041804 */
[----:B------:R-:W3:Y:S01]  /*3690*/  LDSM.16.M88.4 R60, [R204+-0x4000] ;  /* 0xffc00000cc3c783b */ /* 0x000ee20000000200 */
[C---:B------:R-:W-:Y:S07]  /*36a0*/  HMMA.16816.F32.BF16 R8, R64.reuse, R102, R8 ;  /* 0x000000664008723c */ /* 0x040fee0000041808 */
[----:B------:R-:W-:Y:S01]  /*36b0*/  LDSM.16.M88.4 R100, [R198+0x2000] ;  /* 0x00200000c664783b */ /* 0x000fe20000000200 */
[C---:B----4-:R-:W-:Y:S08]  /*36c0*/  HMMA.16816.F32.BF16 R12, R64.reuse, R104, R12 ;  /* 0x00000068400c723c */ /* 0x050ff0000004180c */
[----:B------:R-:W-:Y:S01]  /*36d0*/  HMMA.16816.F32.BF16 R16, R64, R106, R16 ;  /* 0x0000006a4010723c */ /* 0x000fe20000041810 */
[----:B------:R-:W4:Y:S07]  /*36e0*/  LDSM.16.M88.4 R64, [R204+-0x3800] ;  /* 0xffc80000cc40783b */ /* 0x000f2e0000000200 */
[C---:B-1----:R-:W-:Y:S01]  /*36f0*/  HMMA.16816.F32.BF16 R4, R108.reuse, R112, R4 ;  /* 0x000000706c04723c */ /* 0x042fe20000041804 */
[----:B------:R-:W1:Y:S07]  /*3700*/  LDSM.16.M88.4 R104, [R207+-0x2000] ;  /* 0xffe00000cf68783b */ /* 0x000e6e0000000200 */
[C---:B------:R-:W-:Y:S01]  /*3710*/  HMMA.16816.F32.BF16 R8, R108.reuse, R114, R8 ;  /* 0x000000726c08723c */ /* 0x040fe20000041808 */
[----:B------:R-:W-:Y:S07]  /*3720*/  LDSM.16.M88.4 R112, [R199+-0x2000] ;  /* 0xffe00000c770783b */ /* 0x000fee0000000200 */
[C---:B--2---:R-:W-:Y:S08]  /*3730*/  HMMA.16816.F32.BF16 R12, R108.reuse, R52, R12 ;  /* 0x000000346c0c723c */ /* 0x044ff0000004180c */
[----:B------:R-:W-:Y:S01]  /*3740*/  HMMA.16816.F32.BF16 R16, R108, R54, R16 ;  /* 0x000000366c10723c */ /* 0x000fe20000041810 */
[----:B------:R-:W2:Y:S07]  /*3750*/  LDSM.16.M88.4 R52, [R207+-0x1800] ;  /* 0xffe80000cf34783b */ /* 0x000eae0000000200 */
[C---:B---3--:R-:W-:Y:S01]  /*3760*/  HMMA.16816.F32.BF16 R4, R56.reuse, R60, R4 ;  /* 0x0000003c3804723c */ /* 0x048fe20000041804 */
[----:B------:R-:W3:Y:S07]  /*3770*/  LDSM.16.M88.4 R108, [R182+0x2000] ;  /* 0x00200000b66c783b */ /* 0x000eee0000000200 */
[C---:B------:R-:W-:Y:S01]  /*3780*/  HMMA.16816.F32.BF16 R8, R56.reuse, R62, R8 ;  /* 0x0000003e3808723c */ /* 0x040fe20000041808 */
[----:B------:R-:W-:Y:S07]  /*3790*/  LDSM.16.M88.4 R60, [R181+0x2000] ;  /* 0x00200000b53c783b */ /* 0x000fee0000000200 */
        /* <DEDUP_REMOVED lines=11> */
[----:B------:R3:W2:Y:S07]  /*3850*/  LDSM.16.M88.4 R100, [R180+0x2000] ;  /* 0x00200000b464783b */ /* 0x0006ae0000000200 */
[C---:B------:R-:W-:Y:S08]  /*3860*/  HMMA.16816.F32.BF16 R8, R108.reuse, R114, R8 ;  /* 0x000000726c08723c */ /* 0x040ff00000041808 */
[C---:B----4-:R-:W-:Y:S08]  /*3870*/  HMMA.16816.F32.BF16 R12, R108.reuse, R56, R12 ;  /* 0x000000386c0c723c */ /* 0x050ff0000004180c */
[----:B------:R-:W-:Y:S03]  /*3880*/  HMMA.16816.F32.BF16 R16, R108, R58, R16 ;  /* 0x0000003a6c10723c */ /* 0x000fe60000041810 */
[----:B---3--:R-:W-:Y:S05]  /*3890*/  I2FP.F32.S32 R180, R191 ;  /* 0x000000bf00b47245 */ /* 0x008fea0000201400 */
[C---:B-1----:R-:W-:Y:S08]  /*38a0*/  HMMA.16816.F32.BF16 R4, R60.reuse, R64, R4 ;  /* 0x000000403c04723c */ /* 0x042ff00000041804 */
[C---:B------:R-:W-:Y:S08]  /*38b0*/  HMMA.16816.F32.BF16 R8, R60.reuse, R66, R8 ;  /* 0x000000423c08723c */ /* 0x040ff00000041808 */
[C---:B--2---:R-:W-:Y:S08]  /*38c0*/  HMMA.16816.F32.BF16 R12, R60.reuse, R52, R12 ;  /* 0x000000343c0c723c */ /* 0x044ff0000004180c */
[----:B------:R-:W-:Y:S01]  /*38d0*/  HMMA.16816.F32.BF16 R16, R60, R54, R16 ;  /* 0x000000363c10723c */ /* 0x000fe20000041810 */
[----:B------:R-:W1:Y:S07]  /*38e0*/  LDSM.16.M88.4 R52, [R204+-0x1800] ;  /* 0xffe80000cc34783b */ /* 0x000e6e0000000200 */
[C---:B------:R-:W-:Y:S08]  /*38f0*/  HMMA.16816.F32.BF16 R4, R100.reuse, R104, R4 ;  /* 0x000000686404723c */ /* 0x040ff00000041804 */
[C---:B------:R-:W-:Y:S03]  /*3900*/  HMMA.16816.F32.BF16 R8, R100.reuse, R106, R8 ;  /* 0x0000006a6408723c */ /* 0x040fe60000041808 */
[C---:B------:R-:W-:Y:S04]  /*3910*/  LEA R106, P0, R214.reuse, R228, 0x2 ;  /* 0x000000e4d66a7211 */ /* 0x040fe800078010ff */
[----:B------:R-:W-:Y:S01]  /*3920*/  LEA.HI.X R107, R214, R229, RZ, 0x2, P0 ;  /* 0x000000e5d66b7211 */ /* 0x000fe200000f14ff */
[----:B------:R-:W-:Y:S01]  /*3930*/  VIADD R229, R234, 0x9 ;  /* 0x00000009eae57836 */ /* 0x000fe20000000000 */
[-C--:B------:R-:W-:Y:S02]  /*3940*/  @P5 ISETP.GE.AND P0, PT, R188, R241.reuse, PT ;  /* 0x000000f1bc00520c */ /* 0x080fe40003f06270 */
[----:B------:R-:W-:Y:S01]  /*3950*/  FFMA.FTZ R6, R183, -UR13, R6 ;  /* 0x8000000db7067c23 */ /* 0x000fe20008010006 */
[----:B------:R-:W2:Y:S01]  /*3960*/  LDG.E R188, desc[UR22][R106.64] ;  /* 0x000000166abc7981 */ /* 0x000ea2000c1e1900 */
[----:B------:R-:W-:Y:S01]  /*3970*/  FFMA.FTZ R4, R189, -UR13, R4 ;  /* 0x8000000dbd047c23 */ /* 0x000fe20008010004 */
[----:B------:R-:W-:Y:S01]  /*3980*/  FFMA.FTZ R5, R192, -UR13, R5 ;  /* 0x8000000dc0057c23 */ /* 0x000fe20008010005 */
[----:B------:R-:W-:Y:S01]  /*3990*/  FFMA.FTZ R7, R186, -UR13, R7 ;  /* 0x8000000dba077c23 */ /* 0x000fe20008010007 */
[----:B------:R3:W4:Y:S01]  /*39a0*/  LDG.E R191, desc[UR22][R106.64+0x20] ;  /* 0x000020166abf7981 */ /* 0x000722000c1e1900 */
[----:B------:R-:W-:Y:S02]  /*39b0*/  @P5 FSEL R6, R6, -INF , !P1 ;  /* 0xff80000006065808 */ /* 0x000fe40004800000 */
[----:B------:R-:W-:Y:S01]  /*39c0*/  @P5 FSEL R4, R4, -INF , !P1 ;  /* 0xff80000004045808 */ /* 0x000fe20004800000 */
[----:B------:R-:W-:Y:S01]  /*39d0*/  FFMA.FTZ R8, R195, -UR13, R8 ;  /* 0x8000000dc3087c23 */ /* 0x000fe20008010008 */
[----:B------:R-:W-:Y:S01]  /*39e0*/  @P5 FSEL R5, R5, -INF , !P2 ;  /* 0xff80000005055808 */ /* 0x000fe20005000000 */
[----:B------:R-:W-:Y:S01]  /*39f0*/  FFMA.FTZ R185, R6, UR6, -R245 ;  /* 0x0000000606b97c23 */ /* 0x000fe200080108f5 */
[----:B------:R-:W-:Y:S01]  /*3a00*/  @P5 FSEL R7, R7, -INF , !P2 ;  /* 0xff80000007075808 */ /* 0x000fe20005000000 */
[--C-:B------:R-:W-:Y:S01]  /*3a10*/  FFMA.FTZ R184, R4, UR6, -R251.reuse ;  /* 0x0000000604b87c23 */ /* 0x100fe200080108fb */
[C---:B-1----:R-:W-:Y:S03]  /*3a20*/  HMMA.16816.F32.BF16 R12, R100.reuse, R52, R12 ;  /* 0x00000034640c723c */ /* 0x042fe6000004180c */
[----:B------:R-:W-:Y:S01]  /*3a30*/  @P5 ISETP.GE.AND P1, PT, R194, R241, PT ;  /* 0x000000f1c200520c */ /* 0x000fe20003f26270 */
[----:B------:R-:W-:Y:S01]  /*3a40*/  FFMA.FTZ R183, R5, UR6, -R251 ;  /* 0x0000000605b77c23 */ /* 0x000fe200080108fb */
[----:B------:R-:W-:Y:S01]  /*3a50*/  IADD3 R194, PT, PT, R234, 0x1, RZ ;  /* 0x00000001eac27810 */ /* 0x000fe20007ffe0ff */
[----:B------:R-:W-:Y:S01]  /*3a60*/  FFMA.FTZ R186, R7, UR6, -R245 ;  /* 0x0000000607ba7c23 */ /* 0x000fe200080108f5 */
[----:B------:R-:W-:Y:S01]  /*3a70*/  @P5 FSEL R8, R8, -INF , !P3 ;  /* 0xff80000008085808 */ /* 0x000fe20005800000 */
[----:B------:R-:W-:Y:S01]  /*3a80*/  HMMA.16816.F32.BF16 R16, R100, R54, R16 ;  /* 0x000000366410723c */ /* 0x000fe20000041810 */
[----:B------:R-:W-:Y:S02]  /*3a90*/  MUFU.EX2 R184, R184 ;  /* 0x000000b800b87308 */ /* 0x000fe40000000800 */
[----:B------:R-:W-:Y:S01]  /*3aa0*/  IABS R101, R194 ;  /* 0x000000c200657213 */ /* 0x000fe20000000000 */
[----:B------:R-:W-:Y:S01]  /*3ab0*/  FFMA.FTZ R9, R252, -UR13, R9 ;  /* 0x8000000dfc097c23 */ /* 0x000fe20008010009 */
[----:B------:R-:W-:Y:S01]  /*3ac0*/  IABS R229, R229 ;  /* 0x000000e500e57213 */ /* 0x000fe20000000000 */
[----:B------:R-:W-:Y:S01]  /*3ad0*/  FFMA.FTZ R11, R192, -UR13, R11 ;  /* 0x8000000dc00b7c23 */ /* 0x000fe2000801000b */
[----:B------:R-:W-:Y:S02]  /*3ae0*/  @P5 VIADD R192, R250, 0x10 ;  /* 0x00000010fac05836 */ /* 0x000fe40000000000 */
[----:B------:R-:W-:Y:S01]  /*3af0*/  FFMA.FTZ R10, R189, -UR13, R10 ;  /* 0x8000000dbd0a7c23 */ /* 0x000fe2000801000a */
[----:B------:R-:W-:Y:S01]  /*3b00*/  I2FP.F32.S32 R229, R229 ;  /* 0x000000e500e57245 */ /* 0x000fe20000201400 */
[----:B------:R-:W-:Y:S01]  /*3b10*/  FFMA.FTZ R187, R8, UR6, -R251 ;  /* 0x0000000608bb7c23 */ /* 0x000fe200080108fb */
[----:B------:R-:W-:Y:S01]  /*3b20*/  FFMA.FTZ R13, R180, -UR13, R13 ;  /* 0x8000000db40d7c23 */ /* 0x000fe2000801000d */
[----:B------:R-:W-:Y:S01]  /*3b30*/  FFMA.FTZ R14, R195, -UR13, R14 ;  /* 0x8000000dc30e7c23 */ /* 0x000fe2000801000e */
[----:B------:R-:W-:Y:S01]  /*3b40*/  IABS R195, R234 ;  /* 0x000000ea00c37213 */ /* 0x000fe20000000000 */
[----:B------:R-:W-:Y:S01]  /*3b50*/  FFMA.FTZ R15, R252, -UR13, R15 ;  /* 0x8000000dfc0f7c23 */ /* 0x000fe2000801000f */
[----:B------:R-:W-:Y:S01]  /*3b60*/  @P5 FSEL R9, R9, -INF , !P0 ;  /* 0xff80000009095808 */ /* 0x000fe20004000000 */
[----:B------:R-:W-:Y:S01]  /*3b70*/  FFMA.FTZ R12, R229, -UR13, R12 ;  /* 0x8000000de50c7c23 */ /* 0x000fe2000801000c */
[----:B------:R-:W-:Y:S01]  /*3b80*/  @P5 FSEL R13, R13, -INF , !P1 ;  /* 0xff8000000d0d5808 */ /* 0x000fe20004800000 */
[----:B------:R-:W-:Y:S01]  /*3b90*/  IMAD.MOV.U32 R252, RZ, RZ, R195 ;  /* 0x000000fffffc7224 */ /* 0x000fe200078e00c3 */
[----:B------:R-:W-:Y:S01]  /*3ba0*/  @P5 FSEL R11, R11, -INF , !P0 ;  /* 0xff8000000b0b5808 */ /* 0x000fe20004000000 */
[----:B------:R-:W-:Y:S01]  /*3bb0*/  FFMA.FTZ R18, R229, -UR13, R18 ;  /* 0x8000000de5127c23 */ /* 0x000fe20008010012 */
[----:B------:R-:W-:Y:S01]  /*3bc0*/  I2FP.F32.S32 R101, R101 ;  /* 0x0000006500657245 */ /* 0x000fe20000201400 */
[----:B------:R-:W-:Y:S01]  /*3bd0*/  FFMA.FTZ R102, R13, UR6, -R251 ;  /* 0x000000060d667c23 */ /* 0x000fe200080108fb */
[-C--:B------:R-:W-:Y:S01]  /*3be0*/  @P5 ISETP.GE.AND P0, PT, R192, R241.reuse, PT ;  /* 0x000000f1c000520c */ /* 0x080fe20003f06270 */
[----:B------:R-:W-:Y:S01]  /*3bf0*/  FFMA.FTZ R19, R180, -UR13, R19 ;  /* 0x8000000db4137c23 */ /* 0x000fe20008010013 */
[----:B------:R-:W-:Y:S01]  /*3c00*/  I2FP.F32.S32 R252, R252 ;  /* 0x000000fc00fc7245 */ /* 0x000fe20000201400 */
[----:B------:R1:W-:Y:S01]  /*3c10*/  MUFU.EX2 R194, R102 ;  /* 0x0000006600c27308 */ /* 0x0003e20000000800 */
[----:B---3--:R-:W-:Y:S01]  /*3c20*/  @P5 IADD3 R106, PT, PT, R250, 0x18, RZ ;  /* 0x00000018fa6a5810 */ /* 0x008fe20007ffe0ff */
[----:B------:R-:W-:Y:S01]  /*3c30*/  FFMA.FTZ R16, R101, -UR13, R16 ;  /* 0x8000000d65107c23 */ /* 0x000fe20008010010 */
[----:B------:R-:W-:Y:S01]  /*3c40*/  @P5 FSEL R10, R10, -INF , !P3 ;  /* 0xff8000000a0a5808 */ /* 0x000fe20005800000 */
[----:B------:R-:W-:Y:S01]  /*3c50*/  FFMA.FTZ R17, R252, -UR13, R17 ;  /* 0x8000000dfc117c23 */ /* 0x000fe20008010011 */
[----:B------:R-:W-:Y:S01]  /*3c60*/  @P5 FSEL R12, R12, -INF , !P0 ;  /* 0xff8000000c0c5808 */ /* 0x000fe20004000000 */
[----:B------:R-:W-:Y:S01]  /*3c70*/  FFMA.FTZ R190, R9, UR6, -R251 ;  /* 0x0000000609be7c23 */ /* 0x000fe200080108fb */
[----:B------:R-:W-:Y:S01]  /*3c80*/  @P5 FSEL R14, R14, -INF , !P0 ;  /* 0xff8000000e0e5808 */ /* 0x000fe20004000000 */
[--C-:B------:R-:W-:Y:S01]  /*3c90*/  FFMA.FTZ R189, R10, UR6, -R245.reuse ;  /* 0x000000060abd7c23 */ /* 0x100fe200080108f5 */
[----:B------:R-:W-:Y:S01]  /*3ca0*/  @P5 FSEL R15, R15, -INF , !P1 ;  /* 0xff8000000f0f5808 */ /* 0x000fe20004800000 */
[----:B------:R-:W-:Y:S01]  /*3cb0*/  FFMA.FTZ R192, R11, UR6, -R245 ;  /* 0x000000060bc07c23 */ /* 0x000fe200080108f5 */
[-C--:B------:R-:W-:Y:S01]  /*3cc0*/  @P5 ISETP.GE.AND P0, PT, R106, R241.reuse, PT ;  /* 0x000000f16a00520c */ /* 0x080fe20003f06270 */
[----:B------:R-:W3:Y:S01]  /*3cd0*/  MUFU.EX2 R183, R183 ;  /* 0x000000b700b77308 */ /* 0x000ee20000000800 */
[----:B------:R-:W-:Y:S01]  /*3ce0*/  FFMA.FTZ R193, R12, UR6, -R251 ;  /* 0x000000060cc17c23 */ /* 0x000fe200080108fb */
[--C-:B------:R-:W-:Y:S01]  /*3cf0*/  FFMA.FTZ R195, R14, UR6, -R245.reuse ;  /* 0x000000060ec37c23 */ /* 0x100fe200080108f5 */
[----:B------:R-:W-:Y:S01]  /*3d00*/  @P5 FSEL R16, R16, -INF , !P0 ;  /* 0xff80000010105808 */ /* 0x000fe20004000000 */
[----:B------:R-:W-:Y:S01]  /*3d10*/  FFMA.FTZ R101, R15, UR6, -R245 ;  /* 0x000000060f657c23 */ /* 0x000fe200080108f5 */
[----:B-1----:R-:W-:Y:S02]  /*3d20*/  @P5 IADD3 R102, PT, PT, R250, 0x19, RZ ;  /* 0x00000019fa665810 */ /* 0x002fe40007ffe0ff */
[----:B------:R-:W-:Y:S03]  /*3d30*/  @P5 FSEL R18, R18, -INF , !P0 ;  /* 0xff80000012125808 */ /* 0x000fe60004000000 */
[----:B------:R-:W-:Y:S01]  /*3d40*/  MUFU.EX2 R185, R185 ;  /* 0x000000b900b97308 */ /* 0x000fe20000000800 */
[----:B------:R-:W-:Y:S01]  /*3d50*/  @P5 ISETP.GE.AND P1, PT, R102, R241, PT ;  /* 0x000000f16600520c */ /* 0x000fe20003f26270 */
[----:B------:R-:W-:Y:S01]  /*3d60*/  FFMA.FTZ R252, R16, UR6, -R251 ;  /* 0x0000000610fc7c23 */ /* 0x000fe200080108fb */
[----:B------:R-:W-:Y:S02]  /*3d70*/  FFMA.FTZ R180, R18, UR6, -R245 ;  /* 0x0000000612b47c23 */ /* 0x000fe400080108f5 */
[----:B------:R-:W-:Y:S02]  /*3d80*/  @P5 FSEL R17, R17, -INF , !P1 ;  /* 0xff80000011115808 */ /* 0x000fe40004800000 */
[----:B------:R-:W-:Y:S03]  /*3d90*/  @P5 FSEL R19, R19, -INF , !P1 ;  /* 0xff80000013135808 */ /* 0x000fe60004800000 */
[----:B------:R-:W1:Y:S01]  /*3da0*/  MUFU.EX2 R186, R186 ;  /* 0x000000ba00ba7308 */ /* 0x000e620000000800 */
[----:B---3--:R-:W-:Y:S01]  /*3db0*/  F2FP.BF16.F32.PACK_AB R181, R183, R184 ;  /* 0x000000b8b7b5723e */ /* 0x008fe200000010ff */
[----:B------:R-:W-:Y:S01]  /*3dc0*/  FFMA.FTZ R251, R17, UR6, -R251 ;  /* 0x0000000611fb7c23 */ /* 0x000fe200080108fb */
[----:B------:R-:W-:Y:S03]  /*3dd0*/  FFMA.FTZ R245, R19, UR6, -R245 ;  /* 0x0000000613f57c23 */ /* 0x000fe600080108f5 */
        /* <DEDUP_REMOVED lines=9> */
[----:B------:R-:W3:Y:S10]  /*3e70*/  MUFU.EX2 R193, R193 ;  /* 0x000000c100c17308 */ /* 0x000ef40000000800 */
[----:B------:R-:W-:Y:S01]  /*3e80*/  MUFU.EX2 R195, R195 ;  /* 0x000000c300c37308 */ /* 0x000fe20000000800 */
[----:B-1----:R-:W-:Y:S05]  /*3e90*/  F2FP.BF16.F32.PACK_AB R107, R192, R189 ;  /* 0x000000bdc06b723e */ /* 0x002fea00000010ff */
[----:B------:R-:W-:Y:S04]  /*3ea0*/  STS [R244+0x400], R107 ;  /* 0x0004006bf4007388 */ /* 0x000fe80000000800 */
        /* <DEDUP_REMOVED lines=10> */
[----:B------:R-:W-:Y:S01]  /*3f50*/  STS [R226], R101 ;  /* 0x00000065e2007388 */ /* 0x000fe20000000800 */
[----:B-1----:R-:W-:Y:S05]  /*3f60*/  F2FP.BF16.F32.PACK_AB R180, R245, R252 ;  /* 0x000000fcf5b4723e */ /* 0x002fea00000010ff */
[----:B------:R-:W-:Y:S04]  /*3f70*/  STS [R226+0x400], R180 ;  /* 0x000400b4e2007388 */ /* 0x000fe80000000800 */
[----:B------:R-:W1:Y:S08]  /*3f80*/  LDSM.16.M88.4 R52, [R211+0x8000] ;  /* 0x00800000d334783b */ /* 0x000e700000000200 */
[----:B------:R-:W3:Y:S08]  /*3f90*/  LDSM.16.M88.4 R56, [R2+0x8000] ;  /* 0x008000000238783b */ /* 0x000ef00000000200 */
[----:B------:R-:W2:Y:S01]  /*3fa0*/  LDSM.16.M88.4 R60, [R209+0x8000] ;  /* 0x00800000d13c783b */ /* 0x000ea20000000200 */
        /* <DEDUP_REMOVED lines=36> */
[C---:B------:R-:W-:Y:S01]  /*41f0*/  FADD.FTZ R180, -R188.reuse, R4 ;  /* 0x00000004bcb47221 */ /* 0x040fe20000010100 */
        /* <DEDUP_REMOVED lines=14> */
[C---:B----4-:R-:W-:Y:S01]  /*42e0*/  FADD.FTZ R190, -R191.reuse, R6 ;  /* 0x00000006bfbe7221 */ /* 0x050fe20000010100 */
        /* <DEDUP_REMOVED lines=12> */
[----:B------:R-:W-:Y:S01]  /*43b0*/  F2FP.BF16.F32.PACK_AB R185, R185, R190 ;  /* 0x000000beb9b9723e */ /* 0x000fe200000010ff */
[C---:B------:R-:W-:Y:S01]  /*43c0*/  FADD.FTZ R184, -R191.reuse, R14 ;  /* 0x0000000ebfb87221 */ /* 0x040fe20000010100 */
[C---:B------:R-:W-:Y:S01]  /*43d0*/  FADD.FTZ R189, -R191.reuse, R15 ;  /* 0x0000000fbfbd7221 */ /* 0x040fe20000010100 */
[C---:B------:R-:W-:Y:S01]  /*43e0*/  FADD.FTZ R188, -R191.reuse, R18 ;  /* 0x00000012bfbc7221 */ /* 0x040fe20000010100 */
[----:B------:R-:W-:Y:S01]  /*43f0*/  FADD.FTZ R190, -R191, R19 ;  /* 0x00000013bfbe7221 */ /* 0x000fe20000010100 */
[----:B------:R-:W-:Y:S01]  /*4400*/  FMUL.FTZ R251, R192, R251 ;  /* 0x000000fbc0fb7220 */ /* 0x000fe20000410000 */
[----:B------:R-:W-:Y:S01]  /*4410*/  FMUL.FTZ R184, R195, R184 ;  /* 0x000000b8c3b87220 */ /* 0x000fe20000410000 */
        /* <DEDUP_REMOVED lines=22> */
[----:B------:R-:W-:Y:S01]  /*4580*/  IMAD.IADD R235, R235, 0x1, R7 ;  /* 0x00000001ebeb7824 */ /* 0x000fe200078e0207 */
[-C--:B------:R-:W-:Y:S01]  /*4590*/  @!P3 LEA.HI.X R11, R4, R231.reuse, R5, 0x1, P1 ;  /* 0x000000e7040bb211 */ /* 0x080fe200008f0c05 */
[----:B------:R-:W-:Y:S01]  /*45a0*/  IMAD.IADD R238, R238, 0x1, R7 ;  /* 0x00000001eeee7824 */ /* 0x000fe200078e0207 */
        /* <DEDUP_REMOVED lines=27> */
.L_x_212:
        /* <DEDUP_REMOVED lines=9> */
[----:B------:R2:W-:Y:S04]  /*47f0*/  STS [R226+-0x2000], R229 ;  /* 0xffe000e5e2007388 */ /* 0x0005e80000000800 */
[----:B------:R-:W-:Y:S01]  /*4800*/  STS [R226+-0x1c00], R245 ;  /* 0xffe400f5e2007388 */ /* 0x000fe20000000800 */
        /* <DEDUP_REMOVED lines=55> */
[----:B------:R-:W-:Y:S01]  /*4b80*/  IADD3 R5, P0, PT, RZ, -UR27, RZ ;  /* 0x8000001bff057c10 */ /* 0x000fe2000ff1e0ff */
[----:B------:R-:W-:Y:S01]  /*4b90*/  IMAD.U32 R7, RZ, RZ, UR11 ;  /* 0x0000000bff077e24 */ /* 0x000fe2000f8e00ff */
[----:B------:R-:W-:Y:S02]  /*4ba0*/  ISETP.GE.AND P2, PT, R216, UR4, PT ;  /* 0x00000004d8007c0c */ /* 0x000fe4000bf46270 */
[----:B------:R-:W-:Y:S01]  /*4bb0*/  ISETP.GE.AND P1, PT, R220, UR4, PT ;  /* 0x00000004dc007c0c */ /* 0x000fe2000bf26270 */
[----:B------:R-:W-:Y:S05]  /*4bc0*/  IMAD.X R4, RZ, RZ, ~UR7, P0 ;  /* 0x80000007ff047e24 */ /* 0x000fea00080e06ff */
[----:B------:R-:W-:Y:S04]  /*4bd0*/  SHF.R.S64 R5, R5, 0x1f, R4 ;  /* 0x0000001f05057819 */ /* 0x000fe80000001004 */
[----:B------:R-:W-:Y:S01]  /*4be0*/  IADD3 R232, P0, PT, R5, R232, RZ ;  /* 0x000000e805e87210 */ /* 0x000fe20007f1e0ff */
[----:B------:R-:W-:Y:S03]  /*4bf0*/  IMAD.U32 R5, RZ, RZ, UR11 ;  /* 0x0000000bff057e24 */ /* 0x000fe6000f8e00ff */
[----:B------:R-:W-:Y:S01]  /*4c00*/  LEA.HI.X.SX32 R233, R4, R233, 0x1, P0 ;  /* 0x000000e904e97211 */ /* 0x000fe200000f0eff */
[----:B------:R-:W-:Y:S01]  /*4c10*/  @!P1 IMAD.MOV.U32 R8, RZ, RZ, R232 ;  /* 0x000000ffff089224 */ /* 0x000fe200078e00e8 */
[----:B------:R-:W-:Y:S01]  /*4c20*/  LEA R6, P0, R7, R232, 0x1 ;  /* 0x000000e807067211 */ /* 0x000fe200078008ff */
[----:B------:R-:W-:Y:S02]  /*4c30*/  IMAD.U32 R4, RZ, RZ, UR10 ;  /* 0x0000000aff047e24 */ /* 0x000fe4000f8e00ff */
[----:B------:R-:W-:Y:S01]  /*4c40*/  @!PT LDS RZ, [RZ] ;  /* 0x00000000fffff984 */ /* 0x000fe20000000800 */
[----:B------:R-:W-:Y:S01]  /*4c50*/  @!PT LDS RZ, [RZ] ;  /* 0x00000000fffff984 */ /* 0x000fe20000000800 */
[----:B------:R-:W-:Y:S01]  /*4c60*/  @!PT LDS RZ, [RZ] ;  /* 0x00000000fffff984 */ /* 0x000fe20000000800 */
[----:B------:R1:W-:Y:S01]  /*4c70*/  @!P2 LDGSTS.E.BYPASS.LTC128B.128 [R223+0x8000], desc[UR22][R232.64] ;  /* 0x08000000e8dfafae */ /* 0x0003e2000b981a16 */
[----:B------:R-:W-:Y:S02]  /*4c80*/  @!P1 IMAD.MOV.U32 R9, RZ, RZ, R233 ;  /* 0x000000ffff099224 */ /* 0x000fe400078e00e9 */
[----:B------:R-:W-:Y:S01]  /*4c90*/  LEA.HI.X R7, R5, R233, R4, 0x1, P0 ;  /* 0x000000e905077211 */ /* 0x000fe200000f0c04 */
        /* <DEDUP_REMOVED lines=17> */
.L_x_213:
[----:B------:R-:W-:Y:S01]  /*4db0*/  LDSM.16.M88.4 R100, [R201] ;  /* 0x00000000c964783b */ /* 0x000fe20000000200 */
[----:B------:R-:W-:Y:S01]  /*4dc0*/  ISETP.GT.AND P2, PT, R239, RZ, PT ;  /* 0x000000ffef00720c */ /* 0x000fe20003f44270 */
[----:B------:R-:W-:Y:S02]  /*4dd0*/  VIADD R234, R234, 0xffffffc0 ;  /* 0xffffffc0eaea7836 */ /* 0x000fe40000000000 */
[----:B------:R-:W1:Y:S04]  /*4de0*/  LDSM.16.MT88.4 R16, [R210+0xc000] ;  /* 0x00c00000d210783b */ /* 0x000e680000004200 */
        /* <DEDUP_REMOVED lines=24> */
[C---:B------:R-:W-:Y:S01]  /*4f70*/  HMMA.16816.F32.BF16 R56, R112.reuse, R180, R56 ;  /* 0x000000b47038723c */ /* 0x040fe20000041838 */
[----:B------:R-:W-:Y:S05]  /*4f80*/  IMAD.U32 R181, RZ, RZ, UR28 ;  /* 0x0000001cffb57e24 */ /* 0x000fea000f8e00ff */
[----:B------:R-:W-:Y:S02]  /*4f90*/  LEA R180, P0, R181, R246, 0x2 ;  /* 0x000000f6b5b47211 */ /* 0x000fe400078010ff */
[-C--:B------:R-:W-:Y:S01]  /*4fa0*/  HMMA.16816.F32.BF16 R60, R112, R182.reuse, R60 ;  /* 0x000000b6703c723c */ /* 0x080fe2000004183c */
[----:B------:R-:W-:Y:S07]  /*4fb0*/  LDSM.16.M88.4 R112, [R196+0x1000] ;  /* 0x00100000c470783b */ /* 0x000fee0000000200 */
[----:B------:R-:W-:Y:S01]  /*4fc0*/  HMMA.16816.F32.BF16 R64, R104, R182, R64 ;  /* 0x000000b66840723c */ /* 0x000fe20000041840 */
[----:B------:R-:W-:Y:S05]  /*4fd0*/  IMAD.U32 R105, RZ, RZ, UR28 ;  /* 0x0000001cff697e24 */ /* 0x000fea000f8e00ff */
[----:B------:R-:W-:Y:S02]  /*4fe0*/  LEA.HI.X.SX32 R181, R105, R247, 0x2, P0 ;  /* 0x000000f769b57211 */ /* 0x000fe400000f16ff */
[-C--:B------:R-:W-:Y:S01]  /*4ff0*/  HMMA.16816.F32.BF16 R4, R184, R188.reuse, R4 ;  /* 0x000000bcb804723c */ /* 0x080fe20000041804 */
[----:B------:R-:W2:Y:S04]  /*5000*/  LDSM.16.M88.4 R104, [R196] ;  /* 0x00000000c468783b */ /* 0x000ea80000000200 */
[C---:B------:R-:W-:Y:S03]  /*5010*/  LEA R182, P0, R229.reuse, R180, 0x5 ;  /* 0x000000b4e5b67211 */ /* 0x040fe600078028ff */
[C---:B------:R-:W-:Y:S04]  /*5020*/  HMMA.16816.F32.BF16 R8, R192.reuse, R188, R8 ;  /* 0x000000bcc008723c */ /* 0x040fe80000041808 */
[C---:B------:R-:W-:Y:S02]  /*5030*/  LEA.HI.X.SX32 R183, R229.reuse, R181, 0x5, P0 ;  /* 0x000000b5e5b77211 */ /* 0x040fe400000f2eff */
[C---:B------:R-:W-:Y:S02]  /*5040*/  LEA R188, P0, R229.reuse, R182, 0x5 ;  /* 0x000000b6e5bc7211 */ /* 0x040fe400078028ff */
[-C--:B------:R-:W-:Y:S03]  /*5050*/  HMMA.16816.F32.BF16 R12, R192, R190.reuse, R12 ;  /* 0x000000bec00c723c */ /* 0x080fe6000004180c */
[C---:B------:R-:W-:Y:S05]  /*5060*/  LEA.HI.X.SX32 R189, R229.reuse, R183, 0x5, P0 ;  /* 0x000000b7e5bd7211 */ /* 0x040fea00000f2eff */
[C---:B------:R-:W-:Y:S04]  /*5070*/  HMMA.16816.F32.BF16 R16, R184.reuse, R190, R16 ;  /* 0x000000beb810723c */ /* 0x040fe80000041810 */
[C---:B------:R-:W-:Y:S04]  /*5080*/  LEA R190, P0, R229.reuse, R188, 0x5 ;  /* 0x000000bce5be7211 */ /* 0x040fe800078028ff */
[-C--:B-1----:R-:W-:Y:S03]  /*5090*/  HMMA.16816.F32.BF16 R52, R184, R100.reuse, R52 ;  /* 0x00000064b834723c */ /* 0x082fe60000041834 */
[C---:B------:R-:W-:Y:S02]  /*50a0*/  LEA.HI.X.SX32 R191, R229.reuse, R189, 0x5, P0 ;  /* 0x000000bde5bf7211 */ /* 0x040fe400000f2eff */
[C---:B------:R-:W-:Y:S03]  /*50b0*/  LEA R250, P0, R229.reuse, R190, 0x5 ;  /* 0x000000bee5fa7211 */ /* 0x040fe600078028ff */
[C---:B------:R-:W-:Y:S04]  /*50c0*/  HMMA.16816.F32.BF16 R56, R192.reuse, R100, R56 ;  /* 0x00000064c038723c */ /* 0x040fe80000041838 */
[C---:B------:R-:W-:Y:S04]  /*50d0*/  LEA.HI.X.SX32 R251, R229.reuse, R191, 0x5, P0 ;  /* 0x000000bfe5fb7211 */ /* 0x040fe800000f2eff */
[-C--:B------:R-:W-:Y:S03]  /*50e0*/  HMMA.16816.F32.BF16 R60, R192, R102.reuse, R60 ;  /* 0x00000066c03c723c */ /* 0x080fe6000004183c */
[C---:B------:R-:W-:Y:S04]  /*50f0*/  LEA R192, P0, R229.reuse, R250, 0x5 ;  /* 0x000000fae5c07211 */ /* 0x040fe800078028ff */
[C---:B------:R-:W-:Y:S01]  /*5100*/  LEA.HI.X.SX32 R193, R229.reuse, R251, 0x5, P0 ;  /* 0x000000fbe5c17211 */ /* 0x040fe200000f2eff */
[----:B------:R-:W-:Y:S01]  /*5110*/  HMMA.16816.F32.BF16 R64, R184, R102, R64 ;  /* 0x00000066b840723c */ /* 0x000fe20000041840 */
[----:B------:R-:W1:Y:S03]  /*5120*/  LDSM.16.MT88.4 R100, [R210+0xf800] ;  /* 0x00f80000d264783b */ /* 0x000e660000004200 */
[C---:B------:R-:W-:Y:S04]  /*5130*/  LEA R186, P0, R229.reuse, R192, 0x5 ;  /* 0x000000c0e5ba7211 */ /* 0x040fe800078028ff */
[-C--:B--2---:R-:W-:Y:S05]  /*5140*/  HMMA.16816.F32.BF16 R4, R104, R108.reuse, R4 ;  /* 0x0000006c6804723c */ /* 0x084fea0000041804 */
[C---:B------:R-:W-:Y:S03]  /*5150*/  LEA.HI.X.SX32 R187, R229.reuse, R193, 0x5, P0 ;  /* 0x000000c1e5bb7211 */ /* 0x040fe600000f2eff */
[C---:B------:R-:W-:Y:S04]  /*5160*/  HMMA.16816.F32.BF16 R8, R112.reuse, R108, R8 ;  /* 0x0000006c7008723c */ /* 0x040fe80000041808 */
[C---:B------:R-:W-:Y:S04]  /*5170*/  IMAD.WIDE R184, R229.reuse, -0xc0, R186 ;  /* 0xffffff40e5b87825 */ /* 0x040fe800078e02ba */
[-C--:B------:R-:W-:Y:S03]  /*5180*/  HMMA.16816.F32.BF16 R12, R112, R110.reuse, R12 ;  /* 0x0000006e700c723c */ /* 0x080fe6000004180c */
[C---:B------:R-:W-:Y:S04]  /*5190*/  LEA R194, P0, R229.reuse, R184, 0x5 ;  /* 0x000000b8e5c27211 */ /* 0x040fe800078028ff */
[C---:B------:R-:W-:Y:S01]  /*51a0*/  LEA.HI.X.SX32 R195, R229.reuse, R185, 0x5, P0 ;  /* 0x000000b9e5c37211 */ /* 0x040fe200000f2eff */
[C---:B------:R-:W-:Y:S04]  /*51b0*/  HMMA.16816.F32.BF16 R16, R104.reuse, R110, R16 ;  /* 0x0000006e6810723c */ /* 0x040fe80000041810 */
[C---:B------:R-:W-:Y:S04]  /*51c0*/  LEA R108, P0, R229.reuse, R194, 0x5 ;  /* 0x000000c2e56c7211 */ /* 0x040fe800078028ff */
[C---:B------:R-:W-:Y:S01]  /*51d0*/  LEA.HI.X.SX32 R109, R229.reuse, R195, 0x5, P0 ;  /* 0x000000c3e56d7211 */ /* 0x040fe200000f2eff */
        /* <DEDUP_REMOVED lines=15> */
[C---:B------:R-:W-:Y:S03]  /*52d0*/  IMAD.WIDE R102, R229.reuse, -0xc0, R112 ;  /* 0xffffff40e5667825 */ /* 0x040fe600078e0270 */
[----:B------:R2:W-:Y:S04]  /*52e0*/  REDG.E.ADD.F32.FTZ.RN.STRONG.GPU desc[UR22][R246.64], R4 ;  /* 0x00000004f60079a6 */ /* 0x0005e8000c12f316 */
[----:B------:R3:W-:Y:S01]  /*52f0*/  REDG.E.ADD.F32.FTZ.RN.STRONG.GPU desc[UR22][R180.64], R5 ;  /* 0x00000005b40079a6 */ /* 0x0007e2000c12f316 */
[C---:B------:R-:W-:Y:S03]  /*5300*/  LEA R106, P0, R229.reuse, R102, 0x5 ;  /* 0x00000066e56a7211 */ /* 0x040fe600078028ff */
[----:B------:R4:W-:Y:S01]  /*5310*/  REDG.E.ADD.F32.FTZ.RN.STRONG.GPU desc[UR22][R182.64], R6 ;  /* 0x00000006b60079a6 */ /* 0x0009e2000c12f316 */
[C---:B------:R-:W-:Y:S03]  /*5320*/  LEA.HI.X.SX32 R107, R229.reuse, R103, 0x5, P0 ;  /* 0x00000067e56b7211 */ /* 0x040fe600000f2eff */
        /* <DEDUP_REMOVED lines=11> */
[----:B------:R1:W-:Y:S01]  /*53e0*/  REDG.E.ADD.F32.FTZ.RN.STRONG.GPU desc[UR22][R184.64+0x80], R17 ;  /* 0x00008011b80079a6 */ /* 0x0003e2000c12f316 */
[C---:B------:R-:W-:Y:S02]  /*53f0*/  LEA.HI.X.SX32 R181, R229.reuse, R5, 0x5, P0 ;  /* 0x00000005e5b57211 */ /* 0x040fe400000f2eff */
[C---:B----4-:R-:W-:Y:S01]  /*5400*/  LEA R182, P0, R229.reuse, R180, 0x5 ;  /* 0x000000b4e5b67211 */ /* 0x050fe200078028ff */
[----:B------:R-:W-:Y:S03]  /*5410*/  REDG.E.ADD.F32.FTZ.RN.STRONG.GPU desc[UR22][R194.64+0x80], R18 ;  /* 0x00008012c20079a6 */ /* 0x000fe6000c12f316 */
[C---:B------:R-:W-:Y:S01]  /*5420*/  LEA.HI.X.SX32 R183, R229.reuse, R181, 0x5, P0 ;  /* 0x000000b5e5b77211 */ /* 0x040fe200000f2eff */
[----:B------:R2:W-:Y:S01]  /*5430*/  REDG.E.ADD.F32.FTZ.RN.STRONG.GPU desc[UR22][R108.64+0x80], R19 ;  /* 0x000080136c0079a6 */ /* 0x0005e2000c12f316 */
[C---:B------:R-:W-:Y:S03]  /*5440*/  LEA R188, P0, R229.reuse, R182, 0x5 ;  /* 0x000000b6e5bc7211 */ /* 0x040fe600078028ff */
[----:B------:R-:W-:Y:S01]  /*5450*/  REDG.E.ADD.F32.FTZ.RN.STRONG.GPU desc[UR22][R110.64+0x80], R12 ;  /* 0x0000800c6e0079a6 */ /* 0x000fe2000c12f316 */
        /* <DEDUP_REMOVED lines=17> */
[C---:B------:R-:W-:Y:S02]  /*5570*/  LEA.HI.X.SX32 R185, R229.reuse, R251, 0x5, P0 ;  /* 0x000000fbe5b97211 */ /* 0x040fe400000f2eff */
[C---:B------:R-:W-:Y:S01]  /*5580*/  LEA R186, P0, R229.reuse, R184, 0x5 ;  /* 0x000000b8e5ba7211 */ /* 0x040fe200078028ff */
[----:B------:R-:W-:Y:S03]  /*5590*/  REDG.E.ADD.F32.FTZ.RN.STRONG.GPU desc[UR22][R180.64+0x100], R57 ;  /* 0x00010039b40079a6 */ /* 0x000fe6000c12f316 */
[C---:B------:R-:W-:Y:S01]  /*55a0*/  LEA.HI.X.SX32 R187, R229.reuse, R185, 0x5, P0 ;  /* 0x000000b9e5bb7211 */ /* 0x040fe200000f2eff */
[----:B------:R-:W-:Y:S01]  /*55b0*/  REDG.E.ADD.F32.FTZ.RN.STRONG.GPU desc[UR22][R182.64+0x100], R58 ;  /* 0x0001003ab60079a6 */ /* 0x000fe2000c12f316 */
[C---:B--2---:R-:W-:Y:S03]  /*55c0*/  LEA R108, P0, R229.reuse, R186, 0x5 ;  /* 0x000000bae56c7211 */ /* 0x044fe600078028ff */
        /* <DEDUP_REMOVED lines=29> */
[----:B------:R-:W-:Y:S07]  /*57a0*/  LDSM.16.MT88.4 R12, [R197+0x1800] ;  /* 0x00180000c50c783b */ /* 0x000fee0000004200 */
[----:B------:R-:W-:Y:S01]  /*57b0*/  HMMA.16816.F32.BF16 R96, R4, R18, R96 ;  /* 0x000000120460723c */ /* 0x000fe20000041860 */
[----:B------:R-:W2:Y:S04]  /*57c0*/  LDSM.16.MT88.4 R4, [R203+-0x800] ;  /* 0xfff80000cb04783b */ /* 0x000ea80000004200 */
[----:B------:R-:W3:Y:S03]  /*57d0*/  LDSM.16.MT88.4 R16, [R202+-0x800] ;  /* 0xfff80000ca10783b */ /* 0x000ee60000004200 */
[-C--:B----4-:R-:W-:Y:S08]  /*57e0*/  HMMA.16816.F32.BF16 R68, R52, R56.reuse, R68 ;  /* 0x000000383444723c */ /* 0x090ff00000041844 */
[C---:B------:R-:W-:Y:S08]  /*57f0*/  HMMA.16816.F32.BF16 R72, R64.reuse, R56, R72 ;  /* 0x000000384048723c */ /* 0x040ff00000041848 */
[-C--:B------:R-:W-:Y:S08]  /*5800*/  HMMA.16816.F32.BF16 R76, R64, R58.reuse, R76 ;  /* 0x0000003a404c723c */ /* 0x080ff0000004184c */
[C---:B------:R-:W-:Y:S01]  /*5810*/  HMMA.16816.F32.BF16 R80, R52.reuse, R58, R80 ;  /* 0x0000003a3450723c */ /* 0x040fe20000041850 */
[----:B------:R-:W4:Y:S07]  /*5820*/  LDSM.16.MT88.4 R56, [R197+0x3800] ;  /* 0x00380000c538783b */ /* 0x000f2e0000004200 */
        /* <DEDUP_REMOVED lines=11> */
[----:B------:R-:W-:Y:S04]  /*58e0*/  HMMA.16816.F32.BF16 R96, R8, R110, R96 ;  /* 0x0000006e0860723c */ /* 0x000fe80000041860 */
[C---:B------:R-:W-:Y:S01]  /*58f0*/  LOP3.LUT R8, R239.reuse, 0x1, RZ, 0xc0, !PT ;  /* 0x00000001ef087812 */ /* 0x040fe200078ec0ff */
[----:B------:R-:W-:Y:S03]  /*5900*/  VIADD R239, R239, 0xffffffff ;  /* 0xffffffffefef7836 */ /* 0x000fe60000000000 */
[-C--:B--2---:R-:W-:Y:S05]  /*5910*/  HMMA.16816.F32.BF16 R68, R4, R12.reuse, R68 ;  /* 0x0000000c0444723c */ /* 0x084fea0000041844 */
[----:B------:R-:W-:Y:S03]  /*5920*/  ISETP.NE.U32.AND P0, PT, R8, 0x1, PT ;  /* 0x000000010800780c */ /* 0x000fe60003f05070 */
[C---:B---3--:R-:W-:Y:S08]  /*5930*/  HMMA.16816.F32.BF16 R72, R16.reuse, R12, R72 ;  /* 0x0000000c1048723c */ /* 0x048ff00000041848 */
[-C--:B------:R-:W-:Y:S08]  /*5940*/  HMMA.16816.F32.BF16 R76, R16, R14.reuse, R76 ;  /* 0x0000000e104c723c */ /* 0x080ff0000004184c */
[C---:B------:R-:W-:Y:S08]  /*5950*/  HMMA.16816.F32.BF16 R80, R4.reuse, R14, R80 ;  /* 0x0000000e0450723c */ /* 0x040ff00000041850 */
[-C--:B----4-:R-:W-:Y:S08]  /*5960*/  HMMA.16816.F32.BF16 R84, R4, R56.reuse, R84 ;  /* 0x000000380454723c */ /* 0x090ff00000041854 */
[C---:B------:R-:W-:Y:S08]  /*5970*/  HMMA.16816.F32.BF16 R88, R16.reuse, R56, R88 ;  /* 0x000000381058723c */ /* 0x040ff00000041858 */
[-C--:B------:R-:W-:Y:S08]  /*5980*/  HMMA.16816.F32.BF16 R92, R16, R58.reuse, R92 ;  /* 0x0000003a105c723c */ /* 0x080ff0000004185c */
[----:B------:R-:W-:Y:S04]  /*5990*/  HMMA.16816.F32.BF16 R96, R4, R58, R96 ;  /* 0x0000003a0460723c */ /* 0x000fe80000041860 */
[C---:B------:R-:W-:Y:S01]  /*59a0*/  VIADD R6, R197.reuse, 0xffffc000 ;  /* 0xffffc000c5067836 */ /* 0x040fe20000000000 */
[----:B------:R-:W-:Y:S01]  /*59b0*/  @P4 IADD3 R5, P1, PT, R248, -0x100, RZ ;  /* 0xffffff00f8054810 */ /* 0x000fe20007f3e0ff */
[----:B------:R-:W-:Y:S01]  /*59c0*/  @P0 VIADD R6, R197, 0x4000 ;  /* 0x00004000c5060836 */ /* 0x000fe20000000000 */
[----:B------:R-:W-:Y:S02]  /*59d0*/  @P4 IADD3 R228, P0, PT, R228, -0x100, RZ ;  /* 0xffffff00e4e44810 */ /* 0x000fe40007f1e0ff */
[----:B------:R-:W-:Y:S01]  /*59e0*/  @P4 IADD3.X R4, PT, PT, R249, -0x1, RZ, P1, !PT ;  /* 0xfffffffff9044810 */ /* 0x000fe20000ffe4ff */
[----:B------:R-:W-:Y:S01]  /*59f0*/  IMAD.MOV.U32 R197, RZ, RZ, R6 ;  /* 0x000000ffffc57224 */ /* 0x000fe200078e0006 */
[----:B------:R-:W-:Y:S01]  /*5a00*/  @P4 IADD3.X R227, PT, PT, R227, -0x1, RZ, P0, !PT ;  /* 0xffffffffe3e34810 */ /* 0x000fe200007fe4ff */
        /* <DEDUP_REMOVED lines=118> */
.L_x_215:
[----:B------:R-:W2:Y:S01]  /*6170*/  LDCU.64 UR10, c[0x0][0x5c0] ;  /* 0x0000b800ff0a77ac */ /* 0x000ea20008000a00 */
[----:B-1----:R-:W-:-:S05]  /*6180*/  IADD3 R28, PT, PT, R240, R243, RZ ;  /* 0x000000f3f01c7210 */ /* 0x002fca0007ffe0ff */
[C---:B--2---:R-:W-:Y:S02]  /*6190*/  IMAD R3, R28.reuse, UR11, RZ ;  /* 0x0000000b1c037c24 */ /* 0x044fe4000f8e02ff */
[----:B------:R-:W-:-:S05]  /*61a0*/  IMAD.WIDE.U32 R28, R28, UR10, RZ ;  /* 0x0000000a1c1c7c25 */ /* 0x000fca000f8e00ff */
[----:B------:R-:W-:Y:S02]  /*61b0*/  IADD3 R3, PT, PT, R29, R3, RZ ;  /* 0x000000031d037210 */ /* 0x000fe40007ffe0ff */
.L_x_216:
        /* <DEDUP_REMOVED lines=12> */
.L_x_217:
[----:B------:R-:W1:Y:S01]  /*6280*/  LDCU.64 UR6, c[0x0][0x5c8] ;  /* 0x0000b900ff0677ac */ /* 0x000e620008000a00 */
[----:B------:R-:W-:-:S05]  /*6290*/  IADD3 R4, PT, PT, R240, R243, RZ ;  /* 0x000000f3f0047210 */ /* 0x000fca0007ffe0ff */
[C---:B-1----:R-:W-:Y:S02]  /*62a0*/  IMAD R0, R4.reuse, UR7, RZ ;  /* 0x0000000704007c24 */ /* 0x042fe4000f8e02ff */
[----:B------:R-:W-:-:S05]  /*62b0*/  IMAD.WIDE.U32 R4, R4, UR6, RZ ;  /* 0x0000000604047c25 */ /* 0x000fca000f8e00ff */
[----:B------:R-:W-:Y:S02]  /*62c0*/  IADD3 R0, PT, PT, R5, R0, RZ ;  /* 0x0000000005007210 */ /* 0x000fe40007ffe0ff */
[----:B------:R-:W-:-:S07]  /*62d0*/  MOV R2, R4 ;  /* 0x0000000400027202 */ /* 0x000fce0000000f00 */
.L_x_218:
[----:B------:R-:W-:Y:S01]  /*62e0*/  BAR.SYNC.DEFER_BLOCKING 0x0 ;  /* 0x0000000000007b1d */ /* 0x000fe20000010000 */
[----:B------:R-:W-:Y:S02]  /*62f0*/  USHF.L.U32 UR12, UR21, 0x6, URZ ;  /* 0x00000006150c7899 */ /* 0x000fe400080006ff */
[----:B------:R-:W-:Y:S02]  /*6300*/  USHF.L.U32 UR14, UR21, 0x6, URZ ;  /* 0x00000006150e7899 */ /* 0x000fe400080006ff */
[----:B------:R-:W-:Y:S01]  /*6310*/  UIMAD.WIDE.U32 UR16, UR12, UR10, URZ ;  /* 0x0000000a0c1072a5 */ /* 0x000fe2000f8e00ff */
[----:B------:R-:W-:Y:S01]  /*6320*/  BSSY.RECONVERGENT B0, `(.L_x_219) ;  /* 0x0000028000007945 */ /* 0x000fe20003800200 */
[----:B------:R-:W-:Y:S01]  /*6330*/  USHF.R.S32.HI UR13, URZ, 0x1f, UR12 ;  /* 0x0000001fff0d7899 */ /* 0x000fe2000801140c */
[----:B------:R-:W1:Y:S03]  /*6340*/  LDCU.64 UR4, c[0x0][0x5d8] ;  /* 0x0000bb00ff0477ac */ /* 0x000e660008000a00 */
[----:B------:R-:W-:Y:S01]  /*6350*/  IMAD.U32 R30, RZ, RZ, UR16 ;  /* 0x00000010ff1e7e24 */ /* 0x000fe2000f8e00ff */
[----:B------:R-:W-:Y:S01]  /*6360*/  UIMAD UR15, UR13, UR10, URZ ;  /* 0x0000000a0d0f72a4 */ /* 0x000fe2000f8e02ff */
[----:B------:R-:W-:-:S03]  /*6370*/  IMAD.U32 R31, RZ, RZ, UR17 ;  /* 0x00000011ff1f7e24 */ /* 0x000fc6000f8e00ff */
[----:B------:R-:W-:Y:S01]  /*6380*/  LOP3.LUT R29, R30, 0x38, R215, 0xf8, !PT ;  /* 0x000000381e1d7812 */ /* 0x000fe200078ef8d7 */
[----:B------:R-:W-:Y:S01]  /*6390*/  UIMAD UR15, UR12, UR11, UR15 ;  /* 0x0000000b0c0f72a4 */ /* 0x000fe2000f8e020f */
[----:B------:R-:W-:Y:S02]  /*63a0*/  VIADD R30, R241, -UR14 ;  /* 0x8000000ef11e7c36 */ /* 0x000fe40008000000 */
[----:B------:R-:W-:Y:S02]  /*63b0*/  IADD3 R40, P0, PT, R28, R29, RZ ;  /* 0x0000001d1c287210 */ /* 0x000fe40007f1e0ff */
[C---:B------:R-:W-:Y:S01]  /*63c0*/  IADD3 R29, PT, PT, R217.reuse, 0x20, RZ ;  /* 0x00000020d91d7810 */ /* 0x040fe20007ffe0ff */
[----:B------:R2:W3:Y:S01]  /*63d0*/  LDS.128 R24, [R223+0xd000] ;  /* 0x00d00000df187984 */ /* 0x0004e20000000c00 */
[----:B------:R-:W-:Y:S02]  /*63e0*/  MOV R28, UR15 ;  /* 0x0000000f001c7c02 */ /* 0x000fe40008000f00 */
[-C--:B------:R-:W-:Y:S01]  /*63f0*/  ISETP.GE.AND P2, PT, R217, R30.reuse, PT ;  /* 0x0000001ed900720c */ /* 0x080fe20003f46270 */
[----:B------:R2:W4:Y:S01]  /*6400*/  LDS.128 R20, [R223+0xf000] ;  /* 0x00f00000df147984 */ /* 0x0005220000000c00 */
[----:B------:R-:W-:Y:S01]  /*6410*/  IADD3.X R41, PT, PT, R3, UR17, R28, P0, !PT ;  /* 0x0000001103297c10 */ /* 0x000fe200087fe41c */
[----:B------:R-:W-:Y:S01]  /*6420*/  IMAD.U32 R3, RZ, RZ, UR6 ;  /* 0x00000006ff037e24 */ /* 0x000fe2000f8e00ff */
[----:B------:R-:W-:Y:S01]  /*6430*/  IADD3 R37, P0, PT, R217, 0x20, RZ ;  /* 0x00000020d9257810 */ /* 0x000fe20007f1e0ff */
[----:B------:R2:W2:Y:S01]  /*6440*/  LDS.128 R16, [R223+0x10000] ;  /* 0x01000000df107984 */ /* 0x0004a20000000c00 */
[----:B------:R-:W-:Y:S01]  /*6450*/  ISETP.GE.AND P4, PT, R29, R30, PT ;  /* 0x0000001e1d00720c */ /* 0x000fe20003f86270 */
[C---:B-1----:R-:W-:Y:S01]  /*6460*/  IMAD.WIDE.U32 R40, R212.reuse, UR4, R40 ;  /* 0x00000004d4287c25 */ /* 0x042fe2000f8e0028 */
[----:B------:R-:W-:Y:S01]  /*6470*/  IADD3.X R36, PT, PT, RZ, RZ, RZ, P0, !PT ;  /* 0x000000ffff247210 */ /* 0x000fe200007fe4ff */
[----:B------:R1:W1:Y:S02]  /*6480*/  LDS.128 R12, [R223+0x11000] ;  /* 0x01100000df0c7984 */ /* 0x0002640000000c00 */
[----:B------:R-:W-:-:S02]  /*6490*/  IMAD R39, R212, UR5, R41 ;  /* 0x00000005d4277c24 */ /* 0x000fc4000f8e0229 */
[----:B------:R1:W1:Y:S04]  /*64a0*/  LDS.128 R8, [R223+0x12000] ;  /* 0x01200000df087984 */ /* 0x0002680000000c00 */
[----:B------:R1:W1:Y:S01]  /*64b0*/  LDS.128 R4, [R223+0x13000] ;  /* 0x01300000df047984 */ /* 0x0002620000000c00 */
[----:B------:R-:W-:Y:S05]  /*64c0*/  @P2 BRA `(.L_x_220) ;  /* 0x0000000000342947 */ /* 0x000fea0003800000 */
[----:B------:R-:W3:Y:S01]  /*64d0*/  LDCU UR14, c[0x0][0x440] ;  /* 0x00008800ff0e77ac */ /* 0x000ee20008000800 */
[----:B------:R-:W4:Y:S01]  /*64e0*/  LDS.128 R32, [R223+0xe000] ;  /* 0x00e00000df207984 */ /* 0x000f220000000c00 */
[----:B------:R-:W-:Y:S01]  /*64f0*/  IMAD.MOV.U32 R38, RZ, RZ, R40 ;  /* 0x000000ffff267224 */ /* 0x000fe200078e0028 */
[----:B------:R-:W2:Y:S03]  /*6500*/  LDCU.64 UR4, c[0x0][0x560] ;  /* 0x0000ac00ff0477ac */ /* 0x000ea60008000a00 */
[----:B------:R-:W-:-:S04]  /*6510*/  IMAD.WIDE.U32 R44, R217, UR10, R38 ;  /* 0x0000000ad92c7c25 */ /* 0x000fc8000f8e0026 */
[----:B------:R-:W-:Y:S01]  /*6520*/  IMAD R38, R217, UR11, R45 ;  /* 0x0000000bd9267c24 */ /* 0x000fe2000f8e022d */
[----:B---3--:R-:W-:Y:S02]  /*6530*/  ISETP.GE.AND P1, PT, R216, UR14, PT ;  /* 0x0000000ed8007c0c */ /* 0x008fe4000bf26270 */
[----:B------:R-:W-:Y:S02]  /*6540*/  ISETP.GE.AND P0, PT, R220, UR14, PT ;  /* 0x0000000edc007c0c */ /* 0x000fe4000bf06270 */
[----:B--2---:R-:W-:-:S04]  /*6550*/  LEA R42, P3, R44, UR4, 0x1 ;  /* 0x000000042c2a7c11 */ /* 0x004fc8000f8608ff */
[----:B------:R-:W-:-:S05]  /*6560*/  LEA.HI.X R43, R44, UR5, R38, 0x1, P3 ;  /* 0x000000052c2b7c11 */ /* 0x000fca00098f0c26 */
[----:B------:R-:W2:Y:S04]  /*6570*/  @!P1 LDS.128 R28, [R223+0xc000] ;  /* 0x00c00000df1c9984 */ /* 0x000ea80000000c00 */
[----:B----4-:R3:W-:Y:S04]  /*6580*/  @!P0 STG.E.128 desc[UR22][R42.64+0x80], R32 ;  /* 0x000080202a008986 */ /* 0x0107e8000c101d16 */
[----:B--2---:R3:W-:Y:S02]  /*6590*/  @!P1 STG.E.128 desc[UR22][R42.64], R28 ;  /* 0x0000001c2a009986 */ /* 0x0047e4000c101d16 */
.L_x_220:
[----:B------:R-:W-:Y:S05]  /*65a0*/  BSYNC.RECONVERGENT B0 ;  /* 0x0000000000007941 */ /* 0x000fea0003800200 */
.L_x_219:
[----:B------:R-:W-:Y:S04]  /*65b0*/  BSSY.RECONVERGENT B0, `(.L_x_221) ;  /* 0x000000f000007945 */ /* 0x000fe80003800200 */
[----:B------:R-:W-:Y:S05]  /*65c0*/  @P4 BRA `(.L_x_222) ;  /* 0x0000000000344947 */ /* 0x000fea0003800000 */
[----:B------:R-:W4:Y:S01]  /*65d0*/  LDCU UR14, c[0x0][0x440] ;  /* 0x00008800ff0e77ac */ /* 0x000f220008000800 */
[----:B---3--:R-:W-:Y:S02]  /*65e0*/  IMAD R28, R36, UR10, RZ ;  /* 0x0000000a241c7c24 */ /* 0x008fe4000f8e02ff */
[----:B------:R-:W-:Y:S01]  /*65f0*/  IMAD.MOV.U32 R38, RZ, RZ, R40 ;  /* 0x000000ffff267224 */ /* 0x000fe200078e0028 */
[----:B------:R-:W3:Y:S01]  /*6600*/  LDCU.64 UR4, c[0x0][0x560] ;  /* 0x0000ac00ff0477ac */ /* 0x000ee20008000a00 */
[C---:B------:R-:W-:Y:S02]  /*6610*/  IMAD R28, R37.reuse, UR11, R28 ;  /* 0x0000000b251c7c24 */ /* 0x040fe4000f8e021c */
[----:B------:R-:W-:-:S05]  /*6620*/  IMAD.WIDE.U32 R30, R37, UR10, R38 ;  /* 0x0000000a251e7c25 */ /* 0x000fca000f8e0026 */
[----:B------:R-:W-:Y:S02]  /*6630*/  IADD3 R28, PT, PT, R28, R31, RZ ;  /* 0x0000001f1c1c7210 */ /* 0x000fe40007ffe0ff */
[----:B----4-:R-:W-:Y:S02]  /*6640*/  ISETP.GE.AND P1, PT, R216, UR14, PT ;  /* 0x0000000ed8007c0c */ /* 0x010fe4000bf26270 */
[----:B------:R-:W-:Y:S02]  /*6650*/  ISETP.GE.AND P0, PT, R220, UR14, PT ;  /* 0x0000000edc007c0c */ /* 0x000fe4000bf06270 */
[----:B---3--:R-:W-:-:S04]  /*6660*/  LEA R32, P3, R30, UR4, 0x1 ;  /* 0x000000041e207c11 */ /* 0x008fc8000f8608ff */
[----:B------:R-:W-:-:S05]  /*6670*/  LEA.HI.X R33, R30, UR5, R28, 0x1, P3 ;  /* 0x000000051e217c11 */ /* 0x000fca00098f0c1c */
[----:B------:R3:W-:Y:S04]  /*6680*/  @!P1 STG.E.128 desc[UR22][R32.64], R24 ;  /* 0x0000001820009986 */ /* 0x0007e8000c101d16 */
[----:B------:R3:W-:Y:S02]  /*6690*/  @!P0 STG.E.128 desc[UR22][R32.64+0x80], R20 ;  /* 0x0000801420008986 */ /* 0x0007e4000c101d16 */
.L_x_222:
[----:B------:R-:W-:Y:S05]  /*66a0*/  BSYNC.RECONVERGENT B0 ;  /* 0x0000000000007941 */ /* 0x000fea0003800200 */
.L_x_221:
[----:B---34-:R-:W-:Y:S01]  /*66b0*/  MOV R20, R216 ;  /* 0x000000d800147202 */ /* 0x018fe20000000f00 */
[----:B------:R-:W3:Y:S01]  /*66c0*/  LDCU.64 UR4, c[0x0][0x5e0] ;  /* 0x0000bc00ff0477ac */ /* 0x000ee20008000a00 */
[----:B------:R-:W-:Y:S01]  /*66d0*/  MOV R21, RZ ;  /* 0x000000ff00157202 */ /* 0x000fe20000000f00 */
[----:B------:R-:W-:Y:S01]  /*66e0*/  BSSY.RECONVERGENT B0, `(.L_x_223) ;  /* 0x0000014000007945 */ /* 0x000fe20003800200 */
[----:B------:R-:W-:Y:S01]  /*66f0*/  UIMAD UR13, UR13, UR6, URZ ;  /* 0x000000060d0d72a4 */ /* 0x000fe2000f8e02ff */
[----:B------:R-:W-:-:S03]  /*6700*/  IMAD.WIDE.U32 R20, R3, UR12, R20 ;  /* 0x0000000c03147c25 */ /* 0x000fc6000f8e0014 */
[----:B------:R-:W-:Y:S01]  /*6710*/  UIMAD UR13, UR12, UR7, UR13 ;  /* 0x000000070c0d72a4 */ /* 0x000fe2000f8e020d */
[----:B------:R-:W-:-:S05]  /*6720*/  IADD3 R22, P0, PT, R2, R20, RZ ;  /* 0x0000001402167210 */ /* 0x000fca0007f1e0ff */
[----:B------:R-:W-:-:S03]  /*6730*/  IADD3.X R23, PT, PT, R0, UR13, R21, P0, !PT ;  /* 0x0000000d00177c10 */ /* 0x000fc600087fe415 */
[----:B---3--:R-:W-:-:S04]  /*6740*/  IMAD.WIDE.U32 R22, R212, UR4, R22 ;  /* 0x00000004d4167c25 */ /* 0x008fc8000f8e0016 */
[----:B------:R-:W-:Y:S01]  /*6750*/  IMAD R3, R212, UR5, R23 ;  /* 0x00000005d4037c24 */ /* 0x000fe2000f8e0217 */
[----:B------:R-:W-:Y:S06]  /*6760*/  @P2 BRA `(.L_x_224) ;  /* 0x00000000002c2947 */ /* 0x000fec0003800000 */
[----:B------:R-:W3:Y:S01]  /*6770*/  LDCU UR10, c[0x0][0x440] ;  /* 0x00008800ff0a77ac */ /* 0x000ee20008000800 */
[----:B------:R-:W-:Y:S01]  /*6780*/  IMAD.MOV.U32 R2, RZ, RZ, R22 ;  /* 0x000000ffff027224 */ /* 0x000fe200078e0016 */
[----:B------:R-:W4:Y:S03]  /*6790*/  LDCU.64 UR4, c[0x0][0x568] ;  /* 0x0000ad00ff0477ac */ /* 0x000f260008000a00 */
[----:B------:R-:W-:-:S04]  /*67a0*/  IMAD.WIDE.U32 R24, R217, UR6, R2 ;  /* 0x00000006d9187c25 */ /* 0x000fc8000f8e0002 */
[----:B------:R-:W-:Y:S01]  /*67b0*/  IMAD R0, R217, UR7, R25 ;  /* 0x00000007d9007c24 */ /* 0x000fe2000f8e0219 */
[----:B---3--:R-:W-:Y:S02]  /*67c0*/  ISETP.GE.AND P1, PT, R216, UR10, PT ;  /* 0x0000000ad8007c0c */ /* 0x008fe4000bf26270 */
[----:B------:R-:W-:Y:S02]  /*67d0*/  ISETP.GE.AND P0, PT, R220, UR10, PT ;  /* 0x0000000adc007c0c */ /* 0x000fe4000bf06270 */
[----:B----4-:R-:W-:-:S04]  /*67e0*/  LEA R20, P2, R24, UR4, 0x1 ;  /* 0x0000000418147c11 */ /* 0x010fc8000f8408ff */
[----:B------:R-:W-:-:S05]  /*67f0*/  LEA.HI.X R21, R24, UR5, R0, 0x1, P2 ;  /* 0x0000000518157c11 */ /* 0x000fca00090f0c00 */
[----:B--2---:R3:W-:Y:S04]  /*6800*/  @!P1 STG.E.128 desc[UR22][R20.64], R16 ;  /* 0x0000001014009986 */ /* 0x0047e8000c101d16 */
[----:B-1----:R3:W-:Y:S02]  /*6810*/  @!P0 STG.E.128 desc[UR22][R20.64+0x80], R8 ;  /* 0x0000800814008986 */ /* 0x0027e4000c101d16 */
.L_x_224:
[----:B------:R-:W-:Y:S05]  /*6820*/  BSYNC.RECONVERGENT B0 ;  /* 0x0000000000007941 */ /* 0x000fea0003800200 */
.L_x_223:
        /* <DEDUP_REMOVED lines=10> */
[----:B-1-3--:R-:W-:-:S04]  /*68d0*/  LEA R8, P2, R2, UR4, 0x1 ;  /* 0x0000000402087c11 */ /* 0x00afc8000f8408ff */
[----:B------:R-:W-:-:S05]  /*68e0*/  LEA.HI.X R9, R2, UR5, R36, 0x1, P2 ;  /* 0x0000000502097c11 */ /* 0x000fca00090f0c24 */
[----:B------:R4:W-:Y:S04]  /*68f0*/  @!P1 STG.E.128 desc[UR22][R8.64], R12 ;  /* 0x0000000c08009986 */ /* 0x0009e8000c101d16 */
[----:B------:R4:W-:Y:S02]  /*6900*/  @!P0 STG.E.128 desc[UR22][R8.64+0x80], R4 ;  /* 0x0000800408008986 */ /* 0x0009e4000c101d16 */
.L_x_191:
[----:B------:R-:W-:Y:S05]  /*6910*/  BSYNC.RECONVERGENT B1 ;  /* 0x0000000000017941 */ /* 0x000fea0003800200 */
.L_x_169:
[----:B------:R-:W2:Y:S01]  /*6920*/  LDCU UR5, c[0x0][0x438] ;  /* 0x00008700ff0577ac */ /* 0x000ea20008000800 */
[----:B-1-34-:R-:W1:Y:S01]  /*6930*/  LDC R7, c[0x0][0x438] ;  /* 0x00010e00ff077b82 */ /* 0x01ae620000000800 */
[----:B------:R-:W3:Y:S01]  /*6940*/  LDCU UR6, c[0x0][0x370] ;  /* 0x00006e00ff0677ac */ /* 0x000ee20008000800 */
[----:B--2---:R-:W-:-:S04]  /*6950*/  UIADD3 UR5, UPT, UPT, UR5, 0x3f, URZ ;  /* 0x0000003f05057890 */ /* 0x004fc8000fffe0ff */
[----:B------:R-:W-:Y:S02]  /*6960*/  USHF.R.S32.HI UR4, URZ, 0x1f, UR5 ;  /* 0x0000001fff047899 */ /* 0x000fe40008011405 */
[----:B---3--:R-:W-:Y:S02]  /*6970*/  UIADD3 UR21, UPT, UPT, UR6, UR21, URZ ;  /* 0x0000001506157290 */ /* 0x008fe4000fffe0ff */
[----:B------:R-:W-:-:S04]  /*6980*/  ULEA.HI UR4, UR4, UR5, URZ, 0x6 ;  /* 0x0000000504047291 */ /* 0x000fc8000f8f30ff */
[----:B------:R-:W-:-:S04]  /*6990*/  USHF.R.S32.HI UR4, URZ, 0x6, UR4 ;  /* 0x00000006ff047899 */ /* 0x000fc80008011404 */
[----:B------:R-:W-:-:S09]  /*69a0*/  UISETP.GE.AND UP0, UPT, UR21, UR4, UPT ;  /* 0x000000041500728c */ /* 0x000fd2000bf06270 */
[----:B------:R-:W-:Y:S05]  /*69b0*/  BRA.U !UP0, `(.L_x_225) ;  /* 0xffffff9d081c7547 */ /* 0x000fea000b83ffff */
[----:B------:R-:W-:Y:S05]  /*69c0*/  EXIT ;  /* 0x000000000000794d */ /* 0x000fea0003800000 */
.L_x_226:
        /* <DEDUP_REMOVED lines=11> */
.L_x_2415:


//--------------------- .text._ZN5flash44flash_bwd_dq_dk_dv_loop_seqk_parallel_kernelI23Flash_bwd_kernel_traitsILi128ELi64ELi64ELi8ELi4ELi2ELi2ELb1ELb0EN7cutlass10bfloat16_tE19Flash_kernel_traitsILi128ELi64ELi64ELi8ES3_EELb0ELb0ELb1ELb0ELb0ELb1ELb0EEEvNS_16Flash_bwd_paramsE --------------------------
	.section	.text._ZN5flash44flash_bwd_dq_dk_dv_loop_seqk_parallel_kernelI23Flash_bwd_kernel_traitsILi128ELi64ELi64ELi8ELi4ELi2ELi2ELb1ELb0EN7cutlass10bfloat16_tE19Flash_kernel_traitsILi128ELi64ELi64ELi8ES3_EELb0ELb0ELb1ELb0ELb0ELb1ELb0EEEvNS_16Flash_bwd_paramsE,"ax",@progbits
	.align	128
        .global         _ZN5flash44flash_bwd_dq_dk_dv_loop_seqk_parallel_kernelI23Flash_bwd_kernel_traitsILi128ELi64ELi64ELi8ELi4ELi2ELi2ELb1ELb0EN7cutlass10bfloat16_tE19Flash_kernel_traitsILi128ELi64ELi64ELi8ES3_EELb0ELb0ELb1ELb0ELb0ELb1ELb0EEEvNS_16Flash_bwd_paramsE
        .type           _ZN5flash44flash_bwd_dq_dk_dv_loop_seqk_parallel_kernelI23Flash_bwd_kernel_traitsILi128ELi64ELi64ELi8ELi4ELi2ELi2ELb1ELb0EN7cutlass10bfloat16_tE19Flash_kernel_traitsILi128ELi64ELi64ELi8ES3_EELb0ELb0ELb1ELb0ELb0ELb1ELb0EEEvNS_16Flash_bwd_paramsE,@function
        .size           _ZN5flash44flash_bwd_dq_dk_dv_loop_seqk_parallel_kernelI23Flash_bwd_kernel_traitsILi128ELi64ELi64ELi8ELi4ELi2ELi2ELb1ELb0EN7cutlass10bfloat16_tE19Flash_kernel_traitsILi128ELi64ELi64ELi8ES3_EELb0ELb0ELb1ELb0ELb0ELb1ELb0EEEvNS_16Flash_bwd_paramsE,(.L_x_2416 - _ZN5flash44flash_bwd_dq_dk_dv_loop_seqk_parallel_kernelI23Flash_bwd_kernel_traitsILi128ELi64ELi64ELi8ELi4ELi2ELi2ELb1ELb0EN7cutlass10bfloat16_tE19Flash_kernel_traitsILi128ELi64ELi64ELi8ES3_EELb0ELb0ELb1ELb0ELb0ELb1ELb0EEEvNS_16Flash_bwd_paramsE)
        .other          _ZN5flash44flash_bwd_dq_dk_dv_loop_seqk_parallel_kernelI23Flash_bwd_kernel_traitsILi128ELi64ELi64ELi8ELi4ELi2ELi2ELb1ELb0EN7cutlass10bfloat16_tE19Flash_kernel_traitsILi128ELi64ELi64ELi8ES3_EELb0ELb0ELb1ELb0ELb0ELb1ELb0EEEvNS_16Flash_bwd_paramsE,@"STO_CUDA_ENTRY STV_DEFAULT"
_ZN5flash44flash_bwd_dq_dk_dv_loop_seqk_parallel_kernelI23Flash_bwd_kernel_traitsILi128ELi64ELi64ELi8ELi4ELi2ELi2ELb1ELb0EN7cutlass10bfloat16_tE19Flash_kernel_traitsILi128ELi64ELi64ELi8ES3_EELb0ELb0ELb1ELb0ELb0ELb1ELb0EEEvNS_16Flash_bwd_paramsE:
.text._ZN5flash44flash_bwd_dq_dk_dv_loop_seqk_parallel_kernelI23Flash_bwd_kernel_traitsILi128ELi64ELi64ELi8ELi4ELi2ELi2ELb1ELb0EN7cutlass10bfloat16_tE19Flash_kernel_traitsILi128ELi64ELi64ELi8ES3_EELb0ELb0ELb1ELb0ELb0ELb1ELb0EEEvNS_16Flash_bwd_paramsE:
        /* <DEDUP_REMOVED lines=14> */
[----:B------:R-:W-:Y:S01]  /*00e0*/  IMAD.U32 R218, RZ, RZ, UR5 ;  /* 0x00000005ffda7e24 */ /* 0x000fe2000f8e00ff */
[----:B------:R-:W4:Y:S01]  /*00f0*/  LDCU.64 UR20, c[0x0][0x358] ;  /* 0x00006b00ff1477ac */ /* 0x000f220008000a00 */
[----:B------:R-:W-:Y:S01]  /*0100*/  IMAD.MOV.U32 R209, RZ, RZ, 0x20 ;  /* 0x00000020ffd17424 */ /* 0x000fe200078e00ff */
[----:B------:R-:W3:Y:S01]  /*0110*/  S2R R211, SR_CTAID.Z ;  /* 0x0000000000d37919 */ /* 0x000ee20000002700 */
[----:B------:R-:W3:Y:S01]  /*0120*/  S2UR UR18, SR_CTAID.X ;  /* 0x00000000001279c3 */ /* 0x000ee20000002500 */
[----:B------:R-:W1:Y:S01]  /*0130*/  LDCU.64 UR8, c[0x0][0x470] ;  /* 0x00008e00ff0877ac */ /* 0x000e620008000a00 */
[----:B------:R-:W-:Y:S01]  /*0140*/  UMOV UR19, URZ ;  /* 0x000000ff00137c82 */ /* 0x000fe20008000000 */
[----:B------:R-:W-:-:S05]  /*0150*/  UMOV UR22, URZ ;  /* 0x000000ff00167c82 */ /* 0x000fca0008000000 */
[----:B------:R-:W3:Y:S01]  /*0160*/  LDC R10, c[0x0][0x438] ;  /* 0x00010e00ff0a7b82 */ /* 0x000ee20000000800 */
        /* <DEDUP_REMOVED lines=14> */
[--C-:B------:R-:W-:Y:S02]  /*0250*/  LOP3.LUT R220, R9, 0x1c0, R0.reuse, 0xf8, !PT ;  /* 0x000001c009dc7812 */ /* 0x100fe400078ef800 */
[----:B------:R-:W-:Y:S02]  /*0260*/  LOP3.LUT R9, R7, 0x200, RZ, 0xc0, !PT ;  /* 0x0000020007097812 */ /* 0x000fe400078ec0ff */
[----:B------:R-:W-:Y:S02]  /*0270*/  LOP3.LUT R213, R3, 0x30, RZ, 0xc0, !PT ;  /* 0x0000003003d57812 */ /* 0x000fe400078ec0ff */
[----:B------:R-:W-:Y:S02]  /*0280*/  LOP3.LUT R9, R9, 0x3800, R0, 0xf8, !PT ;  /* 0x0000380009097812 */ /* 0x000fe400078ef800 */
[----:B------:R-:W-:-:S02]  /*0290*/  SHF.R.U32.HI R217, RZ, 0x3, R215 ;  /* 0x00000003ffd97819 */ /* 0x000fc400000116d7 */
[----:B------:R-:W-:Y:S02]  /*02a0*/  LOP3.LUT R0, R0, 0x1c0, RZ, 0xc0, !PT ;  /* 0x000001c000007812 */ /* 0x000fe400078ec0ff */
[----:B------:R-:W-:Y:S02]  /*02b0*/  LOP3.LUT R220, R5, R220, RZ, 0xfc, !PT ;  /* 0x000000dc05dc7212 */ /* 0x000fe400078efcff */
[----:B------:R-:W-:Y:S02]  /*02c0*/  LOP3.LUT R213, R213, 0x7, R4, 0xf8, !PT ;  /* 0x00000007d5d57812 */ /* 0x000fe400078ef804 */
[----:B------:R-:W-:Y:S02]  /*02d0*/  LOP3.LUT R5, R210, 0x1c0, RZ, 0xc0, !PT ;  /* 0x000001c0d2057812 */ /* 0x000fe400078ec0ff */
[----:B------:R-:W-:Y:S02]  /*02e0*/  LOP3.LUT R4, R3, 0x10, RZ, 0xc0, !PT ;  /* 0x0000001003047812 */ /* 0x000fe400078ec0ff */
[----:B------:R-:W-:-:S02]  /*02f0*/  LOP3.LUT R11, R7, 0x400, RZ, 0xc0, !PT ;  /* 0x00000400070b7812 */ /* 0x000fc400078ec0ff */
[----:B------:R-:W-:Y:S02]  /*0300*/  LOP3.LUT R219, R0, 0x18, R217, 0xf8, !PT ;  /* 0x0000001800db7812 */ /* 0x000fe400078ef8d9 */
[----:B------:R-:W-:Y:S02]  /*0310*/  LOP3.LUT R208, R5, 0x38, R216, 0xf8, !PT ;  /* 0x0000003805d07812 */ /* 0x000fe400078ef8d8 */
[----:B------:R-:W-:Y:S02]  /*0320*/  LOP3.LUT R5, R4, 0x8, R215, 0xf8, !PT ;  /* 0x0000000804057812 */ /* 0x000fe400078ef8d7 */
[----:B------:R-:W-:Y:S02]  /*0330*/  LOP3.LUT R202, R210, 0x200, RZ, 0xc0, !PT ;  /* 0x00000200d2ca7812 */ /* 0x000fe400078ec0ff */
[--C-:B------:R-:W-:Y:S02]  /*0340*/  LOP3.LUT R0, R11, 0x6, R2.reuse, 0xf8, !PT ;  /* 0x000000060b007812 */ /* 0x100fe400078ef802 */
[----:B------:R-:W-:-:S02]  /*0350*/  LOP3.LUT R219, R219, 0x38, R2, 0x78, !PT ;  /* 0x00000038dbdb7812 */ /* 0x000fc400078e7802 */
[----:B------:R-:W-:Y:S02]  /*0360*/  LOP3.LUT R2, R2, 0x20, RZ, 0xc0, !PT ;  /* 0x0000002002027812 */ /* 0x000fe400078ec0ff */
[----:B------:R-:W-:Y:S02]  /*0370*/  LOP3.LUT R3, R208, 0x8, R3, 0x78, !PT ;  /* 0x00000008d0037812 */ /* 0x000fe400078e7803 */
[----:B------:R-:W-:Y:S02]  /*0380*/  LOP3.LUT R204, R5, R208, RZ, 0x3c, !PT ;  /* 0x000000d005cc7212 */ /* 0x000fe400078e3cff */
[----:B------:R-:W-:Y:S02]  /*0390*/  LOP3.LUT R212, R202, 0xc00, R7, 0xf8, !PT ;  /* 0x00000c00cad47812 */ /* 0x000fe400078ef807 */
[----:B------:R-:W-:Y:S02]  /*03a0*/  LOP3.LUT R208, R208, 0x8, R215, 0x78, !PT ;  /* 0x00000008d0d07812 */ /* 0x000fe400078e78d7 */
[----:B------:R-:W-:-:S02]  /*03b0*/  LOP3.LUT R202, R202, 0x400, R7, 0xf8, !PT ;  /* 0x00000400caca7812 */ /* 0x000fc400078ef807 */
[----:B------:R-:W-:Y:S02]  /*03c0*/  LOP3.LUT R5, R2, 0x18, R217, 0xf8, !PT ;  /* 0x0000001802057812 */ /* 0x000fe400078ef8d9 */
[----:B------:R-:W-:Y:S02]  /*03d0*/  R2P PR, R215, 0xe ;  /* 0x0000000ed7007804 */ /* 0x000fe40000000000 */
[----:B------:R-:W-:Y:S02]  /*03e0*/  LOP3.LUT R219, R0, R219, RZ, 0xfc, !PT ;  /* 0x000000db00db7212 */ /* 0x000fe400078efcff */
[----:B------:R-:W-:Y:S02]  /*03f0*/  LOP3.LUT R208, R9, R208, RZ, 0xfc, !PT ;  /* 0x000000d009d07212 */ /* 0x000fe400078efcff */
[-C--:B------:R-:W-:Y:S02]  /*0400*/  LOP3.LUT R212, R212, R3.reuse, RZ, 0xfc, !PT ;  /* 0x00000003d4d47212 */ /* 0x080fe400078efcff */
[----:B------:R-:W-:-:S02]  /*0410*/  LOP3.LUT R202, R202, R3, RZ, 0xfc, !PT ;  /* 0x00000003caca7212 */ /* 0x000fc400078efcff */
[----:B------:R-:W-:Y:S02]  /*0420*/  LOP3.LUT R5, R5, 0x1c0, R210, 0xf8, !PT ;  /* 0x000001c005057812 */ /* 0x000fe400078ef8d2 */
[----:B------:R-:W-:Y:S02]  /*0430*/  LOP3.LUT R0, R216, 0x1f8, RZ, 0xc0, !PT ;  /* 0x000001f8d8007812 */ /* 0x000fe400078ec0ff */
[----:B------:R-:W-:Y:S02]  /*0440*/  LOP3.LUT R204, R204, 0x200, R7, 0xf8, !PT ;  /* 0x00000200cccc7812 */ /* 0x000fe400078ef807 */
[----:B------:R-:W-:Y:S02]  /*0450*/  SEL R207, R207, 0xffffffc0, !P2 ;  /* 0xffffffc0cfcf7807 */ /* 0x000fe40005000000 */
[----:B------:R-:W-:Y:S02]  /*0460*/  LEA R212, R212, UR6, 0x1 ;  /* 0x00000006d4d47c11 */ /* 0x000fe4000f8e08ff */
[----:B------:R-:W-:-:S02]  /*0470*/  LEA R208, R208, UR4, 0x1 ;  /* 0x00000004d0d07c11 */ /* 0x000fc4000f8e08ff */
[----:B------:R-:W-:Y:S01]  /*0480*/  LEA R202, R202, UR4, 0x1 ;  /* 0x00000004caca7c11 */ /* 0x000fe2000f8e08ff */
[--C-:B------:R-:W-:Y:S01]  /*0490*/  IMAD.IADD R2, R212, 0x1, R207.reuse ;  /* 0x00000001d4027824 */ /* 0x100fe200078e02cf */
[----:B------:R-:W-:Y:S01]  /*04a0*/  LOP3.LUT R5, R5, 0x38, R216, 0x78, !PT ;  /* 0x0000003805057812 */ /* 0x000fe200078e78d8 */
[----:B------:R-:W-:Y:S01]  /*04b0*/  IMAD.IADD R206, R208, 0x1, R207 ;  /* 0x00000001d0ce7824 */ /* 0x000fe200078e02cf */
[----:B------:R-:W-:Y:S01]  /*04c0*/  LOP3.LUT R221, R0, 0x38, R215, 0x78, !PT ;  /* 0x0000003800dd7812 */ /* 0x000fe200078e78d7 */
[----:B------:R-:W-:Y:S01]  /*04d0*/  IMAD.IADD R200, R207, 0x1, R202 ;  /* 0x00000001cfc87824 */ /* 0x000fe200078e02ca */
[----:B------:R-:W-:Y:S02]  /*04e0*/  LEA R220, R220, UR5, 0x1 ;  /* 0x00000005dcdc7c11 */ /* 0x000fe4000f8e08ff */
[----:B------:R-:W-:Y:S02]  /*04f0*/  SEL R209, R209, 0xffffffe0, !P1 ;  /* 0xffffffe0d1d17807 */ /* 0x000fe40004800000 */
[----:B------:R-:W-:Y:S01]  /*0500*/  LEA R204, R204, UR5, 0x1 ;  /* 0x00000005cccc7c11 */ /* 0x000fe2000f8e08ff */
[----:B------:R-:W-:Y:S01]  /*0510*/  VIADD R243, R220, 0x20 ;  /* 0x00000020dcf37836 */ /* 0x000fe20000000000 */
[----:B------:R-:W-:Y:S01]  /*0520*/  LOP3.LUT R210, R5, 0x200, R210, 0xf8, !PT ;  /* 0x0000020005d27812 */ /* 0x000fe200078ef8d2 */
[----:B------:R-:W-:Y:S01]  /*0530*/  IMAD.IADD R3, R212, 0x1, R209 ;  /* 0x00000001d4037824 */ /* 0x000fe200078e02d1 */
[----:B------:R-:W-:Y:S01]  /*0540*/  LOP3.LUT R221, R221, 0x1e00, R216, 0xf8, !PT ;  /* 0x00001e00dddd7812 */ /* 0x000fe200078ef8d8 */
[----:B------:R-:W-:Y:S01]  /*0550*/  IMAD.IADD R203, R207, 0x1, R204 ;  /* 0x00000001cfcb7824 */ /* 0x000fe200078e02cc */
[----:B------:R-:W-:Y:S01]  /*0560*/  SHF.R.U32.HI R215, RZ, 0x5, R215 ;  /* 0x00000005ffd77819 */ /* 0x000fe200000116d7 */
[----:B------:R-:W-:Y:S01]  /*0570*/  IMAD.IADD R201, R209, 0x1, R202 ;  /* 0x00000001d1c97824 */ /* 0x000fe200078e02ca */
[----:B------:R-:W-:Y:S01]  /*0580*/  LEA R221, R221, UR6, 0x1 ;  /* 0x00000006dddd7c11 */ /* 0x000fe2000f8e08ff */
[----:B------:R-:W-:Y:S01]  /*0590*/  @P3 VIADD R243, R220, 0xffffffe0 ;  /* 0xffffffe0dcf33836 */ /* 0x000fe20000000000 */
[----:B------:R-:W-:Y:S01]  /*05a0*/  LEA R219, R219, UR6, 0x1 ;  /* 0x00000006dbdb7c11 */ /* 0x000fe2000f8e08ff */
[C---:B------:R-:W-:Y:S01]  /*05b0*/  IMAD.IADD R205, R209.reuse, 0x1, R206 ;  /* 0x00000001d1cd7824 */ /* 0x040fe200078e02ce */
[----:B------:R-:W-:Y:S01]  /*05c0*/  LEA R210, R210, UR6, 0x1 ;  /* 0x00000006d2d27c11 */ /* 0x000fe2000f8e08ff */
[----:B------:R-:W-:-:S02]  /*05d0*/  IMAD.IADD R0, R209, 0x1, R2 ;  /* 0x00000001d1007824 */ /* 0x000fc400078e0202 */
[----:B---34-:R-:W-:-:S07]  /*05e0*/  IMAD.IADD R199, R209, 0x1, R200 ;  /* 0x00000001d1c77824 */ /* 0x018fce00078e02c8 */
.L_x_266:
[----:B------:R-:W1:Y:S01]  /*05f0*/  LDC.64 R8, c[0x0][0x478] ;  /* 0x00011e00ff087b82 */ /* 0x000e620000000a00 */
[----:B------:R-:W-:Y:S01]  /*0600*/  ISETP.NE.U32.AND P5, PT, RZ, UR8, PT ;  /* 0x00000008ff007c0c */ /* 0x000fe2000bfa5070 */
[----:B------:R-:W-:Y:S01]  /*0610*/  IMAD.SHL.U32 R15, R214, 0x4, RZ ;  /* 0x00000004d60f7824 */ /* 0x000fe200078e00ff */
[----:B----4-:R-:W-:Y:S01]  /*0620*/  SHF.R.U32.HI R16, RZ, 0x1e, R214 ;  /* 0x0000001eff107819 */ /* 0x010fe200000116d6 */
[----:B------:R-:W-:Y:S01]  /*0630*/  IMAD.MOV.U32 R241, RZ, RZ, RZ ;  /* 0x000000fffff17224 */ /* 0x000fe200078e00ff */
[----:B------:R-:W-:-:S03]  /*0640*/  ISETP.NE.AND.EX P5, PT, RZ, UR9, PT, P5 ;  /* 0x00000009ff007c0c */ /* 0x000fc6000bfa5350 */
[----:B------:R-:W2:Y:S08]  /*0650*/  LDC.64 R4, c[0x0][0x460] ;  /* 0x00011800ff047b82 */ /* 0x000eb00000000a00 */
[----:B------:R-:W3:Y:S02]  /*0660*/  LDC.64 R18, c[0x0][0x460] ;  /* 0x00011800ff127b82 */ /* 0x000ee40000000a00 */
[----:B------:R-:W-:-:S04]  /*0670*/  @P5 IADD3 R20, P1, PT, R15, UR8, RZ ;  /* 0x000000080f145c10 */ /* 0x000fc8000ff3e0ff */
[----:B------:R-:W-:Y:S02]  /*0680*/  @P5 IADD3.X R21, PT, PT, R16, UR9, RZ, P1, !PT ;  /* 0x0000000910155c10 */ /* 0x000fe40008ffe4ff */
[----:B-1----:R-:W-:Y:S01]  /*0690*/  ISETP.NE.U32.AND P4, PT, R8, RZ, PT ;  /* 0x000000ff0800720c */ /* 0x002fe20003f85070 */
[----:B------:R-:W1:Y:S02]  /*06a0*/  LDC.U8 R11, c[0x0][0x532] ;  /* 0x00014c80ff0b7b82 */ /* 0x000e640000000000 */
[----:B------:R-:W4:Y:S01]  /*06b0*/  @P5 LDG.E R241, desc[UR20][R20.64] ;  /* 0x0000001414f15981 */ /* 0x000f22000c1e1900 */
[----:B------:R-:W-:Y:S02]  /*06c0*/  ISETP.NE.AND.EX P4, PT, R9, RZ, PT, P4 ;  /* 0x000000ff0900720c */ /* 0x000fe40003f85340 */
[----:B--2---:R-:W-:-:S03]  /*06d0*/  ISETP.NE.U32.AND P3, PT, R4, RZ, PT ;  /* 0x000000ff0400720c */ /* 0x004fc60003f65070 */
[----:B------:R-:W2:Y:S01]  /*06e0*/  LDC.64 R6, c[0x0][0x468] ;  /* 0x00011a00ff067b82 */ /* 0x000ea20000000a00 */
[----:B------:R-:W-:Y:S02]  /*06f0*/  ISETP.NE.U32.AND P2, PT, R4, RZ, PT ;  /* 0x000000ff0400720c */ /* 0x000fe40003f45070 */
[C---:B------:R-:W-:Y:S02]  /*0700*/  ISETP.NE.AND.EX P3, PT, R5.reuse, RZ, PT, P3 ;  /* 0x000000ff0500720c */ /* 0x040fe40003f65330 */
[----:B------:R-:W-:-:S03]  /*0710*/  ISETP.NE.AND.EX P2, PT, R5, RZ, PT, P2 ;  /* 0x000000ff0500720c */ /* 0x000fc60003f45320 */
[----:B------:R-:W-:Y:S01]  /*0720*/  @P4 IADD3 R12, P0, PT, R15, R8, RZ ;  /* 0x000000080f0c4210 */ /* 0x000fe20007f1e0ff */
[----:B------:R-:W-:Y:S01]  /*0730*/  IMAD.MOV.U32 R8, RZ, RZ, -0x1 ;  /* 0xffffffffff087424 */ /* 0x000fe200078e00ff */
[----:B------:R-:W2:Y:S03]  /*0740*/  @!P4 LDC.64 R4, c[0x0][0x488] ;  /* 0x00012200ff04cb82 */ /* 0x000ea60000000a00 */
[----:B------:R-:W-:Y:S02]  /*0750*/  @P4 IMAD.X R13, R16, 0x1, R9, P0 ;  /* 0x00000001100d4824 */ /* 0x000fe400000e0609 */
[----:B---3--:R-:W-:-:S03]  /*0760*/  IMAD.WIDE.U32 R18, R214, 0x4, R18 ;  /* 0x00000004d6127825 */ /* 0x008fc600078e0012 */
[----:B------:R-:W4:Y:S04]  /*0770*/  @P4 LDG.E R12, desc[UR20][R12.64] ;  /* 0x000000140c0c4981 */ /* 0x000f28000c1e1900 */
[----:B-----5:R3:W5:Y:S04]  /*0780*/  @P3 LDG.E R8, desc[UR20][R18.64] ;  /* 0x0000001412083981 */ /* 0x020768000c1e1900 */
[----:B------:R3:W5:Y:S01]  /*0790*/  @P2 LDG.E R9, desc[UR20][R18.64+0x4] ;  /* 0x0000041412092981 */ /* 0x000762000c1e1900 */
[----:B-1----:R-:W-:Y:S02]  /*07a0*/  ISETP.NE.AND P5, PT, R11, RZ, PT ;  /* 0x000000ff0b00720c */ /* 0x002fe40003fa5270 */
[----:B--2---:R-:W-:Y:S01]  /*07b0*/  ISETP.EQ.U32.AND P1, PT, R6, RZ, PT ;  /* 0x000000ff0600720c */ /* 0x004fe20003f22070 */
[----:B------:R-:W-:Y:S01]  /*07c0*/  IMAD.MOV.U32 R244, RZ, RZ, -0x1 ;  /* 0xfffffffffff47424 */ /* 0x000fe200078e00ff */
[----:B------:R-:W-:Y:S01]  /*07d0*/  IADD3 R14, P0, PT, R15, R6, RZ ;  /* 0x000000060f0e7210 */ /* 0x000fe20007f1e0ff */
[----:B------:R-:W1:Y:S01]  /*07e0*/  @!P4 LDC R11, c[0x0][0x43c] ;  /* 0x00010f00ff0bcb82 */ /* 0x000e620000000800 */
[----:B------:R-:W-:-:S03]  /*07f0*/  ISETP.EQ.OR.EX P1, PT, R7, RZ, !P5, P1 ;  /* 0x000000ff0700720c */ /* 0x000fc60006f22710 */
[----:B------:R-:W-:-:S04]  /*0800*/  IMAD.X R15, R16, 0x1, R7, P0 ;  /* 0x00000001100f7824 */ /* 0x000fc800000e0607 */
[----:B------:R-:W2:Y:S06]  /*0810*/  @!P2 LDC R242, c[0x0][0x434] ;  /* 0x00010d00fff2ab82 */ /* 0x000eac0000000800 */
[----:B------:R3:W5:Y:S01]  /*0820*/  @!P1 LDG.E R244, desc[UR20][R14.64] ;  /* 0x000000140ef49981 */ /* 0x000762000c1e1900 */
[----:B------:R-:W-:-:S04]  /*0830*/  ISETP.NE.U32.AND P1, PT, R6, RZ, PT ;  /* 0x000000ff0600720c */ /* 0x000fc80003f25070 */
[----:B------:R-:W-:Y:S02]  /*0840*/  ISETP.NE.AND.EX P1, PT, R7, RZ, PT, P1 ;  /* 0x000000ff0700720c */ /* 0x000fe40003f25310 */
[----:B------:R-:W-:-:S04]  /*0850*/  @!P4 ISETP.NE.U32.AND P0, PT, R4, RZ, PT ;  /* 0x000000ff0400c20c */ /* 0x000fc80003f05070 */
[----:B------:R-:W-:-:S04]  /*0860*/  @!P4 ISETP.NE.AND.EX P0, PT, R5, RZ, PT, P0 ;  /* 0x000000ff0500c20c */ /* 0x000fc80003f05300 */
[----:B-1----:R-:W-:Y:S01]  /*0870*/  @!P4 SEL R11, R11, RZ, P0 ;  /* 0x000000ff0b0bc207 */ /* 0x002fe20000000000 */
[----:B----4-:R-:W-:Y:S02]  /*0880*/  @P4 IMAD.IADD R239, R12, 0x1, -R241 ;  /* 0x000000010cef4824 */ /* 0x010fe400078e0af1 */
[----:B--23--:R-:W-:Y:S06]  /*0890*/  @!P1 BRA `(.L_x_227) ;  /* 0x00000000000c9947 */ /* 0x00cfec0003800000 */
[----:B------:R-:W2:Y:S02]  /*08a0*/  @P5 LDG.E R5, desc[UR20][R14.64+0x4] ;  /* 0x000004140e055981 */ /* 0x000ea4000c1e1900 */
[----:B--2--5:R-:W-:-:S06]  /*08b0*/  @P5 IADD3 R10, PT, PT, R5, -R244, RZ ;  /* 0x800000f4050a5210 */ /* 0x024fcc0007ffe0ff */
[----:B------:R1:W5:Y:S02]  /*08c0*/  @!P5 LDG.E R10, desc[UR20][R14.64] ;  /* 0x000000140e0ad981 */ /* 0x000364000c1e1900 */
.L_x_227:
        /* <DEDUP_REMOVED lines=39> */
.L_x_229:
[----:B------:R-:W1:Y:S01]  /*0b40*/  LDCU.64 UR14, c[0x0][0x3b8] ;  /* 0x00007700ff0e77ac */ /* 0x000e620008000a00 */
[----:B------:R-:W-:-:S05]  /*0b50*/  IADD3 R16, PT, PT, R241, R244, RZ ;  /* 0x000000f4f1107210 */ /* 0x000fca0007ffe0ff */
[C---:B-1----:R-:W-:Y:S02]  /*0b60*/  IMAD R14, R16.reuse, UR15, RZ ;  /* 0x0000000f100e7c24 */ /* 0x042fe4000f8e02ff */
[----:B------:R-:W-:-:S05]  /*0b70*/  IMAD.WIDE.U32 R16, R16, UR14, RZ ;  /* 0x0000000e10107c25 */ /* 0x000fca000f8e00ff */
[----:B------:R-:W-:Y:S02]  /*0b80*/  IADD3 R14, PT, PT, R17, R14, RZ ;  /* 0x0000000e110e7210 */ /* 0x000fe40007ffe0ff */
.L_x_230:
[----:B------:R-:W1:Y:S01]  /*0b90*/  LDC R4, c[0x0][0x3e8] ;  /* 0x0000fa00ff047b82 */ /* 0x000e620000000800 */
[----:B------:R-:W-:Y:S02]  /*0ba0*/  SHF.R.S32.HI R13, RZ, 0x1f, R225 ;  /* 0x0000001fff0d7819 */ /* 0x000fe400000114e1 */
        /* <DEDUP_REMOVED lines=9> */
[----:B------:R-:W-:-:S06]  /*0c40*/  IMAD.HI.U32 R6, R11, R6, R10 ;  /* 0x000000060b067227 */ /* 0x000fcc00078e000a */
[----:B------:R-:W-:-:S04]  /*0c50*/  IMAD.HI.U32 R12, R6, R5, RZ ;  /* 0x00000005060c7227 */ /* 0x000fc800078e00ff */
        /* <DEDUP_REMOVED lines=25> */
.L_x_231:
[----:B------:R-:W1:Y:S01]  /*0df0*/  LDCU.64 UR12, c[0x0][0x3c0] ;  /* 0x00007800ff0c77ac */ /* 0x000e620008000a00 */
[----:B------:R-:W-:-:S05]  /*0e00*/  IADD3 R4, PT, PT, R241, R244, RZ ;  /* 0x000000f4f1047210 */ /* 0x000fca0007ffe0ff */
[C---:B-1----:R-:W-:Y:S02]  /*0e10*/  IMAD R15, R4.reuse, UR13, RZ ;  /* 0x0000000d040f7c24 */ /* 0x042fe4000f8e02ff */
[----:B------:R-:W-:-:S05]  /*0e20*/  IMAD.WIDE.U32 R4, R4, UR12, RZ ;  /* 0x0000000c04047c25 */ /* 0x000fca000f8e00ff */
[----:B------:R-:W-:Y:S02]  /*0e30*/  IADD3 R15, PT, PT, R5, R15, RZ ;  /* 0x0000000f050f7210 */ /* 0x000fe40007ffe0ff */
[----:B------:R-:W-:-:S07]  /*0e40*/  MOV R18, R4 ;  /* 0x0000000400127202 */ /* 0x000fce0000000f00 */
.L_x_232:
        /* <DEDUP_REMOVED lines=27> */
.L_x_233:
[-C--:B------:R-:W-:Y:S02]  /*1000*/  IMAD R23, R7, R8.reuse, RZ ;  /* 0x0000000807177224 */ /* 0x080fe400078e02ff */
[----:B------:R-:W-:-:S05]  /*1010*/  IMAD.WIDE.U32 R26, R6, R8, RZ ;  /* 0x00000008061a7225 */ /* 0x000fca00078e00ff */
[----:B------:R-:W-:Y:S02]  /*1020*/  IADD3 R23, PT, PT, R27, R23, RZ ;  /* 0x000000171b177210 */ /* 0x000fe40007ffe0ff */
.L_x_234:
        /* <DEDUP_REMOVED lines=20> */
.L_x_235:
[----:B------:R-:W1:Y:S01]  /*1170*/  LDC R17, c[0x0][0x434] ;  /* 0x00010d00ff117b82 */ /* 0x000e620000000800 */
[----:B------:R-:W-:-:S04]  /*1180*/  IMAD R4, R214, UR6, R211 ;  /* 0x00000006d6047c24 */ /* 0x000fc8000f8e02d3 */
[----:B-1----:R-:W-:-:S03]  /*1190*/  IMAD R17, R4, R17, RZ ;  /* 0x0000001104117224 */ /* 0x002fc600078e02ff */
.L_x_236:
        /* <DEDUP_REMOVED lines=11> */
.L_x_237:
[----:B------:R-:W1:Y:S01]  /*1250*/  LDC R27, c[0x0][0x444] ;  /* 0x00011100ff1b7b82 */ /* 0x000e620000000800 */
[----:B------:R-:W-:-:S04]  /*1260*/  IMAD R4, R214, UR6, R211 ;  /* 0x00000006d6047c24 */ /* 0x000fc8000f8e02d3 */
[----:B-1----:R-:W-:-:S07]  /*1270*/  IMAD R27, R4, R27, RZ ;  /* 0x0000001b041b7224 */ /* 0x002fce00078e02ff */
.L_x_238:
[----:B------:R-:W1:Y:S01]  /*1280*/  S2R R10, SR_TID.X ;  /* 0x00000000000a7919 */ /* 0x000e620000002100 */
[----:B------:R-:W2:Y:S01]  /*1290*/  LDC.64 R8, c[0x0][0x5f8] ;  /* 0x00017e00ff087b82 */ /* 0x000ea20000000a00 */
[----:B------:R-:W-:Y:S01]  /*12a0*/  IMAD R234, R234, UR6, RZ ;  /* 0x00000006eaea7c24 */ /* 0x000fe2000f8e02ff */
[----:B------:R-:W-:Y:S01]  /*12b0*/  ISETP.NE.AND P4, PT, RZ, UR5, PT ;  /* 0x00000005ff007c0c */ /* 0x000fe2000bf85270 */
[----:B------:R-:W3:Y:S01]  /*12c0*/  LDCU.64 UR16, c[0x0][0x3c8] ;  /* 0x00007900ff1077ac */ /* 0x000ee20008000a00 */
[----:B------:R-:W-:Y:S01]  /*12d0*/  IADD3 R26, P2, P1, R32, R26, R31 ;  /* 0x0000001a201a7210 */ /* 0x000fe2000795e01f */
[C---:B------:R-:W-:Y:S01]  /*12e0*/  IMAD R17, R240.reuse, 0x40, R17 ;  /* 0x00000040f0117824 */ /* 0x040fe200078e0211 */
[----:B------:R-:W-:Y:S01]  /*12f0*/  SHF.R.S32.HI R31, RZ, 0x1f, R31 ;  /* 0x0000001fff1f7819 */ /* 0x000fe2000001141f */
[----:B------:R-:W4:Y:S01]  /*1300*/  LDCU.64 UR10, c[0x0][0x380] ;  /* 0x00007000ff0a77ac */ /* 0x000f220008000a00 */
[----:B------:R-:W5:Y:S01]  /*1310*/  LDC.64 R4, c[0x0][0x590] ;  /* 0x00016400ff047b82 */ /* 0x000f620000000a00 */
[----:B------:R-:W-:Y:S01]  /*1320*/  IMAD R27, R240, 0x40, R27 ;  /* 0x00000040f01b7824 */ /* 0x000fe200078e021b */
[----:B------:R-:W-:Y:S01]  /*1330*/  IADD3.X R23, PT, PT, R22, R23, R31, P2, P1 ;  /* 0x0000001716177210 */ /* 0x000fe200017e241f */
[----:B------:R-:W4:Y:S01]  /*1340*/  LDCU.64 UR4, c[0x0][0x570] ;  /* 0x0000ae00ff0477ac */ /* 0x000f220008000a00 */
[----:B------:R-:W-:Y:S01]  /*1350*/  LOP3.LUT R22, R216, 0x38, RZ, 0xc0, !PT ;  /* 0x00000038d8167812 */ /* 0x000fe200078ec0ff */
[----:B------:R-:W-:Y:S01]  /*1360*/  BSSY.RECONVERGENT B1, `(.L_x_228) ;  /* 0x0000490000017945 */ /* 0x000fe20003800200 */
[----:B------:R-:W4:Y:S02]  /*1370*/  LDCU.64 UR6, c[0x0][0x550] ;  /* 0x0000aa00ff0677ac */ /* 0x000f240008000a00 */
[----:B------:R-:W3:Y:S01]  /*1380*/  LDC.64 R6, c[0x0][0x3b0] ;  /* 0x0000ec00ff067b82 */ /* 0x000ee20000000a00 */
[----:B--2---:R-:W-:-:S07]  /*1390*/  IMAD.WIDE.U32 R36, R8, UR18, RZ ;  /* 0x0000001208247c25 */ /* 0x004fce000f8e00ff */
[----:B------:R-:W2:Y:S01]  /*13a0*/  LDC R238, c[0x0][0x508] ;  /* 0x00014200ffee7b82 */ /* 0x000ea20000000800 */
[----:B------:R-:W-:Y:S01]  /*13b0*/  IMAD R9, R9, UR18, R37 ;  /* 0x0000001209097c24 */ /* 0x000fe2000f8e0225 */
[----:B-1----:R-:W-:Y:S01]  /*13c0*/  LOP3.LUT R28, R10, 0x1f, RZ, 0xc0, !PT ;  /* 0x0000001f0a1c7812 */ /* 0x002fe200078ec0ff */
[----:B-----5:R-:W-:-:S03]  /*13d0*/  IMAD.SHL.U32 R227, R4, 0x20, RZ ;  /* 0x0000002004e37824 */ /* 0x020fc600078e00ff */
[----:B------:R-:W-:Y:S02]  /*13e0*/  SEL R30, R9, RZ, P4 ;  /* 0x000000ff091e7207 */ /* 0x000fe40002000000 */
[----:B------:R-:W1:Y:S01]  /*13f0*/  LDC.64 R248, c[0x0][0x420] ;  /* 0x00010800fff87b82 */ /* 0x000e620000000a00 */
[----:B------:R-:W-:Y:S01]  /*1400*/  SHF.L.U64.HI R226, R4, 0x5, R5 ;  /* 0x0000000504e27819 */ /* 0x000fe20000010205 */
[----:B------:R-:W-:Y:S01]  /*1410*/  IMAD R33, R215, R234, R28 ;  /* 0x000000ead7217224 */ /* 0x000fe200078e021c */
[----:B------:R-:W-:Y:S01]  /*1420*/  SEL R28, R36, RZ, P4 ;  /* 0x000000ff241c7207 */ /* 0x000fe20002000000 */
[----:B---3--:R-:W-:-:S03]  /*1430*/  IMAD R32, R25, R6, RZ ;  /* 0x0000000619207224 */ /* 0x008fc600078e02ff */
[----:B------:R-:W-:Y:S01]  /*1440*/  IADD3 R28, P2, P1, R33, R26, R28 ;  /* 0x0000001a211c7210 */ /* 0x000fe2000795e01c */
[----:B------:R-:W3:Y:S01]  /*1450*/  LDC.64 R8, c[0x0][0x598] ;  /* 0x00016600ff087b82 */ /* 0x000ee20000000a00 */
[----:B------:R-:W-:Y:S01]  /*1460*/  SHF.R.S32.HI R26, RZ, 0x1f, R33 ;  /* 0x0000001fff1a7819 */ /* 0x000fe20000011421 */
[----:B------:R-:W-:-:S03]  /*1470*/  IMAD R32, R21, R7, R32 ;  /* 0x0000000715207224 */ /* 0x000fc600078e0220 */
[----:B------:R-:W-:Y:S01]  /*1480*/  IADD3.X R26, PT, PT, R26, R23, R30, P2, P1 ;  /* 0x000000171a1a7210 */ /* 0x000fe200017e241e */
[----:B------:R-:W-:Y:S01]  /*1490*/  IMAD.MOV.U32 R23, RZ, RZ, RZ ;  /* 0x000000ffff177224 */ /* 0x000fe200078e00ff */
[----:B------:R-:W-:Y:S01]  /*14a0*/  IADD3 R34, P1, PT, R22, R34, RZ ;  /* 0x0000002216227210 */ /* 0x000fe20007f3e0ff */
[----:B------:R-:W-:Y:S01]  /*14b0*/  IMAD R30, R25, R4, RZ ;  /* 0x00000004191e7224 */ /* 0x000fe200078e02ff */
[----:B--2---:R-:W-:Y:S01]  /*14c0*/  IADD3 R238, PT, PT, R224, -R238, -R239 ;  /* 0x800000eee0ee7210 */ /* 0x004fe20007ffe8ef */
[----:B------:R-:W-:-:S04]  /*14d0*/  IMAD.WIDE.U32 R36, R21, R6, R22 ;  /* 0x0000000615247225 */ /* 0x000fc800078e0016 */
[----:B------:R-:W-:Y:S01]  /*14e0*/  IMAD.X R35, RZ, RZ, R29, P1 ;  /* 0x000000ffff237224 */ /* 0x000fe200008e061d */
[----:B------:R-:W-:Y:S01]  /*14f0*/  IADD3 R24, P2, PT, R24, R36, RZ ;  /* 0x0000002418187210 */ /* 0x000fe20007f5e0ff */
[C---:B------:R-:W-:Y:S02]  /*1500*/  IMAD R25, R21.reuse, R5, R30 ;  /* 0x0000000515197224 */ /* 0x040fe400078e021e */
[----:B------:R-:W-:Y:S01]  /*1510*/  IMAD.WIDE.U32 R34, R21, R4, R34 ;  /* 0x0000000415227225 */ /* 0x000fe200078e0022 */
[----:B------:R-:W2:Y:S03]  /*1520*/  LDC.64 R30, c[0x0][0x5e8] ;  /* 0x00017a00ff1e7b82 */ /* 0x000ea60000000a00 */
[----:B------:R-:W-:Y:S01]  /*1530*/  IMAD.IADD R35, R35, 0x1, R25 ;  /* 0x0000000123237824 */ /* 0x000fe200078e0219 */
[----:B------:R-:W-:Y:S01]  /*1540*/  IADD3.X R25, PT, PT, R19, R37, R32, P2, !PT ;  /* 0x0000002513197210 */ /* 0x000fe200017fe420 */
[----:B------:R-:W-:Y:S01]  /*1550*/  VIADD R223, R238, 0xffffffc0 ;  /* 0xffffffc0eedf7836 */ /* 0x000fe20000000000 */
[----:B------:R-:W-:Y:S01]  /*1560*/  IADD3 R19, PT, PT, R217, 0x20, RZ ;  /* 0x00000020d9137810 */ /* 0x000fe20007ffe0ff */
[----:B---3--:R-:W-:-:S04]  /*1570*/  IMAD.WIDE.U32 R32, R211, R8, R34 ;  /* 0x00000008d3207225 */ /* 0x008fc800078e0022 */
[C---:B------:R-:W-:Y:S01]  /*1580*/  IMAD.WIDE.U32 R34, R211.reuse, UR16, R24 ;  /* 0x00000010d3227c25 */ /* 0x040fe2000f8e0018 */
[----:B------:R-:W-:Y:S02]  /*1590*/  SHF.R.S32.HI R24, RZ, 0x1f, R223 ;  /* 0x0000001fff187819 */ /* 0x000fe400000114df */
[----:B------:R-:W-:Y:S01]  /*15a0*/  MOV R8, R32 ;  /* 0x0000002000087202 */ /* 0x000fe20000000f00 */
[----:B------:R-:W-:Y:S01]  /*15b0*/  IMAD R35, R211, UR17, R35 ;  /* 0x00000011d3237c24 */ /* 0x000fe2000f8e0223 */
[----:B------:R-:W-:Y:S01]  /*15c0*/  LEA.HI R223, R24, R223, RZ, 0x6 ;  /* 0x000000df18df7211 */ /* 0x000fe200078f30ff */
[----:B------:R-:W-:Y:S02]  /*15d0*/  IMAD.SHL.U32 R29, R234, 0x40, RZ ;  /* 0x00000040ea1d7824 */ /* 0x000fe400078e00ff */
[----:B------:R-:W-:Y:S01]  /*15e0*/  IMAD.WIDE.U32 R24, R217, R6, R34 ;  /* 0x00000006d9187225 */ /* 0x000fe200078e0022 */
[----:B------:R-:W-:Y:S02]  /*15f0*/  SHF.R.S32.HI R223, RZ, 0x6, R223 ;  /* 0x00000006ffdf7819 */ /* 0x000fe400000114df */
[----:B------:R-:W-:Y:S01]  /*1600*/  IADD3 R28, P1, PT, R29, R28, RZ ;  /* 0x0000001c1d1c7210 */ /* 0x000fe20007f3e0ff */
[----:B------:R-:W-:Y:S01]  /*1610*/  IMAD R231, R217, R7, R25 ;  /* 0x00000007d9e77224 */ /* 0x000fe200078e0219 */
[----:B----4-:R-:W-:Y:S01]  /*1620*/  LEA R230, P2, R24, UR10, 0x1 ;  /* 0x0000000a18e67c11 */ /* 0x010fe2000f8408ff */
[----:B------:R-:W-:Y:S01]  /*1630*/  IMAD R9, R211, R9, R33 ;  /* 0x00000009d3097224 */ /* 0x000fe200078e0221 */
[----:B------:R-:W-:Y:S01]  /*1640*/  VIMNMX R223, PT, PT, RZ, R223, !PT ;  /* 0x000000dfffdf7248 */ /* 0x000fe20007fe0100 */
[----:B-1----:R-:W-:Y:S01]  /*1650*/  IMAD.WIDE R248, R17, 0x4, R248 ;  /* 0x0000000411f87825 */ /* 0x002fe200078e02f8 */
[----:B------:R-:W-:-:S02]  /*1660*/  LEA.HI.X.SX32 R29, R29, R26, 0x1, P1 ;  /* 0x0000001a1d1d7211 */ /* 0x000fc400008f0eff */
[----:B------:R-:W-:Y:S01]  /*1670*/  LEA.HI.X R231, R24, UR11, R231, 0x1, P2 ;  /* 0x0000000b18e77c11 */ /* 0x000fe200090f0ce7 */
[C---:B------:R-:W-:Y:S01]  /*1680*/  IMAD.WIDE.U32 R8, R217.reuse, R4, R8 ;  /* 0x00000004d9087225 */ /* 0x040fe200078e0008 */
[----:B------:R-:W-:Y:S02]  /*1690*/  LEA R246, P1, R28, UR4, 0x2 ;  /* 0x000000041cf67c11 */ /* 0x000fe4000f8210ff */
[----:B------:R-:W-:Y:S01]  /*16a0*/  ISETP.GT.AND P2, PT, R20, R223, PT ;  /* 0x000000df1400720c */ /* 0x000fe20003f44270 */
[----:B------:R-:W-:Y:S01]  /*16b0*/  IMAD R233, R217, R5, R9 ;  /* 0x00000005d9e97224 */ /* 0x000fe200078e0209 */
[----:B------:R-:W-:Y:S01]  /*16c0*/  LEA.HI.X R247, R28, UR5, R29, 0x2, P1 ;  /* 0x000000051cf77c11 */ /* 0x000fe200088f141d */
[----:B--2---:R-:W-:Y:S01]  /*16d0*/  IMAD.WIDE R228, R27, 0x4, R30 ;  /* 0x000000041be47825 */ /* 0x004fe200078e021e */
[----:B------:R-:W-:Y:S02]  /*16e0*/  LEA R232, P1, R8, UR6, 0x1 ;  /* 0x0000000608e87c11 */ /* 0x000fe4000f8208ff */
[C---:B------:R-:W-:Y:S01]  /*16f0*/  SHF.L.U64.HI R20, R6.reuse, 0x5, R7 ;  /* 0x0000000506147819 */ /* 0x040fe20000010207 */
[----:B------:R-:W-:Y:S01]  /*1700*/  IMAD.SHL.U32 R9, R6, 0x20, RZ ;  /* 0x0000002006097824 */ /* 0x000fe200078e00ff */
[----:B------:R-:W-:-:S02]  /*1710*/  LEA.HI.X R233, R8, UR7, R233, 0x1, P1 ;  /* 0x0000000708e97c11 */ /* 0x000fc400088f0ce9 */
[----:B------:R-:W-:-:S05]  /*1720*/  IADD3 R8, P1, PT, R217, 0x20, RZ ;  /* 0x00000020d9087810 */ /* 0x000fca0007f3e0ff */
        /* <DEDUP_REMOVED lines=13> */
.L_x_240:
[----:B------:R-:W1:Y:S01]  /*1800*/  LDCU.64 UR10, c[0x0][0x5c0] ;  /* 0x0000b800ff0a77ac */ /* 0x000e620008000a00 */
[----:B------:R-:W-:-:S05]  /*1810*/  IADD3 R4, PT, PT, R241, R244, RZ ;  /* 0x000000f4f1047210 */ /* 0x000fca0007ffe0ff */
[C---:B-1----:R-:W-:Y:S02]  /*1820*/  IMAD R5, R4.reuse, UR11, RZ ;  /* 0x0000000b04057c24 */ /* 0x042fe4000f8e02ff */
[----:B------:R-:W-:-:S05]  /*1830*/  IMAD.WIDE.U32 R6, R4, UR10, RZ ;  /* 0x0000000a04067c25 */ /* 0x000fca000f8e00ff */
[----:B------:R-:W-:Y:S02]  /*1840*/  IADD3 R4, PT, PT, R7, R5, RZ ;  /* 0x0000000507047210 */ /* 0x000fe40007ffe0ff */
.L_x_241:
        /* <DEDUP_REMOVED lines=11> */
.L_x_242:
[----:B------:R-:W1:Y:S01]  /*1900*/  LDCU.64 UR6, c[0x0][0x5c8] ;  /* 0x0000b900ff0677ac */ /* 0x000e620008000a00 */
[----:B------:R-:W-:-:S05]  /*1910*/  IADD3 R241, PT, PT, R241, R244, RZ ;  /* 0x000000f4f1f17210 */ /* 0x000fca0007ffe0ff */
[C---:B-1----:R-:W-:Y:S02]  /*1920*/  IMAD R7, R241.reuse, UR7, RZ ;  /* 0x00000007f1077c24 */ /* 0x042fe4000f8e02ff */
[----:B------:R-:W-:-:S05]  /*1930*/  IMAD.WIDE.U32 R10, R241, UR6, RZ ;  /* 0x00000006f10a7c25 */ /* 0x000fca000f8e00ff */
[----:B------:R-:W-:Y:S02]  /*1940*/  IADD3 R7, PT, PT, R11, R7, RZ ;  /* 0x000000070b077210 */ /* 0x000fe40007ffe0ff */
.L_x_243:
[----:B------:R-:W1:Y:S01]  /*1950*/  LDCU.64 UR4, c[0x0][0x5d8] ;  /* 0x0000bb00ff0477ac */ /* 0x000e620008000a00 */
[----:B------:R-:W-:Y:S01]  /*1960*/  IMAD.WIDE.U32 R14, R225, UR10, R22 ;  /* 0x0000000ae10e7c25 */ /* 0x000fe2000f8e0016 */
[----:B------:R-:W-:Y:S03]  /*1970*/  BSSY.RECONVERGENT B0, `(.L_x_244) ;  /* 0x0000013000007945 */ /* 0x000fe60003800200 */
[----:B------:R-:W-:Y:S01]  /*1980*/  IMAD R12, R13, UR10, RZ ;  /* 0x0000000a0d0c7c24 */ /* 0x000fe2000f8e02ff */
[----:B------:R-:W-:Y:S02]  /*1990*/  IADD3 R14, P0, PT, R6, R14, RZ ;  /* 0x0000000e060e7210 */ /* 0x000fe40007f1e0ff */
[C---:B------:R-:W-:Y:S01]  /*19a0*/  IADD3 R6, PT, PT, -R225.reuse, R239, RZ ;  /* 0x000000efe1067210 */ /* 0x040fe20007ffe1ff */
[----:B------:R-:W-:-:S03]  /*19b0*/  IMAD R5, R225, UR11, R12 ;  /* 0x0000000be1057c24 */ /* 0x000fc6000f8e020c */
[-C--:B------:R-:W-:Y:S02]  /*19c0*/  ISETP.GE.AND P2, PT, R217, R6.reuse, PT ;  /* 0x00000006d900720c */ /* 0x080fe40003f46270 */
[----:B------:R-:W-:Y:S02]  /*19d0*/  IADD3.X R15, PT, PT, R4, R15, R5, P0, !PT ;  /* 0x0000000f040f7210 */ /* 0x000fe400007fe405 */
[----:B------:R-:W-:Y:S01]  /*19e0*/  ISETP.GE.AND P1, PT, R19, R6, PT ;  /* 0x000000061300720c */ /* 0x000fe20003f26270 */
[----:B-1----:R-:W-:-:S04]  /*19f0*/  IMAD.WIDE.U32 R14, R211, UR4, R14 ;  /* 0x00000004d30e7c25 */ /* 0x002fc8000f8e000e */
[----:B------:R-:W-:-:S04]  /*1a00*/  IMAD R5, R211, UR5, R15 ;  /* 0x00000005d3057c24 */ /* 0x000fc8000f8e020f */
[----:B------:R-:W-:Y:S05]  /*1a10*/  @P2 BRA `(.L_x_245) ;  /* 0x0000000000202947 */ /* 0x000fea0003800000 */
[----:B------:R-:W1:Y:S01]  /*1a20*/  LDCU.64 UR4, c[0x0][0x560] ;  /* 0x0000ac00ff0477ac */ /* 0x000e620008000a00 */
[----:B------:R-:W-:-:S05]  /*1a30*/  MOV R4, R14 ;  /* 0x0000000e00047202 */ /* 0x000fca0000000f00 */
[----:B------:R-:W-:-:S04]  /*1a40*/  IMAD.WIDE.U32 R18, R217, UR10, R4 ;  /* 0x0000000ad9127c25 */ /* 0x000fc8000f8e0004 */
[----:B------:R-:W-:Y:S01]  /*1a50*/  IMAD R4, R217, UR11, R19 ;  /* 0x0000000bd9047c24 */ /* 0x000fe2000f8e0213 */
[----:B-1----:R-:W-:-:S04]  /*1a60*/  LEA R20, P0, R18, UR4, 0x1 ;  /* 0x0000000412147c11 */ /* 0x002fc8000f8008ff */
[----:B------:R-:W-:-:S05]  /*1a70*/  LEA.HI.X R21, R18, UR5, R4, 0x1, P0 ;  /* 0x0000000512157c11 */ /* 0x000fca00080f0c04 */
[----:B------:R1:W-:Y:S04]  /*1a80*/  STG.E.128 desc[UR20][R20.64], RZ ;  /* 0x000000ff14007986 */ /* 0x0003e8000c101d14 */
[----:B------:R1:W-:Y:S02]  /*1a90*/  STG.E.128 desc[UR20][R20.64+0x80], RZ ;  /* 0x000080ff14007986 */ /* 0x0003e4000c101d14 */
.L_x_245:
[----:B------:R-:W-:Y:S05]  /*1aa0*/  BSYNC.RECONVERGENT B0 ;  /* 0x0000000000007941 */ /* 0x000fea0003800200 */
.L_x_244:
[----:B------:R-:W-:Y:S04]  /*1ab0*/  BSSY.RECONVERGENT B0, `(.L_x_246) ;  /* 0x000000c000007945 */ /* 0x000fe80003800200 */
[----:B------:R-:W-:Y:S05]  /*1ac0*/  @P1 BRA `(.L_x_247) ;  /* 0x0000000000281947 */ /* 0x000fea0003800000 */
[----:B------:R-:W2:Y:S01]  /*1ad0*/  LDCU.64 UR4, c[0x0][0x560] ;  /* 0x0000ac00ff0477ac */ /* 0x000ea20008000a00 */
[----:B------:R-:W-:Y:S01]  /*1ae0*/  MOV R4, R14 ;  /* 0x0000000e00047202 */ /* 0x000fe20000000f00 */
[----:B------:R-:W-:-:S04]  /*1af0*/  IMAD R9, R17, UR10, RZ ;  /* 0x0000000a11097c24 */ /* 0x000fc8000f8e02ff */
[----:B------:R-:W-:-:S04]  /*1b00*/  IMAD.WIDE.U32 R4, R8, UR10, R4 ;  /* 0x0000000a08047c25 */ /* 0x000fc8000f8e0004 */
[----:B------:R-:W-:-:S05]  /*1b10*/  IMAD R9, R8, UR11, R9 ;  /* 0x0000000b08097c24 */ /* 0x000fca000f8e0209 */
[----:B------:R-:W-:Y:S02]  /*1b20*/  IADD3 R9, PT, PT, R5, R9, RZ ;  /* 0x0000000905097210 */ /* 0x000fe40007ffe0ff */
[----:B--2---:R-:W-:-:S04]  /*1b30*/  LEA R14, P0, R4, UR4, 0x1 ;  /* 0x00000004040e7c11 */ /* 0x004fc8000f8008ff */
[----:B------:R-:W-:-:S05]  /*1b40*/  LEA.HI.X R15, R4, UR5, R9, 0x1, P0 ;  /* 0x00000005040f7c11 */ /* 0x000fca00080f0c09 */
[----:B------:R2:W-:Y:S04]  /*1b50*/  STG.E.128 desc[UR20][R14.64], RZ ;  /* 0x000000ff0e007986 */ /* 0x0005e8000c101d14 */
[----:B------:R2:W-:Y:S02]  /*1b60*/  STG.E.128 desc[UR20][R14.64+0x80], RZ ;  /* 0x000080ff0e007986 */ /* 0x0005e4000c101d14 */
.L_x_247:
[----:B------:R-:W-:Y:S05]  /*1b70*/  BSYNC.RECONVERGENT B0 ;  /* 0x0000000000007941 */ /* 0x000fea0003800200 */
.L_x_246:
[----:B------:R-:W3:Y:S01]  /*1b80*/  LDCU.64 UR4, c[0x0][0x5e0] ;  /* 0x0000bc00ff0477ac */ /* 0x000ee20008000a00 */
[----:B------:R-:W-:Y:S01]  /*1b90*/  IMAD.WIDE.U32 R22, R225, UR6, R22 ;  /* 0x00000006e1167c25 */ /* 0x000fe2000f8e0016 */
        /* <DEDUP_REMOVED lines=8> */
[----:B------:R-:W3:Y:S01]  /*1c20*/  LDCU.64 UR4, c[0x0][0x568] ;  /* 0x0000ad00ff0477ac */ /* 0x000ee20008000a00 */
[----:B------:R-:W-:-:S05]  /*1c30*/  MOV R4, R6 ;  /* 0x0000000600047202 */ /* 0x000fca0000000f00 */
[----:B------:R-:W-:-:S04]  /*1c40*/  IMAD.WIDE.U32 R10, R217, UR6, R4 ;  /* 0x00000006d90a7c25 */ /* 0x000fc8000f8e0004 */
[----:B------:R-:W-:Y:S01]  /*1c50*/  IMAD R4, R217, UR7, R11 ;  /* 0x00000007d9047c24 */ /* 0x000fe2000f8e020b */
[----:B---3--:R-:W-:-:S04]  /*1c60*/  LEA R12, P0, R10, UR4, 0x1 ;  /* 0x000000040a0c7c11 */ /* 0x008fc8000f8008ff */
[----:B------:R-:W-:-:S05]  /*1c70*/  LEA.HI.X R13, R10, UR5, R4, 0x1, P0 ;  /* 0x000000050a0d7c11 */ /* 0x000fca00080f0c04 */
[----:B------:R3:W-:Y:S04]  /*1c80*/  STG.E.128 desc[UR20][R12.64], RZ ;  /* 0x000000ff0c007986 */ /* 0x0007e8000c101d14 */
[----:B------:R3:W-:Y:S02]  /*1c90*/  STG.E.128 desc[UR20][R12.64+0x80], RZ ;  /* 0x000080ff0c007986 */ /* 0x0007e4000c101d14 */
.L_x_249:
[----:B------:R-:W-:Y:S05]  /*1ca0*/  BSYNC.RECONVERGENT B0 ;  /* 0x0000000000007941 */ /* 0x000fea0003800200 */
.L_x_248:
[----:B------:R-:W-:Y:S05]  /*1cb0*/  @P1 BRA `(.L_x_250) ;  /* 0x0000003c00e81947 */ /* 0x000fea0003800000 */
[----:B------:R-:W4:Y:S01]  /*1cc0*/  LDCU.64 UR4, c[0x0][0x568] ;  /* 0x0000ad00ff0477ac */ /* 0x000f220008000a00 */
[----:B------:R-:W-:Y:S01]  /*1cd0*/  MOV R4, R6 ;  /* 0x0000000600047202 */ /* 0x000fe20000000f00 */
[----:B------:R-:W-:-:S04]  /*1ce0*/  IMAD R17, R17, UR6, RZ ;  /* 0x0000000611117c24 */ /* 0x000fc8000f8e02ff */
[----:B------:R-:W-:-:S04]  /*1cf0*/  IMAD.WIDE.U32 R4, R8, UR6, R4 ;  /* 0x0000000608047c25 */ /* 0x000fc8000f8e0004 */
[----:B------:R-:W-:-:S05]  /*1d00*/  IMAD R17, R8, UR7, R17 ;  /* 0x0000000708117c24 */ /* 0x000fca000f8e0211 */
[----:B------:R-:W-:Y:S02]  /*1d10*/  IADD3 R17, PT, PT, R5, R17, RZ ;  /* 0x0000001105117210 */ /* 0x000fe40007ffe0ff */
[----:B----4-:R-:W-:-:S04]  /*1d20*/  LEA R6, P0, R4, UR4, 0x1 ;  /* 0x0000000404067c11 */ /* 0x010fc8000f8008ff */
[----:B------:R-:W-:-:S05]  /*1d30*/  LEA.HI.X R7, R4, UR5, R17, 0x1, P0 ;  /* 0x0000000504077c11 */ /* 0x000fca00080f0c11 */
[----:B------:R4:W-:Y:S04]  /*1d40*/  STG.E.128 desc[UR20][R6.64], RZ ;  /* 0x000000ff06007986 */ /* 0x0009e8000c101d14 */
[----:B------:R4:W-:Y:S01]  /*1d50*/  STG.E.128 desc[UR20][R6.64+0x80], RZ ;  /* 0x000080ff06007986 */ /* 0x0009e2000c101d14 */
[----:B------:R-:W-:Y:S05]  /*1d60*/  BRA `(.L_x_250) ;  /* 0x0000003c00bc7947 */ /* 0x000fea0003800000 */
.L_x_239:
[----:B------:R-:W-:Y:S01]  /*1d70*/  IMAD.IADD R6, R239, 0x1, -R225 ;  /* 0x00000001ef067824 */ /* 0x000fe200078e0ae1 */
[----:B------:R-:W1:Y:S01]  /*1d80*/  LDCU.64 UR4, c[0x0][0x3d8] ;  /* 0x00007b00ff0477ac */ /* 0x000e620008000a00 */
[----:B------:R-:W-:Y:S01]  /*1d90*/  IMAD R24, R13, UR12, RZ ;  /* 0x0000000c0d187c24 */ /* 0x000fe2000f8e02ff */
[----:B------:R-:W-:Y:S01]  /*1da0*/  LOP3.LUT R21, R240, 0x80000001, RZ, 0xc0, !PT ;  /* 0x80000001f0157812 */ /* 0x000fe200078ec0ff */
[----:B------:R-:W-:Y:S01]  /*1db0*/  IMAD.WIDE.U32 R26, R225, UR12, R22 ;  /* 0x0000000ce11a7c25 */ /* 0x000fe2000f8e0016 */
[-C--:B------:R-:W-:Y:S01]  /*1dc0*/  ISETP.GE.AND P5, PT, R19, R6.reuse, PT ;  /* 0x000000061300720c */ /* 0x080fe20003fa6270 */
[----:B------:R-:W2:Y:S01]  /*1dd0*/  LDCU UR6, c[0x0][0x45c] ;  /* 0x00008b80ff0677ac */ /* 0x000ea20008000800 */
[----:B------:R-:W-:Y:S01]  /*1de0*/  ISETP.GE.AND P6, PT, R217, R6, PT ;  /* 0x00000006d900720c */ /* 0x000fe20003fc6270 */
[----:B------:R-:W-:Y:S01]  /*1df0*/  IMAD R24, R225, UR13, R24 ;  /* 0x0000000de1187c24 */ /* 0x000fe2000f8e0218 */
[----:B------:R-:W-:Y:S01]  /*1e00*/  IADD3 R26, P0, PT, R18, R26, RZ ;  /* 0x0000001a121a7210 */ /* 0x000fe20007f1e0ff */
[----:B------:R-:W-:Y:S01]  /*1e10*/  IMAD R18, R240, -0x40, R242 ;  /* 0xffffffc0f0127824 */ /* 0x000fe200078e02f2 */
[----:B------:R-:W-:Y:S01]  /*1e20*/  ISETP.NE.AND P2, PT, R21, 0x1, PT ;  /* 0x000000011500780c */ /* 0x000fe20003f45270 */
[----:B------:R-:W-:Y:S01]  /*1e30*/  IMAD.WIDE.U32 R22, R225, UR14, R22 ;  /* 0x0000000ee1167c25 */ /* 0x000fe2000f8e0016 */
[----:B------:R-:W-:-:S02]  /*1e40*/  IADD3.X R27, PT, PT, R15, R27, R24, P0, !PT ;  /* 0x0000001b0f1b7210 */ /* 0x000fc400007fe418 */
[----:B------:R-:W-:Y:S01]  /*1e50*/  ISETP.GE.AND P3, PT, R19, R18, PT ;  /* 0x000000121300720c */ /* 0x000fe20003f66270 */
[----:B------:R-:W-:Y:S02]  /*1e60*/  IMAD.MOV.U32 R236, RZ, RZ, 0x7f800000 ;  /* 0x7f800000ffec7424 */ /* 0x000fe400078e00ff */
[----:B------:R-:W3:Y:S01]  /*1e70*/  @!P5 LDC.64 R4, c[0x0][0x390] ;  /* 0x0000e400ff04db82 */ /* 0x000ee20000000a00 */
[----:B-1----:R-:W-:Y:S02]  /*1e80*/  IMAD R7, R11, UR4, RZ ;  /* 0x000000040b077c24 */ /* 0x002fe4000f8e02ff */
[----:B------:R-:W-:-:S04]  /*1e90*/  IMAD.WIDE.U32 R24, R12, UR4, R26 ;  /* 0x000000040c187c25 */ /* 0x000fc8000f8e001a */
[----:B------:R-:W-:Y:S01]  /*1ea0*/  IMAD R7, R12, UR5, R7 ;  /* 0x000000050c077c24 */ /* 0x000fe2000f8e0207 */
[----:B------:R-:W1:Y:S01]  /*1eb0*/  LDCU.64 UR4, c[0x0][0x3d0] ;  /* 0x00007a00ff0477ac */ /* 0x000e620008000a00 */
[----:B------:R-:W-:Y:S02]  /*1ec0*/  @!P5 IMAD R15, R17, UR12, RZ ;  /* 0x0000000c110fdc24 */ /* 0x000fe4000f8e02ff */
[----:B------:R-:W-:Y:S02]  /*1ed0*/  IMAD.IADD R25, R25, 0x1, R7 ;  /* 0x0000000119197824 */ /* 0x000fe400078e0207 */
[----:B------:R-:W4:Y:S01]  /*1ee0*/  @!P6 LDC.64 R6, c[0x0][0x390] ;  /* 0x0000e400ff06eb82 */ /* 0x000f220000000a00 */
[C---:B------:R-:W-:Y:S02]  /*1ef0*/  @!P5 IMAD R15, R8.reuse, UR13, R15 ;  /* 0x0000000d080fdc24 */ /* 0x040fe4000f8e020f */
[----:B------:R-:W-:-:S04]  /*1f00*/  @!P5 IMAD.WIDE.U32 R28, R8, UR12, R24 ;  /* 0x0000000c081cdc25 */ /* 0x000fc8000f8e0018 */
[----:B------:R-:W-:Y:S02]  /*1f10*/  @!P5 IMAD.IADD R26, R29, 0x1, R15 ;  /* 0x000000011d1ad824 */ /* 0x000fe400078e020f */
[----:B------:R-:W-:Y:S01]  /*1f20*/  @!P6 IMAD.WIDE.U32 R24, R217, UR12, R24 ;  /* 0x0000000cd918ec25 */ /* 0x000fe2000f8e0018 */
[----:B---3--:R-:W-:-:S03]  /*1f30*/  @!P5 LEA R30, P0, R28, R4, 0x1 ;  /* 0x000000041c1ed211 */ /* 0x008fc600078008ff */
[----:B------:R-:W-:Y:S01]  /*1f40*/  IMAD R4, R13, UR14, RZ ;  /* 0x0000000e0d047c24 */ /* 0x000fe2000f8e02ff */
[----:B------:R-:W-:Y:S01]  /*1f50*/  @!P5 LEA.HI.X R31, R28, R5, R26, 0x1, P0 ;  /* 0x000000051c1fd211 */ /* 0x000fe200000f0c1a */
[----:B------:R-:W-:Y:S02]  /*1f60*/  VIADD R5, R213, 0x8 ;  /* 0x00000008d5057836 */ /* 0x000fe40000000000 */
[----:B------:R-:W-:Y:S01]  /*1f70*/  IMAD R13, R225, UR15, R4 ;  /* 0x0000000fe10d7c24 */ /* 0x000fe2000f8e0204 */
[----:B------:R-:W-:Y:S01]  /*1f80*/  IADD3 R4, P0, PT, R16, R22, RZ ;  /* 0x0000001610047210 */ /* 0x000fe20007f1e0ff */
[----:B-1----:R-:W-:Y:S01]  /*1f90*/  IMAD R11, R11, UR4, RZ ;  /* 0x000000040b0b7c24 */ /* 0x002fe2000f8e02ff */
[----:B------:R-:W-:Y:S01]  /*1fa0*/  ISETP.GE.AND P1, PT, R5, R18, PT ;  /* 0x000000120500720c */ /* 0x000fe20003f26270 */
[----:B------:R-:W-:Y:S01]  /*1fb0*/  @P4 BAR.SYNC.DEFER_BLOCKING 0x0 ;  /* 0x0000000000004b1d */ /* 0x000fe20000010000 */
[----:B------:R-:W-:Y:S01]  /*1fc0*/  IADD3.X R5, PT, PT, R14, R23, R13, P0, !PT ;  /* 0x000000170e057210 */ /* 0x000fe200007fe40d */
[----:B------:R-:W-:Y:S01]  /*1fd0*/  IMAD R11, R12, UR5, R11 ;  /* 0x000000050c0b7c24 */ /* 0x000fe2000f8e020b */
[----:B----4-:R-:W-:Y:S01]  /*1fe0*/  @!P6 LEA R22, P4, R24, R6, 0x1 ;  /* 0x000000061816e211 */ /* 0x010fe200078808ff */
[----:B------:R-:W-:Y:S01]  /*1ff0*/  @!P6 IMAD R13, R217, UR13, R25 ;  /* 0x0000000dd90dec24 */ /* 0x000fe2000f8e0219 */
[----:B------:R-:W-:Y:S01]  /*2000*/  @!P3 LEA R14, P0, R227, R232, 0x1 ;  /* 0x000000e8e30eb211 */ /* 0x000fe200078008ff */
[----:B------:R-:W-:Y:S01]  /*2010*/  IMAD.WIDE.U32 R4, R12, UR4, R4 ;  /* 0x000000040c047c25 */ /* 0x000fe2000f8e0004 */
[----:B------:R-:W1:Y:S02]  /*2020*/  LDCU UR4, c[0x0][0x590] ;  /* 0x0000b200ff0477ac */ /* 0x000e640008000800 */
[----:B------:R-:W-:Y:S01]  /*2030*/  @!P6 LEA.HI.X R23, R24, R7, R13, 0x1, P4 ;  /* 0x000000071817e211 */ /* 0x000fe200020f0c0d */
[----:B------:R-:W-:Y:S01]  /*2040*/  IMAD.IADD R19, R5, 0x1, R11 ;  /* 0x0000000105137824 */ /* 0x000fe200078e020b */
[----:B------:R-:W-:Y:S01]  /*2050*/  @!P3 LEA.HI.X R15, R227, R233, R226, 0x1, P0 ;  /* 0x000000e9e30fb211 */ /* 0x000fe200000f0ce2 */
[----:B------:R-:W-:Y:S01]  /*2060*/  @!P5 IMAD R17, R17, UR14, RZ ;  /* 0x0000000e1111dc24 */ /* 0x000fe2000f8e02ff */
[----:B------:R-:W-:Y:S01]  /*2070*/  @!P3 LEA R12, P0, R9, R230, 0x1 ;  /* 0x000000e6090cb211 */ /* 0x000fe200078008ff */
[--C-:B------:R-:W-:Y:S01]  /*2080*/  @!P5 IMAD.MOV.U32 R6, RZ, RZ, R4.reuse ;  /* 0x000000ffff06d224 */ /* 0x100fe200078e0004 */
[----:B------:R-:W-:Y:S01]  /*2090*/  SEL R5, RZ, 0x4000, P2 ;  /* 0x00004000ff057807 */ /* 0x000fe20001000000 */
[----:B------:R-:W-:Y:S01]  /*20a0*/  @!P5 IMAD.MOV.U32 R7, RZ, RZ, R19 ;  /* 0x000000ffff07d224 */ /* 0x000fe200078e0013 */
[-C--:B------:R-:W-:Y:S01]  /*20b0*/  ISETP.GE.AND P4, PT, R217, R18.reuse, PT ;  /* 0x00000012d900720c */ /* 0x080fe20003f86270 */
[----:B------:R-:W-:Y:S01]  /*20c0*/  IMAD.MOV.U32 R235, RZ, RZ, 0x7f800000 ;  /* 0x7f800000ffeb7424 */ /* 0x000fe200078e00ff */
[----:B------:R-:W-:Y:S01]  /*20d0*/  ISETP.GE.AND P2, PT, R213, R18, PT ;  /* 0x00000012d500720c */ /* 0x000fe20003f46270 */
[----:B------:R-:W-:Y:S01]  /*20e0*/  @!P6 IMAD.MOV.U32 R18, RZ, RZ, R4 ;  /* 0x000000ffff12e224 */ /* 0x000fe200078e0004 */
[----:B------:R-:W-:Y:S01]  /*20f0*/  @!P3 LEA.HI.X R13, R9, R231, R20, 0x1, P0 ;  /* 0x000000e7090db211 */ /* 0x000fe200000f0c14 */
[----:B------:R-:W-:-:S02]  /*2100*/  @!P5 IMAD R4, R8, UR15, R17 ;  /* 0x0000000f0804dc24 */ /* 0x000fc4000f8e0211 */
[----:B------:R-:W-:Y:S01]  /*2110*/  IMAD.IADD R198, R208, 0x1, R209 ;  /* 0x00000001d0c67824 */ /* 0x000fe200078e02d1 */
[----:B------:R-:W-:Y:S01]  /*2120*/  @!PT LDS RZ, [RZ] ;  /* 0x00000000fffff984 */ /* 0x000fe20000000800 */
[----:B------:R-:W-:Y:S01]  /*2130*/  @!PT LDS RZ, [RZ] ;  /* 0x00000000fffff984 */ /* 0x000fe20000000800 */
[----:B------:R-:W-:Y:S01]  /*2140*/  @!PT LDS RZ, [RZ] ;  /* 0x00000000fffff984 */ /* 0x000fe20000000800 */
[----:B------:R-:W-:Y:S01]  /*2150*/  @!P6 LDGSTS.E.BYPASS.LTC128B.128 [R221+0x10000], desc[UR20][R22.64] ;  /* 0x1000000016ddefae */ /* 0x000fe2000b981a14 */
[----:B------:R-:W-:Y:S01]  /*2160*/  @!P5 IMAD.WIDE.U32 R16, R8, UR14, R6 ;  /* 0x0000000e0810dc25 */ /* 0x000fe2000f8e0006 */
[----:B------:R-:W-:Y:S01]  /*2170*/  SHF.R.U32.HI R222, RZ, 0x2, R10 ;  /* 0x00000002ffde7819 */ /* 0x000fe2000001160a */
[----:B------:R-:W3:Y:S01]  /*2180*/  @!P6 LDC.64 R8, c[0x0][0x388] ;  /* 0x0000e200ff08eb82 */ /* 0x000ee20000000a00 */
[----:B------:R-:W-:Y:S01]  /*2190*/  @!P6 LDGSTS.E.BYPASS.LTC128B.128 [R221+0x12000], desc[UR20][R22.64+0x80] ;  /* 0x1200008016ddefae */ /* 0x000fe2000b981a14 */
[C---:B------:R-:W-:Y:S01]  /*21a0*/  @!P6 IMAD.WIDE.U32 R20, R217.reuse, UR14, R18 ;  /* 0x0000000ed914ec25 */ /* 0x040fe2000f8e0012 */
[----:B------:R-:W-:Y:S02]  /*21b0*/  CS2R R94, SRZ ;  /* 0x00000000005e7805 */ /* 0x000fe4000001ff00 */
[----:B------:R-:W-:Y:S01]  /*21c0*/  CS2R R92, SRZ ;  /* 0x00000000005c7805 */ /* 0x000fe2000001ff00 */
[----:B------:R4:W-:Y:S01]  /*21d0*/  @P6 STS.128 [R221+0x10000], RZ ;  /* 0x010000ffdd006388 */ /* 0x0009e20000000c00 */
[----:B------:R-:W-:Y:S01]  /*21e0*/  @!P6 IMAD R18, R217, UR15, R21 ;  /* 0x0000000fd912ec24 */ /* 0x000fe2000f8e0215 */
[----:B------:R-:W-:Y:S01]  /*21f0*/  CS2R R98, SRZ ;  /* 0x0000000000627805 */ /* 0x000fe2000001ff00 */
[----:B------:R-:W2:Y:S01]  /*2200*/  @!P5 LDC.64 R6, c[0x0][0x388] ;  /* 0x0000e200ff06db82 */ /* 0x000ea20000000a00 */
[----:B------:R4:W-:Y:S01]  /*2210*/  @P6 STS.128 [R221+0x12000], RZ ;  /* 0x012000ffdd006388 */ /* 0x0009e20000000c00 */
[----:B------:R-:W-:Y:S01]  /*2220*/  IMAD.IADD R237, R221, 0x1, R5 ;  /* 0x00000001dded7824 */ /* 0x000fe200078e0205 */
[----:B------:R-:W-:Y:S01]  /*2230*/  CS2R R96, SRZ ;  /* 0x0000000000607805 */ /* 0x000fe2000001ff00 */
[----:B------:R-:W-:Y:S01]  /*2240*/  @!P5 IMAD.IADD R4, R17, 0x1, R4 ;  /* 0x000000011104d824 */ /* 0x000fe200078e0204 */
[----:B------:R4:W-:Y:S01]  /*2250*/  @P5 STS.128 [R221+0x11000], RZ ;  /* 0x011000ffdd005388 */ /* 0x0009e20000000c00 */
[----:B------:R-:W-:Y:S01]  /*2260*/  IMAD.SHL.U32 R234, R234, 0x8, RZ ;  /* 0x00000008eaea7824 */ /* 0x000fe200078e00ff */
[----:B------:R-:W-:-:S02]  /*2270*/  CS2R R90, SRZ ;  /* 0x00000000005a7805 */ /* 0x000fc4000001ff00 */
[----:B------:R-:W-:Y:S01]  /*2280*/  CS2R R88, SRZ ;  /* 0x0000000000587805 */ /* 0x000fe2000001ff00 */
[----:B------:R4:W-:Y:S01]  /*2290*/  @P5 STS.128 [R221+0x13000], RZ ;  /* 0x013000ffdd005388 */ /* 0x0009e20000000c00 */
[----:B------:R-:W-:Y:S02]  /*22a0*/  CS2R R86, SRZ ;  /* 0x0000000000567805 */ /* 0x000fe4000001ff00 */
[----:B------:R-:W-:Y:S02]  /*22b0*/  CS2R R84, SRZ ;  /* 0x0000000000547805 */ /* 0x000fe4000001ff00 */
[----:B------:R-:W-:Y:S01]  /*22c0*/  CS2R R78, SRZ ;  /* 0x00000000004e7805 */ /* 0x000fe2000001ff00 */
[----:B------:R-:W-:Y:S01]  /*22d0*/  @!PT LDS RZ, [RZ] ;  /* 0x00000000fffff984 */ /* 0x000fe20000000800 */
[----:B------:R-:W-:Y:S01]  /*22e0*/  @!PT LDS RZ, [RZ] ;  /* 0x00000000fffff984 */ /* 0x000fe20000000800 */
[----:B------:R-:W-:Y:S01]  /*22f0*/  @!PT LDS RZ, [RZ] ;  /* 0x00000000fffff984 */ /* 0x000fe20000000800 */
[----:B------:R-:W-:Y:S01]  /*2300*/  @!P5 LDGSTS.E.BYPASS.LTC128B.128 [R221+0x11000], desc[UR20][R30.64] ;  /* 0x110000001edddfae */ /* 0x000fe2000b981a14 */
[----:B------:R-:W-:Y:S02]  /*2310*/  CS2R R76, SRZ ;  /* 0x00000000004c7805 */ /* 0x000fe4000001ff00 */
[----:B------:R-:W-:-:S02]  /*2320*/  CS2R R82, SRZ ;  /* 0x0000000000527805 */ /* 0x000fc4000001ff00 */
[C---:B---3--:R-:W-:Y:S01]  /*2330*/  @!P6 LEA R8, P0, R20.reuse, R8, 0x1 ;  /* 0x000000081408e211 */ /* 0x048fe200078008ff */
[----:B------:R-:W-:Y:S01]  /*2340*/  @!P5 LDGSTS.E.BYPASS.LTC128B.128 [R221+0x13000], desc[UR20][R30.64+0x80] ;  /* 0x130000801edddfae */ /* 0x000fe2000b981a14 */
[----:B------:R-:W-:Y:S02]  /*2350*/  CS2R R80, SRZ ;  /* 0x0000000000507805 */ /* 0x000fe4000001ff00 */
[----:B------:R-:W-:Y:S02]  /*2360*/  CS2R R74, SRZ ;  /* 0x00000000004a7805 */ /* 0x000fe4000001ff00 */
[----:B------:R-:W-:Y:S01]  /*2370*/  @!P6 LEA.HI.X R9, R20, R9, R18, 0x1, P0 ;  /* 0x000000091409e211 */ /* 0x000fe200000f0c12 */
[----:B------:R-:W0:Y:S01]  /*2380*/  LDGDEPBAR ;  /* 0x00000000000079af */ /* 0x000e220000000000 */
[----:B------:R-:W-:Y:S02]  /*2390*/  CS2R R72, SRZ ;  /* 0x0000000000487805 */ /* 0x000fe4000001ff00 */
[----:B------:R-:W-:-:S02]  /*23a0*/  CS2R R70, SRZ ;  /* 0x0000000000467805 */ /* 0x000fc4000001ff00 */
[C---:B--2---:R-:W-:Y:S01]  /*23b0*/  @!P5 LEA R6, P0, R16.reuse, R6, 0x1 ;  /* 0x000000061006d211 */ /* 0x044fe200078008ff */
[----:B------:R-:W-:Y:S01]  /*23c0*/  @!P4 LDGSTS.E.BYPASS.LTC128B.128 [R221+0x8000], desc[UR20][R232.64] ;  /* 0x08000000e8ddcfae */ /* 0x000fe2000b981a14 */
[----:B------:R-:W-:Y:S02]  /*23d0*/  CS2R R68, SRZ ;  /* 0x0000000000447805 */ /* 0x000fe4000001ff00 */
[----:B------:R-:W-:Y:S02]  /*23e0*/  CS2R R62, SRZ ;  /* 0x00000000003e7805 */ /* 0x000fe4000001ff00 */
[----:B------:R-:W-:Y:S01]  /*23f0*/  @!P5 LEA.HI.X R7, R16, R7, R4, 0x1, P0 ;  /* 0x000000071007d211 */ /* 0x000fe200000f0c04 */
[----:B------:R-:W-:Y:S01]  /*2400*/  @!P4 LDGSTS.E.BYPASS.LTC128B.128 [R221+0xa000], desc[UR20][R232.64+0x80] ;  /* 0x0a000080e8ddcfae */ /* 0x000fe2000b981a14 */
[----:B------:R-:W-:Y:S02]  /*2410*/  CS2R R60, SRZ ;  /* 0x00000000003c7805 */ /* 0x000fe4000001ff00 */
[----:B------:R-:W-:-:S02]  /*2420*/  CS2R R66, SRZ ;  /* 0x0000000000427805 */ /* 0x000fc4000001ff00 */
[----:B------:R-:W-:Y:S01]  /*2430*/  CS2R R64, SRZ ;  /* 0x0000000000407805 */ /* 0x000fe2000001ff00 */
[----:B------:R4:W-:Y:S01]  /*2440*/  @P4 STS.128 [R221+0x8000], RZ ;  /* 0x008000ffdd004388 */ /* 0x0009e20000000c00 */
[----:B------:R-:W-:Y:S02]  /*2450*/  CS2R R58, SRZ ;  /* 0x00000000003a7805 */ /* 0x000fe4000001ff00 */
[----:B------:R-:W-:Y:S02]  /*2460*/  CS2R R56, SRZ ;  /* 0x0000000000387805 */ /* 0x000fe4000001ff00 */
[----:B------:R-:W-:Y:S01]  /*2470*/  CS2R R54, SRZ ;  /* 0x0000000000367805 */ /* 0x000fe2000001ff00 */
[----:B------:R4:W-:Y:S01]  /*2480*/  @P4 STS.128 [R221+0xa000], RZ ;  /* 0x00a000ffdd004388 */ /* 0x0009e20000000c00 */
        /* <DEDUP_REMOVED lines=11> */
[----:B------:R-:W-:Y:S01]  /*2540*/  @!PT LDS RZ, [RZ] ;  /* 0x00000000fffff984 */ /* 0x000fe20000000800 */
[----:B------:R-:W-:Y:S01]  /*2550*/  @!PT LDS RZ, [RZ] ;  /* 0x00000000fffff984 */ /* 0x000fe20000000800 */
[----:B------:R-:W-:Y:S01]  /*2560*/  @!PT LDS RZ, [RZ] ;  /* 0x00000000fffff984 */ /* 0x000fe20000000800 */
[----:B------:R-:W-:Y:S01]  /*2570*/  @!P3 LDGSTS.E.BYPASS.LTC128B.128 [R221+0x9000], desc[UR20][R14.64] ;  /* 0x090000000eddbfae */ /* 0x000fe2000b981a14 */
[----:B------:R-:W2:Y:S03]  /*2580*/  LDCU UR5, c[0x0][0x3e0] ;  /* 0x00007c00ff0577ac */ /* 0x000ea60008000800 */
[----:B------:R3:W-:Y:S04]  /*2590*/  @!P3 LDGSTS.E.BYPASS.LTC128B.128 [R221+0xb000], desc[UR20][R14.64+0x80] ;  /* 0x0b0000800eddbfae */ /* 0x0007e8000b981a14 */
[----:B------:R-:W-:Y:S04]  /*25a0*/  @!P4 LDGSTS.E.BYPASS.LTC128B.128 [R237], desc[UR20][R230.64] ;  /* 0x00000000e6edcfae */ /* 0x000fe8000b981a14 */
[----:B------:R-:W-:Y:S04]  /*25b0*/  @!P4 LDGSTS.E.BYPASS.LTC128B.128 [R237+0x2000], desc[UR20][R230.64+0x80] ;  /* 0x02000080e6edcfae */ /* 0x000fe8000b981a14 */
[----:B------:R4:W-:Y:S04]  /*25c0*/  @P4 STS.128 [R237], RZ ;  /* 0x000000ffed004388 */ /* 0x0009e80000000c00 */
[----:B------:R4:W-:Y:S04]  /*25d0*/  @P4 STS.128 [R237+0x2000], RZ ;  /* 0x002000ffed004388 */ /* 0x0009e80000000c00 */
[----:B------:R4:W-:Y:S04]  /*25e0*/  @P3 STS.128 [R237+0x1000], RZ ;  /* 0x001000ffed003388 */ /* 0x0009e80000000c00 */
[----:B------:R4:W-:Y:S01]  /*25f0*/  @P3 STS.128 [R237+0x3000], RZ ;  /* 0x003000ffed003388 */ /* 0x0009e20000000c00 */
[----:B---3--:R-:W-:-:S03]  /*2600*/  IMAD.WIDE.U32 R14, R213, 0x4, R248 ;  /* 0x00000004d50e7825 */ /* 0x008fc600078e00f8 */
[----:B------:R-:W-:Y:S01]  /*2610*/  @!PT LDS RZ, [RZ] ;  /* 0x00000000fffff984 */ /* 0x000fe20000000800 */
[----:B------:R-:W-:Y:S01]  /*2620*/  @!PT LDS RZ, [RZ] ;  /* 0x00000000fffff984 */ /* 0x000fe20000000800 */
[----:B------:R-:W-:Y:S01]  /*2630*/  @!PT LDS RZ, [RZ] ;  /* 0x00000000fffff984 */ /* 0x000fe20000000800 */
[----:B------:R-:W-:Y:S04]  /*2640*/  @!P3 LDGSTS.E.BYPASS.LTC128B.128 [R237+0x1000], desc[UR20][R12.64] ;  /* 0x010000000cedbfae */ /* 0x000fe8000b981a14 */
[----:B------:R-:W-:Y:S04]  /*2650*/  @!P3 LDGSTS.E.BYPASS.LTC128B.128 [R237+0x3000], desc[UR20][R12.64+0x80] ;  /* 0x030000800cedbfae */ /* 0x000fe8000b981a14 */
[----:B------:R-:W-:Y:S04]  /*2660*/  @!P6 LDGSTS.E.BYPASS.LTC128B.128 [R221+0xc000], desc[UR20][R8.64] ;  /* 0x0c00000008ddefae */ /* 0x000fe8000b981a14 */
        /* <DEDUP_REMOVED lines=14> */
[----:B-1----:R-:W-:Y:S01]  /*2750*/  USHF.L.U32 UR4, UR4, 0x6, URZ ;  /* 0x0000000604047899 */ /* 0x002fe200080006ff */
[----:B------:R-:W-:-:S02]  /*2760*/  IMAD.IADD R197, R212, 0x1, R5 ;  /* 0x00000001d4c57824 */ /* 0x000fc400078e0205 */
[----:B------:R-:W-:Y:S01]  /*2770*/  IMAD.IADD R196, R210, 0x1, R5 ;  /* 0x00000001d2c47824 */ /* 0x000fe200078e0205 */
[----:B---3--:R-:W-:-:S04]  /*2780*/  LOP3.LUT R9, R4, 0x6, RZ, 0xc0, !PT ;  /* 0x0000000604097812 */ /* 0x008fc800078ec0ff */
[----:B------:R-:W-:-:S05]  /*2790*/  LOP3.LUT R222, R9, 0xe0, R222, 0xf8, !PT ;  /* 0x000000e009de7812 */ /* 0x000fca00078ef8de */
[----:B------:R-:W-:Y:S01]  /*27a0*/  IMAD.IADD R222, R225, 0x1, R222 ;  /* 0x00000001e1de7824 */ /* 0x000fe200078e02de */
[----:B------:R-:W-:-:S04]  /*27b0*/  DEPBAR.LE SB0, 0x1 ;  /* 0x000080400000791a */ /* 0x000fc80000000000 */
[----:B------:R-:W-:Y:S06]  /*27c0*/  BAR.SYNC.DEFER_BLOCKING 0x0 ;  /* 0x0000000000007b1d */ /* 0x000fec0000010000 */
[----:B------:R4:W1:Y:S04]  /*27d0*/  LDSM.16.M88.4 R116, [R208] ;  /* 0x00000000d074783b */ /* 0x0008680000000200 */
[----:B------:R4:W3:Y:S04]  /*27e0*/  LDSM.16.M88.4 R120, [R208+0x800] ;  /* 0x00080000d078783b */ /* 0x0008e80000000200 */
        /* <DEDUP_REMOVED lines=13> */
[----:B--23--:R4:W1:Y:S02]  /*28c0*/  LDSM.16.M88.4 R176, [R205+0x2800] ;  /* 0x00280000cdb0783b */ /* 0x00c8640000000200 */
.L_x_255:
[----:B------:R-:W0:Y:S01]  /*28d0*/  LDGDEPBAR ;  /* 0x00000000000079af */ /* 0x000e220000000000 */
[----:B------:R-:W-:Y:S01]  /*28e0*/  LEA R186, P0, R213, R228, 0x2 ;  /* 0x000000e4d5ba7211 */ /* 0x000fe200078010ff */
[--C-:B------:R-:W-:Y:S02]  /*28f0*/  IMAD.IADD R181, R209, 0x1, R197.reuse ;  /* 0x00000001d1b57824 */ /* 0x100fe400078e02c5 */
[----:B------:R-:W-:Y:S01]  /*2900*/  IMAD.IADD R182, R207, 0x1, R197 ;  /* 0x00000001cfb67824 */ /* 0x000fe200078e02c5 */
[----:B------:R-:W-:Y:S01]  /*2910*/  LEA.HI.X R187, R213, R229, RZ, 0x2, P0 ;  /* 0x000000e5d5bb7211 */ /* 0x000fe200000f14ff */
[----:B------:R-:W-:Y:S03]  /*2920*/  IMAD.SHL.U32 R185, R240, 0x40, RZ ;  /* 0x00000040f0b97824 */ /* 0x000fe600078e00ff */
[----:B------:R-:W-:Y:S02]  /*2930*/  IADD3 R180, PT, PT, R209, R182, RZ ;  /* 0x000000b6d1b47210 */ /* 0x000fe40007ffe0ff */
[----:B------:R-:W-:Y:S01]  /*2940*/  ISETP.GE.AND P0, PT, R185, R238, PT ;  /* 0x000000eeb900720c */ /* 0x000fe20003f06270 */
[----:B------:R-:W-:Y:S04]  /*2950*/  DEPBAR.LE SB0, 0x0 ;  /* 0x000080000000791a */ /* 0x000fe80000000000 */
[----:B------:R-:W-:Y:S06]  /*2960*/  BAR.SYNC.DEFER_BLOCKING 0x0 ;  /* 0x0000000000007b1d */ /* 0x000fec0000010000 */
[----:B------:R-:W-:Y:S04]  /*2970*/  LDSM.16.M88.4 R20, [R197] ;  /* 0x00000000c514783b */ /* 0x000fe80000000200 */
[----:B------:R-:W4:Y:S04]  /*2980*/  LDSM.16.M88.4 R24, [R208+-0x4000] ;  /* 0xffc00000d018783b */ /* 0x000f280000000200 */
[----:B-----5:R2:W5:Y:S04]  /*2990*/  LDG.E R184, desc[UR20][R186.64] ;  /* 0x00000014bab87981 */ /* 0x020568000c1e1900 */
[----:B------:R2:W5:Y:S04]  /*29a0*/  LDG.E R183, desc[UR20][R186.64+0x20] ;  /* 0x00002014bab77981 */ /* 0x000568000c1e1900 */
[----:B------:R-:W3:Y:S04]  /*29b0*/  LDSM.16.M88.4 R28, [R208+-0x3800] ;  /* 0xffc80000d01c783b */ /* 0x000ee80000000200 */
[----:B------:R-:W-:Y:S04]  /*29c0*/  LDSM.16.M88.4 R32, [R181] ;  /* 0x00000000b520783b */ /* 0x000fe80000000200 */
[----:B------:R-:W1:Y:S04]  /*29d0*/  LDSM.16.M88.4 R100, [R198+-0x4000] ;  /* 0xffc00000c664783b */ /* 0x000e680000000200 */
[----:B------:R-:W2:Y:S04]  /*29e0*/  LDSM.16.M88.4 R104, [R198+-0x3800] ;  /* 0xffc80000c668783b */ /* 0x000ea80000000200 */
[----:B------:R-:W-:Y:S04]  /*29f0*/  LDSM.16.M88.4 R108, [R206+-0x4000] ;  /* 0xffc00000ce6c783b */ /* 0x000fe80000000200 */
[----:B------:R-:W-:Y:S01]  /*2a00*/  LDSM.16.M88.4 R112, [R206+-0x3800] ;  /* 0xffc80000ce70783b */ /* 0x000fe20000000200 */
[C---:B----4-:R-:W-:Y:S08]  /*2a10*/  HMMA.16816.F32.BF16 R4, R20.reuse, R24, RZ ;  /* 0x000000181404723c */ /* 0x050ff000000418ff */
[C---:B------:R-:W-:Y:S01]  /*2a20*/  HMMA.16816.F32.BF16 R8, R20.reuse, R26, RZ ;  /* 0x0000001a1408723c */ /* 0x040fe200000418ff */
[----:B------:R-:W4:Y:S07]  /*2a30*/  LDSM.16.M88.4 R24, [R182] ;  /* 0x00000000b618783b */ /* 0x000f2e0000000200 */
[C---:B---3--:R-:W-:Y:S08]  /*2a40*/  HMMA.16816.F32.BF16 R12, R20.reuse, R28, RZ ;  /* 0x0000001c140c723c */ /* 0x048ff000000418ff */
[----:B------:R-:W-:Y:S01]  /*2a50*/  HMMA.16816.F32.BF16 R16, R20, R30, RZ ;  /* 0x0000001e1410723c */ /* 0x000fe200000418ff */
[----:B------:R-:W-:Y:S04]  /*2a60*/  LDSM.16.M88.4 R20, [R180] ;  /* 0x00000000b414783b */ /* 0x000fe80000000200 */
[----:B------:R-:W3:Y:S03]  /*2a70*/  LDSM.16.M88.4 R28, [R205+-0x4000] ;  /* 0xffc00000cd1c783b */ /* 0x000ee60000000200 */
[C---:B-1----:R-:W-:Y:S08]  /*2a80*/  HMMA.16816.F32.BF16 R4, R32.reuse, R100, R4 ;  /* 0x000000642004723c */ /* 0x042ff00000041804 */
[C---:B------:R-:W-:Y:S01]  /*2a90*/  HMMA.16816.F32.BF16 R8, R32.reuse, R102, R8 ;  /* 0x000000662008723c */ /* 0x040fe20000041808 */
[----:B------:R-:W1:Y:S07]  /*2aa0*/  LDSM.16.M88.4 R100, [R205+-0x3800] ;  /* 0xffc80000cd64783b */ /* 0x000e6e0000000200 */
[C---:B--2---:R-:W-:Y:S08]  /*2ab0*/  HMMA.16816.F32.BF16 R12, R32.reuse, R104, R12 ;  /* 0x00000068200c723c */ /* 0x044ff0000004180c */
[----:B------:R-:W-:Y:S01]  /*2ac0*/  HMMA.16816.F32.BF16 R16, R32, R106, R16 ;  /* 0x0000006a2010723c */ /* 0x000fe20000041810 */
[----:B------:R-:W-:Y:S04]  /*2ad0*/  LDSM.16.M88.4 R32, [R197+0x2000] ;  /* 0x00200000c520783b */ /* 0x000fe80000000200 */
[----:B------:R-:W2:Y:S03]  /*2ae0*/  LDSM.16.M88.4 R104, [R208+-0x2000] ;  /* 0xffe00000d068783b */ /* 0x000ea60000000200 */
[C---:B----4-:R-:W-:Y:S08]  /*2af0*/  HMMA.16816.F32.BF16 R4, R24.reuse, R108, R4 ;  /* 0x0000006c1804723c */ /* 0x050ff00000041804 */
[C---:B------:R-:W-:Y:S01]  /*2b00*/  HMMA.16816.F32.BF16 R8, R24.reuse, R110, R8 ;  /* 0x0000006e1808723c */ /* 0x040fe20000041808 */
[----:B------:R-:W4:Y:S07]  /*2b10*/  LDSM.16.M88.4 R108, [R208+-0x1800] ;  /* 0xffe80000d06c783b */ /* 0x000f2e0000000200 */
[C---:B------:R-:W-:Y:S08]  /*2b20*/  HMMA.16816.F32.BF16 R12, R24.reuse, R112, R12 ;  /* 0x00000070180c723c */ /* 0x040ff0000004180c */
[----:B------:R-:W-:Y:S01]  /*2b30*/  HMMA.16816.F32.BF16 R16, R24, R114, R16 ;  /* 0x000000721810723c */ /* 0x000fe20000041810 */
[----:B------:R-:W-:Y:S04]  /*2b40*/  LDSM.16.M88.4 R24, [R181+0x2000] ;  /* 0x00200000b518783b */ /* 0x000fe80000000200 */
[----:B------:R-:W-:Y:S03]  /*2b50*/  LDSM.16.M88.4 R112, [R198+-0x1800] ;  /* 0xffe80000c670783b */ /* 0x000fe60000000200 */
[C---:B---3--:R-:W-:Y:S08]  /*2b60*/  HMMA.16816.F32.BF16 R4, R20.reuse, R28, R4 ;  /* 0x0000001c1404723c */ /* 0x048ff00000041804 */
[C---:B------:R-:W-:Y:S01]  /*2b70*/  HMMA.16816.F32.BF16 R8, R20.reuse, R30, R8 ;  /* 0x0000001e1408723c */ /* 0x040fe20000041808 */
[----:B------:R-:W3:Y:S07]  /*2b80*/  LDSM.16.M88.4 R28, [R198+-0x2000] ;  /* 0xffe00000c61c783b */ /* 0x000eee0000000200 */
[C---:B-1----:R-:W-:Y:S08]  /*2b90*/  HMMA.16816.F32.BF16 R12, R20.reuse, R100, R12 ;  /* 0x00000064140c723c */ /* 0x042ff0000004180c */
[----:B------:R-:W-:Y:S01]  /*2ba0*/  HMMA.16816.F32.BF16 R16, R20, R102, R16 ;  /* 0x000000661410723c */ /* 0x000fe20000041810 */
[----:B------:R-:W-:Y:S04]  /*2bb0*/  LDSM.16.M88.4 R20, [R182+0x2000] ;  /* 0x00200000b614783b */ /* 0x000fe80000000200 */
[----:B------:R-:W1:Y:S03]  /*2bc0*/  LDSM.16.M88.4 R100, [R206+-0x2000] ;  /* 0xffe00000ce64783b */ /* 0x000e660000000200 */
[C---:B--2---:R-:W-:Y:S08]  /*2bd0*/  HMMA.16816.F32.BF16 R4, R32.reuse, R104, R4 ;  /* 0x000000682004723c */ /* 0x044ff00000041804 */
[C---:B------:R-:W-:Y:S01]  /*2be0*/  HMMA.16816.F32.BF16 R8, R32.reuse, R106, R8 ;  /* 0x0000006a2008723c */ /* 0x040fe20000041808 */
[----:B------:R-:W2:Y:S07]  /*2bf0*/  LDSM.16.M88.4 R104, [R206+-0x1800] ;  /* 0xffe80000ce68783b */ /* 0x000eae0000000200 */
[C---:B----4-:R-:W-:Y:S08]  /*2c00*/  HMMA.16816.F32.BF16 R12, R32.reuse, R108, R12 ;  /* 0x0000006c200c723c */ /* 0x050ff0000004180c */
[----:B------:R-:W-:Y:S01]  /*2c10*/  HMMA.16816.F32.BF16 R16, R32, R110, R16 ;  /* 0x0000006e2010723c */ /* 0x000fe20000041810 */
[----:B------:R-:W-:Y:S04]  /*2c20*/  LDSM.16.M88.4 R32, [R205+-0x2000] ;  /* 0xffe00000cd20783b */ /* 0x000fe80000000200 */
[----:B------:R-:W-:Y:S03]  /*2c30*/  LDSM.16.M88.4 R108, [R205+-0x1800] ;  /* 0xffe80000cd6c783b */ /* 0x000fe60000000200 */
[C---:B---3--:R-:W-:Y:S08]  /*2c40*/  HMMA.16816.F32.BF16 R4, R24.reuse, R28, R4 ;  /* 0x0000001c1804723c */ /* 0x048ff00000041804 */
[C---:B------:R-:W-:Y:S01]  /*2c50*/  HMMA.16816.F32.BF16 R8, R24.reuse, R30, R8 ;  /* 0x0000001e1808723c */ /* 0x040fe20000041808 */
[----:B------:R-:W3:Y:S07]  /*2c60*/  LDSM.16.M88.4 R28, [R180+0x2000] ;  /* 0x00200000b41c783b */ /* 0x000eee0000000200 */
[C---:B------:R-:W-:Y:S08]  /*2c70*/  HMMA.16816.F32.BF16 R12, R24.reuse, R112, R12 ;  /* 0x00000070180c723c */ /* 0x040ff0000004180c */
[----:B------:R-:W-:Y:S08]  /*2c80*/  HMMA.16816.F32.BF16 R16, R24, R114, R16 ;  /* 0x000000721810723c */ /* 0x000ff00000041810 */
[C---:B-1----:R-:W-:Y:S08]  /*2c90*/  HMMA.16816.F32.BF16 R4, R20.reuse, R100, R4 ;  /* 0x000000641404723c */ /* 0x042ff00000041804 */
[C---:B------:R-:W-:Y:S08]  /*2ca0*/  HMMA.16816.F32.BF16 R8, R20.reuse, R102, R8 ;  /* 0x000000661408723c */ /* 0x040ff00000041808 */
[C---:B--2---:R-:W-:Y:S08]  /*2cb0*/  HMMA.16816.F32.BF16 R12, R20.reuse, R104, R12 ;  /* 0x00000068140c723c */ /* 0x044ff0000004180c */
[----:B------:R-:W-:Y:S08]  /*2cc0*/  HMMA.16816.F32.BF16 R16, R20, R106, R16 ;  /* 0x0000006a1410723c */ /* 0x000ff00000041810 */
[C---:B---3--:R-:W-:Y:S08]  /*2cd0*/  HMMA.16816.F32.BF16 R4, R28.reuse, R32, R4 ;  /* 0x000000201c04723c */ /* 0x048ff00000041804 */
        /* <DEDUP_REMOVED lines=14> */
.L_x_251:
[----:B------:R-:W1:Y:S01]  /*2dc0*/  LDC R20, c[0x0][0x504] ;  /* 0x00014100ff147b82 */ /* 0x000e620000000800 */
[----:B------:R-:W-:Y:S02]  /*2dd0*/  IMAD.IADD R27, R213, 0x1, R185 ;  /* 0x00000001d51b7824 */ /* 0x000fe400078e02b9 */
[C---:B------:R-:W-:Y:S05]  /*2de0*/  VIADD R21, R222.reuse, 0x8 ;  /* 0x00000008de157836 */ /* 0x040fea0000000000 */
[----:B------:R-:W2:Y:S01]  /*2df0*/  LDC R22, c[0x0][0x508] ;  /* 0x00014200ff167b82 */ /* 0x000ea20000000800 */
[C---:B------:R-:W-:Y:S02]  /*2e00*/  VIADD R35, R222.reuse, 0x10 ;  /* 0x00000010de237836 */ /* 0x040fe40000000000 */
[C---:B------:R-:W-:Y:S02]  /*2e10*/  VIADD R34, R222.reuse, 0x11 ;  /* 0x00000011de227836 */ /* 0x040fe40000000000 */
[C---:B------:R-:W-:Y:S02]  /*2e20*/  VIADD R102, R222.reuse, 0x1 ;  /* 0x00000001de667836 */ /* 0x040fe40000000000 */
[C---:B------:R-:W-:Y:S02]  /*2e30*/  VIADD R32, R222.reuse, 0x19 ;  /* 0x00000019de207836 */ /* 0x040fe40000000000 */
[C---:B------:R-:W-:Y:S01]  /*2e40*/  VIADD R33, R222.reuse, 0x18 ;  /* 0x00000018de217836 */ /* 0x040fe20000000000 */
[C-C-:B-1----:R-:W-:Y:S02]  /*2e50*/  IADD3 R20, PT, PT, R239.reuse, -R20, -R242.reuse ;  /* 0x80000014ef147210 */ /* 0x142fe40007ffe8f2 */
[----:B--2---:R-:W-:Y:S03]  /*2e60*/  IADD3 R22, PT, PT, R239, R22, -R242 ;  /* 0x00000016ef167210 */ /* 0x004fe60007ffe8f2 */
[C---:B------:R-:W-:Y:S02]  /*2e70*/  IMAD.IADD R23, R27.reuse, 0x1, R20 ;  /* 0x000000011b177824 */ /* 0x040fe400078e0214 */
[----:B------:R-:W-:Y:S02]  /*2e80*/  VIADD R20, R222, 0x9 ;  /* 0x00000009de147836 */ /* 0x000fe40000000000 */
[----:B------:R-:W-:Y:S01]  /*2e90*/  IMAD.IADD R22, R27, 0x1, R22 ;  /* 0x000000011b167824 */ /* 0x000fe200078e0216 */
[----:B------:R-:W-:Y:S02]  /*2ea0*/  VIMNMX R25, PT, PT, RZ, R23, !PT ;  /* 0x00000017ff197248 */ /* 0x000fe40007fe0100 */
[----:B------:R-:W-:Y:S02]  /*2eb0*/  VIADDMNMX R23, R23, 0x8, RZ, !PT ;  /* 0x0000000817177846 */ /* 0x000fe400078001ff */
[C---:B------:R-:W-:Y:S02]  /*2ec0*/  ISETP.GE.AND P3, PT, R21.reuse, R25, PT ;  /* 0x000000191500720c */ /* 0x040fe40003f66270 */
[C---:B------:R-:W-:Y:S02]  /*2ed0*/  ISETP.GE.AND P0, PT, R20.reuse, R23, PT ;  /* 0x000000171400720c */ /* 0x040fe40003f06270 */
[----:B------:R-:W-:Y:S02]  /*2ee0*/  ISETP.GE.AND P2, PT, R20, R25, PT ;  /* 0x000000191400720c */ /* 0x000fe40003f46270 */
[----:B------:R-:W-:Y:S02]  /*2ef0*/  ISETP.GE.AND P1, PT, R21, R23, PT ;  /* 0x000000171500720c */ /* 0x000fe40003f26270 */
[----:B------:R-:W-:Y:S02]  /*2f00*/  FSEL R27, R11, -INF , P0 ;  /* 0xff8000000b1b7808 */ /* 0x000fe40000000000 */
[-C--:B------:R-:W-:Y:S02]  /*2f10*/  ISETP.GE.AND P0, PT, R222, R25.reuse, PT ;  /* 0x00000019de00720c */ /* 0x080fe40003f06270 */
[-C--:B------:R-:W-:Y:S02]  /*2f20*/  ISETP.GE.AND P4, PT, R35, R25.reuse, PT ;  /* 0x000000192300720c */ /* 0x080fe40003f86270 */
[----:B------:R-:W-:Y:S02]  /*2f30*/  FSEL R31, R8, -INF , P3 ;  /* 0xff800000081f7808 */ /* 0x000fe40001800000 */
[----:B------:R-:W-:Y:S02]  /*2f40*/  FSEL R30, R9, -INF , P2 ;  /* 0xff800000091e7808 */ /* 0x000fe40001000000 */
[----:B------:R-:W-:Y:S02]  /*2f50*/  FSEL R28, R10, -INF , P1 ;  /* 0xff8000000a1c7808 */ /* 0x000fe40000800000 */
[C---:B------:R-:W-:Y:S02]  /*2f60*/  ISETP.GE.AND P3, PT, R34.reuse, R25, PT ;  /* 0x000000192200720c */ /* 0x040fe40003f66270 */
[-C--:B------:R-:W-:Y:S02]  /*2f70*/  ISETP.GE.AND P2, PT, R35, R23.reuse, PT ;  /* 0x000000172300720c */ /* 0x080fe40003f46270 */
[----:B------:R-:W-:Y:S02]  /*2f80*/  ISETP.GE.AND P1, PT, R34, R23, PT ;  /* 0x000000172200720c */ /* 0x000fe40003f26270 */
[----:B------:R-:W-:Y:S02]  /*2f90*/  FSEL R106, R4, -INF , P0 ;  /* 0xff800000046a7808 */ /* 0x000fe40000000000 */
[----:B------:R-:W-:Y:S02]  /*2fa0*/  ISETP.GE.AND P6, PT, R102, R25, PT ;  /* 0x000000196600720c */ /* 0x000fe40003fc6270 */
[----:B------:R-:W-:Y:S02]  /*2fb0*/  FSEL R101, R12, -INF , P4 ;  /* 0xff8000000c657808 */ /* 0x000fe40002000000 */
[C---:B------:R-:W-:Y:S02]  /*2fc0*/  ISETP.GE.AND P0, PT, R32.reuse, R23, PT ;  /* 0x000000172000720c */ /* 0x040fe40003f06270 */
[-C--:B------:R-:W-:Y:S02]  /*2fd0*/  ISETP.GE.AND P5, PT, R33, R25.reuse, PT ;  /* 0x000000192100720c */ /* 0x080fe40003fa6270 */
[----:B------:R-:W-:Y:S02]  /*2fe0*/  ISETP.GE.AND P4, PT, R32, R25, PT ;  /* 0x000000192000720c */ /* 0x000fe40003f86270 */
[--C-:B------:R-:W-:Y:S02]  /*2ff0*/  VIADDMNMX R109, R22, 0x1, R239.reuse, PT ;  /* 0x00000001166d7846 */ /* 0x100fe400038001ef */
[----:B------:R-:W-:Y:S02]  /*3000*/  FSEL R100, R13, -INF , P3 ;  /* 0xff8000000d647808 */ /* 0x000fe40001800000 */
[----:B------:R-:W-:Y:S02]  /*3010*/  FSEL R26, R14, -INF , P2 ;  /* 0xff8000000e1a7808 */ /* 0x000fe40001000000 */
[----:B------:R-:W-:Y:S02]  /*3020*/  FSEL R25, R15, -INF , P1 ;  /* 0xff8000000f197808 */ /* 0x000fe40000800000 */
[-C--:B------:R-:W-:Y:S02]  /*3030*/  ISETP.GE.AND P2, PT, R102, R23.reuse, PT ;  /* 0x000000176600720c */ /* 0x080fe40003f46270 */
[CC--:B------:R-:W-:Y:S02]  /*3040*/  ISETP.GE.AND P3, PT, R222.reuse, R23.reuse, PT ;  /* 0x00000017de00720c */ /* 0x0c0fe40003f66270 */
[----:B------:R-:W-:Y:S02]  /*3050*/  ISETP.GE.AND P1, PT, R33, R23, PT ;  /* 0x000000172100720c */ /* 0x000fe40003f26270 */
[----:B------:R-:W-:Y:S02]  /*3060*/  FSEL R108, R5, -INF , P6 ;  /* 0xff800000056c7808 */ /* 0x000fe40003000000 */
[----:B------:R-:W-:Y:S02]  /*3070*/  FSEL R23, R19, -INF , P0 ;  /* 0xff80000013177808 */ /* 0x000fe40000000000 */
[-C--:B------:R-:W-:Y:S02]  /*3080*/  ISETP.GE.AND P0, PT, R222, R109.reuse, PT ;  /* 0x0000006dde00720c */ /* 0x080fe40003f06270 */
[-C--:B------:R-:W-:Y:S02]  /*3090*/  ISETP.GE.AND P6, PT, R102, R109.reuse, PT ;  /* 0x0000006d6600720c */ /* 0x080fe40003fc6270 */
[----:B------:R-:W-:Y:S02]  /*30a0*/  VIADDMNMX R107, R22, 0x9, R239, PT ;  /* 0x00000009166b7846 */ /* 0x000fe400038001ef */
        /* <DEDUP_REMOVED lines=12> */
[----:B------:R-:W-:Y:S02]  /*3170*/  ISETP.GE.AND P0, PT, R32, R109, PT ;  /* 0x0000006d2000720c */ /* 0x000fe40003f06270 */
[-C--:B------:R-:W-:Y:S02]  /*3180*/  ISETP.GE.AND P6, PT, R102, R107.reuse, PT ;  /* 0x0000006b6600720c */ /* 0x080fe40003fc6270 */
        /* <DEDUP_REMOVED lines=21> */
.L_x_252:
[C---:B------:R-:W-:Y:S01]  /*32e0*/  FMUL.FTZ R191, R236.reuse, 1.4426950216293334961 ;  /* 0x3fb8aa3becbf7820 */ /* 0x040fe20000410000 */
[----:B------:R-:W-:Y:S01]  /*32f0*/  FSETP.NEU.FTZ.AND P0, PT, R236, -INF , PT ;  /* 0xff800000ec00780b */ /* 0x000fe20003f1d000 */
[----:B------:R-:W1:Y:S01]  /*3300*/  S2R R194, SR_TID.X ;  /* 0x0000000000c27919 */ /* 0x000e620000002100 */
[----:B------:R-:W-:Y:S01]  /*3310*/  FMUL.FTZ R193, R235, 1.4426950216293334961 ;  /* 0x3fb8aa3bebc17820 */ /* 0x000fe20000410000 */
[----:B------:R-:W-:Y:S02]  /*3320*/  MOV R245, 0x10 ;  /* 0x0000001000f57802 */ /* 0x000fe40000000f00 */
[----:B------:R-:W-:Y:S02]  /*3330*/  FSEL R191, R191, RZ, P0 ;  /* 0x000000ffbfbf7208 */ /* 0x000fe40000000000 */
[----:B------:R-:W-:Y:S02]  /*3340*/  FSETP.NEU.FTZ.AND P0, PT, R235, -INF , PT ;  /* 0xff800000eb00780b */ /* 0x000fe40003f1d000 */
[----:B------:R-:W-:Y:S01]  /*3350*/  ISETP.GT.AND P1, PT, R240, R223, PT ;  /* 0x000000dff000720c */ /* 0x000fe20003f24270 */
[--C-:B------:R-:W-:Y:S01]  /*3360*/  FFMA.FTZ R113, R5, UR6, -R191.reuse ;  /* 0x0000000605717c23 */ /* 0x100fe200080108bf */
[----:B------:R-:W-:Y:S01]  /*3370*/  FSEL R193, R193, RZ, P0 ;  /* 0x000000ffc1c17208 */ /* 0x000fe20000000000 */
[--C-:B------:R-:W-:Y:S01]  /*3380*/  FFMA.FTZ R112, R4, UR6, -R191.reuse ;  /* 0x0000000604707c23 */ /* 0x100fe200080108bf */
[--C-:B------:R-:W-:Y:S01]  /*3390*/  FFMA.FTZ R181, R9, UR6, -R191.reuse ;  /* 0x0000000609b57c23 */ /* 0x100fe200080108bf */
[--C-:B------:R-:W-:Y:S01]  /*33a0*/  FFMA.FTZ R180, R8, UR6, -R191.reuse ;  /* 0x0000000608b47c23 */ /* 0x100fe200080108bf */
[----:B------:R-:W-:Y:S01]  /*33b0*/  FFMA.FTZ R186, R12, UR6, -R191 ;  /* 0x000000060cba7c23 */ /* 0x000fe200080108bf */
[--C-:B------:R-:W-:Y:S01]  /*33c0*/  FFMA.FTZ R115, R7, UR6, -R193.reuse ;  /* 0x0000000607737c23 */ /* 0x100fe200080108c1 */
[--C-:B------:R-:W-:Y:S01]  /*33d0*/  FFMA.FTZ R114, R6, UR6, -R193.reuse ;  /* 0x0000000606727c23 */ /* 0x100fe200080108c1 */
[--C-:B------:R-:W-:Y:S01]  /*33e0*/  FFMA.FTZ R185, R11, UR6, -R193.reuse ;  /* 0x000000060bb97c23 */ /* 0x100fe200080108c1 */
[----:B------:R-:W-:Y:S01]  /*33f0*/  FFMA.FTZ R182, R10, UR6, -R193 ;  /* 0x000000060ab67c23 */ /* 0x000fe200080108c1 */
[----:B------:R-:W-:Y:S01]  /*3400*/  MUFU.EX2 R112, R112 ;  /* 0x0000007000707308 */ /* 0x000fe20000000800 */
[----:B------:R-:W-:Y:S01]  /*3410*/  FFMA.FTZ R187, R13, UR6, -R191 ;  /* 0x000000060dbb7c23 */ /* 0x000fe200080108bf */
[--C-:B------:R-:W-:Y:S01]  /*3420*/  FFMA.FTZ R188, R14, UR6, -R193.reuse ;  /* 0x000000060ebc7c23 */ /* 0x100fe200080108c1 */
[--C-:B------:R-:W-:Y:S01]  /*3430*/  FFMA.FTZ R189, R15, UR6, -R193.reuse ;  /* 0x000000060fbd7c23 */ /* 0x100fe200080108c1 */
[--C-:B------:R-:W-:Y:S01]  /*3440*/  FFMA.FTZ R192, R18, UR6, -R193.reuse ;  /* 0x0000000612c07c23 */ /* 0x100fe200080108c1 */
[----:B------:R-:W-:Y:S01]  /*3450*/  FFMA.FTZ R193, R19, UR6, -R193 ;  /* 0x0000000613c17c23 */ /* 0x000fe200080108c1 */
[--C-:B------:R-:W-:Y:S01]  /*3460*/  FFMA.FTZ R190, R16, UR6, -R191.reuse ;  /* 0x0000000610be7c23 */ /* 0x100fe200080108bf */
[----:B------:R-:W-:Y:S03]  /*3470*/  FFMA.FTZ R191, R17, UR6, -R191 ;  /* 0x0000000611bf7c23 */ /* 0x000fe600080108bf */
        /* <DEDUP_REMOVED lines=14> */
[----:B------:R-:W2:Y:S02]  /*3560*/  MUFU.EX2 R192, R192 ;  /* 0x000000c000c07308 */ /* 0x000ea40000000800 */
[----:B--2---:R-:W-:Y:S02]  /*3570*/  F2FP.BF16.F32.PACK_AB R250, R195, R192 ;  /* 0x000000c0c3fa723e */ /* 0x004fe400000010ff */
[----:B-1----:R-:W-:Y:S02]  /*3580*/  LOP3.LUT P0, RZ, R194, 0x4, RZ, 0xc0, !PT ;  /* 0x00000004c2ff7812 */ /* 0x002fe4000780c0ff */
[----:B------:R-:W-:Y:S02]  /*3590*/  F2FP.BF16.F32.PACK_AB R11, R113, R112 ;  /* 0x00000070710b723e */ /* 0x000fe400000010ff */
[----:B------:R-:W-:Y:S02]  /*35a0*/  F2FP.BF16.F32.PACK_AB R9, R115, R114 ;  /* 0x000000727309723e */ /* 0x000fe400000010ff */
[----:B------:R-:W-:Y:S01]  /*35b0*/  SEL R245, R245, 0xfffffff0, !P0 ;  /* 0xfffffff0f5f57807 */ /* 0x000fe20004000000 */
[----:B------:R-:W-:Y:S01]  /*35c0*/  STS [R220], R11 ;  /* 0x0000000bdc007388 */ /* 0x000fe20000000800 */
[----:B------:R-:W-:Y:S02]  /*35d0*/  F2FP.BF16.F32.PACK_AB R7, R181, R180 ;  /* 0x000000b4b507723e */ /* 0x000fe400000010ff */
[-C--:B------:R-:W-:Y:S01]  /*35e0*/  IADD3 R194, PT, PT, R220, R245.reuse, RZ ;  /* 0x000000f5dcc27210 */ /* 0x080fe20007ffe0ff */
[----:B------:R-:W-:Y:S01]  /*35f0*/  STS [R220+0x400], R9 ;  /* 0x00040009dc007388 */ /* 0x000fe20000000800 */
[----:B------:R-:W-:Y:S02]  /*3600*/  F2FP.BF16.F32.PACK_AB R5, R185, R182 ;  /* 0x000000b6b905723e */ /* 0x000fe400000010ff */
[----:B------:R-:W-:Y:S01]  /*3610*/  IADD3 R193, PT, PT, R243, R245, RZ ;  /* 0x000000f5f3c17210 */ /* 0x000fe20007ffe0ff */
[----:B------:R-:W-:Y:S01]  /*3620*/  STS [R194], R7 ;  /* 0x00000007c2007388 */ /* 0x000fe20000000800 */
[----:B------:R-:W-:Y:S02]  /*3630*/  F2FP.BF16.F32.PACK_AB R251, R187, R186 ;  /* 0x000000babbfb723e */ /* 0x000fe400000010ff */
[----:B------:R-:W-:Y:S01]  /*3640*/  F2FP.BF16.F32.PACK_AB R245, R189, R188 ;  /* 0x000000bcbdf5723e */ /* 0x000fe200000010ff */
[----:B------:R-:W-:Y:S01]  /*3650*/  STS [R194+0x400], R5 ;  /* 0x00040005c2007388 */ /* 0x000fe20000000800 */
[----:B------:R-:W-:Y:S03]  /*3660*/  F2FP.BF16.F32.PACK_AB R252, R191, R190 ;  /* 0x000000bebffc723e */ /* 0x000fe600000010ff */
        /* <DEDUP_REMOVED lines=65> */
[C---:B------:R-:W-:Y:S01]  /*3a80*/  FADD.FTZ R182, -R183.reuse, R31 ;  /* 0x0000001fb7b67221 */ /* 0x040fe20000010100 */
[----:B------:R-:W-:Y:S01]  /*3a90*/  FADD.FTZ R250, -R184, R32 ;  /* 0x00000020b8fa7221 */ /* 0x000fe20000010100 */
[----:B------:R-:W-:Y:S01]  /*3aa0*/  F2FP.BF16.F32.PACK_AB R113, R112, R113 ;  /* 0x000000717071723e */ /* 0x000fe200000010ff */
[C---:B------:R-:W-:Y:S01]  /*3ab0*/  FADD.FTZ R252, -R183.reuse, R34 ;  /* 0x00000022b7fc7221 */ /* 0x040fe20000010100 */
[----:B------:R-:W-:Y:S01]  /*3ac0*/  FADD.FTZ R184, -R184, R33 ;  /* 0x00000021b8b87221 */ /* 0x000fe20000010100 */
[----:B------:R-:W-:Y:S01]  /*3ad0*/  F2FP.BF16.F32.PACK_AB R115, R114, R115 ;  /* 0x000000737273723e */ /* 0x000fe200000010ff */
        /* <DEDUP_REMOVED lines=38> */
.L_x_253:
        /* <DEDUP_REMOVED lines=79> */
.L_x_254:
        /* <DEDUP_REMOVED lines=48> */
[-C--:B------:R-:W-:Y:S03]  /*4530*/  HMMA.16816.F32.BF16 R28, R192, R102.reuse, R28 ;  /* 0x00000066c01c723c */ /* 0x080fe6000004181c */
[C---:B------:R-:W-:Y:S04]  /*4540*/  LEA R192, P0, R245.reuse, R190, 0x5 ;  /* 0x000000bef5c07211 */ /* 0x040fe800078028ff */
[C---:B------:R-:W-:Y:S01]  /*4550*/  LEA.HI.X.SX32 R193, R245.reuse, R191, 0x5, P0 ;  /* 0x000000bff5c17211 */ /* 0x040fe200000f2eff */
[----:B------:R-:W-:Y:S01]  /*4560*/  HMMA.16816.F32.BF16 R32, R184, R102, R32 ;  /* 0x00000066b820723c */ /* 0x000fe20000041820 */
[----:B------:R-:W1:Y:S03]  /*4570*/  LDSM.16.MT88.4 R100, [R210+0xf800] ;  /* 0x00f80000d264783b */ /* 0x000e660000004200 */
[C---:B------:R-:W-:Y:S04]  /*4580*/  LEA R186, P0, R245.reuse, R192, 0x5 ;  /* 0x000000c0f5ba7211 */ /* 0x040fe800078028ff */
[-C--:B--2---:R-:W-:Y:S05]  /*4590*/  HMMA.16816.F32.BF16 R4, R104, R108.reuse, R4 ;  /* 0x0000006c6804723c */ /* 0x084fea0000041804 */
[C---:B------:R-:W-:Y:S02]  /*45a0*/  LEA.HI.X.SX32 R187, R245.reuse, R193, 0x5, P0 ;  /* 0x000000c1f5bb7211 */ /* 0x040fe400000f2eff */
[C---:B------:R-:W-:Y:S01]  /*45b0*/  LEA R184, P0, R245.reuse, R186, 0x5 ;  /* 0x000000baf5b87211 */ /* 0x040fe200078028ff */
[C---:B------:R-:W-:Y:S04]  /*45c0*/  HMMA.16816.F32.BF16 R8, R112.reuse, R108, R8 ;  /* 0x0000006c7008723c */ /* 0x040fe80000041808 */
[C---:B------:R-:W-:Y:S04]  /*45d0*/  LEA.HI.X.SX32 R185, R245.reuse, R187, 0x5, P0 ;  /* 0x000000bbf5b97211 */ /* 0x040fe800000f2eff */
[-C--:B------:R-:W-:Y:S03]  /*45e0*/  HMMA.16816.F32.BF16 R12, R112, R110.reuse, R12 ;  /* 0x0000006e700c723c */ /* 0x080fe6000004180c */
[C---:B------:R-:W-:Y:S05]  /*45f0*/  IMAD.WIDE R194, R245.reuse, -0xc0, R184 ;  /* 0xffffff40f5c27825 */ /* 0x040fea00078e02b8 */
        /* <DEDUP_REMOVED lines=10> */
[----:B------:R-:W-:Y:S03]  /*46a0*/  LEA R114, P0, R245, R250, 0x5 ;  /* 0x000000faf5727211 */ /* 0x000fe600078028ff */
        /* <DEDUP_REMOVED lines=9> */
[C---:B------:R-:W-:Y:S03]  /*4740*/  LEA.HI.X.SX32 R103, R245.reuse, R113, 0x5, P0 ;  /* 0x00000071f5677211 */ /* 0x040fe600000f2eff */
[----:B------:R3:W-:Y:S01]  /*4750*/  REDG.E.ADD.F32.FTZ.RN.STRONG.GPU desc[UR20][R180.64], R5 ;  /* 0x00000005b40079a6 */ /* 0x0007e2000c12f314 */
[C---:B------:R-:W-:Y:S03]  /*4760*/  IMAD.WIDE R106, R245.reuse, -0xc0, R102 ;  /* 0xffffff40f56a7825 */ /* 0x040fe600078e0266 */
        /* <DEDUP_REMOVED lines=12> */
[----:B------:R-:W-:Y:S01]  /*4830*/  REDG.E.ADD.F32.FTZ.RN.STRONG.GPU desc[UR20][R194.64+0x80], R17 ;  /* 0x00008011c20079a6 */ /* 0x000fe2000c12f314 */
[C---:B------:R-:W-:Y:S02]  /*4840*/  LEA.HI.X.SX32 R181, R245.reuse, R5, 0x5, P0 ;  /* 0x00000005f5b57211 */ /* 0x040fe400000f2eff */
[C---:B------:R-:W-:Y:S01]  /*4850*/  LEA R100, P0, R245.reuse, R180, 0x5 ;  /* 0x000000b4f5647211 */ /* 0x040fe200078028ff */
[----:B------:R3:W-:Y:S03]  /*4860*/  REDG.E.ADD.F32.FTZ.RN.STRONG.GPU desc[UR20][R108.64+0x80], R18 ;  /* 0x000080126c0079a6 */ /* 0x0007e6000c12f314 */
[C---:B------:R-:W-:Y:S01]  /*4870*/  LEA.HI.X.SX32 R101, R245.reuse, R181, 0x5, P0 ;  /* 0x000000b5f5657211 */ /* 0x040fe200000f2eff */
[----:B------:R3:W-:Y:S01]  /*4880*/  REDG.E.ADD.F32.FTZ.RN.STRONG.GPU desc[UR20][R110.64+0x80], R19 ;  /* 0x000080136e0079a6 */ /* 0x0007e2000c12f314 */
[C---:B----4-:R-:W-:Y:S03]  /*4890*/  LEA R182, P0, R245.reuse, R100, 0x5 ;  /* 0x00000064f5b67211 */ /* 0x050fe600078028ff */
[----:B------:R-:W-:Y:S01]  /*48a0*/  REDG.E.ADD.F32.FTZ.RN.STRONG.GPU desc[UR20][R250.64+0x80], R12 ;  /* 0x0000800cfa0079a6 */ /* 0x000fe2000c12f314 */
[C---:B------:R-:W-:Y:S02]  /*48b0*/  LEA.HI.X.SX32 R183, R245.reuse, R101, 0x5, P0 ;  /* 0x00000065f5b77211 */ /* 0x040fe400000f2eff */
[C---:B------:R-:W-:Y:S01]  /*48c0*/  LEA R188, P0, R245.reuse, R182, 0x5 ;  /* 0x000000b6f5bc7211 */ /* 0x040fe200078028ff */
[----:B------:R-:W-:Y:S03]  /*48d0*/  REDG.E.ADD.F32.FTZ.RN.STRONG.GPU desc[UR20][R114.64+0x80], R13 ;  /* 0x0000800d720079a6 */ /* 0x000fe6000c12f314 */
[C---:B------:R-:W-:Y:S01]  /*48e0*/  LEA.HI.X.SX32 R189, R245.reuse, R183, 0x5, P0 ;  /* 0x000000b7f5bd7211 */ /* 0x040fe200000f2eff */
[----:B------:R-:W-:Y:S04]  /*48f0*/  REDG.E.ADD.F32.FTZ.RN.STRONG.GPU desc[UR20][R112.64+0x80], R14 ;  /* 0x0000800e700079a6 */ /* 0x000fe8000c12f314 */
        /* <DEDUP_REMOVED lines=23> */
[----:B------:R-:W-:Y:S03]  /*4a70*/  LEA.HI.X.SX32 R111, R245, R109, 0x5, P0 ;  /* 0x0000006df56f7211 */ /* 0x000fe600000f2eff */
        /* <DEDUP_REMOVED lines=178> */
[----:B------:R-:W-:Y:S01]  /*55a0*/  IMAD R28, R214, UR5, R31 ;  /* 0x00000005d61c7c24 */ /* 0x000fe2000f8e021f */
[----:B------:R-:W-:Y:S05]  /*55b0*/  BRA `(.L_x_257) ;  /* 0x0000000000147947 */ /* 0x000fea0003800000 */
.L_x_256:
[----:B------:R-:W2:Y:S01]  /*55c0*/  LDCU.64 UR10, c[0x0][0x5c0] ;  /* 0x0000b800ff0a77ac */ /* 0x000ea20008000a00 */
[----:B------:R-:W-:-:S05]  /*55d0*/  IADD3 R30, PT, PT, R241, R244, RZ ;  /* 0x000000f4f11e7210 */ /* 0x000fca0007ffe0ff */
[C---:B--2---:R-:W-:Y:S02]  /*55e0*/  IMAD R28, R30.reuse, UR11, RZ ;  /* 0x0000000b1e1c7c24 */ /* 0x044fe4000f8e02ff */
[----:B------:R-:W-:-:S05]  /*55f0*/  IMAD.WIDE.U32 R30, R30, UR10, RZ ;  /* 0x0000000a1e1e7c25 */ /* 0x000fca000f8e00ff */
[----:B------:R-:W-:Y:S02]  /*5600*/  IADD3 R28, PT, PT, R31, R28, RZ ;  /* 0x0000001c1f1c7210 */ /* 0x000fe40007ffe0ff */
.L_x_257:
[----:B------:R-:W-:Y:S05]  /*5610*/  @P0 BRA `(.L_x_258) ;  /* 0x0000000000280947 */ /* 0x000fea0003800000 */
[----:B------:R-:W2:Y:S01]  /*5620*/  LDCU.64 UR6, c[0x0][0x5c8] ;  /* 0x0000b900ff0677ac */ /* 0x000ea20008000a00 */
[----:B------:R-:W-:Y:S01]  /*5630*/  SHF.R.S32.HI R4, RZ, 0x1f, R241 ;  /* 0x0000001fff047819 */ /* 0x000fe200000114f1 */
        /* <DEDUP_REMOVED lines=8> */
.L_x_258:
[----:B------:R-:W2:Y:S01]  /*56c0*/  LDCU.64 UR6, c[0x0][0x5c8] ;  /* 0x0000b900ff0677ac */ /* 0x000ea20008000a00 */
[----:B-1----:R-:W-:-:S05]  /*56d0*/  IADD3 R40, PT, PT, R241, R244, RZ ;  /* 0x000000f4f1287210 */ /* 0x002fca0007ffe0ff */
[C---:B--2---:R-:W-:Y:S02]  /*56e0*/  IMAD R38, R40.reuse, UR7, RZ ;  /* 0x0000000728267c24 */ /* 0x044fe4000f8e02ff */
[----:B------:R-:W-:-:S05]  /*56f0*/  IMAD.WIDE.U32 R40, R40, UR6, RZ ;  /* 0x0000000628287c25 */ /* 0x000fca000f8e00ff */
[----:B------:R-:W-:-:S07]  /*5700*/  IADD3 R38, PT, PT, R41, R38, RZ ;  /* 0x0000002629267210 */ /* 0x000fce0007ffe0ff */
.L_x_259:
[----:B------:R-:W-:Y:S01]  /*5710*/  BAR.SYNC.DEFER_BLOCKING 0x0 ;  /* 0x0000000000007b1d */ /* 0x000fe20000010000 */
[----:B------:R-:W-:Y:S01]  /*5720*/  IMAD.SHL.U32 R36, R218, 0x40, RZ ;  /* 0x00000040da247824 */ /* 0x000fe200078e00ff */
[----:B------:R-:W-:-:S03]  /*5730*/  LOP3.LUT R42, R216, 0x38, RZ, 0xc0, !PT ;  /* 0x00000038d82a7812 */ /* 0x000fc600078ec0ff */
[----:B------:R-:W-:Y:S01]  /*5740*/  IMAD.WIDE.U32 R32, R36, UR10, RZ ;  /* 0x0000000a24207c25 */ /* 0x000fe2000f8e00ff */
[----:B------:R-:W-:Y:S01]  /*5750*/  SHF.R.S32.HI R37, RZ, 0x1f, R36 ;  /* 0x0000001fff257819 */ /* 0x000fe20000011424 */
[----:B------:R-:W1:Y:S01]  /*5760*/  LDCU.64 UR4, c[0x0][0x5d8] ;  /* 0x0000bb00ff0477ac */ /* 0x000e620008000a00 */
[----:B------:R-:W-:Y:S01]  /*5770*/  BSSY.RECONVERGENT B0, `(.L_x_260) ;  /* 0x0000021000007945 */ /* 0x000fe20003800200 */
[----:B------:R-:W-:Y:S01]  /*5780*/  LOP3.LUT R31, R32, 0x38, R216, 0xf8, !PT ;  /* 0x00000038201f7812 */ /* 0x000fe200078ef8d8 */
[----:B------:R-:W-:Y:S02]  /*5790*/  IMAD.SHL.U32 R32, R218, 0x40, RZ ;  /* 0x00000040da207824 */ /* 0x000fe400078e00ff */
[----:B------:R-:W-:Y:S01]  /*57a0*/  IMAD R29, R37, UR10, RZ ;  /* 0x0000000a251d7c24 */ /* 0x000fe2000f8e02ff */
[----:B------:R-:W-:Y:S01]  /*57b0*/  IADD3 R46, P0, PT, R30, R31, RZ ;  /* 0x0000001f1e2e7210 */ /* 0x000fe20007f1e0ff */
[----:B------:R-:W-:Y:S01]  /*57c0*/  VIADD R30, R217, 0x20 ;  /* 0x00000020d91e7836 */ /* 0x000fe20000000000 */
[----:B------:R-:W-:Y:S01]  /*57d0*/  IADD3 R32, PT, PT, -R32, R239, RZ ;  /* 0x000000ef20207210 */ /* 0x000fe20007ffe1ff */
[----:B------:R-:W-:-:S03]  /*57e0*/  IMAD R29, R36, UR11, R29 ;  /* 0x0000000b241d7c24 */ /* 0x000fc6000f8e021d */
[CC--:B------:R-:W-:Y:S02]  /*57f0*/  ISETP.GE.AND P1, PT, R217.reuse, R32.reuse, PT ;  /* 0x00000020d900720c */ /* 0x0c0fe40003f26270 */
[----:B------:R-:W-:Y:S01]  /*5800*/  IADD3.X R47, PT, PT, R28, R33, R29, P0, !PT ;  /* 0x000000211c2f7210 */ /* 0x000fe200007fe41d */
[----:B------:R2:W3:Y:S01]  /*5810*/  LDS.128 R24, [R221+0xd000] ;  /* 0x00d00000dd187984 */ /* 0x0004e20000000c00 */
[----:B------:R-:W-:Y:S01]  /*5820*/  IADD3 R41, P0, PT, R217, 0x20, RZ ;  /* 0x00000020d9297810 */ /* 0x000fe20007f1e0ff */
[C---:B-1----:R-:W-:Y:S02]  /*5830*/  IMAD.WIDE.U32 R46, R211.reuse, UR4, R46 ;  /* 0x00000004d32e7c25 */ /* 0x042fe4000f8e002e */
[----:B------:R2:W1:Y:S01]  /*5840*/  LDS.128 R20, [R221+0xf000] ;  /* 0x00f00000dd147984 */ /* 0x0004620000000c00 */
[----:B------:R-:W-:Y:S01]  /*5850*/  ISETP.GE.AND P2, PT, R30, R32, PT ;  /* 0x000000201e00720c */ /* 0x000fe20003f46270 */
[----:B------:R-:W-:Y:S02]  /*5860*/  IMAD R43, R211, UR5, R47 ;  /* 0x00000005d32b7c24 */ /* 0x000fe4000f8e022f */
[----:B------:R2:W4:Y:S01]  /*5870*/  LDS.128 R16, [R221+0x10000] ;  /* 0x01000000dd107984 */ /* 0x0005220000000c00 */
[----:B------:R-:W-:-:S03]  /*5880*/  IADD3.X R39, PT, PT, RZ, RZ, RZ, P0, !PT ;  /* 0x000000ffff277210 */ /* 0x000fc600007fe4ff */
[----:B------:R2:W1:Y:S04]  /*5890*/  LDS.128 R12, [R221+0x11000] ;  /* 0x01100000dd0c7984 */ /* 0x0004680000000c00 */
[----:B------:R2:W1:Y:S04]  /*58a0*/  LDS.128 R8, [R221+0x12000] ;  /* 0x01200000dd087984 */ /* 0x0004680000000c00 */
[----:B------:R2:W1:Y:S01]  /*58b0*/  LDS.128 R4, [R221+0x13000] ;  /* 0x01300000dd047984 */ /* 0x0004620000000c00 */
[----:B------:R-:W-:Y:S05]  /*58c0*/  @P1 BRA `(.L_x_261) ;  /* 0x00000000002c1947 */ /* 0x000fea0003800000 */
[----:B------:R-:W3:Y:S01]  /*58d0*/  LDS.128 R28, [R221+0xc000] ;  /* 0x00c00000dd1c7984 */ /* 0x000ee20000000c00 */
[----:B------:R-:W2:Y:S01]  /*58e0*/  LDCU.64 UR4, c[0x0][0x560] ;  /* 0x0000ac00ff0477ac */ /* 0x000ea20008000a00 */
[----:B------:R-:W-:Y:S02]  /*58f0*/  MOV R44, R46 ;  /* 0x0000002e002c7202 */ /* 0x000fe40000000f00 */
[----:B------:R-:W4:Y:S01]  /*5900*/  LDS.128 R32, [R221+0xe000] ;  /* 0x00e00000dd207984 */ /* 0x000f220000000c00 */
[----:B------:R-:W-:-:S03]  /*5910*/  MOV R45, R43 ;  /* 0x0000002b002d7202 */ /* 0x000fc60000000f00 */
[----:B------:R-:W-:-:S04]  /*5920*/  IMAD.WIDE.U32 R48, R217, UR10, R44 ;  /* 0x0000000ad9307c25 */ /* 0x000fc8000f8e002c */
[----:B------:R-:W-:Y:S01]  /*5930*/  IMAD R44, R217, UR11, R49 ;  /* 0x0000000bd92c7c24 */ /* 0x000fe2000f8e0231 */
[----:B--2---:R-:W-:-:S04]  /*5940*/  LEA R50, P0, R48, UR4, 0x1 ;  /* 0x0000000430327c11 */ /* 0x004fc8000f8008ff */
[----:B------:R-:W-:-:S05]  /*5950*/  LEA.HI.X R51, R48, UR5, R44, 0x1, P0 ;  /* 0x0000000530337c11 */ /* 0x000fca00080f0c2c */
[----:B---3--:R2:W-:Y:S04]  /*5960*/  STG.E.128 desc[UR20][R50.64], R28 ;  /* 0x0000001c32007986 */ /* 0x0085e8000c101d14 */
[----:B----4-:R2:W-:Y:S02]  /*5970*/  STG.E.128 desc[UR20][R50.64+0x80], R32 ;  /* 0x0000802032007986 */ /* 0x0105e4000c101d14 */
.L_x_261:
[----:B------:R-:W-:Y:S05]  /*5980*/  BSYNC.RECONVERGENT B0 ;  /* 0x0000000000007941 */ /* 0x000fea0003800200 */
.L_x_260:
[----:B------:R-:W-:Y:S04]  /*5990*/  BSSY.RECONVERGENT B0, `(.L_x_262) ;  /* 0x000000d000007945 */ /* 0x000fe80003800200 */
[----:B------:R-:W-:Y:S05]  /*59a0*/  @P2 BRA `(.L_x_263) ;  /* 0x00000000002c2947 */ /* 0x000fea0003800000 */
[----:B------:R-:W3:Y:S01]  /*59b0*/  LDCU.64 UR4, c[0x0][0x560] ;  /* 0x0000ac00ff0477ac */ /* 0x000ee20008000a00 */
[----:B--2---:R-:W-:Y:S01]  /*59c0*/  MOV R30, R46 ;  /* 0x0000002e001e7202 */ /* 0x004fe20000000f00 */
[----:B------:R-:W-:Y:S01]  /*59d0*/  IMAD R28, R39, UR10, RZ ;  /* 0x0000000a271c7c24 */ /* 0x000fe2000f8e02ff */
[----:B------:R-:W-:-:S03]  /*59e0*/  MOV R31, R43 ;  /* 0x0000002b001f7202 */ /* 0x000fc60000000f00 */
[C---:B------:R-:W-:Y:S02]  /*59f0*/  IMAD R28, R41.reuse, UR11, R28 ;  /* 0x0000000b291c7c24 */ /* 0x040fe4000f8e021c */
[----:B------:R-:W-:-:S05]  /*5a00*/  IMAD.WIDE.U32 R30, R41, UR10, R30 ;  /* 0x0000000a291e7c25 */ /* 0x000fca000f8e001e */
[----:B------:R-:W-:Y:S02]  /*5a10*/  IADD3 R28, PT, PT, R28, R31, RZ ;  /* 0x0000001f1c1c7210 */ /* 0x000fe40007ffe0ff */
[----:B---3--:R-:W-:-:S04]  /*5a20*/  LEA R32, P0, R30, UR4, 0x1 ;  /* 0x000000041e207c11 */ /* 0x008fc8000f8008ff */
[----:B------:R-:W-:-:S05]  /*5a30*/  LEA.HI.X R33, R30, UR5, R28, 0x1, P0 ;  /* 0x000000051e217c11 */ /* 0x000fca00080f0c1c */
[----:B------:R2:W-:Y:S04]  /*5a40*/  STG.E.128 desc[UR20][R32.64], R24 ;  /* 0x0000001820007986 */ /* 0x0005e8000c101d14 */
[----:B-1----:R2:W-:Y:S02]  /*5a50*/  STG.E.128 desc[UR20][R32.64+0x80], R20 ;  /* 0x0000801420007986 */ /* 0x0025e4000c101d14 */
.L_x_263:
[----:B------:R-:W-:Y:S05]  /*5a60*/  BSYNC.RECONVERGENT B0 ;  /* 0x0000000000007941 */ /* 0x000fea0003800200 */
.L_x_262:
[----:B------:R-:W-:Y:S01]  /*5a70*/  MOV R43, RZ ;  /* 0x000000ff002b7202 */ /* 0x000fe20000000f00 */
[----:B------:R-:W3:Y:S01]  /*5a80*/  LDCU.64 UR4, c[0x0][0x5e0] ;  /* 0x0000bc00ff0477ac */ /* 0x000ee20008000a00 */
[----:B------:R-:W-:Y:S01]  /*5a90*/  IMAD R37, R37, UR6, RZ ;  /* 0x0000000625257c24 */ /* 0x000fe2000f8e02ff */
[----:B------:R-:W-:Y:S01]  /*5aa0*/  BSSY.RECONVERGENT B0, `(.L_x_264) ;  /* 0x0000010000007945 */ /* 0x000fe20003800200 */
[----:B------:R-:W-:-:S04]  /*5ab0*/  IMAD.WIDE.U32 R42, R36, UR6, R42 ;  /* 0x00000006242a7c25 */ /* 0x000fc8000f8e002a */
[----:B------:R-:W-:Y:S01]  /*5ac0*/  IMAD R37, R36, UR7, R37 ;  /* 0x0000000724257c24 */ /* 0x000fe2000f8e0225 */
[----:B-12---:R-:W-:-:S04]  /*5ad0*/  IADD3 R22, P0, PT, R40, R42, RZ ;  /* 0x0000002a28167210 */ /* 0x006fc80007f1e0ff */
[----:B------:R-:W-:-:S03]  /*5ae0*/  IADD3.X R23, PT, PT, R38, R43, R37, P0, !PT ;  /* 0x0000002b26177210 */ /* 0x000fc600007fe425 */
[----:B---3--:R-:W-:-:S04]  /*5af0*/  IMAD.WIDE.U32 R22, R211, UR4, R22 ;  /* 0x00000004d3167c25 */ /* 0x008fc8000f8e0016 */
[----:B------:R-:W-:Y:S01]  /*5b00*/  IMAD R21, R211, UR5, R23 ;  /* 0x00000005d3157c24 */ /* 0x000fe2000f8e0217 */
[----:B------:R-:W-:Y:S06]  /*5b10*/  @P1 BRA `(.L_x_265) ;  /* 0x0000000000201947 */ /* 0x000fec0003800000 */
[----:B------:R-:W1:Y:S01]  /*5b20*/  LDCU.64 UR4, c[0x0][0x568] ;  /* 0x0000ad00ff0477ac */ /* 0x000e620008000a00 */
[----:B------:R-:W-:-:S05]  /*5b30*/  MOV R20, R22 ;  /* 0x0000001600147202 */ /* 0x000fca0000000f00 */
[----:B------:R-:W-:-:S04]  /*5b40*/  IMAD.WIDE.U32 R24, R217, UR6, R20 ;  /* 0x00000006d9187c25 */ /* 0x000fc8000f8e0014 */
[----:B------:R-:W-:Y:S01]  /*5b50*/  IMAD R20, R217, UR7, R25 ;  /* 0x00000007d9147c24 */ /* 0x000fe2000f8e0219 */
[----:B-1----:R-:W-:-:S04]  /*5b60*/  LEA R26, P0, R24, UR4, 0x1 ;  /* 0x00000004181a7c11 */ /* 0x002fc8000f8008ff */
[----:B------:R-:W-:-:S05]  /*5b70*/  LEA.HI.X R27, R24, UR5, R20, 0x1, P0 ;  /* 0x00000005181b7c11 */ /* 0x000fca00080f0c14 */
[----:B----4-:R1:W-:Y:S04]  /*5b80*/  STG.E.128 desc[UR20][R26.64], R16 ;  /* 0x000000101a007986 */ /* 0x0103e8000c101d14 */
[----:B------:R1:W-:Y:S02]  /*5b90*/  STG.E.128 desc[UR20][R26.64+0x80], R8 ;  /* 0x000080081a007986 */ /* 0x0003e4000c101d14 */
.L_x_265:
[----:B------:R-:W-:Y:S05]  /*5ba0*/  BSYNC.RECONVERGENT B0 ;  /* 0x0000000000007941 */ /* 0x000fea0003800200 */
.L_x_264:
[----:B------:R-:W-:Y:S05]  /*5bb0*/  @P2 BRA `(.L_x_250) ;  /* 0x0000000000282947 */ /* 0x000fea0003800000 */
[----:B------:R-:W4:Y:S01]  /*5bc0*/  LDCU.64 UR4, c[0x0][0x568] ;  /* 0x0000ad00ff0477ac */ /* 0x000f220008000a00 */
[----:B------:R-:W-:Y:S01]  /*5bd0*/  MOV R20, R22 ;  /* 0x0000001600147202 */ /* 0x000fe20000000f00 */
[----:B-1----:R-:W-:-:S04]  /*5be0*/  IMAD R8, R39, UR6, RZ ;  /* 0x0000000627087c24 */ /* 0x002fc8000f8e02ff */
[----:B------:R-:W-:-:S04]  /*5bf0*/  IMAD.WIDE.U32 R10, R41, UR6, R20 ;  /* 0x00000006290a7c25 */ /* 0x000fc8000f8e0014 */
[----:B------:R-:W-:-:S05]  /*5c00*/  IMAD R8, R41, UR7, R8 ;  /* 0x0000000729087c24 */ /* 0x000fca000f8e0208 */
[----:B------:R-:W-:Y:S02]  /*5c10*/  IADD3 R8, PT, PT, R8, R11, RZ ;  /* 0x0000000b08087210 */ /* 0x000fe40007ffe0ff */
[----:B----4-:R-:W-:-:S04]  /*5c20*/  LEA R16, P0, R10, UR4, 0x1 ;  /* 0x000000040a107c11 */ /* 0x010fc8000f8008ff */
[----:B------:R-:W-:-:S05]  /*5c30*/  LEA.HI.X R17, R10, UR5, R8, 0x1, P0 ;  /* 0x000000050a117c11 */ /* 0x000fca00080f0c08 */
[----:B------:R2:W-:Y:S04]  /*5c40*/  STG.E.128 desc[UR20][R16.64], R12 ;  /* 0x0000000c10007986 */ /* 0x0005e8000c101d14 */
[----:B------:R2:W-:Y:S02]  /*5c50*/  STG.E.128 desc[UR20][R16.64+0x80], R4 ;  /* 0x0000800410007986 */ /* 0x0005e4000c101d14 */
.L_x_250:
[----:B------:R-:W-:Y:S05]  /*5c60*/  BSYNC.RECONVERGENT B1 ;  /* 0x0000000000017941 */ /* 0x000fea0003800200 */
.L_x_228:
[----:B------:R-:W3:Y:S01]  /*5c70*/  LDCU UR5, c[0x0][0x438] ;  /* 0x00008700ff0577ac */ /* 0x000ee20008000800 */
[----:B--2---:R-:W2:Y:S08]  /*5c80*/  LDC R5, c[0x0][0x370] ;  /* 0x0000dc00ff057b82 */ /* 0x004eb00000000800 */
[----:B-1----:R-:W1:Y:S01]  /*5c90*/  LDC R10, c[0x0][0x438] ;  /* 0x00010e00ff0a7b82 */ /* 0x002e620000000800 */
[----:B---3--:R-:W-:-:S04]  /*5ca0*/  UIADD3 UR5, UPT, UPT, UR5, 0x3f, URZ ;  /* 0x0000003f05057890 */ /* 0x008fc8000fffe0ff */
[----:B------:R-:W-:Y:S01]  /*5cb0*/  USHF.R.S32.HI UR4, URZ, 0x1f, UR5 ;  /* 0x0000001fff047899 */ /* 0x000fe20008011405 */
[----:B--2---:R-:W-:-:S03]  /*5cc0*/  IADD3 R218, PT, PT, R5, R218, RZ ;  /* 0x000000da05da7210 */ /* 0x004fc60007ffe0ff */
[----:B------:R-:W-:-:S04]  /*5cd0*/  ULEA.HI UR4, UR4, UR5, URZ, 0x6 ;  /* 0x0000000504047291 */ /* 0x000fc8000f8f30ff */
[----:B------:R-:W-:-:S06]  /*5ce0*/  USHF.R.S32.HI UR4, URZ, 0x6, UR4 ;  /* 0x00000006ff047899 */ /* 0x000fcc0008011404 */
[----:B------:R-:W-:-:S13]  /*5cf0*/  ISETP.GE.AND P0, PT, R218, UR4, PT ;  /* 0x00000004da007c0c */ /* 0x000fda000bf06270 */
[----:B-1----:R-:W-:Y:S05]  /*5d00*/  @!P0 BRA `(.L_x_266) ;  /* 0xffffffa800388947 */ /* 0x002fea000383ffff */
[----:B------:R-:W-:Y:S05]  /*5d10*/  EXIT ;  /* 0x000000000000794d */ /* 0x000fea0003800000 */
.L_x_267:
        /* <DEDUP_REMOVED lines=14> */
.L_x_2416:


//--------------------- .text._ZN5flash44flash_bwd_dq_dk_dv_loop_seqk_parallel_kernelI23Flash_bwd_kernel_traitsILi128ELi64ELi64ELi8ELi4ELi2ELi2ELb1ELb0EN7cutlass10bfloat16_tE19Flash_kernel_traitsILi128ELi64ELi64ELi8ES3_EELb0ELb0ELb1ELb1ELb0ELb0ELb0EEEvNS_16Flash_bwd_paramsE --------------------------
	.section	.text._ZN5flash44flash_bwd_dq_dk_dv_loop_seqk_parallel_kernelI23Flash_bwd_kernel_traitsILi128ELi64ELi64ELi8ELi4ELi2ELi2ELb1ELb0EN7cutlass10bfloat16_tE19Flash_kernel_traitsILi128ELi64ELi64ELi8ES3_EELb0ELb0ELb1ELb1ELb0ELb0ELb0EEEvNS_16Flash_bwd_paramsE,"ax",@progbits
	.align	128
        .global         _ZN5flash44flash_bwd_dq_dk_dv_loop_seqk_parallel_kernelI23Flash_bwd_kernel_traitsILi128ELi64ELi64ELi8ELi4ELi2ELi2ELb1ELb0EN7cutlass10bfloat16_tE19Flash_kernel_traitsILi128ELi64ELi64ELi8ES3_EELb0ELb0ELb1ELb1ELb0ELb0ELb0EEEvNS_16Flash_bwd_paramsE
        .type           _ZN5flash44flash_bwd_dq_dk_dv_loop_seqk_parallel_kernelI23Flash_bwd_kernel_traitsILi128ELi64ELi64ELi8ELi4ELi2ELi2ELb1ELb0EN7cutlass10bfloat16_tE19Flash_kernel_traitsILi128ELi64ELi64ELi8ES3_EELb0ELb0ELb1ELb1ELb0ELb0ELb0EEEvNS_16Flash_bwd_paramsE,@function
        .size           _ZN5flash44flash_bwd_dq_dk_dv_loop_seqk_parallel_kernelI23Flash_bwd_kernel_traitsILi128ELi64ELi64ELi8ELi4ELi2ELi2ELb1ELb0EN7cutlass10bfloat16_tE19Flash_kernel_traitsILi128ELi64ELi64ELi8ES3_EELb0ELb0ELb1ELb1ELb0ELb0ELb0EEEvNS_16Flash_bwd_paramsE,(.L_x_2417 - _ZN5flash44flash_bwd_dq_dk_dv_loop_seqk_parallel_kernelI23Flash_bwd_kernel_traitsILi128ELi64ELi64ELi8ELi4ELi2ELi2ELb1ELb0EN7cutlass10bfloat16_tE19Flash_kernel_traitsILi128ELi64ELi64ELi8ES3_EELb0ELb0ELb1ELb1ELb0ELb0ELb0EEEvNS_16Flash_bwd_paramsE)
        .other          _ZN5flash44flash_bwd_dq_dk_dv_loop_seqk_parallel_kernelI23Flash_bwd_kernel_traitsILi128ELi64ELi64ELi8ELi4ELi2ELi2ELb1ELb0EN7cutlass10bfloat16_tE19Flash_kernel_traitsILi128ELi64ELi64ELi8ES3_EELb0ELb0ELb1ELb1ELb0ELb0ELb0EEEvNS_16Flash_bwd_paramsE,@"STO_CUDA_ENTRY STV_DEFAULT"
_ZN5flash44flash_bwd_dq_dk_dv_loop_seqk_parallel_kernelI23Flash_bwd_kernel_traitsILi128ELi64ELi64ELi8ELi4ELi2ELi2ELb1ELb0EN7cutlass10bfloat16_tE19Flash_kernel_traitsILi128ELi64ELi64ELi8ES3_EELb0ELb0ELb1ELb1ELb0ELb0ELb0EEEvNS_16Flash_bwd_paramsE:
.text._ZN5flash44flash_bwd_dq_dk_dv_loop_seqk_parallel_kernelI23Flash_bwd_kernel_traitsILi128ELi64ELi64ELi8ELi4ELi2ELi2ELb1ELb0EN7cutlass10bfloat16_tE19Flash_kernel_traitsILi128ELi64ELi64ELi8ES3_EELb0ELb0ELb1ELb1ELb0ELb0ELb0EEEvNS_16Flash_bwd_paramsE:
        /* <DEDUP_REMOVED lines=23> */
[----:B--2---:R-:W-:-:S04]  /*0170*/  ULEA UR6, UR6, UR5, 0x18 ;  /* 0x0000000506067291 */ /* 0x004fc8000f8ec0ff */
        /* <DEDUP_REMOVED lines=10> */
[----:B------:R-:W-:Y:S02]  /*0220*/  LOP3.LUT R216, R3, 0x20, R0, 0x78, !PT ;  /* 0x0000002003d87812 */ /* 0x000fe400078e7800 */
[--C-:B------:R-:W-:Y:S02]  /*0230*/  LOP3.LUT R3, R2, 0x3800, R7.reuse, 0xf8, !PT ;  /* 0x0000380002037812 */ /* 0x100fe400078ef807 */
[----:B------:R-:W-:Y:S02]  /*0240*/  LOP3.LUT R216, R216, 0x1c0, R7, 0xf8, !PT ;  /* 0x000001c0d8d87812 */ /* 0x000fe400078ef807 */
[----:B------:R-:W-:Y:S02]  /*0250*/  LOP3.LUT R7, R7, 0x1c0, RZ, 0xc0, !PT ;  /* 0x000001c007077812 */ /* 0x000fe400078ec0ff */
[----:B------:R-:W-:Y:S02]  /*0260*/  SHF.R.U32.HI R9, RZ, 0x1, R11 ;  /* 0x00000001ff097819 */ /* 0x000fe4000001160b */
[----:B------:R-:W-:-:S02]  /*0270*/  LOP3.LUT R14, R6, 0xc00, RZ, 0xc0, !PT ;  /* 0x00000c00060e7812 */ /* 0x000fc400078ec0ff */
[----:B------:R-:W-:Y:S02]  /*0280*/  LOP3.LUT R8, R6, 0x400, RZ, 0xc0, !PT ;  /* 0x0000040006087812 */ /* 0x000fe400078ec0ff */
[----:B------:R-:W-:Y:S02]  /*0290*/  LOP3.LUT R12, R7, 0x18, R210, 0xf8, !PT ;  /* 0x00000018070c7812 */ /* 0x000fe400078ef8d2 */
[----:B------:R-:W-:Y:S02]  /*02a0*/  LOP3.LUT R207, R9, 0x30, RZ, 0xc0, !PT ;  /* 0x0000003009cf7812 */ /* 0x000fe400078ec0ff */
[--C-:B------:R-:W-:Y:S02]  /*02b0*/  LOP3.LUT R7, R14, 0x6, R5.reuse, 0xf8, !PT ;  /* 0x000000060e077812 */ /* 0x100fe400078ef805 */
[--C-:B------:R-:W-:Y:S02]  /*02c0*/  LOP3.LUT R8, R8, 0x6, R5.reuse, 0xf8, !PT ;  /* 0x0000000608087812 */ /* 0x100fe400078ef805 */
[----:B------:R-:W-:-:S02]  /*02d0*/  LOP3.LUT R215, R12, 0x38, R5, 0x78, !PT ;  /* 0x000000380cd77812 */ /* 0x000fc400078e7805 */
[----:B------:R-:W-:Y:S02]  /*02e0*/  LOP3.LUT R5, R5, 0x20, RZ, 0xc0, !PT ;  /* 0x0000002005057812 */ /* 0x000fe400078ec0ff */
[----:B------:R-:W-:Y:S01]  /*02f0*/  LOP3.LUT R207, R207, 0x7, R0, 0xf8, !PT ;  /* 0x00000007cfcf7812 */ /* 0x000fe200078ef800 */
[----:B------:R-:W-:Y:S01]  /*0300*/  IMAD.SHL.U32 R0, R11, 0x40, RZ ;  /* 0x000000400b007824 */ /* 0x000fe200078e00ff */
[----:B------:R-:W-:Y:S02]  /*0310*/  LOP3.LUT R5, R5, 0x18, R210, 0xf8, !PT ;  /* 0x0000001805057812 */ /* 0x000fe400078ef8d2 */
[----:B------:R-:W-:Y:S02]  /*0320*/  LOP3.LUT R215, R8, R215, RZ, 0xfc, !PT ;  /* 0x000000d708d77212 */ /* 0x000fe400078efcff */
[----:B------:R-:W-:Y:S02]  /*0330*/  LOP3.LUT R8, R5, 0x1c0, R0, 0xf8, !PT ;  /* 0x000001c005087812 */ /* 0x000fe400078ef800 */
[----:B------:R-:W-:-:S02]  /*0340*/  LOP3.LUT R10, R0, 0x1c0, RZ, 0xc0, !PT ;  /* 0x000001c0000a7812 */ /* 0x000fc400078ec0ff */
[--C-:B------:R-:W-:Y:S02]  /*0350*/  LOP3.LUT R203, R8, 0x38, R209.reuse, 0x78, !PT ;  /* 0x0000003808cb7812 */ /* 0x100fe400078e78d1 */
[----:B------:R-:W-:Y:S02]  /*0360*/  LOP3.LUT R10, R10, 0x38, R209, 0xf8, !PT ;  /* 0x000000380a0a7812 */ /* 0x000fe400078ef8d1 */
[----:B------:R-:W-:Y:S02]  /*0370*/  LOP3.LUT R4, R9, 0x10, RZ, 0xc0, !PT ;  /* 0x0000001009047812 */ /* 0x000fe400078ec0ff */
[----:B------:R-:W-:Y:S02]  /*0380*/  LOP3.LUT R197, R0, 0x200, RZ, 0xc0, !PT ;  /* 0x0000020000c57812 */ /* 0x000fe400078ec0ff */
[----:B------:R-:W-:Y:S02]  /*0390*/  LOP3.LUT R203, R203, 0x200, R0, 0xf8, !PT ;  /* 0x00000200cbcb7812 */ /* 0x000fe400078ef800 */
[----:B------:R-:W-:Y:S01]  /*03a0*/  LOP3.LUT R200, R10, 0x8, R11, 0x78, !PT ;  /* 0x000000080ac87812 */ /* 0x000fe200078e780b */
[----:B------:R-:W1:Y:S01]  /*03b0*/  LDC R0, c[0x0][0x438] ;  /* 0x00010e00ff007b82 */ /* 0x000e620000000800 */
[----:B------:R-:W-:-:S02]  /*03c0*/  R2P PR, R11, 0xe ;  /* 0x0000000e0b007804 */ /* 0x000fc40000000000 */
[----:B------:R-:W-:Y:S02]  /*03d0*/  LOP3.LUT R199, R4, 0x8, R11, 0xf8, !PT ;  /* 0x0000000804c77812 */ /* 0x000fe400078ef80b */
[----:B------:R-:W-:Y:S02]  /*03e0*/  LOP3.LUT R200, R3, R200, RZ, 0xfc, !PT ;  /* 0x000000c803c87212 */ /* 0x000fe400078efcff */
[----:B------:R-:W-:Y:S02]  /*03f0*/  LOP3.LUT R4, R10, 0x8, R9, 0x78, !PT ;  /* 0x000000080a047812 */ /* 0x000fe400078e7809 */
[----:B------:R-:W-:Y:S02]  /*0400*/  LOP3.LUT R3, R197, 0xc00, R6, 0xf8, !PT ;  /* 0x00000c00c5037812 */ /* 0x000fe400078ef806 */
[----:B------:R-:W-:Y:S02]  /*0410*/  LOP3.LUT R216, R7, R216, RZ, 0xfc, !PT ;  /* 0x000000d807d87212 */ /* 0x000fe400078efcff */
[----:B------:R-:W-:-:S02]  /*0420*/  LOP3.LUT R199, R199, R10, RZ, 0x3c, !PT ;  /* 0x0000000ac7c77212 */ /* 0x000fc400078e3cff */
[----:B------:R-:W-:Y:S02]  /*0430*/  LOP3.LUT R2, R209, 0x1f8, RZ, 0xc0, !PT ;  /* 0x000001f8d1027812 */ /* 0x000fe400078ec0ff */
[----:B------:R-:W-:Y:S01]  /*0440*/  LOP3.LUT R204, R3, R4, RZ, 0xfc, !PT ;  /* 0x0000000403cc7212 */ /* 0x000fe200078efcff */
[----:B------:R-:W-:Y:S01]  /*0450*/  IMAD.MOV.U32 R3, RZ, RZ, 0x10 ;  /* 0x00000010ff037424 */ /* 0x000fe200078e00ff */
[----:B------:R-:W-:Y:S02]  /*0460*/  LEA R216, R216, UR5, 0x1 ;  /* 0x00000005d8d87c11 */ /* 0x000fe4000f8e08ff */
[--C-:B------:R-:W-:Y:S02]  /*0470*/  LOP3.LUT R199, R199, 0x200, R6.reuse, 0xf8, !PT ;  /* 0x00000200c7c77812 */ /* 0x100fe400078ef806 */
[----:B------:R-:W-:Y:S01]  /*0480*/  LOP3.LUT R2, R2, 0x38, R11, 0x78, !PT ;  /* 0x0000003802027812 */ /* 0x000fe200078e780b */
[C---:B------:R-:W-:Y:S01]  /*0490*/  VIADD R218, R216.reuse, 0x20 ;  /* 0x00000020d8da7836 */ /* 0x040fe20000000000 */
[----:B------:R-:W-:Y:S01]  /*04a0*/  LOP3.LUT R197, R197, 0x400, R6, 0xf8, !PT ;  /* 0x00000400c5c57812 */ /* 0x000fe200078ef806 */
[----:B------:R-:W-:Y:S01]  /*04b0*/  @P3 VIADD R218, R216, 0xffffffe0 ;  /* 0xffffffe0d8da3836 */ /* 0x000fe20000000000 */
[----:B------:R-:W-:-:S02]  /*04c0*/  SEL R3, R3, 0xfffffff0, !P2 ;  /* 0xfffffff003037807 */ /* 0x000fc40005000000 */
[----:B------:R-:W-:Y:S02]  /*04d0*/  SEL R202, R202, 0xffffffc0, !P2 ;  /* 0xffffffc0caca7807 */ /* 0x000fe40005000000 */
[----:B------:R-:W-:Y:S01]  /*04e0*/  LEA R199, R199, UR5, 0x1 ;  /* 0x00000005c7c77c11 */ /* 0x000fe2000f8e08ff */
[----:B------:R-:W-:Y:S01]  /*04f0*/  IMAD.IADD R243, R216, 0x1, R3 ;  /* 0x00000001d8f37824 */ /* 0x000fe200078e0203 */
[----:B---3--:R-:W-:Y:S01]  /*0500*/  LEA R212, P0, R205, R212, 0x2 ;  /* 0x000000d4cdd47211 */ /* 0x008fe200078010ff */
[----:B------:R-:W-:Y:S01]  /*0510*/  IMAD.IADD R222, R3, 0x1, R218 ;  /* 0x0000000103de7824 */ /* 0x000fe200078e02da */
[----:B------:R-:W-:Y:S01]  /*0520*/  LOP3.LUT R197, R197, R4, RZ, 0xfc, !PT ;  /* 0x00000004c5c57212 */ /* 0x000fe200078efcff */
[----:B------:R-:W-:Y:S01]  /*0530*/  IMAD.IADD R198, R202, 0x1, R199 ;  /* 0x00000001cac67824 */ /* 0x000fe200078e02c7 */
[----:B------:R-:W-:Y:S02]  /*0540*/  LOP3.LUT R208, R209, 0x38, RZ, 0xc0, !PT ;  /* 0x00000038d1d07812 */ /* 0x000fe400078ec0ff */
[----:B------:R-:W-:-:S02]  /*0550*/  LOP3.LUT R217, R2, 0x1e00, R209, 0xf8, !PT ;  /* 0x00001e0002d97812 */ /* 0x000fc400078ef8d1 */
[----:B------:R-:W-:Y:S02]  /*0560*/  LEA.HI.X R213, R205, R213, RZ, 0x2, P0 ;  /* 0x000000d5cdd57211 */ /* 0x000fe400000f14ff */
[----:B------:R-:W-:Y:S02]  /*0570*/  SEL R201, R201, 0xffffffe0, !P1 ;  /* 0xffffffe0c9c97807 */ /* 0x000fe40004800000 */
[----:B------:R-:W-:Y:S02]  /*0580*/  LOP3.LUT R214, R208, 0x40, RZ, 0xfc, !PT ;  /* 0x00000040d0d67812 */ /* 0x000fe400078efcff */
[----:B------:R-:W-:Y:S02]  /*0590*/  LEA R217, R217, UR6, 0x1 ;  /* 0x00000006d9d97c11 */ /* 0x000fe4000f8e08ff */
[----:B------:R-:W-:Y:S02]  /*05a0*/  LEA R215, R215, UR6, 0x1 ;  /* 0x00000006d7d77c11 */ /* 0x000fe4000f8e08ff */
[----:B------:R-:W-:-:S02]  /*05b0*/  LEA R204, R204, UR6, 0x1 ;  /* 0x00000006cccc7c11 */ /* 0x000fc4000f8e08ff */
[----:B------:R-:W-:Y:S02]  /*05c0*/  LEA R200, R200, UR4, 0x1 ;  /* 0x00000004c8c87c11 */ /* 0x000fe4000f8e08ff */
[----:B------:R-:W-:Y:S02]  /*05d0*/  LEA R197, R197, UR4, 0x1 ;  /* 0x00000004c5c57c11 */ /* 0x000fe4000f8e08ff */
[----:B-1--4-:R-:W-:-:S07]  /*05e0*/  LEA R203, R203, UR6, 0x1 ;  /* 0x00000006cbcb7c11 */ /* 0x012fce000f8e08ff */
.L_x_327:
[----:B------:R-:W1:Y:S01]  /*05f0*/  LDC.64 R2, c[0x0][0x478] ;  /* 0x00011e00ff027b82 */ /* 0x000e620000000a00 */
[----:B------:R-:W-:Y:S01]  /*0600*/  ISETP.NE.U32.AND P4, PT, RZ, UR8, PT ;  /* 0x00000008ff007c0c */ /* 0x000fe2000bf85070 */
[----:B--2---:R-:W-:Y:S01]  /*0610*/  IMAD.SHL.U32 R9, R205, 0x4, RZ ;  /* 0x00000004cd097824 */ /* 0x004fe200078e00ff */
        /* <DEDUP_REMOVED lines=41> */
.L_x_268:
        /* <DEDUP_REMOVED lines=39> */
.L_x_270:
[----:B------:R-:W1:Y:S01]  /*0b20*/  LDCU.64 UR12, c[0x0][0x3b8] ;  /* 0x00007700ff0c77ac */ /* 0x000e620008000a00 */
[----:B------:R-:W-:-:S05]  /*0b30*/  IADD3 R14, PT, PT, R241, R244, RZ ;  /* 0x000000f4f10e7210 */ /* 0x000fca0007ffe0ff */
[C---:B-1----:R-:W-:Y:S02]  /*0b40*/  IMAD R12, R14.reuse, UR13, RZ ;  /* 0x0000000d0e0c7c24 */ /* 0x042fe4000f8e02ff */
[----:B------:R-:W-:-:S05]  /*0b50*/  IMAD.WIDE.U32 R14, R14, UR12, RZ ;  /* 0x0000000c0e0e7c25 */ /* 0x000fca000f8e00ff */
[----:B------:R-:W-:Y:S02]  /*0b60*/  IADD3 R12, PT, PT, R15, R12, RZ ;  /* 0x0000000c0f0c7210 */ /* 0x000fe40007ffe0ff */
.L_x_271:
        /* <DEDUP_REMOVED lines=38> */
.L_x_272:
[----:B------:R-:W1:Y:S01]  /*0dd0*/  LDCU.64 UR10, c[0x0][0x3c0] ;  /* 0x00007800ff0a77ac */ /* 0x000e620008000a00 */
[----:B------:R-:W-:-:S05]  /*0de0*/  IADD3 R2, PT, PT, R241, R244, RZ ;  /* 0x000000f4f1027210 */ /* 0x000fca0007ffe0ff */
[C---:B-1----:R-:W-:Y:S02]  /*0df0*/  IMAD R15, R2.reuse, UR11, RZ ;  /* 0x0000000b020f7c24 */ /* 0x042fe4000f8e02ff */
[----:B------:R-:W-:-:S05]  /*0e00*/  IMAD.WIDE.U32 R2, R2, UR10, RZ ;  /* 0x0000000a02027c25 */ /* 0x000fca000f8e00ff */
[----:B------:R-:W-:Y:S02]  /*0e10*/  IADD3 R15, PT, PT, R3, R15, RZ ;  /* 0x0000000f030f7210 */ /* 0x000fe40007ffe0ff */
[----:B------:R-:W-:-:S07]  /*0e20*/  MOV R16, R2 ;  /* 0x0000000200107202 */ /* 0x000fce0000000f00 */
.L_x_273:
        /* <DEDUP_REMOVED lines=28> */
.L_x_274:
[-C--:B------:R-:W-:Y:S02]  /*0ff0*/  IMAD R29, R5, R7.reuse, RZ ;  /* 0x00000007051d7224 */ /* 0x080fe400078e02ff */
[----:B------:R-:W-:-:S05]  /*1000*/  IMAD.WIDE.U32 R2, R4, R7, RZ ;  /* 0x0000000704027225 */ /* 0x000fca00078e00ff */
[----:B------:R-:W-:Y:S02]  /*1010*/  IADD3 R29, PT, PT, R3, R29, RZ ;  /* 0x0000001d031d7210 */ /* 0x000fe40007ffe0ff */
[----:B------:R-:W-:-:S07]  /*1020*/  MOV R24, R2 ;  /* 0x0000000200187202 */ /* 0x000fce0000000f00 */
.L_x_275:
        /* <DEDUP_REMOVED lines=20> */
.L_x_276:
[----:B------:R-:W1:Y:S01]  /*1170*/  LDC R20, c[0x0][0x434] ;  /* 0x00010d00ff147b82 */ /* 0x000e620000000800 */
[----:B------:R-:W-:-:S04]  /*1180*/  IMAD R3, R205, UR20, R206 ;  /* 0x00000014cd037c24 */ /* 0x000fc8000f8e02ce */
[----:B-1----:R-:W-:-:S03]  /*1190*/  IMAD R20, R3, R20, RZ ;  /* 0x0000001403147224 */ /* 0x002fc600078e02ff */
.L_x_277:
        /* <DEDUP_REMOVED lines=11> */
.L_x_278:
[----:B------:R-:W1:Y:S01]  /*1250*/  LDC R22, c[0x0][0x444] ;  /* 0x00011100ff167b82 */ /* 0x000e620000000800 */
[----:B------:R-:W-:-:S04]  /*1260*/  IMAD R3, R205, UR20, R206 ;  /* 0x00000014cd037c24 */ /* 0x000fc8000f8e02ce */
[----:B-1----:R-:W-:-:S07]  /*1270*/  IMAD R22, R3, R22, RZ ;  /* 0x0000001603167224 */ /* 0x002fce00078e02ff */
.L_x_279:
[----:B------:R-:W1:Y:S01]  /*1280*/  LDC.64 R4, c[0x0][0x3b0] ;  /* 0x0000ec00ff047b82 */ /* 0x000e620000000a00 */
[----:B------:R-:W-:Y:S01]  /*1290*/  IMAD.MOV.U32 R18, RZ, RZ, R208 ;  /* 0x000000ffff127224 */ /* 0x000fe200078e00d0 */
[----:B------:R-:W2:Y:S01]  /*12a0*/  S2R R26, SR_TID.X ;  /* 0x00000000001a7919 */ /* 0x000ea20000002100 */
[----:B------:R-:W-:Y:S01]  /*12b0*/  IMAD.MOV.U32 R19, RZ, RZ, RZ ;  /* 0x000000ffff137224 */ /* 0x000fe200078e00ff */
[----:B------:R-:W3:Y:S01]  /*12c0*/  LDCU.64 UR6, c[0x0][0x3c8] ;  /* 0x00007900ff0677ac */ /* 0x000ee20008000a00 */
[----:B------:R-:W-:Y:S01]  /*12d0*/  IADD3 R34, P3, PT, R208, R34, RZ ;  /* 0x00000022d0227210 */ /* 0x000fe20007f7e0ff */
[----:B------:R-:W4:Y:S01]  /*12e0*/  S2R R13, SR_TID.X ;  /* 0x00000000000d7919 */ /* 0x000f220000002100 */
[----:B------:R-:W-:Y:S01]  /*12f0*/  IMAD R232, R25, UR20, RZ ;  /* 0x0000001419e87c24 */ /* 0x000fe2000f8e02ff */
[----:B------:R-:W5:Y:S01]  /*1300*/  LDC.64 R2, c[0x0][0x590] ;  /* 0x00016400ff027b82 */ /* 0x000f620000000a00 */
[----:B------:R-:W4:Y:S01]  /*1310*/  LDCU.64 UR4, c[0x0][0x380] ;  /* 0x00007000ff0477ac */ /* 0x000f220008000a00 */
[----:B------:R-:W-:Y:S01]  /*1320*/  IMAD.X R35, RZ, RZ, R27, P3 ;  /* 0x000000ffff237224 */ /* 0x000fe200018e061b */
[----:B------:R-:W-:Y:S01]  /*1330*/  ISETP.NE.AND P3, PT, RZ, UR19, PT ;  /* 0x00000013ff007c0c */ /* 0x000fe2000bf65270 */
[----:B------:R-:W-:Y:S04]  /*1340*/  BSSY.RECONVERGENT B1, `(.L_x_269) ;  /* 0x0000591000017945 */ /* 0x000fe80003800200 */
[----:B------:R-:W2:Y:S01]  /*1350*/  LDC R238, c[0x0][0x508] ;  /* 0x00014200ffee7b82 */ /* 0x000ea20000000800 */
[----:B-1----:R-:W-:-:S07]  /*1360*/  IMAD R36, R23, R4, RZ ;  /* 0x0000000417247224 */ /* 0x002fce00078e02ff */
[----:B------:R-:W1:Y:S01]  /*1370*/  LDC.64 R248, c[0x0][0x420] ;  /* 0x00010800fff87b82 */ /* 0x000e620000000a00 */
[----:B------:R-:W-:-:S04]  /*1380*/  IMAD.WIDE.U32 R38, R21, R4, R18 ;  /* 0x0000000415267225 */ /* 0x000fc800078e0012 */
[C---:B------:R-:W-:Y:S01]  /*1390*/  IMAD R7, R21.reuse, R5, R36 ;  /* 0x0000000515077224 */ /* 0x040fe200078e0224 */
[----:B------:R-:W-:Y:S01]  /*13a0*/  IADD3 R36, P0, PT, R8, R38, RZ ;  /* 0x0000002608247210 */ /* 0x000fe20007f1e0ff */
[----:B-----5:R-:W-:Y:S01]  /*13b0*/  IMAD.WIDE.U32 R34, R21, R2, R34 ;  /* 0x0000000215227225 */ /* 0x020fe200078e0022 */
[----:B------:R-:W5:Y:S01]  /*13c0*/  LDC.64 R8, c[0x0][0x5f8] ;  /* 0x00017e00ff087b82 */ /* 0x000f620000000a00 */
[----:B------:R-:W-:Y:S02]  /*13d0*/  SHF.L.U64.HI R223, R2, 0x5, R3 ;  /* 0x0000000502df7819 */ /* 0x000fe40000010203 */
[----:B------:R-:W-:Y:S02]  /*13e0*/  IADD3.X R37, PT, PT, R6, R39, R7, P0, !PT ;  /* 0x0000002706257210 */ /* 0x000fe400007fe407 */
[--C-:B------:R-:W-:Y:S01]  /*13f0*/  IADD3 R24, P1, P0, R32, R24, R30.reuse ;  /* 0x0000001820187210 */ /* 0x100fe2000783e01e */
[----:B------:R-:W-:Y:S01]  /*1400*/  IMAD R32, R23, R2, RZ ;  /* 0x0000000217207224 */ /* 0x000fe200078e02ff */
[----:B------:R-:W-:Y:S01]  /*1410*/  SHF.R.S32.HI R30, RZ, 0x1f, R30 ;  /* 0x0000001fff1e7819 */ /* 0x000fe2000001141e */
[----:B------:R-:W1:Y:S01]  /*1420*/  LDC.64 R6, c[0x0][0x598] ;  /* 0x00016600ff067b82 */ /* 0x000e620000000a00 */
[----:B---3--:R-:W-:Y:S01]  /*1430*/  IMAD.WIDE.U32 R36, R206, UR6, R36 ;  /* 0x00000006ce247c25 */ /* 0x008fe2000f8e0024 */
[----:B--2---:R-:W-:-:S02]  /*1440*/  IADD3 R238, PT, PT, R219, -R238, -R240 ;  /* 0x800000eedbee7210 */ /* 0x004fc40007ffe8f0 */
[----:B------:R-:W-:Y:S01]  /*1450*/  IADD3.X R23, PT, PT, R28, R29, R30, P1, P0 ;  /* 0x0000001d1c177210 */ /* 0x000fe20000fe041e */
[----:B------:R-:W-:Y:S01]  /*1460*/  IMAD R32, R21, R3, R32 ;  /* 0x0000000315207224 */ /* 0x000fe200078e0220 */
[----:B------:R-:W-:Y:S01]  /*1470*/  SHF.R.U32.HI R21, RZ, 0x5, R26 ;  /* 0x00000005ff157819 */ /* 0x000fe2000001161a */
[----:B------:R-:W-:Y:S01]  /*1480*/  IMAD R31, R206, UR7, R37 ;  /* 0x00000007ce1f7c24 */ /* 0x000fe2000f8e0225 */
[----:B------:R-:W2:Y:S01]  /*1490*/  LDCU.64 UR6, c[0x0][0x550] ;  /* 0x0000aa00ff0677ac */ /* 0x000ea20008000a00 */
[----:B------:R-:W-:Y:S01]  /*14a0*/  IMAD.MOV.U32 R30, RZ, RZ, R36 ;  /* 0x000000ffff1e7224 */ /* 0x000fe200078e0024 */
[----:B------:R-:W-:Y:S02]  /*14b0*/  IADD3 R35, PT, PT, R35, R32, RZ ;  /* 0x0000002023237210 */ /* 0x000fe40007ffe0ff */
[----:B----4-:R-:W-:Y:S01]  /*14c0*/  LOP3.LUT R26, R13, 0x1f, RZ, 0xc0, !PT ;  /* 0x0000001f0d1a7812 */ /* 0x010fe200078ec0ff */
[----:B------:R-:W-:-:S04]  /*14d0*/  IMAD.WIDE.U32 R30, R210, R4, R30 ;  /* 0x00000004d21e7225 */ /* 0x000fc800078e001e */
[----:B-----5:R-:W-:Y:S01]  /*14e0*/  IMAD.WIDE.U32 R32, R8, UR14, RZ ;  /* 0x0000000e08207c25 */ /* 0x020fe2000f8e00ff */
[----:B------:R-:W-:-:S03]  /*14f0*/  LEA R228, P0, R30, UR4, 0x1 ;  /* 0x000000041ee47c11 */ /* 0x000fc6000f8008ff */
[----:B------:R-:W-:Y:S01]  /*1500*/  IMAD R229, R210, R5, R31 ;  /* 0x00000005d2e57224 */ /* 0x000fe200078e021f */
[----:B------:R-:W-:Y:S01]  /*1510*/  SEL R8, R32, RZ, P3 ;  /* 0x000000ff20087207 */ /* 0x000fe20001800000 */
[----:B------:R-:W-:Y:S02]  /*1520*/  IMAD R21, R21, R232, R26 ;  /* 0x000000e815157224 */ /* 0x000fe400078e021a */
[----:B-1----:R-:W-:Y:S01]  /*1530*/  IMAD.WIDE.U32 R28, R206, R6, R34 ;  /* 0x00000006ce1c7225 */ /* 0x002fe200078e0022 */
[----:B------:R-:W1:Y:S01]  /*1540*/  LDC.64 R26, c[0x0][0x5e8] ;  /* 0x00017a00ff1a7b82 */ /* 0x000e620000000a00 */
[----:B------:R-:W-:Y:S01]  /*1550*/  LEA.HI.X R229, R30, UR5, R229, 0x1, P0 ;  /* 0x000000051ee57c11 */ /* 0x000fe200080f0ce5 */
[----:B------:R-:W3:Y:S01]  /*1560*/  LDCU.64 UR4, c[0x0][0x570] ;  /* 0x0000ae00ff0477ac */ /* 0x000ee20008000a00 */
[----:B------:R-:W-:Y:S01]  /*1570*/  VIADD R6, R238, 0xffffffc0 ;  /* 0xffffffc0ee067836 */ /* 0x000fe20000000000 */
[----:B------:R-:W-:Y:S01]  /*1580*/  IADD3 R24, P1, P0, R21, R24, R8 ;  /* 0x0000001815187210 */ /* 0x000fe2000783e008 */
[----:B------:R-:W-:Y:S01]  /*1590*/  IMAD R29, R206, R7, R29 ;  /* 0x00000007ce1d7224 */ /* 0x000fe200078e021d */
[----:B------:R-:W-:Y:S01]  /*15a0*/  SHF.R.S32.HI R8, RZ, 0x1f, R21 ;  /* 0x0000001fff087819 */ /* 0x000fe20000011415 */
[----:B------:R-:W-:Y:S01]  /*15b0*/  IMAD R9, R9, UR14, R33 ;  /* 0x0000000e09097c24 */ /* 0x000fe2000f8e0221 */
[----:B------:R-:W-:Y:S01]  /*15c0*/  SHF.R.S32.HI R7, RZ, 0x1f, R6 ;  /* 0x0000001fff077819 */ /* 0x000fe20000011406 */
[----:B------:R-:W-:-:S03]  /*15d0*/  IMAD.WIDE.U32 R28, R210, R2, R28 ;  /* 0x00000002d21c7225 */ /* 0x000fc600078e001c */
[----:B------:R-:W-:Y:S01]  /*15e0*/  LEA.HI R7, R7, R6, RZ, 0x6 ;  /* 0x0000000607077211 */ /* 0x000fe200078f30ff */
[----:B------:R-:W-:Y:S01]  /*15f0*/  IMAD R231, R210, R3, R29 ;  /* 0x00000003d2e77224 */ /* 0x000fe200078e021d */
[----:B------:R-:W-:Y:S01]  /*1600*/  SEL R9, R9, RZ, P3 ;  /* 0x000000ff09097207 */ /* 0x000fe20001800000 */
[----:B------:R-:W-:Y:S01]  /*1610*/  IMAD.SHL.U32 R21, R232, 0x40, RZ ;  /* 0x00000040e8157824 */ /* 0x000fe200078e00ff */
[----:B------:R-:W-:Y:S02]  /*1620*/  SHF.R.S32.HI R7, RZ, 0x6, R7 ;  /* 0x00000006ff077819 */ /* 0x000fe40000011407 */
[----:B------:R-:W-:Y:S01]  /*1630*/  IADD3.X R8, PT, PT, R8, R23, R9, P1, P0 ;  /* 0x0000001708087210 */ /* 0x000fe20000fe0409 */
[----:B------:R-:W-:Y:S01]  /*1640*/  IMAD R9, R239, 0x40, R22 ;  /* 0x00000040ef097824 */ /* 0x000fe200078e0216 */
[----:B--2---:R-:W-:Y:S02]  /*1650*/  LEA R230, P1, R28, UR6, 0x1 ;  /* 0x000000061ce67c11 */ /* 0x004fe4000f8208ff */
[----:B------:R-:W-:-:S02]  /*1660*/  VIMNMX R220, PT, PT, RZ, R7, !PT ;  /* 0x00000007ffdc7248 */ /* 0x000fc40007fe0100 */
[----:B------:R-:W-:Y:S01]  /*1670*/  LEA.HI.X R231, R28, UR7, R231, 0x1, P1 ;  /* 0x000000071ce77c11 */ /* 0x000fe200088f0ce7 */
[----:B-1----:R-:W-:Y:S01]  /*1680*/  IMAD.WIDE R224, R9, 0x4, R26 ;  /* 0x0000000409e07825 */ /* 0x002fe200078e021a */
[----:B------:R-:W-:Y:S02]  /*1690*/  IADD3 R24, P0, PT, R21, R24, RZ ;  /* 0x0000001815187210 */ /* 0x000fe40007f1e0ff */
[----:B------:R-:W-:Y:S01]  /*16a0*/  ISETP.GT.AND P1, PT, R17, R220, PT ;  /* 0x000000dc1100720c */ /* 0x000fe20003f24270 */
[----:B------:R-:W-:Y:S01]  /*16b0*/  IMAD.MOV.U32 R226, RZ, RZ, R224 ;  /* 0x000000ffffe27224 */ /* 0x000fe200078e00e0 */
[----:B------:R-:W-:Y:S01]  /*16c0*/  LEA.HI.X.SX32 R21, R21, R8, 0x1, P0 ;  /* 0x0000000815157211 */ /* 0x000fe200000f0eff */
[----:B------:R-:W-:Y:S01]  /*16d0*/  IMAD.SHL.U32 R224, R2, 0x20, RZ ;  /* 0x0000002002e07824 */ /* 0x000fe200078e00ff */
[----:B---3--:R-:W-:Y:S02]  /*16e0*/  LEA R246, P0, R24, UR4, 0x2 ;  /* 0x0000000418f67c11 */ /* 0x008fe4000f8010ff */
[----:B------:R-:W-:-:S02]  /*16f0*/  LEA R7, R239, R20, 0x6 ;  /* 0x00000014ef077211 */ /* 0x000fc400078e30ff */
[----:B------:R-:W-:Y:S02]  /*1700*/  LEA.HI.X R247, R24, UR5, R21, 0x2, P0 ;  /* 0x0000000518f77c11 */ /* 0x000fe400080f1415 */
[----:B------:R-:W-:Y:S01]  /*1710*/  IADD3 R6, P0, PT, R210, 0x20, RZ ;  /* 0x00000020d2067810 */ /* 0x000fe20007f1e0ff */
[----:B------:R-:W-:Y:S01]  /*1720*/  IMAD.WIDE R248, R7, 0x4, R248 ;  /* 0x0000000407f87825 */ /* 0x000fe200078e02f8 */
[----:B------:R-:W-:Y:S02]  /*1730*/  SHF.L.U64.HI R8, R4, 0x5, R5 ;  /* 0x0000000504087819 */ /* 0x000fe40000010205 */
[----:B------:R-:W-:Y:S01]  /*1740*/  IADD3 R3, PT, PT, R210, 0x20, RZ ;  /* 0x00000020d2037810 */ /* 0x000fe20007ffe0ff */
[----:B------:R-:W-:Y:S02]  /*1750*/  IMAD.SHL.U32 R5, R4, 0x20, RZ ;  /* 0x0000002004057824 */ /* 0x000fe400078e00ff */
[----:B------:R-:W-:Y:S01]  /*1760*/  IMAD.X R2, RZ, RZ, RZ, P0 ;  /* 0x000000ffff027224 */ /* 0x000fe200000e06ff */
        /* <DEDUP_REMOVED lines=12> */
.L_x_281:
[----:B------:R-:W1:Y:S01]  /*1830*/  LDCU.64 UR10, c[0x0][0x5c0] ;  /* 0x0000b800ff0a77ac */ /* 0x000e620008000a00 */
[----:B------:R-:W-:-:S05]  /*1840*/  IADD3 R0, PT, PT, R241, R244, RZ ;  /* 0x000000f4f1007210 */ /* 0x000fca0007ffe0ff */
[C---:B-1----:R-:W-:Y:S02]  /*1850*/  IMAD R4, R0.reuse, UR11, RZ ;  /* 0x0000000b00047c24 */ /* 0x042fe4000f8e02ff */
[----:B------:R-:W-:-:S05]  /*1860*/  IMAD.WIDE.U32 R8, R0, UR10, RZ ;  /* 0x0000000a00087c25 */ /* 0x000fca000f8e00ff */
[----:B------:R-:W-:Y:S02]  /*1870*/  IADD3 R0, PT, PT, R9, R4, RZ ;  /* 0x0000000409007210 */ /* 0x000fe40007ffe0ff */
[----:B------:R-:W-:Y:S02]  /*1880*/  MOV R4, R8 ;  /* 0x0000000800047202 */ /* 0x000fe40000000f00 */
.L_x_282:
        /* <DEDUP_REMOVED lines=11> */
.L_x_283:
[----:B------:R-:W1:Y:S01]  /*1940*/  LDCU.64 UR6, c[0x0][0x5c8] ;  /* 0x0000b900ff0677ac */ /* 0x000e620008000a00 */
[----:B------:R-:W-:-:S05]  /*1950*/  IADD3 R241, PT, PT, R241, R244, RZ ;  /* 0x000000f4f1f17210 */ /* 0x000fca0007ffe0ff */
[C---:B-1----:R-:W-:Y:S02]  /*1960*/  IMAD R7, R241.reuse, UR7, RZ ;  /* 0x00000007f1077c24 */ /* 0x042fe4000f8e02ff */
[----:B------:R-:W-:-:S05]  /*1970*/  IMAD.WIDE.U32 R8, R241, UR6, RZ ;  /* 0x00000006f1087c25 */ /* 0x000fca000f8e00ff */
[----:B------:R-:W-:Y:S02]  /*1980*/  IADD3 R7, PT, PT, R9, R7, RZ ;  /* 0x0000000709077210 */ /* 0x000fe40007ffe0ff */
.L_x_284:
[----:B------:R-:W1:Y:S01]  /*1990*/  LDCU.64 UR4, c[0x0][0x5d8] ;  /* 0x0000bb00ff0477ac */ /* 0x000e620008000a00 */
[----:B------:R-:W-:Y:S01]  /*19a0*/  IMAD R10, R11, UR10, RZ ;  /* 0x0000000a0b0a7c24 */ /* 0x000fe2000f8e02ff */
[C---:B------:R-:W-:Y:S01]  /*19b0*/  IADD3 R240, PT, PT, -R221.reuse, R240, RZ ;  /* 0x000000f0ddf07210 */ /* 0x040fe20007ffe1ff */
[C---:B------:R-:W-:Y:S01]  /*19c0*/  IMAD.WIDE.U32 R12, R221.reuse, UR10, R18 ;  /* 0x0000000add0c7c25 */ /* 0x040fe2000f8e0012 */
        /* <DEDUP_REMOVED lines=21> */
.L_x_286:
[----:B------:R-:W-:Y:S05]  /*1b20*/  BSYNC.RECONVERGENT B0 ;  /* 0x0000000000007941 */ /* 0x000fea0003800200 */
.L_x_285:
        /* <DEDUP_REMOVED lines=16> */
.L_x_288:
[----:B------:R-:W-:Y:S05]  /*1c30*/  BSYNC.RECONVERGENT B0 ;  /* 0x0000000000007941 */ /* 0x000fea0003800200 */
.L_x_287:
        /* <DEDUP_REMOVED lines=14> */
[----:B------:R-:W-:-:S04]  /*1d20*/  IMAD.WIDE.U32 R10, R210, UR6, R4 ;  /* 0x00000006d20a7c25 */ /* 0x000fc8000f8e0004 */
[----:B------:R-:W-:Y:S01]  /*1d30*/  IMAD R0, R210, UR7, R11 ;  /* 0x00000007d2007c24 */ /* 0x000fe2000f8e020b */
[----:B--2---:R-:W-:Y:S02]  /*1d40*/  ISETP.GE.AND P1, PT, R208, UR10, PT ;  /* 0x0000000ad0007c0c */ /* 0x004fe4000bf26270 */
[----:B------:R-:W-:Y:S02]  /*1d50*/  ISETP.GE.AND P0, PT, R214, UR10, PT ;  /* 0x0000000ad6007c0c */ /* 0x000fe4000bf06270 */
[----:B---3--:R-:W-:-:S04]  /*1d60*/  LEA R4, P2, R10, UR4, 0x1 ;  /* 0x000000040a047c11 */ /* 0x008fc8000f8408ff */
[----:B------:R-:W-:-:S05]  /*1d70*/  LEA.HI.X R5, R10, UR5, R0, 0x1, P2 ;  /* 0x000000050a057c11 */ /* 0x000fca00090f0c00 */
[----:B------:R2:W-:Y:S04]  /*1d80*/  @!P1 STG.E.128 desc[UR16][R4.64], RZ ;  /* 0x000000ff04009986 */ /* 0x0005e8000c101d10 */
[----:B------:R2:W-:Y:S02]  /*1d90*/  @!P0 STG.E.128 desc[UR16][R4.64+0x80], RZ ;  /* 0x000080ff04008986 */ /* 0x0005e4000c101d10 */
.L_x_290:
[----:B------:R-:W-:Y:S05]  /*1da0*/  BSYNC.RECONVERGENT B0 ;  /* 0x0000000000007941 */ /* 0x000fea0003800200 */
.L_x_289:
        /* <DEDUP_REMOVED lines=16> */
.L_x_280:
[----:B------:R-:W1:Y:S01]  /*1eb0*/  LDCU.64 UR4, c[0x0][0x3d8] ;  /* 0x00007b00ff0477ac */ /* 0x000e620008000a00 */
[----:B------:R-:W-:Y:S01]  /*1ec0*/  IMAD R4, R11, UR10, RZ ;  /* 0x0000000a0b047c24 */ /* 0x000fe2000f8e02ff */
[C---:B------:R-:W-:Y:S01]  /*1ed0*/  IADD3 R7, PT, PT, -R221.reuse, R240, RZ ;  /* 0x000000f0dd077210 */ /* 0x040fe20007ffe1ff */
[C---:B------:R-:W-:Y:S01]  /*1ee0*/  IMAD.WIDE.U32 R20, R221.reuse, UR10, R18 ;  /* 0x0000000add147c25 */ /* 0x040fe2000f8e0012 */
[----:B------:R-:W-:Y:S01]  /*1ef0*/  BSSY.RECONVERGENT B0, `(.L_x_292) ;  /* 0x0000025000007945 */ /* 0x000fe20003800200 */
[----:B------:R-:W-:Y:S01]  /*1f00*/  @P3 BAR.SYNC.DEFER_BLOCKING 0x0 ;  /* 0x0000000000003b1d */ /* 0x000fe20000010000 */
[----:B------:R-:W-:Y:S01]  /*1f10*/  ISETP.GE.AND P6, PT, R210, R7, PT ;  /* 0x00000007d200720c */ /* 0x000fe20003fc6270 */
[----:B------:R-:W-:Y:S01]  /*1f20*/  IMAD R4, R221, UR11, R4 ;  /* 0x0000000bdd047c24 */ /* 0x000fe2000f8e0204 */
[----:B------:R-:W-:-:S04]  /*1f30*/  IADD3 R16, P0, PT, R16, R20, RZ ;  /* 0x0000001410107210 */ /* 0x000fc80007f1e0ff */
[----:B------:R-:W-:Y:S02]  /*1f40*/  IADD3.X R17, PT, PT, R15, R21, R4, P0, !PT ;  /* 0x000000150f117210 */ /* 0x000fe400007fe404 */
[----:B------:R-:W-:Y:S01]  /*1f50*/  LOP3.LUT R4, R239, 0x80000001, RZ, 0xc0, !PT ;  /* 0x80000001ef047812 */ /* 0x000fe200078ec0ff */
[----:B-1----:R-:W-:-:S03]  /*1f60*/  IMAD R9, R0, UR4, RZ ;  /* 0x0000000400097c24 */ /* 0x002fc6000f8e02ff */
        /* <DEDUP_REMOVED lines=27> */
.L_x_293:
[----:B------:R2:W-:Y:S04]  /*2120*/  STS.128 [R217+0x10000], RZ ;  /* 0x010000ffd9007388 */ /* 0x0005e80000000c00 */
[----:B------:R2:W-:Y:S02]  /*2130*/  STS.128 [R217+0x12000], RZ ;  /* 0x012000ffd9007388 */ /* 0x0005e40000000c00 */
.L_x_294:
[----:B------:R-:W-:Y:S05]  /*2140*/  BSYNC.RECONVERGENT B0 ;  /* 0x0000000000007941 */ /* 0x000fea0003800200 */
.L_x_292:
        /* <DEDUP_REMOVED lines=26> */
.L_x_296:
[----:B------:R-:W-:Y:S05]  /*22f0*/  BSYNC.RECONVERGENT B0 ;  /* 0x0000000000007941 */ /* 0x000fea0003800200 */
.L_x_295:
        /* <DEDUP_REMOVED lines=8> */
[----:B-1--4-:R-:W-:Y:S02]  /*2380*/  @!P1 IMAD.MOV.U32 R20, RZ, RZ, R230 ;  /* 0x000000ffff149224 */ /* 0x012fe400078e00e6 */
        /* <DEDUP_REMOVED lines=12> */
.L_x_298:
[----:B------:R1:W-:Y:S04]  /*2450*/  STS.128 [R217+0x8000], RZ ;  /* 0x008000ffd9007388 */ /* 0x0003e80000000c00 */
[----:B------:R1:W-:Y:S02]  /*2460*/  STS.128 [R217+0xa000], RZ ;  /* 0x00a000ffd9007388 */ /* 0x0003e40000000c00 */
.L_x_299:
[----:B------:R-:W-:Y:S05]  /*2470*/  BSYNC.RECONVERGENT B0 ;  /* 0x0000000000007941 */ /* 0x000fea0003800200 */
.L_x_297:
[----:B------:R-:W-:Y:S01]  /*2480*/  ISETP.GE.AND P3, PT, R3, R16, PT ;  /* 0x000000100300720c */ /* 0x000fe20003f66270 */
[----:B------:R-:W-:-:S12]  /*2490*/  BSSY.RECONVERGENT B0, `(.L_x_300) ;  /* 0x0000013000007945 */ /* 0x000fd80003800200 */
[----:B------:R1:W-:Y:S04]  /*24a0*/  @P3 STS.128 [R217+0x9000], RZ ;  /* 0x009000ffd9003388 */ /* 0x0003e80000000c00 */
[----:B------:R1:W-:Y:S01]  /*24b0*/  @P3 STS.128 [R217+0xb000], RZ ;  /* 0x00b000ffd9003388 */ /* 0x0003e20000000c00 */
[----:B------:R-:W-:Y:S05]  /*24c0*/  @P3 BRA `(.L_x_301) ;  /* 0x00000000003c3947 */ /* 0x000fea0003800000 */
[----:B------:R-:W5:Y:S01]  /*24d0*/  LDCU UR4, c[0x0][0x440] ;  /* 0x00008800ff0477ac */ /* 0x000f620008000800 */
[----:B-1--4-:R-:W-:-:S04]  /*24e0*/  LEA R20, P2, R224, R230, 0x1 ;  /* 0x000000e6e0147211 */ /* 0x012fc800078408ff */
        /* <DEDUP_REMOVED lines=13> */
.L_x_301:
[----:B------:R-:W-:Y:S05]  /*25c0*/  BSYNC.RECONVERGENT B0 ;  /* 0x0000000000007941 */ /* 0x000fea0003800200 */
.L_x_300:
[----:B------:R-:W-:Y:S01]  /*25d0*/  BSSY.RECONVERGENT B0, `(.L_x_302) ;  /* 0x0000015000007945 */ /* 0x000fe20003800200 */
[----:B------:R-:W-:-:S03]  /*25e0*/  IADD3 R237, PT, PT, R217, R4, RZ ;  /* 0x00000004d9ed7210 */ /* 0x000fc60007ffe0ff */
        /* <DEDUP_REMOVED lines=17> */
.L_x_303:
[----:B------:R1:W-:Y:S04]  /*2700*/  STS.128 [R237], RZ ;  /* 0x000000ffed007388 */ /* 0x0003e80000000c00 */
[----:B------:R1:W-:Y:S02]  /*2710*/  STS.128 [R237+0x2000], RZ ;  /* 0x002000ffed007388 */ /* 0x0003e40000000c00 */
.L_x_304:
[----:B------:R-:W-:Y:S05]  /*2720*/  BSYNC.RECONVERGENT B0 ;  /* 0x0000000000007941 */ /* 0x000fea0003800200 */
.L_x_302:
        /* <DEDUP_REMOVED lines=27> */
.L_x_306:
[----:B------:R-:W-:Y:S05]  /*28e0*/  BSYNC.RECONVERGENT B0 ;  /* 0x0000000000007941 */ /* 0x000fea0003800200 */
.L_x_305:
[----:B------:R-:W2:Y:S01]  /*28f0*/  LDCU.64 UR4, c[0x0][0x3d0] ;  /* 0x00007a00ff0477ac */ /* 0x000ea20008000a00 */
[----:B-1----:R-:W-:Y:S01]  /*2900*/  IMAD.WIDE.U32 R16, R221, UR12, R18 ;  /* 0x0000000cdd107c25 */ /* 0x002fe2000f8e0012 */
[----:B------:R-:W-:Y:S03]  /*2910*/  BSSY.RECONVERGENT B0, `(.L_x_307) ;  /* 0x0000021000007945 */ /* 0x000fe60003800200 */
[----:B------:R-:W-:-:S04]  /*2920*/  IMAD R8, R11, UR12, RZ ;  /* 0x0000000c0b087c24 */ /* 0x000fc8000f8e02ff */
[----:B------:R-:W-:Y:S01]  /*2930*/  IMAD R3, R221, UR13, R8 ;  /* 0x0000000ddd037c24 */ /* 0x000fe2000f8e0208 */
[----:B------:R-:W-:-:S04]  /*2940*/  IADD3 R8, P0, PT, R14, R16, RZ ;  /* 0x000000100e087210 */ /* 0x000fc80007f1e0ff */
[----:B------:R-:W-:Y:S01]  /*2950*/  IADD3.X R9, PT, PT, R12, R17, R3, P0, !PT ;  /* 0x000000110c097210 */ /* 0x000fe200007fe403 */
        /* <DEDUP_REMOVED lines=26> */
.L_x_308:
[----:B------:R1:W-:Y:S04]  /*2b00*/  STS.128 [R217+0xc000], RZ ;  /* 0x00c000ffd9007388 */ /* 0x0003e80000000c00 */
[----:B------:R1:W-:Y:S02]  /*2b10*/  STS.128 [R217+0xe000], RZ ;  /* 0x00e000ffd9007388 */ /* 0x0003e40000000c00 */
.L_x_309:
[----:B------:R-:W-:Y:S05]  /*2b20*/  BSYNC.RECONVERGENT B0 ;  /* 0x0000000000007941 */ /* 0x000fea0003800200 */
.L_x_307:
[----:B------:R1:W-:Y:S01]  /*2b30*/  @P5 STS.128 [R217+0xd000], RZ ;  /* 0x00d000ffd9005388 */ /* 0x0003e20000000c00 */
[----:B------:R-:W-:Y:S03]  /*2b40*/  BSSY.RECONVERGENT B0, `(.L_x_310) ;  /* 0x0000018000007945 */ /* 0x000fe60003800200 */
[----:B------:R1:W-:Y:S01]  /*2b50*/  @P5 STS.128 [R217+0xf000], RZ ;  /* 0x00f000ffd9005388 */ /* 0x0003e20000000c00 */
[----:B------:R-:W-:Y:S05]  /*2b60*/  @P5 BRA `(.L_x_311) ;  /* 0x0000000000545947 */ /* 0x000fea0003800000 */
[----:B------:R-:W3:Y:S01]  /*2b70*/  LDCU UR6, c[0x0][0x440] ;  /* 0x00008800ff0677ac */ /* 0x000ee20008000800 */
[----:B------:R-:W-:Y:S02]  /*2b80*/  IMAD R5, R2, UR12, RZ ;  /* 0x0000000c02057c24 */ /* 0x000fe4000f8e02ff */
[----:B------:R-:W-:Y:S01]  /*2b90*/  IMAD.MOV.U32 R2, RZ, RZ, R8 ;  /* 0x000000ffff027224 */ /* 0x000fe200078e0008 */
[----:B------:R-:W4:Y:S01]  /*2ba0*/  LDCU.64 UR4, c[0x0][0x388] ;  /* 0x00007100ff0477ac */ /* 0x000f220008000a00 */
[C---:B------:R-:W-:Y:S02]  /*2bb0*/  IMAD R5, R6.reuse, UR13, R5 ;  /* 0x0000000d06057c24 */ /* 0x040fe4000f8e0205 */
[----:B------:R-:W-:-:S05]  /*2bc0*/  IMAD.WIDE.U32 R2, R6, UR12, R2 ;  /* 0x0000000c06027c25 */ /* 0x000fca000f8e0002 */
[----:B------:R-:W-:Y:S02]  /*2bd0*/  IADD3 R5, PT, PT, R3, R5, RZ ;  /* 0x0000000503057210 */ /* 0x000fe40007ffe0ff */
[----:B---3--:R-:W-:Y:S02]  /*2be0*/  ISETP.GE.AND P1, PT, R208, UR6, PT ;  /* 0x00000006d0007c0c */ /* 0x008fe4000bf26270 */
        /* <DEDUP_REMOVED lines=13> */
.L_x_311:
[----:B------:R-:W-:Y:S05]  /*2cc0*/  BSYNC.RECONVERGENT B0 ;  /* 0x0000000000007941 */ /* 0x000fea0003800200 */
.L_x_310:
[----:B------:R-:W2:Y:S01]  /*2cd0*/  LDCU.64 UR4, c[0x0][0x538] ;  /* 0x0000a700ff0477ac */ /* 0x000ea20008000a00 */
[----:B------:R-:W0:Y:S01]  /*2ce0*/  LDGDEPBAR ;  /* 0x00000000000079af */ /* 0x000e220000000000 */
[----:B------:R-:W-:Y:S01]  /*2cf0*/  IMAD.MOV.U32 R234, RZ, RZ, RZ ;  /* 0x000000ffffea7224 */ /* 0x000fe200078e00ff */
[----:B------:R-:W1:Y:S01]  /*2d00*/  LDCU UR6, c[0x0][0x3e0] ;  /* 0x00007c00ff0677ac */ /* 0x000e620008000800 */
[----:B------:R-:W1:Y:S01]  /*2d10*/  LDCU UR7, c[0x0][0x45c] ;  /* 0x00008b80ff0777ac */ /* 0x000e620008000800 */
[----:B--2---:R-:W-:-:S04]  /*2d20*/  ISETP.NE.U32.AND P1, PT, RZ, UR4, PT ;  /* 0x00000004ff007c0c */ /* 0x004fc8000bf25070 */
[----:B------:R-:W-:Y:S01]  /*2d30*/  ISETP.NE.AND.EX P1, PT, RZ, UR5, PT, P1 ;  /* 0x00000005ff007c0c */ /* 0x000fe2000bf25310 */
[----:B------:R-:W-:-:S04]  /*2d40*/  DEPBAR.LE SB0, 0x1 ;  /* 0x000080400000791a */ /* 0x000fc80000000000 */
[----:B------:R-:W-:Y:S08]  /*2d50*/  BAR.SYNC.DEFER_BLOCKING 0x0 ;  /* 0x0000000000007b1d */ /* 0x000ff00000010000 */
[----:B------:R-:W2:Y:S01]  /*2d60*/  @P1 LDC.64 R2, c[0x0][0x540] ;  /* 0x00015000ff021b82 */ /* 0x000ea20000000a00 */
[----:B---3--:R-:W-:Y:S02]  /*2d70*/  @P1 IMAD.MOV.U32 R6, RZ, RZ, R206 ;  /* 0x000000ffff061224 */ /* 0x008fe400078e00ce */
[----:B------:R-:W-:-:S05]  /*2d80*/  @P1 IMAD.MOV.U32 R7, RZ, RZ, RZ ;  /* 0x000000ffff071224 */ /* 0x000fca00078e00ff */
[----:B------:R-:W3:Y:S01]  /*2d90*/  @P1 LDC R0, c[0x0][0x458] ;  /* 0x00011600ff001b82 */ /* 0x000ee20000000800 */
[----:B------:R-:W-:Y:S02]  /*2da0*/  IMAD.IADD R196, R202, 0x1, R200 ;  /* 0x00000001cac47824 */ /* 0x000fe400078e02c8 */
[----:B------:R-:W-:Y:S01]  /*2db0*/  IMAD.IADD R195, R200, 0x1, R201 ;  /* 0x00000001c8c37824 */ /* 0x000fe200078e02c9 */
[----:B------:R-:W1:Y:S04]  /*2dc0*/  LDSM.16.M88.4 R116, [R200] ;  /* 0x00000000c874783b */ /* 0x000e680000000200 */
[----:B------:R-:W1:Y:S01]  /*2dd0*/  LDSM.16.M88.4 R120, [R200+0x800] ;  /* 0x00080000c878783b */ /* 0x000e620000000200 */
[----:B--2---:R-:W-:-:S03]  /*2de0*/  @P1 IMAD.WIDE.U32 R6, R205, R2, R6 ;  /* 0x00000002cd061225 */ /* 0x004fc600078e0006 */
[----:B------:R-:W2:Y:S01]  /*2df0*/  LDSM.16.M88.4 R124, [R195] ;  /* 0x00000000c37c783b */ /* 0x000ea20000000200 */
[----:B------:R-:W-:Y:S01]  /*2e00*/  @P1 IMAD R3, R205, R3, R7 ;  /* 0x00000003cd031224 */ /* 0x000fe200078e0207 */
[C---:B------:R-:W-:Y:S02]  /*2e10*/  @P1 LEA R8, P0, R6.reuse, UR4, 0x2 ;  /* 0x0000000406081c11 */ /* 0x040fe4000f8010ff */
[----:B------:R-:W1:Y:S01]  /*2e20*/  LDSM.16.M88.4 R128, [R195+0x800] ;  /* 0x00080000c380783b */ /* 0x000e620000000200 */
[----:B------:R-:W4:Y:S01]  /*2e30*/  LDCU UR4, c[0x0][0x590] ;  /* 0x0000b200ff0477ac */ /* 0x000f220008000800 */
[----:B------:R-:W-:Y:S02]  /*2e40*/  @P1 LEA.HI.X R9, R6, UR5, R3, 0x2, P0 ;  /* 0x0000000506091c11 */ /* 0x000fe400080f1403 */
[----:B------:R-:W1:Y:S04]  /*2e50*/  LDSM.16.M88.4 R132, [R196] ;  /* 0x00000000c484783b */ /* 0x000e680000000200 */
[----:B------:R-:W1:Y:S04]  /*2e60*/  LDSM.16.M88.4 R136, [R196+0x800] ;  /* 0x00080000c488783b */ /* 0x000e680000000200 */
[----:B------:R-:W1:Y:S04]  /*2e70*/  LDSM.16.M88.4 R148, [R200+0x2000] ;  /* 0x00200000c894783b */ /* 0x000e680000000200 */
[----:B------:R-:W1:Y:S04]  /*2e80*/  LDSM.16.M88.4 R152, [R200+0x2800] ;  /* 0x00280000c898783b */ /* 0x000e680000000200 */
[----:B------:R-:W1:Y:S04]  /*2e90*/  LDSM.16.M88.4 R156, [R195+0x2000] ;  /* 0x00200000c39c783b */ /* 0x000e680000000200 */
[----:B------:R-:W1:Y:S04]  /*2ea0*/  LDSM.16.M88.4 R160, [R195+0x2800] ;  /* 0x00280000c3a0783b */ /* 0x000e680000000200 */
[----:B------:R-:W1:Y:S04]  /*2eb0*/  LDSM.16.M88.4 R164, [R196+0x2000] ;  /* 0x00200000c4a4783b */ /* 0x000e680000000200 */
[----:B------:R-:W1:Y:S01]  /*2ec0*/  LDSM.16.M88.4 R168, [R196+0x2800] ;  /* 0x00280000c4a8783b */ /* 0x000e620000000200 */
[----:B---3--:R-:W3:Y:S01]  /*2ed0*/  @P1 MUFU.RCP R0, R0 ;  /* 0x0000000000001308 */ /* 0x008ee20000001000 */
[----:B------:R-:W-:-:S02]  /*2ee0*/  IMAD.SHL.U32 R2, R13, 0x2, RZ ;  /* 0x000000020d027824 */ /* 0x000fc400078e00ff */
[----:B------:R-:W-:Y:S01]  /*2ef0*/  IMAD.IADD R192, R202, 0x1, R197 ;  /* 0x00000001cac07824 */ /* 0x000fe200078e02c5 */
[----:B------:R-:W3:Y:S01]  /*2f00*/  @P1 LDG.E R3, desc[UR16][R8.64] ;  /* 0x0000001008031981 */ /* 0x000ee2000c1e1900 */
[----:B------:R-:W-:Y:S01]  /*2f10*/  SHF.R.U32.HI R13, RZ, 0x2, R13 ;  /* 0x00000002ff0d7819 */ /* 0x000fe2000001160d */
[----:B------:R-:W-:Y:S01]  /*2f20*/  IMAD.SHL.U32 R232, R232, 0x8, RZ ;  /* 0x00000008e8e87824 */ /* 0x000fe200078e00ff */
[----:B------:R-:W-:Y:S01]  /*2f30*/  LOP3.LUT R2, R2, 0x6, RZ, 0xc0, !PT ;  /* 0x0000000602027812 */ /* 0x000fe200078ec0ff */
[--C-:B------:R-:W-:Y:S01]  /*2f40*/  IMAD.IADD R194, R204, 0x1, R4.reuse ;  /* 0x00000001ccc27824 */ /* 0x100fe200078e0204 */
[----:B------:R-:W-:Y:S01]  /*2f50*/  CS2R R94, SRZ ;  /* 0x00000000005e7805 */ /* 0x000fe2000001ff00 */
[----:B------:R-:W-:Y:S01]  /*2f60*/  IMAD.IADD R193, R203, 0x1, R4 ;  /* 0x00000001cbc17824 */ /* 0x000fe200078e0204 */
[----:B------:R-:W-:Y:S01]  /*2f70*/  LOP3.LUT R2, R2, 0xe0, R13, 0xf8, !PT ;  /* 0x000000e002027812 */ /* 0x000fe200078ef80d */
[----:B------:R-:W-:Y:S01]  /*2f80*/  IMAD.MOV.U32 R233, RZ, RZ, R237 ;  /* 0x000000ffffe97224 */ /* 0x000fe200078e00ed */
[----:B------:R-:W-:-:S02]  /*2f90*/  CS2R R92, SRZ ;  /* 0x00000000005c7805 */ /* 0x000fc4000001ff00 */
[----:B------:R-:W-:Y:S02]  /*2fa0*/  CS2R R98, SRZ ;  /* 0x0000000000627805 */ /* 0x000fe4000001ff00 */
[----:B------:R-:W-:Y:S01]  /*2fb0*/  IADD3 R219, PT, PT, R240, -R219, -R2 ;  /* 0x800000dbf0db7210 */ /* 0x000fe20007ffe802 */
[----:B------:R-:W-:Y:S01]  /*2fc0*/  IMAD.IADD R2, R201, 0x1, R197 ;  /* 0x00000001c9027824 */ /* 0x000fe200078e02c5 */
        /* <DEDUP_REMOVED lines=28> */
[----:B------:R-:W-:Y:S01]  /*3190*/  CS2R R36, SRZ ;  /* 0x0000000000247805 */ /* 0x000fe2000001ff00 */
[----:B------:R-:W1:Y:S01]  /*31a0*/  LDCU UR5, c[0x0][0x440] ;  /* 0x00008800ff0577ac */ /* 0x000e620008000800 */
[----:B----4-:R-:W-:Y:S01]  /*31b0*/  USHF.L.U32 UR4, UR4, 0x6, URZ ;  /* 0x0000000604047899 */ /* 0x010fe200080006ff */
[----:B---3--:R-:W-:Y:S01]  /*31c0*/  @P1 FMUL.FTZ R234, R3, R0 ;  /* 0x0000000003ea1220 */ /* 0x008fe20000410000 */
[C---:B------:R-:W-:Y:S01]  /*31d0*/  IMAD.IADD R3, R201.reuse, 0x1, R196 ;  /* 0x00000001c9037824 */ /* 0x040fe200078e02c4 */
[----:B------:R-:W-:-:S04]  /*31e0*/  IADD3 R0, PT, PT, R201, R200, R202 ;  /* 0x000000c8c9007210 */ /* 0x000fc80007ffe0ca */
[----:B------:R-:W3:Y:S04]  /*31f0*/  LDSM.16.M88.4 R140, [R3] ;  /* 0x00000000038c783b */ /* 0x000ee80000000200 */
[----:B------:R-:W4:Y:S04]  /*3200*/  LDSM.16.M88.4 R144, [R3+0x800] ;  /* 0x000800000390783b */ /* 0x000f280000000200 */
[----:B------:R-:W1:Y:S04]  /*3210*/  LDSM.16.M88.4 R172, [R3+0x2000] ;  /* 0x0020000003ac783b */ /* 0x000e680000000200 */
[----:B------:R2:W1:Y:S02]  /*3220*/  LDSM.16.M88.4 R176, [R3+0x2800] ;  /* 0x0028000003b0783b */ /* 0x0004640000000200 */
[----:B--2---:R-:W-:-:S07]  /*3230*/  IMAD.IADD R3, R201, 0x1, R192 ;  /* 0x00000001c9037824 */ /* 0x004fce00078e02c0 */
.L_x_316:
[----:B------:R-:W0:Y:S01]  /*3240*/  LDGDEPBAR ;  /* 0x00000000000079af */ /* 0x000e220000000000 */
[----:B------:R-:W-:Y:S01]  /*3250*/  IMAD.MOV.U32 R227, RZ, RZ, R225 ;  /* 0x000000ffffe37224 */ /* 0x000fe200078e00e1 */
[----:B------:R-:W-:Y:S01]  /*3260*/  LEA R186, P0, R207, R226, 0x2 ;  /* 0x000000e2cfba7211 */ /* 0x000fe200078010ff */
[--C-:B------:R-:W-:Y:S02]  /*3270*/  IMAD.IADD R181, R201, 0x1, R194.reuse ;  /* 0x00000001c9b57824 */ /* 0x100fe400078e02c2 */
[----:B------:R-:W-:Y:S01]  /*3280*/  IMAD.IADD R182, R202, 0x1, R194 ;  /* 0x00000001cab67824 */ /* 0x000fe200078e02c2 */
[----:B------:R-:W-:Y:S01]  /*3290*/  LEA.HI.X R187, R207, R227, RZ, 0x2, P0 ;  /* 0x000000e3cfbb7211 */ /* 0x000fe200000f14ff */
[----:B------:R-:W-:Y:S03]  /*32a0*/  IMAD.SHL.U32 R185, R239, 0x40, RZ ;  /* 0x00000040efb97824 */ /* 0x000fe600078e00ff */
[----:B------:R-:W-:Y:S02]  /*32b0*/  IADD3 R180, PT, PT, R201, R182, RZ ;  /* 0x000000b6c9b47210 */ /* 0x000fe40007ffe0ff */
[C---:B------:R-:W-:Y:S01]  /*32c0*/  ISETP.GE.AND P0, PT, R185.reuse, R238, PT ;  /* 0x000000eeb900720c */ /* 0x040fe20003f06270 */
[----:B------:R-:W-:Y:S04]  /*32d0*/  DEPBAR.LE SB0, 0x0 ;  /* 0x000080000000791a */ /* 0x000fe80000000000 */
[----:B------:R-:W-:Y:S06]  /*32e0*/  BAR.SYNC.DEFER_BLOCKING 0x0 ;  /* 0x0000000000007b1d */ /* 0x000fec0000010000 */
[----:B------:R-:W-:Y:S05]  /*32f0*/  LDSM.16.M88.4 R20, [R194] ;  /* 0x00000000c214783b */ /* 0x000fea0000000200 */
[----:B------:R-:W2:Y:S05]  /*3300*/  LDSM.16.M88.4 R24, [R200+-0x4000] ;  /* 0xffc00000c818783b */ /* 0x000eaa0000000200 */
[----:B------:R-:W3:Y:S05]  /*3310*/  LDSM.16.M88.4 R28, [R200+-0x3800] ;  /* 0xffc80000c81c783b */ /* 0x000eea0000000200 */
[----:B-----5:R-:W5:Y:S05]  /*3320*/  LDG.E R184, desc[UR16][R186.64] ;  /* 0x00000010bab87981 */ /* 0x020f6a000c1e1900 */
[----:B------:R4:W5:Y:S05]  /*3330*/  LDG.E R183, desc[UR16][R186.64+0x20] ;  /* 0x00002010bab77981 */ /* 0x00096a000c1e1900 */
[----:B------:R-:W-:Y:S05]  /*3340*/  LDSM.16.M88.4 R32, [R181] ;  /* 0x00000000b520783b */ /* 0x000fea0000000200 */
[----:B------:R-:W1:Y:S05]  /*3350*/  LDSM.16.M88.4 R100, [R195+-0x4000] ;  /* 0xffc00000c364783b */ /* 0x000e6a0000000200 */
[----:B------:R-:W1:Y:S05]  /*3360*/  LDSM.16.M88.4 R104, [R195+-0x3800] ;  /* 0xffc80000c368783b */ /* 0x000e6a0000000200 */
[----:B------:R-:W-:Y:S05]  /*3370*/  LDSM.16.M88.4 R108, [R182] ;  /* 0x00000000b66c783b */ /* 0x000fea0000000200 */
[----:B------:R-:W1:Y:S01]  /*3380*/  LDSM.16.M88.4 R112, [R196+-0x4000] ;  /* 0xffc00000c470783b */ /* 0x000e620000000200 */
[----:B----4-:R-:W-:Y:S01]  /*3390*/  LOP3.LUT R186, R185, R207, RZ, 0xfc, !PT ;  /* 0x000000cfb9ba7212 */ /* 0x010fe200078efcff */
[C---:B--2---:R-:W-:Y:S04]  /*33a0*/  HMMA.16816.F32.BF16 R4, R20.reuse, R24, RZ ;  /* 0x000000181404723c */ /* 0x044fe800000418ff */
[----:B------:R-:W-:Y:S04]  /*33b0*/  IMAD.IADD R187, R186, 0x1, R219 ;  /* 0x00000001babb7824 */ /* 0x000fe800078e02db */
[C---:B------:R-:W-:Y:S01]  /*33c0*/  HMMA.16816.F32.BF16 R8, R20.reuse, R26, RZ ;  /* 0x0000001a1408723c */ /* 0x040fe200000418ff */
[----:B------:R-:W-:Y:S01]  /*33d0*/  LDSM.16.M88.4 R24, [R180] ;  /* 0x00000000b418783b */ /* 0x000fe20000000200 */
[C---:B------:R-:W-:Y:S01]  /*33e0*/  IADD3 R188, PT, PT, R187.reuse, 0x48, RZ ;  /* 0x00000048bbbc7810 */ /* 0x040fe20007ffe0ff */
[C---:B------:R-:W-:Y:S01]  /*33f0*/  VIADD R191, R187.reuse, 0x40 ;  /* 0x00000040bbbf7836 */ /* 0x040fe20000000000 */
[C---:B------:R-:W-:Y:S01]  /*3400*/  IADD3 R190, PT, PT, R187.reuse, 0x3f, RZ ;  /* 0x0000003fbbbe7810 */ /* 0x040fe20007ffe0ff */
[C---:B------:R-:W-:Y:S01]  /*3410*/  VIADD R250, R187.reuse, 0x47 ;  /* 0x00000047bbfa7836 */ /* 0x040fe20000000000 */
[----:B------:R-:W-:Y:S02]  /*3420*/  IABS R188, R188 ;  /* 0x000000bc00bc7213 */ /* 0x000fe40000000000 */
[C---:B---3--:R-:W-:Y:S01]  /*3430*/  HMMA.16816.F32.BF16 R12, R20.reuse, R28, RZ ;  /* 0x0000001c140c723c */ /* 0x048fe200000418ff */
[----:B------:R-:W-:Y:S02]  /*3440*/  IABS R191, R191 ;  /* 0x000000bf00bf7213 */ /* 0x000fe40000000000 */
[----:B------:R-:W-:Y:S01]  /*3450*/  I2FP.F32.S32 R189, R188 ;  /* 0x000000bc00bd7245 */ /* 0x000fe20000201400 */
[----:B------:R-:W-:Y:S01]  /*3460*/  VIADD R188, R187, 0x37 ;  /* 0x00000037bbbc7836 */ /* 0x000fe20000000000 */
[----:B------:R-:W-:Y:S02]  /*3470*/  IABS R190, R190 ;  /* 0x000000be00be7213 */ /* 0x000fe40000000000 */
[----:B------:R-:W-:Y:S01]  /*3480*/  I2FP.F32.S32 R191, R191 ;  /* 0x000000bf00bf7245 */ /* 0x000fe20000201400 */
[----:B------:R-:W-:Y:S01]  /*3490*/  HMMA.16816.F32.BF16 R16, R20, R30, RZ ;  /* 0x0000001e1410723c */ /* 0x000fe200000418ff */
[----:B------:R-:W2:Y:S01]  /*34a0*/  LDSM.16.M88.4 R20, [R196+-0x3800] ;  /* 0xffc80000c414783b */ /* 0x000ea20000000200 */
[----:B------:R-:W-:Y:S02]  /*34b0*/  IABS R188, R188 ;  /* 0x000000bc00bc7213 */ /* 0x000fe40000000000 */
[----:B------:R-:W-:Y:S02]  /*34c0*/  I2FP.F32.S32 R190, R190 ;  /* 0x000000be00be7245 */ /* 0x000fe40000201400 */
[----:B------:R-:W3:Y:S01]  /*34d0*/  LDSM.16.M88.4 R28, [R0+-0x4000] ;  /* 0xffc00000001c783b */ /* 0x000ee20000000200 */
[----:B------:R-:W-:Y:S01]  /*34e0*/  I2FP.F32.S32 R188, R188 ;  /* 0x000000bc00bc7245 */ /* 0x000fe20000201400 */
[C---:B-1----:R-:W-:Y:S05]  /*34f0*/  HMMA.16816.F32.BF16 R4, R32.reuse, R100, R4 ;  /* 0x000000642004723c */ /* 0x042fea0000041804 */
[----:B------:R-:W-:Y:S03]  /*3500*/  IABS R250, R250 ;  /* 0x000000fa00fa7213 */ /* 0x000fe60000000000 */
[C---:B------:R-:W-:Y:S01]  /*3510*/  HMMA.16816.F32.BF16 R8, R32.reuse, R102, R8 ;  /* 0x000000662008723c */ /* 0x040fe20000041808 */
[----:B------:R-:W-:Y:S02]  /*3520*/  LDSM.16.M88.4 R100, [R194+0x2000] ;  /* 0x00200000c264783b */ /* 0x000fe40000000200 */
[----:B------:R-:W-:Y:S05]  /*3530*/  I2FP.F32.S32 R250, R250 ;  /* 0x000000fa00fa7245 */ /* 0x000fea0000201400 */
[C---:B------:R-:W-:Y:S08]  /*3540*/  HMMA.16816.F32.BF16 R12, R32.reuse, R104, R12 ;  /* 0x00000068200c723c */ /* 0x040ff0000004180c */
[----:B------:R-:W-:Y:S01]  /*3550*/  HMMA.16816.F32.BF16 R16, R32, R106, R16 ;  /* 0x0000006a2010723c */ /* 0x000fe20000041810 */
[----:B------:R-:W1:Y:S05]  /*3560*/  LDSM.16.M88.4 R32, [R0+-0x3800] ;  /* 0xffc800000020783b */ /* 0x000e6a0000000200 */
[----:B------:R-:W4:Y:S02]  /*3570*/  LDSM.16.M88.4 R104, [R200+-0x2000] ;  /* 0xffe00000c868783b */ /* 0x000f240000000200 */
[C---:B------:R-:W-:Y:S08]  /*3580*/  HMMA.16816.F32.BF16 R4, R108.reuse, R112, R4 ;  /* 0x000000706c04723c */ /* 0x040ff00000041804 */
[C---:B------:R-:W-:Y:S01]  /*3590*/  HMMA.16816.F32.BF16 R8, R108.reuse, R114, R8 ;  /* 0x000000726c08723c */ /* 0x040fe20000041808 */
[----:B------:R-:W-:Y:S07]  /*35a0*/  LDSM.16.M88.4 R112, [R195+-0x2000] ;  /* 0xffe00000c370783b */ /* 0x000fee0000000200 */
[C---:B--2---:R-:W-:Y:S08]  /*35b0*/  HMMA.16816.F32.BF16 R12, R108.reuse, R20, R12 ;  /* 0x000000146c0c723c */ /* 0x044ff0000004180c */
[----:B------:R-:W-:Y:S01]  /*35c0*/  HMMA.16816.F32.BF16 R16, R108, R22, R16 ;  /* 0x000000166c10723c */ /* 0x000fe20000041810 */
[----:B------:R-:W2:Y:S05]  /*35d0*/  LDSM.16.M88.4 R20, [R200+-0x1800] ;  /* 0xffe80000c814783b */ /* 0x000eaa0000000200 */
[----:B------:R-:W2:Y:S02]  /*35e0*/  LDSM.16.M88.4 R108, [R181+0x2000] ;  /* 0x00200000b56c783b */ /* 0x000ea40000000200 */
[C---:B---3--:R-:W-:Y:S08]  /*35f0*/  HMMA.16816.F32.BF16 R4, R24.reuse, R28, R4 ;  /* 0x0000001c1804723c */ /* 0x048ff00000041804 */
[C---:B------:R-:W-:Y:S01]  /*3600*/  HMMA.16816.F32.BF16 R8, R24.reuse, R30, R8 ;  /* 0x0000001e1808723c */ /* 0x040fe20000041808 */
[----:B------:R-:W-:Y:S07]  /*3610*/  LDSM.16.M88.4 R28, [R182+0x2000] ;  /* 0x00200000b61c783b */ /* 0x000fee0000000200 */
[C---:B-1----:R-:W-:Y:S08]  /*3620*/  HMMA.16816.F32.BF16 R12, R24.reuse, R32, R12 ;  /* 0x00000020180c723c */ /* 0x042ff0000004180c */
[----:B------:R-:W-:Y:S01]  /*3630*/  HMMA.16816.F32.BF16 R16, R24, R34, R16 ;  /* 0x000000221810723c */ /* 0x000fe20000041810 */
[----:B------:R-:W1:Y:S05]  /*3640*/  LDSM.16.M88.4 R24, [R195+-0x1800] ;  /* 0xffe80000c318783b */ /* 0x000e6a0000000200 */
[----:B------:R-:W3:Y:S02]  /*3650*/  LDSM.16.M88.4 R32, [R196+-0x2000] ;  /* 0xffe00000c420783b */ /* 0x000ee40000000200 */
[C---:B----4-:R-:W-:Y:S08]  /*3660*/  HMMA.16816.F32.BF16 R4, R100.reuse, R104, R4 ;  /* 0x000000686404723c */ /* 0x050ff00000041804 */
[C---:B------:R-:W-:Y:S01]  /*3670*/  HMMA.16816.F32.BF16 R8, R100.reuse, R106, R8 ;  /* 0x0000006a6408723c */ /* 0x040fe20000041808 */
[----:B------:R-:W4:Y:S07]  /*3680*/  LDSM.16.M88.4 R104, [R196+-0x1800] ;  /* 0xffe80000c468783b */ /* 0x000f2e0000000200 */
[C---:B--2---:R-:W-:Y:S08]  /*3690*/  HMMA.16816.F32.BF16 R12, R100.reuse, R20, R12 ;  /* 0x00000014640c723c */ /* 0x044ff0000004180c */
[----:B------:R-:W-:Y:S01]  /*36a0*/  HMMA.16816.F32.BF16 R16, R100, R22, R16 ;  /* 0x000000166410723c */ /* 0x000fe20000041810 */
[----:B------:R-:W-:Y:S05]  /*36b0*/  LDSM.16.M88.4 R20, [R180+0x2000] ;  /* 0x00200000b414783b */ /* 0x000fea0000000200 */
[----:B------:R-:W2:Y:S02]  /*36c0*/  LDSM.16.M88.4 R100, [R0+-0x2000] ;  /* 0xffe000000064783b */ /* 0x000ea40000000200 */
[C---:B------:R-:W-:Y:S08]  /*36d0*/  HMMA.16816.F32.BF16 R4, R108.reuse, R112, R4 ;  /* 0x000000706c04723c */ /* 0x040ff00000041804 */
[C---:B------:R-:W-:Y:S08]  /*36e0*/  HMMA.16816.F32.BF16 R8, R108.reuse, R114, R8 ;  /* 0x000000726c08723c */ /* 0x040ff00000041808 */
[C---:B-1----:R-:W-:Y:S08]  /*36f0*/  HMMA.16816.F32.BF16 R12, R108.reuse, R24, R12 ;  /* 0x000000186c0c723c */ /* 0x042ff0000004180c */
[----:B------:R-:W-:Y:S01]  /*3700*/  HMMA.16816.F32.BF16 R16, R108, R26, R16 ;  /* 0x0000001a6c10723c */ /* 0x000fe20000041810 */
[----:B------:R-:W1:Y:S07]  /*3710*/  LDSM.16.M88.4 R24, [R0+-0x1800] ;  /* 0xffe800000018783b */ /* 0x000e6e0000000200 */
[C---:B---3--:R-:W-:Y:S08]  /*3720*/  HMMA.16816.F32.BF16 R4, R28.reuse, R32, R4 ;  /* 0x000000201c04723c */ /* 0x048ff00000041804 */
[C---:B------:R-:W-:Y:S08]  /*3730*/  HMMA.16816.F32.BF16 R8, R28.reuse, R34, R8 ;  /* 0x000000221c08723c */ /* 0x040ff00000041808 */
[C---:B----4-:R-:W-:Y:S08]  /*3740*/  HMMA.16816.F32.BF16 R12, R28.reuse, R104, R12 ;  /* 0x000000681c0c723c */ /* 0x050ff0000004180c */
[----:B------:R-:W-:Y:S08]  /*3750*/  HMMA.16816.F32.BF16 R16, R28, R106, R16 ;  /* 0x0000006a1c10723c */ /* 0x000ff00000041810 */
[C---:B--2---:R-:W-:Y:S08]  /*3760*/  HMMA.16816.F32.BF16 R4, R20.reuse, R100, R4 ;  /* 0x000000641404723c */ /* 0x044ff00000041804 */
[C---:B------:R-:W-:Y:S08]  /*3770*/  HMMA.16816.F32.BF16 R8, R20.reuse, R102, R8 ;  /* 0x000000661408723c */ /* 0x040ff00000041808 */
[C---:B-1----:R-:W-:Y:S03]  /*3780*/  HMMA.16816.F32.BF16 R12, R20.reuse, R24, R12 ;  /* 0x00000018140c723c */ /* 0x042fe6000004180c */
[-C--:B------:R-:W-:Y:S01]  /*3790*/  FFMA.FTZ R6, R189, -R234.reuse, R6 ;  /* 0x800000eabd067223 */ /* 0x080fe20000010006 */
[----:B------:R-:W-:Y:S02]  /*37a0*/  VIADD R189, R187, 0x38 ;  /* 0x00000038bbbd7836 */ /* 0x000fe40000000000 */
[CC--:B------:R-:W-:Y:S01]  /*37b0*/  FFMA.FTZ R4, R191.reuse, -R234.reuse, R4 ;  /* 0x800000eabf047223 */ /* 0x0c0fe20000010004 */
[-C--:B------:R-:W-:Y:S01]  /*37c0*/  FFMA.FTZ R5, R190, -R234.reuse, R5 ;  /* 0x800000eabe057223 */ /* 0x080fe20000010005 */
[-C--:B------:R-:W-:Y:S01]  /*37d0*/  FFMA.FTZ R7, R250, -R234.reuse, R7 ;  /* 0x800000eafa077223 */ /* 0x080fe20000010007 */
[----:B------:R-:W-:Y:S03]  /*37e0*/  HMMA.16816.F32.BF16 R16, R20, R26, R16 ;  /* 0x0000001a1410723c */ /* 0x000fe60000041810 */
[----:B------:R-:W-:Y:S01]  /*37f0*/  IABS R189, R189 ;  /* 0x000000bd00bd7213 */ /* 0x000fe20000000000 */
[-C--:B------:R-:W-:Y:S01]  /*3800*/  FFMA.FTZ R10, R191, -R234.reuse, R10 ;  /* 0x800000eabf0a7223 */ /* 0x080fe2000001000a */
[-C--:B------:R-:W-:Y:S01]  /*3810*/  FFMA.FTZ R11, R190, -R234.reuse, R11 ;  /* 0x800000eabe0b7223 */ /* 0x080fe2000001000b */
[CC--:B------:R-:W-:Y:S01]  /*3820*/  FFMA.FTZ R9, R188.reuse, -R234.reuse, R9 ;  /* 0x800000eabc097223 */ /* 0x0c0fe20000010009 */
[----:B------:R-:W-:Y:S01]  /*3830*/  I2FP.F32.S32 R189, R189 ;  /* 0x000000bd00bd7245 */ /* 0x000fe20000201400 */
[C---:B------:R-:W-:Y:S02]  /*3840*/  VIADD R190, R187.reuse, 0x2f ;  /* 0x0000002fbbbe7836 */ /* 0x040fe40000000000 */
[C---:B------:R-:W-:Y:S02]  /*3850*/  VIADD R191, R187.reuse, 0x28 ;  /* 0x00000028bbbf7836 */ /* 0x040fe40000000000 */
[-C--:B------:R-:W-:Y:S01]  /*3860*/  FFMA.FTZ R15, R188, -R234.reuse, R15 ;  /* 0x800000eabc0f7223 */ /* 0x080fe2000001000f */
[----:B------:R-:W-:Y:S01]  /*3870*/  IADD3 R188, PT, PT, R187, 0x27, RZ ;  /* 0x00000027bbbc7810 */ /* 0x000fe20007ffe0ff */
[C---:B------:R-:W-:Y:S01]  /*3880*/  FFMA.FTZ R8, R189.reuse, -R234, R8 ;  /* 0x800000eabd087223 */ /* 0x040fe20000010008 */
[----:B------:R-:W-:Y:S01]  /*3890*/  IABS R190, R190 ;  /* 0x000000be00be7213 */ /* 0x000fe20000000000 */
[----:B------:R-:W-:Y:S01]  /*38a0*/  FFMA.FTZ R14, R189, -R234, R14 ;  /* 0x800000eabd0e7223 */ /* 0x000fe2000001000e */
[----:B------:R-:W-:Y:S02]  /*38b0*/  IADD3 R189, PT, PT, R187, 0x30, RZ ;  /* 0x00000030bbbd7810 */ /* 0x000fe40007ffe0ff */
[----:B------:R-:W-:Y:S02]  /*38c0*/  IABS R187, R191 ;  /* 0x000000bf00bb7213 */ /* 0x000fe40000000000 */
[----:B------:R-:W-:Y:S02]  /*38d0*/  IABS R189, R189 ;  /* 0x000000bd00bd7213 */ /* 0x000fe40000000000 */
[----:B------:R-:W-:Y:S02]  /*38e0*/  IABS R188, R188 ;  /* 0x000000bc00bc7213 */ /* 0x000fe40000000000 */
[----:B------:R-:W-:Y:S02]  /*38f0*/  I2FP.F32.S32 R189, R189 ;  /* 0x000000bd00bd7245 */ /* 0x000fe40000201400 */
[----:B------:R-:W-:Y:S02]  /*3900*/  I2FP.F32.S32 R190, R190 ;  /* 0x000000be00be7245 */ /* 0x000fe40000201400 */
[----:B------:R-:W-:Y:S01]  /*3910*/  I2FP.F32.S32 R187, R187 ;  /* 0x000000bb00bb7245 */ /* 0x000fe20000201400 */
[C---:B------:R-:W-:Y:S01]  /*3920*/  FFMA.FTZ R12, R189.reuse, -R234, R12 ;  /* 0x800000eabd0c7223 */ /* 0x040fe2000001000c */
[----:B------:R-:W-:Y:S01]  /*3930*/  I2FP.F32.S32 R188, R188 ;  /* 0x000000bc00bc7245 */ /* 0x000fe20000201400 */
[CC--:B------:R-:W-:Y:S01]  /*3940*/  FFMA.FTZ R13, R190.reuse, -R234.reuse, R13 ;  /* 0x800000eabe0d7223 */ /* 0x0c0fe2000001000d */
[-C--:B------:R-:W-:Y:S01]  /*3950*/  FFMA.FTZ R18, R189, -R234.reuse, R18 ;  /* 0x800000eabd127223 */ /* 0x080fe20000010012 */
[-C--:B------:R-:W-:Y:S01]  /*3960*/  FFMA.FTZ R19, R190, -R234.reuse, R19 ;  /* 0x800000eabe137223 */ /* 0x080fe20000010013 */
[-C--:B------:R-:W-:Y:S01]  /*3970*/  FFMA.FTZ R16, R187, -R234.reuse, R16 ;  /* 0x800000eabb107223 */ /* 0x080fe20000010010 */
[----:B------:R-:W-:Y:S01]  /*3980*/  FFMA.FTZ R17, R188, -R234, R17 ;  /* 0x800000eabc117223 */ /* 0x000fe20000010011 */
[----:B------:R-:W-:Y:S06]  /*3990*/  @!P0 BRA `(.L_x_312) ;  /* 0x0000000000288947 */ /* 0x000fec0003800000 */
[----:B------:R-:W-:Y:S01]  /*39a0*/  IADD3 R21, PT, PT, R221, 0x40, R242 ;  /* 0x00000040dd157810 */ /* 0x000fe20007ffe0f2 */
[----:B------:R-:W1:Y:S01]  /*39b0*/  LDC R20, c[0x0][0x504] ;  /* 0x00014100ff147b82 */ /* 0x000e620000000800 */
[----:B------:R-:W-:Y:S02]  /*39c0*/  VIADD R185, R185, 0x40 ;  /* 0x00000040b9b97836 */ /* 0x000fe40000000000 */
[----:B-1----:R-:W-:Y:S01]  /*39d0*/  IADD3 R20, PT, PT, R21, R20, -R240 ;  /* 0x0000001415147210 */ /* 0x002fe20007ffe8f0 */
[----:B------:R-:W-:Y:S04]  /*39e0*/  VIADD R21, R221, 0x40 ;  /* 0x00000040dd157836 */ /* 0x000fe80000000000 */
[----:B------:R-:W-:Y:S01]  /*39f0*/  VIADD R20, R20, 0xffffffc0 ;  /* 0xffffffc014147836 */ /* 0x000fe20000000000 */
[----:B------:R-:W-:Y:S04]  /*3a00*/  ISETP.LT.AND P0, PT, R21, R240, PT ;  /* 0x000000f01500720c */ /* 0x000fe80003f01270 */
[----:B------:R-:W-:Y:S11]  /*3a10*/  ISETP.GE.AND P1, PT, R185, R20, PT ;  /* 0x00000014b900720c */ /* 0x000ff60003f26270 */
[----:B------:R-:W-:Y:S02]  /*3a20*/  @!UPT UIADD3 URZ, UPT, UPT, URZ, URZ, URZ ;  /* 0x000000fffffff290 */ /* 0x000fe4000fffe0ff */
[----:B------:R-:W-:Y:S05]  /*3a30*/  @!P1 BRA P0, `(.L_x_313) ;  /* 0x00000004005c9947 */ /* 0x000fea0000000000 */
.L_x_312:
[----:B------:R-:W1:Y:S01]  /*3a40*/  LDC R21, c[0x0][0x504] ;  /* 0x00014100ff157b82 */ /* 0x000e620000000800 */
[----:B------:R-:W2:Y:S07]  /*3a50*/  S2R R20, SR_TID.X ;  /* 0x0000000000147919 */ /* 0x000eae0000002100 */
[----:B------:R-:W3:Y:S01]  /*3a60*/  LDC R23, c[0x0][0x508] ;  /* 0x00014200ff177b82 */ /* 0x000ee20000000800 */
[C-C-:B-1----:R-:W-:Y:S02]  /*3a70*/  IADD3 R21, PT, PT, R240.reuse, -R21, -R242.reuse ;  /* 0x80000015f0157210 */ /* 0x142fe40007ffe8f2 */
[----:B---3--:R-:W-:Y:S03]  /*3a80*/  IADD3 R23, PT, PT, R240, R23, -R242 ;  /* 0x00000017f0177210 */ /* 0x008fe60007ffe8f2 */
[----:B------:R-:W-:Y:S02]  /*3a90*/  IMAD.IADD R24, R186, 0x1, R21 ;  /* 0x00000001ba187824 */ /* 0x000fe400078e0215 */
[----:B--2---:R-:W-:Y:S01]  /*3aa0*/  IMAD.SHL.U32 R25, R20, 0x2, RZ ;  /* 0x0000000214197824 */ /* 0x004fe200078e00ff */
[----:B------:R-:W-:Y:S01]  /*3ab0*/  SHF.R.U32.HI R20, RZ, 0x2, R20 ;  /* 0x00000002ff147819 */ /* 0x000fe20000011614 */
[----:B------:R-:W-:Y:S01]  /*3ac0*/  IMAD.IADD R23, R186, 0x1, R23 ;  /* 0x00000001ba177824 */ /* 0x000fe200078e0217 */
[----:B------:R-:W-:Y:S02]  /*3ad0*/  VIMNMX R26, PT, PT, RZ, R24, !PT ;  /* 0x00000018ff1a7248 */ /* 0x000fe40007fe0100 */
[----:B------:R-:W-:Y:S02]  /*3ae0*/  LOP3.LUT R25, R25, 0x6, RZ, 0xc0, !PT ;  /* 0x0000000619197812 */ /* 0x000fe400078ec0ff */
[----:B------:R-:W-:Y:S02]  /*3af0*/  VIADDMNMX R22, R23, 0x1, R240, PT ;  /* 0x0000000117167846 */ /* 0x000fe400038001f0 */
[----:B------:R-:W-:Y:S02]  /*3b00*/  LOP3.LUT R20, R25, 0xe0, R20, 0xf8, !PT ;  /* 0x000000e019147812 */ /* 0x000fe400078ef814 */
[----:B------:R-:W-:Y:S03]  /*3b10*/  VIADDMNMX R24, R24, 0x8, RZ, !PT ;  /* 0x0000000818187846 */ /* 0x000fe600078001ff */
[----:B------:R-:W-:Y:S01]  /*3b20*/  IMAD R21, R211, 0x40, R20 ;  /* 0x00000040d3157824 */ /* 0x000fe200078e0214 */
[----:B------:R-:W-:Y:S03]  /*3b30*/  VIADDMNMX R20, R23, 0x9, R240, PT ;  /* 0x0000000917147846 */ /* 0x000fe600038001f0 */
[C---:B------:R-:W-:Y:S01]  /*3b40*/  VIADD R33, R21.reuse, 0x1 ;  /* 0x0000000115217836 */ /* 0x040fe20000000000 */
[C---:B------:R-:W-:Y:S01]  /*3b50*/  ISETP.GE.AND P0, PT, R21.reuse, R26, PT ;  /* 0x0000001a1500720c */ /* 0x040fe20003f06270 */
[C---:B------:R-:W-:Y:S01]  /*3b60*/  VIADD R31, R21.reuse, 0x8 ;  /* 0x00000008151f7836 */ /* 0x040fe20000000000 */
[C---:B------:R-:W-:Y:S01]  /*3b70*/  ISETP.GE.AND P6, PT, R21.reuse, R22, PT ;  /* 0x000000161500720c */ /* 0x040fe20003fc6270 */
[C---:B------:R-:W-:Y:S01]  /*3b80*/  VIADD R29, R21.reuse, 0x9 ;  /* 0x00000009151d7836 */ /* 0x040fe20000000000 */
[C---:B------:R-:W-:Y:S01]  /*3b90*/  ISETP.GE.AND P5, PT, R21.reuse, R20, PT ;  /* 0x000000141500720c */ /* 0x040fe20003fa6270 */
[C---:B------:R-:W-:Y:S01]  /*3ba0*/  VIADD R27, R21.reuse, 0x10 ;  /* 0x00000010151b7836 */ /* 0x040fe20000000000 */
[C---:B------:R-:W-:Y:S01]  /*3bb0*/  ISETP.GE.AND P4, PT, R21.reuse, R24, PT ;  /* 0x000000181500720c */ /* 0x040fe20003f86270 */
[C---:B------:R-:W-:Y:S01]  /*3bc0*/  VIADD R25, R21.reuse, 0x11 ;  /* 0x0000001115197836 */ /* 0x040fe20000000000 */
[----:B------:R-:W-:Y:S01]  /*3bd0*/  FSEL R4, R4, -INF , P0 ;  /* 0xff80000004047808 */ /* 0x000fe20000000000 */
[----:B------:R-:W-:Y:S01]  /*3be0*/  VIADD R23, R21, 0x18 ;  /* 0x0000001815177836 */ /* 0x000fe20000000000 */
[-C--:B------:R-:W-:Y:S01]  /*3bf0*/  ISETP.GE.AND P3, PT, R33, R26.reuse, PT ;  /* 0x0000001a2100720c */ /* 0x080fe20003f66270 */
[----:B------:R-:W-:Y:S01]  /*3c00*/  VIADD R21, R21, 0x19 ;  /* 0x0000001915157836 */ /* 0x000fe20000000000 */
[-C--:B------:R-:W-:Y:S02]  /*3c10*/  ISETP.GE.AND P2, PT, R31, R26.reuse, PT ;  /* 0x0000001a1f00720c */ /* 0x080fe40003f46270 */
[-C--:B------:R-:W-:Y:S02]  /*3c20*/  ISETP.GE.AND P1, PT, R29, R26.reuse, PT ;  /* 0x0000001a1d00720c */ /* 0x080fe40003f26270 */
[-C--:B------:R-:W-:Y:S02]  /*3c30*/  ISETP.GE.AND P0, PT, R27, R26.reuse, PT ;  /* 0x0000001a1b00720c */ /* 0x080fe40003f06270 */
[----:B------:R-:W-:Y:S02]  /*3c40*/  FSEL R6, R6, -INF , P4 ;  /* 0xff80000006067808 */ /* 0x000fe40002000000 */
[----:B------:R-:W-:Y:S02]  /*3c50*/  FSEL R5, R5, -INF , P3 ;  /* 0xff80000005057808 */ /* 0x000fe40001800000 */
[----:B------:R-:W-:Y:S02]  /*3c60*/  FSEL R8, R8, -INF , P2 ;  /* 0xff80000008087808 */ /* 0x000fe40001000000 */
[----:B------:R-:W-:Y:S02]  /*3c70*/  FSEL R9, R9, -INF , P1 ;  /* 0xff80000009097808 */ /* 0x000fe40000800000 */
[----:B------:R-:W-:Y:S02]  /*3c80*/  FSEL R12, R12, -INF , P0 ;  /* 0xff8000000c0c7808 */ /* 0x000fe40000000000 */
[-C--:B------:R-:W-:Y:S02]  /*3c90*/  ISETP.GE.AND P4, PT, R25, R26.reuse, PT ;  /* 0x0000001a1900720c */ /* 0x080fe40003f86270 */
[-C--:B------:R-:W-:Y:S02]  /*3ca0*/  ISETP.GE.AND P3, PT, R23, R26.reuse, PT ;  /* 0x0000001a1700720c */ /* 0x080fe40003f66270 */
[----:B------:R-:W-:Y:S02]  /*3cb0*/  ISETP.GE.AND P2, PT, R21, R26, PT ;  /* 0x0000001a1500720c */ /* 0x000fe40003f46270 */
        /* <DEDUP_REMOVED lines=47> */
.L_x_313:
[C---:B------:R-:W-:Y:S01]  /*3fb0*/  FMUL.FTZ R187, R236.reuse, 1.4426950216293334961 ;  /* 0x3fb8aa3becbb7820 */ /* 0x040fe20000410000 */
[----:B------:R-:W-:Y:S01]  /*3fc0*/  FSETP.NEU.FTZ.AND P0, PT, R236, -INF , PT ;  /* 0xff800000ec00780b */ /* 0x000fe20003f1d000 */
[----:B------:R-:W-:Y:S01]  /*3fd0*/  FMUL.FTZ R115, R235, 1.4426950216293334961 ;  /* 0x3fb8aa3beb737820 */ /* 0x000fe20000410000 */
[CC--:B------:R-:W-:Y:S02]  /*3fe0*/  IADD3 R113, PT, PT, R204.reuse, R201.reuse, RZ ;  /* 0x000000c9cc717210 */ /* 0x0c0fe40007ffe0ff */
        /* <DEDUP_REMOVED lines=56> */
[----:B------:R-:W3:Y:S08]  /*4370*/  LDSM.16.M88.4 R108, [R114+0x8000] ;  /* 0x00800000726c783b */ /* 0x000ef00000000200 */
[----:B------:R-:W-:Y:S08]  /*4380*/  LDSM.16.M88.4 R4, [R113+0xa000] ;  /* 0x00a000007104783b */ /* 0x000ff00000000200 */
[----:B------:R-:W-:Y:S01]  /*4390*/  LDSM.16.M88.4 R8, [R114+0xa000] ;  /* 0x00a000007208783b */ /* 0x000fe20000000200 */
[C---:B-1----:R-:W-:Y:S07]  /*43a0*/  HMMA.16816.F32.BF16 R20, R100.reuse, R116, RZ ;  /* 0x000000746414723c */ /* 0x042fee00000418ff */
[----:B------:R-:W-:Y:S01]  /*43b0*/  LDSM.16.M88.4 R12, [R112+0xa000] ;  /* 0x00a00000700c783b */ /* 0x000fe20000000200 */
        /* <DEDUP_REMOVED lines=19> */
[C---:B------:R-:W-:Y:S08]  /*44f0*/  HMMA.16816.F32.BF16 R28, R104.reuse, R152, R28 ;  /* 0x00000098681c723c */ /* 0x040ff0000004181c */
[----:B------:R-:W-:Y:S08]  /*4500*/  HMMA.16816.F32.BF16 R32, R104, R154, R32 ;  /* 0x0000009a6820723c */ /* 0x000ff00000041820 */
[C---:B------:R-:W-:Y:S08]  /*4510*/  HMMA.16816.F32.BF16 R20, R4.reuse, R156, R20 ;  /* 0x0000009c0414723c */ /* 0x040ff00000041814 */
        /* <DEDUP_REMOVED lines=23> */
[----:B------:R-:W-:Y:S01]  /*4690*/  F2FP.BF16.F32.PACK_AB R19, R6, R7 ;  /* 0x000000070613723e */ /* 0x000fe200000010ff */
[C---:B------:R-:W-:Y:S01]  /*46a0*/  FADD.FTZ R10, -R183.reuse, R27 ;  /* 0x0000001bb70a7221 */ /* 0x040fe20000010100 */
[C---:B------:R-:W-:Y:S01]  /*46b0*/  FADD.FTZ R5, -R184.reuse, R28 ;  /* 0x0000001cb8057221 */ /* 0x040fe20000010100 */
[----:B------:R-:W-:Y:S01]  /*46c0*/  FADD.FTZ R4, -R184, R29 ;  /* 0x0000001db8047221 */ /* 0x000fe20000010100 */
[C---:B------:R-:W-:Y:S01]  /*46d0*/  FADD.FTZ R7, -R183.reuse, R30 ;  /* 0x0000001eb7077221 */ /* 0x040fe20000010100 */
[----:B------:R-:W-:Y:S01]  /*46e0*/  FADD.FTZ R6, -R183, R31 ;  /* 0x0000001fb7067221 */ /* 0x000fe20000010100 */
[----:B------:R-:W-:Y:S01]  /*46f0*/  FMUL.FTZ R9, R250, R9 ;  /* 0x00000009fa097220 */ /* 0x000fe20000410000 */
[----:B------:R-:W-:Y:S01]  /*4700*/  FMUL.FTZ R8, R191, R8 ;  /* 0x00000008bf087220 */ /* 0x000fe20000410000 */
[----:B------:R-:W-:Y:S01]  /*4710*/  FMUL.FTZ R11, R182, R11 ;  /* 0x0000000bb60b7220 */ /* 0x000fe20000410000 */
[C---:B------:R-:W-:Y:S01]  /*4720*/  FADD.FTZ R15, -R184.reuse, R32 ;  /* 0x00000020b80f7221 */ /* 0x040fe20000010100 */
[C---:B------:R-:W-:Y:S01]  /*4730*/  FADD.FTZ R12, -R183.reuse, R34 ;  /* 0x00000022b70c7221 */ /* 0x040fe20000010100 */
[----:B------:R-:W-:Y:S01]  /*4740*/  FADD.FTZ R184, -R184, R33 ;  /* 0x00000021b8b87221 */ /* 0x000fe20000010100 */
[----:B------:R-:W-:Y:S01]  /*4750*/  FADD.FTZ R183, -R183, R35 ;  /* 0x00000023b7b77221 */ /* 0x000fe20000010100 */
        /* <DEDUP_REMOVED lines=10> */
[----:B------:R-:W-:Y:S01]  /*4800*/  F2FP.BF16.F32.PACK_AB R181, R6, R7 ;  /* 0x0000000706b5723e */ /* 0x000fe200000010ff */
[----:B------:R-:W-:Y:S01]  /*4810*/  FMUL.FTZ R12, R17, R12 ;  /* 0x0000000c110c7220 */ /* 0x000fe20000410000 */
[----:B------:R-:W-:Y:S02]  /*4820*/  FMUL.FTZ R183, R16, R183 ;  /* 0x000000b710b77220 */ /* 0x000fe40000410000 */
[----:B------:R-:W-:Y:S03]  /*4830*/  F2FP.BF16.F32.PACK_AB R185, R184, R15 ;  /* 0x0000000fb8b9723e */ /* 0x000fe600000010ff */
        /* <DEDUP_REMOVED lines=50> */
.L_x_314:
[----:B------:R-:W-:Y:S01]  /*4b60*/  STS [R216+-0x2000], R13 ;  /* 0xffe0000dd8007388 */ /* 0x000fe20000000800 */
[----:B------:R-:W2:Y:S03]  /*4b70*/  LDC R227, c[0x0][0x44c] ;  /* 0x00011300ffe37b82 */ /* 0x000ea60000000800 */
[----:B------:R-:W-:Y:S04]  /*4b80*/  STS [R216+-0x1c00], R19 ;  /* 0xffe40013d8007388 */ /* 0x000fe80000000800 */
[----:B------:R-:W-:Y:S04]  /*4b90*/  STS [R243+-0x2000], R180 ;  /* 0xffe000b4f3007388 */ /* 0x000fe80000000800 */
[----:B------:R-:W-:Y:S04]  /*4ba0*/  STS [R243+-0x1c00], R182 ;  /* 0xffe400b6f3007388 */ /* 0x000fe80000000800 */
[----:B------:R-:W-:Y:S04]  /*4bb0*/  STS [R218+-0x2000], R115 ;  /* 0xffe00073da007388 */ /* 0x000fe80000000800 */
[----:B------:R-:W-:Y:S04]  /*4bc0*/  STS [R218+-0x1c00], R181 ;  /* 0xffe400b5da007388 */ /* 0x000fe80000000800 */
[----:B------:R-:W-:Y:S01]  /*4bd0*/  STS [R222+-0x2000], R185 ;  /* 0xffe000b9de007388 */ /* 0x000fe20000000800 */
[----:B--2---:R-:W-:Y:S03]  /*4be0*/  IMAD R227, R227, UR6, RZ ;  /* 0x00000006e3e37c24 */ /* 0x004fe6000f8e02ff */
        /* <DEDUP_REMOVED lines=87> */
.L_x_315:
        /* <DEDUP_REMOVED lines=11> */
[----:B------:R-:W-:Y:S04]  /*5210*/  LDSM.16.MT88.4 R184, [R203+0xd000] ;  /* 0x00d00000cbb8783b */ /* 0x000fe80000004200 */
        /* <DEDUP_REMOVED lines=9> */
[----:B------:R-:W1:Y:S07]  /*52b0*/  LDSM.16.M88.4 R100, [R192] ;  /* 0x00000000c064783b */ /* 0x000e6e0000000200 */
[-C--:B----4-:R-:W-:Y:S08]  /*52c0*/  HMMA.16816.F32.BF16 R4, R104, R108.reuse, R4 ;  /* 0x0000006c6804723c */ /* 0x090ff00000041804 */
[C---:B------:R-:W-:Y:S08]  /*52d0*/  HMMA.16816.F32.BF16 R8, R112.reuse, R108, R8 ;  /* 0x0000006c7008723c */ /* 0x040ff00000041808 */
[-C--:B------:R-:W-:Y:S08]  /*52e0*/  HMMA.16816.F32.BF16 R12, R112, R110.reuse, R12 ;  /* 0x0000006e700c723c */ /* 0x080ff0000004180c */
[C---:B------:R-:W-:Y:S01]  /*52f0*/  HMMA.16816.F32.BF16 R16, R104.reuse, R110, R16 ;  /* 0x0000006e6810723c */ /* 0x040fe20000041810 */
[----:B------:R-:W2:Y:S07]  /*5300*/  LDSM.16.MT88.4 R108, [R203+0xf000] ;  /* 0x00f00000cb6c783b */ /* 0x000eae0000004200 */
[-C--:B------:R-:W-:Y:S08]  /*5310*/  HMMA.16816.F32.BF16 R20, R104, R180.reuse, R20 ;  /* 0x000000b46814723c */ /* 0x080ff00000041814 */
[C---:B------:R-:W-:Y:S08]  /*5320*/  HMMA.16816.F32.BF16 R24, R112.reuse, R180, R24 ;  /* 0x000000b47018723c */ /* 0x040ff00000041818 */
[-C--:B------:R-:W-:Y:S01]  /*5330*/  HMMA.16816.F32.BF16 R28, R112, R182.reuse, R28 ;  /* 0x000000b6701c723c */ /* 0x080fe2000004181c */
[----:B------:R-:W-:Y:S07]  /*5340*/  LDSM.16.MT88.4 R112, [R203+0xd800] ;  /* 0x00d80000cb70783b */ /* 0x000fee0000004200 */
[----:B------:R-:W-:Y:S01]  /*5350*/  HMMA.16816.F32.BF16 R32, R104, R182, R32 ;  /* 0x000000b66820723c */ /* 0x000fe20000041820 */
[----:B------:R-:W3:Y:S04]  /*5360*/  LDSM.16.M88.4 R104, [R3] ;  /* 0x000000000368783b */ /* 0x000ee80000000200 */
[----:B------:R-:W4:Y:S03]  /*5370*/  LDSM.16.M88.4 R180, [R3+0x1000] ;  /* 0x0010000003b4783b */ /* 0x000f260000000200 */
[-C--:B-1----:R-:W-:Y:S08]  /*5380*/  HMMA.16816.F32.BF16 R4, R100, R184.reuse, R4 ;  /* 0x000000b86404723c */ /* 0x082ff00000041804 */
[C---:B------:R-:W-:Y:S04]  /*5390*/  HMMA.16816.F32.BF16 R8, R188.reuse, R184, R8 ;  /* 0x000000b8bc08723c */ /* 0x040fe80000041808 */
[C---:B------:R-:W-:Y:S04]  /*53a0*/  LEA R184, P0, R232.reuse, R246, 0x2 ;  /* 0x000000f6e8b87211 */ /* 0x040fe800078010ff */
[-C--:B------:R-:W-:Y:S03]  /*53b0*/  HMMA.16816.F32.BF16 R12, R188, R186.reuse, R12 ;  /* 0x000000babc0c723c */ /* 0x080fe6000004180c */
[----:B------:R-:W-:Y:S05]  /*53c0*/  LEA.HI.X.SX32 R185, R232, R247, 0x2, P0 ;  /* 0x000000f7e8b97211 */ /* 0x000fea00000f16ff */
[C---:B------:R-:W-:Y:S04]  /*53d0*/  HMMA.16816.F32.BF16 R16, R100.reuse, R186, R16 ;  /* 0x000000ba6410723c */ /* 0x040fe80000041810 */
[C---:B------:R-:W-:Y:S04]  /*53e0*/  LEA R186, P0, R227.reuse, R184, 0x5 ;  /* 0x000000b8e3ba7211 */ /* 0x040fe800078028ff */
[-C--:B--2---:R-:W-:Y:S03]  /*53f0*/  HMMA.16816.F32.BF16 R20, R100, R108.reuse, R20 ;  /* 0x0000006c6414723c */ /* 0x084fe60000041814 */
[C---:B------:R-:W-:Y:S05]  /*5400*/  LEA.HI.X.SX32 R187, R227.reuse, R185, 0x5, P0 ;  /* 0x000000b9e3bb7211 */ /* 0x040fea00000f2eff */
[C---:B------:R-:W-:Y:S04]  /*5410*/  HMMA.16816.F32.BF16 R24, R188.reuse, R108, R24 ;  /* 0x0000006cbc18723c */ /* 0x040fe80000041818 */
[C---:B------:R-:W-:Y:S04]  /*5420*/  LEA R108, P0, R227.reuse, R186, 0x5 ;  /* 0x000000bae36c7211 */ /* 0x040fe800078028ff */
[-C--:B------:R-:W-:Y:S03]  /*5430*/  HMMA.16816.F32.BF16 R28, R188, R110.reuse, R28 ;  /* 0x0000006ebc1c723c */ /* 0x080fe6000004181c */
[C---:B------:R-:W-:Y:S02]  /*5440*/  LEA.HI.X.SX32 R109, R227.reuse, R187, 0x5, P0 ;  /* 0x000000bbe36d7211 */ /* 0x040fe400000f2eff */
[C---:B------:R-:W-:Y:S03]  /*5450*/  LEA R188, P0, R227.reuse, R108, 0x5 ;  /* 0x0000006ce3bc7211 */ /* 0x040fe600078028ff */
[----:B------:R-:W-:Y:S01]  /*5460*/  HMMA.16816.F32.BF16 R32, R100, R110, R32 ;  /* 0x0000006e6420723c */ /* 0x000fe20000041820 */
[----:B------:R-:W1:Y:S03]  /*5470*/  LDSM.16.MT88.4 R100, [R203+0xf800] ;  /* 0x00f80000cb64783b */ /* 0x000e660000004200 */
[C---:B------:R-:W-:Y:S02]  /*5480*/  LEA.HI.X.SX32 R189, R227.reuse, R109, 0x5, P0 ;  /* 0x0000006de3bd7211 */ /* 0x040fe400000f2eff */
[C---:B------:R-:W-:Y:S02]  /*5490*/  LEA R190, P0, R227.reuse, R188, 0x5 ;  /* 0x000000bce3be7211 */ /* 0x040fe400078028ff */
[-C--:B---3--:R-:W-:Y:S05]  /*54a0*/  HMMA.16816.F32.BF16 R4, R104, R112.reuse, R4 ;  /* 0x000000706804723c */ /* 0x088fea0000041804 */
[C---:B------:R-:W-:Y:S02]  /*54b0*/  LEA.HI.X.SX32 R191, R227.reuse, R189, 0x5, P0 ;  /* 0x000000bde3bf7211 */ /* 0x040fe400000f2eff */
[C---:B------:R-:W-:Y:S01]  /*54c0*/  LEA R110, P0, R227.reuse, R190, 0x5 ;  /* 0x000000bee36e7211 */ /* 0x040fe200078028ff */
[C---:B----4-:R-:W-:Y:S04]  /*54d0*/  HMMA.16816.F32.BF16 R8, R180.reuse, R112, R8 ;  /* 0x00000070b408723c */ /* 0x050fe80000041808 */
        /* <DEDUP_REMOVED lines=34> */
[----:B------:R2:W-:Y:S01]  /*5700*/  REDG.E.ADD.F32.FTZ.RN.STRONG.GPU desc[UR16][R112.64], R11 ;  /* 0x0000000b700079a6 */ /* 0x0005e2000c12f310 */
[C---:B---3--:R-:W-:Y:S03]  /*5710*/  LEA.HI.X.SX32 R5, R227.reuse, R105, 0x5, P0 ;  /* 0x00000069e3057211 */ /* 0x048fe600000f2eff */
[----:B------:R-:W-:Y:S01]  /*5720*/  REDG.E.ADD.F32.FTZ.RN.STRONG.GPU desc[UR16][R246.64+0x80], R16 ;  /* 0x00008010f60079a6 */ /* 0x000fe2000c12f310 */
[C---:B------:R-:W-:Y:S03]  /*5730*/  LEA R184, P0, R227.reuse, R4, 0x5 ;  /* 0x00000004e3b87211 */ /* 0x040fe600078028ff */
[----:B------:R3:W-:Y:S01]  /*5740*/  REDG.E.ADD.F32.FTZ.RN.STRONG.GPU desc[UR16][R114.64+0x80], R17 ;  /* 0x00008011720079a6 */ /* 0x0007e2000c12f310 */
[C---:B------:R-:W-:Y:S02]  /*5750*/  LEA.HI.X.SX32 R185, R227.reuse, R5, 0x5, P0 ;  /* 0x00000005e3b97211 */ /* 0x040fe400000f2eff */
[C---:B----4-:R-:W-:Y:S01]  /*5760*/  LEA R186, P0, R227.reuse, R184, 0x5 ;  /* 0x000000b8e3ba7211 */ /* 0x050fe200078028ff */
[----:B------:R4:W-:Y:S03]  /*5770*/  REDG.E.ADD.F32.FTZ.RN.STRONG.GPU desc[UR16][R250.64+0x80], R18 ;  /* 0x00008012fa0079a6 */ /* 0x0009e6000c12f310 */
        /* <DEDUP_REMOVED lines=19> */
[C---:B-1----:R-:W-:Y:S03]  /*58b0*/  LEA R110, P0, R227.reuse, R190, 0x5 ;  /* 0x000000bee36e7211 */ /* 0x042fe600078028ff */
[----:B------:R-:W-:Y:S01]  /*58c0*/  REDG.E.ADD.F32.FTZ.RN.STRONG.GPU desc[UR16][R186.64+0x100], R24 ;  /* 0x00010018ba0079a6 */ /* 0x000fe2000c12f310 */
[C---:B------:R-:W-:Y:S02]  /*58d0*/  LEA.HI.X.SX32 R111, R227.reuse, R191, 0x5, P0 ;  /* 0x000000bfe36f7211 */ /* 0x040fe400000f2eff */
[C---:B--2---:R-:W-:Y:S01]  /*58e0*/  LEA R112, P0, R227.reuse, R110, 0x5 ;  /* 0x0000006ee3707211 */ /* 0x044fe200078028ff */
[----:B------:R-:W-:Y:S03]  /*58f0*/  REDG.E.ADD.F32.FTZ.RN.STRONG.GPU desc[UR16][R6.64+0x100], R25 ;  /* 0x00010019060079a6 */ /* 0x000fe6000c12f310 */
[C---:B------:R-:W-:Y:S01]  /*5900*/  LEA.HI.X.SX32 R113, R227.reuse, R111, 0x5, P0 ;  /* 0x0000006fe3717211 */ /* 0x040fe200000f2eff */
[----:B------:R-:W-:Y:S01]  /*5910*/  REDG.E.ADD.F32.FTZ.RN.STRONG.GPU desc[UR16][R108.64+0x100], R26 ;  /* 0x0001001a6c0079a6 */ /* 0x000fe2000c12f310 */
[C---:B---3--:R-:W-:Y:S03]  /*5920*/  LEA R114, P0, R227.reuse, R112, 0x5 ;  /* 0x00000070e3727211 */ /* 0x048fe600078028ff */
[----:B------:R-:W-:Y:S01]  /*5930*/  REDG.E.ADD.F32.FTZ.RN.STRONG.GPU desc[UR16][R188.64+0x100], R27 ;  /* 0x0001001bbc0079a6 */ /* 0x000fe2000c12f310 */
[C---:B------:R-:W-:Y:S02]  /*5940*/  LEA.HI.X.SX32 R115, R227.reuse, R113, 0x5, P0 ;  /* 0x00000071e3737211 */ /* 0x040fe400000f2eff */
[C---:B----4-:R-:W-:Y:S01]  /*5950*/  LEA R250, P0, R227.reuse, R114, 0x5 ;  /* 0x00000072e3fa7211 */ /* 0x050fe200078028ff */
        /* <DEDUP_REMOVED lines=62> */
[C---:B------:R-:W-:Y:S01]  /*5d40*/  VIADD R6, R193.reuse, 0xffffc000 ;  /* 0xffffc000c1067836 */ /* 0x040fe20000000000 */
        /* <DEDUP_REMOVED lines=116> */
[----:B-1----:R-:W-:-:S04]  /*6490*/  IMAD.WIDE.U32 R2, R241, UR10, RZ ;  /* 0x0000000af1027c25 */ /* 0x002fc8000f8e00ff */
[----:B------:R-:W-:-:S05]  /*64a0*/  IMAD R0, R241, UR11, R0 ;  /* 0x0000000bf1007c24 */ /* 0x000fca000f8e0200 */
[----:B------:R-:W-:-:S03]  /*64b0*/  IADD3 R3, PT, PT, R3, R0, RZ ;  /* 0x0000000003037210 */ /* 0x000fc60007ffe0ff */
[----:B---3--:R-:W-:-:S04]  /*64c0*/  IMAD.WIDE.U32 R30, R205, UR4, R2 ;  /* 0x00000004cd1e7c25 */ /* 0x008fc8000f8e0002 */
[----:B------:R-:W-:Y:S01]  /*64d0*/  IMAD R28, R205, UR5, R31 ;  /* 0x00000005cd1c7c24 */ /* 0x000fe2000f8e021f */
[----:B------:R-:W-:Y:S05]  /*64e0*/  BRA `(.L_x_318) ;  /* 0x0000000000147947 */ /* 0x000fea0003800000 */
.L_x_317:
[----:B------:R-:W2:Y:S01]  /*64f0*/  LDCU.64 UR10, c[0x0][0x5c0] ;  /* 0x0000b800ff0a77ac */ /* 0x000ea20008000a00 */
[----:B------:R-:W-:-:S05]  /*6500*/  IADD3 R30, PT, PT, R241, R244, RZ ;  /* 0x000000f4f11e7210 */ /* 0x000fca0007ffe0ff */
[C---:B--2---:R-:W-:Y:S02]  /*6510*/  IMAD R28, R30.reuse, UR11, RZ ;  /* 0x0000000b1e1c7c24 */ /* 0x044fe4000f8e02ff */
[----:B------:R-:W-:-:S05]  /*6520*/  IMAD.WIDE.U32 R30, R30, UR10, RZ ;  /* 0x0000000a1e1e7c25 */ /* 0x000fca000f8e00ff */
[----:B------:R-:W-:Y:S02]  /*6530*/  IADD3 R28, PT, PT, R31, R28, RZ ;  /* 0x0000001c1f1c7210 */ /* 0x000fe40007ffe0ff */
.L_x_318:
        /* <DEDUP_REMOVED lines=10> */
[----:B------:R-:W-:Y:S06]  /*65e0*/  BRA `(.L_x_320) ;  /* 0x0000000000147947 */ /* 0x000fec0003800000 */
.L_x_319:
[----:B------:R-:W2:Y:S01]  /*65f0*/  LDCU.64 UR6, c[0x0][0x5c8] ;  /* 0x0000b900ff0677ac */ /* 0x000ea20008000a00 */
[----:B-1----:R-:W-:-:S05]  /*6600*/  IADD3 R36, PT, PT, R241, R244, RZ ;  /* 0x000000f4f1247210 */ /* 0x002fca0007ffe0ff */
[C---:B--2---:R-:W-:Y:S02]  /*6610*/  IMAD R3, R36.reuse, UR7, RZ ;  /* 0x0000000724037c24 */ /* 0x044fe4000f8e02ff */
[----:B------:R-:W-:-:S05]  /*6620*/  IMAD.WIDE.U32 R36, R36, UR6, RZ ;  /* 0x0000000624247c25 */ /* 0x000fca000f8e00ff */
[----:B------:R-:W-:-:S07]  /*6630*/  IADD3 R3, PT, PT, R37, R3, RZ ;  /* 0x0000000325037210 */ /* 0x000fce0007ffe0ff */
.L_x_320:
[----:B------:R-:W-:Y:S01]  /*6640*/  BAR.SYNC.DEFER_BLOCKING 0x0 ;  /* 0x0000000000007b1d */ /* 0x000fe20000010000 */
[C---:B------:R-:W-:Y:S01]  /*6650*/  IMAD.SHL.U32 R0, R211.reuse, 0x40, RZ ;  /* 0x00000040d3007824 */ /* 0x040fe200078e00ff */
[----:B------:R-:W-:-:S03]  /*6660*/  SHF.L.U32 R29, R211, 0x6, RZ ;  /* 0x00000006d31d7819 */ /* 0x000fc600000006ff */
[----:B------:R-:W-:Y:S01]  /*6670*/  IMAD.WIDE.U32 R34, R0, UR10, RZ ;  /* 0x0000000a00227c25 */ /* 0x000fe2000f8e00ff */
[----:B------:R-:W-:Y:S01]  /*6680*/  SHF.R.S32.HI R2, RZ, 0x1f, R0 ;  /* 0x0000001fff027819 */ /* 0x000fe20000011400 */
[----:B------:R-:W1:Y:S01]  /*6690*/  LDCU.64 UR4, c[0x0][0x5d8] ;  /* 0x0000bb00ff0477ac */ /* 0x000e620008000a00 */
[----:B------:R-:W-:Y:S01]  /*66a0*/  BSSY.RECONVERGENT B0, `(.L_x_321) ;  /* 0x0000023000007945 */ /* 0x000fe20003800200 */
[----:B------:R-:W-:Y:S01]  /*66b0*/  IMAD.IADD R240, R240, 0x1, -R29 ;  /* 0x00000001f0f07824 */ /* 0x000fe200078e0a1d */
[----:B------:R-:W-:Y:S01]  /*66c0*/  LOP3.LUT R33, R34, 0x38, R209, 0xf8, !PT ;  /* 0x0000003822217812 */ /* 0x000fe200078ef8d1 */
[----:B------:R-:W-:Y:S01]  /*66d0*/  IMAD R31, R2, UR10, RZ ;  /* 0x0000000a021f7c24 */ /* 0x000fe2000f8e02ff */
[----:B------:R-:W-:Y:S02]  /*66e0*/  IADD3 R29, PT, PT, R210, 0x20, RZ ;  /* 0x00000020d21d7810 */ /* 0x000fe40007ffe0ff */
[----:B------:R-:W-:Y:S01]  /*66f0*/  IADD3 R42, P0, PT, R30, R33, RZ ;  /* 0x000000211e2a7210 */ /* 0x000fe20007f1e0ff */
[----:B------:R-:W-:Y:S01]  /*6700*/  IMAD R31, R0, UR11, R31 ;  /* 0x0000000b001f7c24 */ /* 0x000fe2000f8e021f */
[----:B------:R-:W-:-:S02]  /*6710*/  ISETP.GE.AND P2, PT, R210, R240, PT ;  /* 0x000000f0d200720c */ /* 0x000fc40003f46270 */
[----:B------:R-:W-:Y:S02]  /*6720*/  ISETP.GE.AND P4, PT, R29, R240, PT ;  /* 0x000000f01d00720c */ /* 0x000fe40003f86270 */
[----:B------:R-:W-:Y:S02]  /*6730*/  IADD3.X R43, PT, PT, R28, R35, R31, P0, !PT ;  /* 0x000000231c2b7210 */ /* 0x000fe400007fe41f */
[----:B------:R-:W-:Y:S01]  /*6740*/  IADD3 R38, P0, PT, R210, 0x20, RZ ;  /* 0x00000020d2267810 */ /* 0x000fe20007f1e0ff */
[----:B------:R2:W3:Y:S01]  /*6750*/  LDS.128 R24, [R217+0xd000] ;  /* 0x00d00000d9187984 */ /* 0x0004e20000000c00 */
[----:B-1----:R-:W-:-:S03]  /*6760*/  IMAD.WIDE.U32 R42, R206, UR4, R42 ;  /* 0x00000004ce2a7c25 */ /* 0x002fc6000f8e002a */
[----:B------:R2:W1:Y:S01]  /*6770*/  LDS.128 R20, [R217+0xf000] ;  /* 0x00f00000d9147984 */ /* 0x0004620000000c00 */
[----:B------:R-:W-:Y:S02]  /*6780*/  IMAD R39, R206, UR5, R43 ;  /* 0x00000005ce277c24 */ /* 0x000fe4000f8e022b */
        /* <DEDUP_REMOVED lines=20> */
.L_x_322:
[----:B------:R-:W-:Y:S05]  /*68d0*/  BSYNC.RECONVERGENT B0 ;  /* 0x0000000000007941 */ /* 0x000fea0003800200 */
.L_x_321:
        /* <DEDUP_REMOVED lines=16> */
.L_x_324:
[----:B------:R-:W-:Y:S05]  /*69e0*/  BSYNC.RECONVERGENT B0 ;  /* 0x0000000000007941 */ /* 0x000fea0003800200 */
.L_x_323:
        /* <DEDUP_REMOVED lines=23> */
.L_x_326:
[----:B------:R-:W-:Y:S05]  /*6b60*/  BSYNC.RECONVERGENT B0 ;  /* 0x0000000000007941 */ /* 0x000fea0003800200 */
.L_x_325:
        /* <DEDUP_REMOVED lines=14> */
.L_x_291:
[----:B------:R-:W-:Y:S05]  /*6c50*/  BSYNC.RECONVERGENT B1 ;  /* 0x0000000000017941 */ /* 0x000fea0003800200 */
.L_x_269:
[----:B------:R-:W4:Y:S01]  /*6c60*/  LDCU UR5, c[0x0][0x438] ;  /* 0x00008700ff0577ac */ /* 0x000f220008000800 */
[----:B------:R-:W3:Y:S08]  /*6c70*/  LDC R2, c[0x0][0x370] ;  /* 0x0000dc00ff027b82 */ /* 0x000ef00000000800 */
[----:B------:R-:W1:Y:S01]  /*6c80*/  LDC R0, c[0x0][0x438] ;  /* 0x00010e00ff007b82 */ /* 0x000e620000000800 */
        /* <DEDUP_REMOVED lines=8> */
.L_x_328:
        /* <DEDUP_REMOVED lines=15> */
.L_x_2417:


//--------------------- .text._ZN5flash44flash_bwd_dq_dk_dv_loop_seqk_parallel_kernelI23Flash_bwd_kernel_traitsILi128ELi64ELi128ELi8ELi2ELi4ELi2ELb0ELb0EN7cutlass10bfloat16_tE19Flash_kernel_traitsILi128ELi64ELi128ELi8ES3_EELb0ELb0ELb0ELb0ELb0ELb1ELb0EEEvNS_16Flash_bwd_paramsE --------------------------
	.section	.text._ZN5flash44flash_bwd_dq_dk_dv_loop_seqk_parallel_kernelI23Flash_bwd_kernel_traitsILi128ELi64ELi128ELi8ELi2ELi4ELi2ELb0ELb0EN7cutlass10bfloat16_tE19Flash_kernel_traitsILi128ELi64ELi128ELi8ES3_EELb0ELb0ELb0ELb0ELb0ELb1ELb0EEEvNS_16Flash_bwd_paramsE,"ax",@progbits
	.align	128
        .global         _ZN5flash44flash_bwd_dq_dk_dv_loop_seqk_parallel_kernelI23Flash_bwd_kernel_traitsILi128ELi64ELi128ELi8ELi2ELi4ELi2ELb0ELb0EN7cutlass10bfloat16_tE19Flash_kernel_traitsILi128ELi64ELi128ELi8ES3_EELb0ELb0ELb0ELb0ELb0ELb1ELb0EEEvNS_16Flash_bwd_paramsE
        .type           _ZN5flash44flash_bwd_dq_dk_dv_loop_seqk_parallel_kernelI23Flash_bwd_kernel_traitsILi128ELi64ELi128ELi8ELi2ELi4ELi2ELb0ELb0EN7cutlass10bfloat16_tE19Flash_kernel_traitsILi128ELi64ELi128ELi8ES3_EELb0ELb0ELb0ELb0ELb0ELb1ELb0EEEvNS_16Flash_bwd_paramsE,@function
        .size           _ZN5flash44flash_bwd_dq_dk_dv_loop_seqk_parallel_kernelI23Flash_bwd_kernel_traitsILi128ELi64ELi128ELi8ELi2ELi4ELi2ELb0ELb0EN7cutlass10bfloat16_tE19Flash_kernel_traitsILi128ELi64ELi128ELi8ES3_EELb0ELb0ELb0ELb0ELb0ELb1ELb0EEEvNS_16Flash_bwd_paramsE,(.L_x_2418 - _ZN5flash44flash_bwd_dq_dk_dv_loop_seqk_parallel_kernelI23Flash_bwd_kernel_traitsILi128ELi64ELi128ELi8ELi2ELi4ELi2ELb0ELb0EN7cutlass10bfloat16_tE19Flash_kernel_traitsILi128ELi64ELi128ELi8ES3_EELb0ELb0ELb0ELb0ELb0ELb1ELb0EEEvNS_16Flash_bwd_paramsE)
        .other          _ZN5flash44flash_bwd_dq_dk_dv_loop_seqk_parallel_kernelI23Flash_bwd_kernel_traitsILi128ELi64ELi128ELi8ELi2ELi4ELi2ELb0ELb0EN7cutlass10bfloat16_tE19Flash_kernel_traitsILi128ELi64ELi128ELi8ES3_EELb0ELb0ELb0ELb0ELb0ELb1ELb0EEEvNS_16Flash_bwd_paramsE,@"STO_CUDA_ENTRY STV_DEFAULT"
_ZN5flash44flash_bwd_dq_dk_dv_loop_seqk_parallel_kernelI23Flash_bwd_kernel_traitsILi128ELi64ELi128ELi8ELi2ELi4ELi2ELb0ELb0EN7cutlass10bfloat16_tE19Flash_kernel_traitsILi128ELi64ELi128ELi8ES3_EELb0ELb0ELb0ELb0ELb0ELb1ELb0EEEvNS_16Flash_bwd_paramsE:
.text._ZN5flash44flash_bwd_dq_dk_dv_loop_seqk_parallel_kernelI23Flash_bwd_kernel_traitsILi128ELi64ELi128ELi8ELi2ELi4ELi2ELb0ELb0EN7cutlass10bfloat16_tE19Flash_kernel_traitsILi128ELi64ELi128ELi8ES3_EELb0ELb0ELb0ELb0ELb0ELb1ELb0EEEvNS_16Flash_bwd_paramsE:
        /* <DEDUP_REMOVED lines=9> */
[----:B------:R-:W1:Y:S01]  /*0090*/  S2UR UR38, SR_CTAID.Y ;  /* 0x00000000002679c3 */ /* 0x000e620000002600 */
[----:B------:R-:W1:Y:S01]  /*00a0*/  LDCU.64 UR36, c[0x0][0x468] ;  /* 0x00008d00ff2477ac */ /* 0x000e620008000a00 */
[----:B------:R-:W2:Y:S06]  /*00b0*/  LDCU.64 UR6, c[0x0][0x460] ;  /* 0x00008c00ff0677ac */ /* 0x000eac0008000a00 */
[----:B------:R-:W-:Y:S01]  /*00c0*/  S2UR UR24, SR_CgaCtaId ;  /* 0x00000000001879c3 */ /* 0x000fe20000008800 */
[----:B------:R-:W3:Y:S01]  /*00d0*/  LDCU.64 UR4, c[0x0][0x468] ;  /* 0x00008d00ff0477ac */ /* 0x000ee20008000a00 */
[----:B------:R-:W4:Y:S06]  /*00e0*/  LDCU.U8 UR8, c[0x0][0x532] ;  /* 0x0000a640ff0877ac */ /* 0x000f2c0008000000 */
[----:B------:R-:W-:Y:S01]  /*00f0*/  S2UR UR23, SR_CTAID.Z ;  /* 0x00000000001779c3 */ /* 0x000fe20000002700 */
[----:B------:R-:W4:Y:S01]  /*0100*/  LDCU UR10, c[0x0][0x438] ;  /* 0x00008700ff0a77ac */ /* 0x000f220008000800 */
[----:B------:R-:W4:Y:S06]  /*0110*/  LDCU.64 UR32, c[0x0][0x358] ;  /* 0x00006b00ff2077ac */ /* 0x000f2c0008000a00 */
[----:B------:R-:W-:Y:S01]  /*0120*/  S2UR UR21, SR_CTAID.X ;  /* 0x00000000001579c3 */ /* 0x000fe20000002500 */
[----:B-1----:R-:W-:-:S02]  /*0130*/  ULEA UR36, UP0, UR38, UR36, 0x2 ;  /* 0x0000002426247291 */ /* 0x002fc4000f8010ff */
[----:B--2---:R-:W-:Y:S02]  /*0140*/  UISETP.NE.U32.AND UP1, UPT, UR6, URZ, UPT ;  /* 0x000000ff0600728c */ /* 0x004fe4000bf25070 */
[----:B------:R-:W-:Y:S02]  /*0150*/  ULEA.HI.X UR37, UR38, UR37, URZ, 0x2, UP0 ;  /* 0x0000002526257291 */ /* 0x000fe400080f14ff */
[----:B------:R-:W-:Y:S01]  /*0160*/  UISETP.NE.U32.AND UP0, UPT, UR6, URZ, UPT ;  /* 0x000000ff0600728c */ /* 0x000fe2000bf05070 */
[----:B------:R-:W-:Y:S01]  /*0170*/  S2UR UR18, SR_CTAID.Y ;  /* 0x00000000001279c3 */ /* 0x000fe20000002600 */
[----:B---3--:R-:W-:Y:S02]  /*0180*/  UISETP.EQ.U32.AND UP2, UPT, UR4, URZ, UPT ;  /* 0x000000ff0400728c */ /* 0x008fe4000bf42070 */
[----:B------:R-:W-:Y:S02]  /*0190*/  UISETP.NE.U32.AND UP6, UPT, UR4, URZ, UPT ;  /* 0x000000ff0400728c */ /* 0x000fe4000bfc5070 */
[----:B------:R-:W-:-:S02]  /*01a0*/  UISETP.NE.AND.EX UP5, UPT, UR7, URZ, UPT, UP1 ;  /* 0x000000ff0700728c */ /* 0x000fc4000bfa5310 */
[----:B------:R-:W-:Y:S01]  /*01b0*/  UISETP.NE.AND.EX UP4, UPT, UR7, URZ, UPT, UP0 ;  /* 0x000000ff0700728c */ /* 0x000fe2000bf85300 */
[----:B------:R-:W1:Y:S01]  /*01c0*/  S2UR UR4, SR_CgaCtaId ;  /* 0x00000000000479c3 */ /* 0x000e620000008800 */
[----:B------:R-:W2:Y:S01]  /*01d0*/  LDCU.64 UR6, c[0x0][0x470] ;  /* 0x00008e00ff0677ac */ /* 0x000ea20008000a00 */
[----:B----4-:R-:W-:Y:S02]  /*01e0*/  UISETP.NE.AND UP3, UPT, UR8, URZ, UPT ;  /* 0x000000ff0800728c */ /* 0x010fe4000bf65270 */
[----:B------:R-:W-:-:S04]  /*01f0*/  UISETP.NE.AND.EX UP6, UPT, UR5, URZ, UPT, UP6 ;  /* 0x000000ff0500728c */ /* 0x000fc8000bfc5360 */
[----:B------:R-:W3:Y:S01]  /*0200*/  S2UR UR20, SR_CTAID.Z ;  /* 0x00000000001479c3 */ /* 0x000ee20000002700 */
[----:B------:R-:W-:Y:S01]  /*0210*/  UISETP.EQ.OR.EX UP0, UPT, UR5, URZ, !UP3, UP2 ;  /* 0x000000ff0500728c */ /* 0x000fe2000df02720 */
[----:B------:R-:W-:Y:S02]  /*0220*/  UMOV UR8, 0x400 ;  /* 0x0000040000087882 */ /* 0x000fe40000000000 */
[----:B------:R-:W-:Y:S01]  /*0230*/  UMOV UR5, 0x400 ;  /* 0x0000040000057882 */ /* 0x000fe20000000000 */
[----:B------:R-:W-:Y:S02]  /*0240*/  UP2UR UR26, UPR, URZ, 0x1 ;  /* 0x00000001ff1a7883 */ /* 0x000fe40008000000 */
[----:B------:R-:W-:Y:S01]  /*0250*/  UP2UR UR25, UPR, URZ, 0x8 ;  /* 0x00000008ff197883 */ /* 0x000fe20008000000 */
[----:B------:R-:W4:Y:S01]  /*0260*/  LDCU.64 UR28, c[0x0][0x460] ;  /* 0x00008c00ff1c77ac */ /* 0x000f220008000a00 */
[----:B--2---:R-:W-:Y:S01]  /*0270*/  UISETP.NE.U32.AND UP0, UPT, UR6, URZ, UPT ;  /* 0x000000ff0600728c */ /* 0x004fe2000bf05070 */
[----:B------:R-:W2:Y:S01]  /*0280*/  LDCU UR19, c[0x0][0x438] ;  /* 0x00008700ff1377ac */ /* 0x000ea20008000800 */
[----:B-1----:R-:W-:Y:S01]  /*0290*/  ULEA UR4, UR4, UR5, 0x18 ;  /* 0x0000000504047291 */ /* 0x002fe2000f8ec0ff */
[----:B------:R-:W1:Y:S01]  /*02a0*/  @!UP4 LDCU UR22, c[0x0][0x434] ;  /* 0x00008680ff16c7ac */ /* 0x000e620008000800 */
[----:B------:R-:W-:-:S02]  /*02b0*/  ULEA UR24, UR24, UR8, 0x18 ;  /* 0x0000000818187291 */ /* 0x000fc4000f8ec0ff */
[----:B------:R-:W-:Y:S01]  /*02c0*/  UISETP.NE.AND.EX UP3, UPT, UR7, URZ, UPT, UP0 ;  /* 0x000000ff0700728c */ /* 0x000fe2000bf65300 */
[----:B------:R-:W-:Y:S01]  /*02d0*/  UMOV UR5, 0xffffc000 ;  /* 0xffffc00000057882 */ /* 0x000fe20000000000 */
[----:B------:R-:W-:Y:S01]  /*02e0*/  UMOV UR27, URZ ;  /* 0x000000ff001b7c82 */ /* 0x000fe20008000000 */
[----:B------:R-:W-:-:S08]  /*02f0*/  UMOV UR30, URZ ;  /* 0x000000ff001e7c82 */ /* 0x000fd00008000000 */
.L_x_382:
[----:B-----5:R-:W5:Y:S01]  /*0300*/  LDCU.64 UR8, c[0x0][0x478] ;  /* 0x00008f00ff0877ac */ /* 0x020f620008000a00 */
[----:B------:R-:W-:Y:S02]  /*0310*/  PLOP3.LUT P1, PT, PT, PT, UP3, 0x80, 0x8 ;  /* 0x000000000008781c */ /* 0x000fe40003f2f038 */
[----:B------:R-:W-:Y:S01]  /*0320*/  PLOP3.LUT P4, PT, PT, PT, UP5, 0x80, 0x8 ;  /* 0x000000000008781c */ /* 0x000fe20003f8f058 */
[----:B------:R-:W-:Y:S01]  /*0330*/  @UP3 ULEA UR12, UP0, UR38, UR6, 0x2 ;  /* 0x00000006260c3291 */ /* 0x000fe2000f8010ff */
[----:B------:R-:W-:Y:S01]  /*0340*/  PLOP3.LUT P2, PT, PT, PT, UP4, 0x80, 0x8 ;  /* 0x000000000008781c */ /* 0x000fe20003f4f048 */
[----:B------:R-:W-:Y:S02]  /*0350*/  UISETP.NE.AND UP2, UPT, UR26, URZ, UPT ;  /* 0x000000ff1a00728c */ /* 0x000fe4000bf45270 */
[----:B------:R-:W-:Y:S02]  /*0360*/  @UP3 ULEA.HI.X UR13, UR38, UR7, URZ, 0x2, UP0 ;  /* 0x00000007260d3291 */ /* 0x000fe400080f14ff */
[----:B-1-3--:R-:W-:-:S04]  /*0370*/  IMAD.U32 R4, RZ, RZ, UR12 ;  /* 0x0000000cff047e24 */ /* 0x00afc8000f8e00ff */
[----:B------:R-:W-:Y:S01]  /*0380*/  IMAD.U32 R5, RZ, RZ, UR13 ;  /* 0x0000000dff057e24 */ /* 0x000fe2000f8e00ff */
[----:B----4-:R-:W-:Y:S02]  /*0390*/  UIMAD.WIDE.U32 UR12, UR38, 0x4, UR28 ;  /* 0x00000004260c78a5 */ /* 0x010fe4000f8e001c */
[----:B-----5:R-:W-:Y:S02]  /*03a0*/  UISETP.NE.U32.AND UP0, UPT, UR8, URZ, UPT ;  /* 0x000000ff0800728c */ /* 0x020fe4000bf05070 */
[----:B------:R-:W4:Y:S02]  /*03b0*/  @P1 LDG.E R6, desc[UR32][R4.64] ;  /* 0x0000002004061981 */ /* 0x000f24000c1e1900 */
[----:B------:R-:W-:-:S06]  /*03c0*/  UISETP.NE.AND.EX UP0, UPT, UR9, URZ, UPT, UP0 ;  /* 0x000000ff0900728c */ /* 0x000fcc000bf05300 */
[----:B------:R-:W-:-:S05]  /*03d0*/  PLOP3.LUT P0, PT, PT, PT, UP0, 0x80, 0x8 ;  /* 0x000000000008781c */ /* 0x000fca0003f0f008 */
[----:B------:R-:W-:Y:S01]  /*03e0*/  @UP0 ULEA UR14, UP1, UR38, UR8, 0x2 ;  /* 0x00000008260e0291 */ /* 0x000fe2000f8210ff */
[----:B------:R-:W-:Y:S01]  /*03f0*/  PLOP3.LUT P3, PT, PT, PT, UP2, 0x80, 0x8 ;  /* 0x000000000008781c */ /* 0x000fe20003f6f028 */
[----:B------:R-:W5:Y:S02]  /*0400*/  @!UP0 LDCU UR11, c[0x0][0x43c] ;  /* 0x00008780ff0b87ac */ /* 0x000f640008000800 */
[----:B------:R-:W-:Y:S02]  /*0410*/  @UP0 ULEA.HI.X UR15, UR38, UR9, URZ, 0x2, UP1 ;  /* 0x00000009260f0291 */ /* 0x000fe400088f14ff */
[----:B------:R-:W-:Y:S01]  /*0420*/  IMAD.U32 R2, RZ, RZ, UR14 ;  /* 0x0000000eff027e24 */ /* 0x000fe2000f8e00ff */
[----:B------:R-:W2:Y:S03]  /*0430*/  @!UP0 LDCU.64 UR8, c[0x0][0x488] ;  /* 0x00009100ff0887ac */ /* 0x000ea60008000a00 */
[----:B------:R-:W-:-:S05]  /*0440*/  IMAD.U32 R3, RZ, RZ, UR15 ;  /* 0x0000000fff037e24 */ /* 0x000fca000f8e00ff */
[----:B------:R3:W4:Y:S01]  /*0450*/  @P0 LDG.E R4, desc[UR32][R2.64] ;  /* 0x0000002002040981 */ /* 0x000722000c1e1900 */
[----:B------:R-:W-:Y:S01]  /*0460*/  UMOV UR34, URZ ;  /* 0x000000ff00227c82 */ /* 0x000fe20008000000 */
[----:B------:R-:W-:Y:S01]  /*0470*/  UMOV UR16, 0xffffffff ;  /* 0xffffffff00107882 */ /* 0x000fe20000000000 */
[----:B------:R-:W-:Y:S01]  /*0480*/  UMOV UR40, 0xffffffff ;  /* 0xffffffff00287882 */ /* 0x000fe20000000000 */
[----:B--2---:R-:W-:-:S04]  /*0490*/  @!UP0 UISETP.NE.U32.AND UP1, UPT, UR8, URZ, UPT ;  /* 0x000000ff0800828c */ /* 0x004fc8000bf25070 */
[----:B------:R-:W-:Y:S02]  /*04a0*/  @!UP0 UISETP.NE.AND.EX UP1, UPT, UR9, URZ, UPT, UP1 ;  /* 0x000000ff0900828c */ /* 0x000fe4000bf25310 */
[----:B------:R-:W-:Y:S02]  /*04b0*/  USHF.L.U32 UR39, UR35, 0x7, URZ ;  /* 0x0000000723277899 */ /* 0x000fe400080006ff */
[----:B-----5:R-:W-:Y:S01]  /*04c0*/  @!UP0 USEL UR9, UR11, URZ, UP1 ;  /* 0x000000ff0b098287 */ /* 0x020fe20008800000 */
[----:B---3--:R-:W-:Y:S02]  /*04d0*/  IMAD.U32 R2, RZ, RZ, UR12 ;  /* 0x0000000cff027e24 */ /* 0x008fe4000f8e00ff */
[----:B------:R-:W-:-:S05]  /*04e0*/  IMAD.U32 R3, RZ, RZ, UR13 ;  /* 0x0000000dff037e24 */ /* 0x000fca000f8e00ff */
[----:B------:R-:W2:Y:S04]  /*04f0*/  @P4 LDG.E R5, desc[UR32][R2.64] ;  /* 0x0000002002054981 */ /* 0x000ea8000c1e1900 */
[----:B------:R3:W5:Y:S02]  /*0500*/  @P2 LDG.E R0, desc[UR32][R2.64+0x4] ;  /* 0x0000042002002981 */ /* 0x000764000c1e1900 */
[----:B---3--:R-:W-:Y:S02]  /*0510*/  IMAD.U32 R2, RZ, RZ, UR36 ;  /* 0x00000024ff027e24 */ /* 0x008fe4000f8e00ff */
[----:B------:R-:W-:-:S05]  /*0520*/  IMAD.U32 R3, RZ, RZ, UR37 ;  /* 0x00000025ff037e24 */ /* 0x000fca000f8e00ff */
[----:B------:R-:W3:Y:S01]  /*0530*/  @!P3 LDG.E R2, desc[UR32][R2.64] ;  /* 0x000000200202b981 */ /* 0x000ee2000c1e1900 */
[----:B----4-:R-:W-:Y:S02]  /*0540*/  @P1 R2UR UR34, R6 ;  /* 0x00000000062212ca */ /* 0x010fe400000e0000 */
[----:B------:R-:W-:-:S13]  /*0550*/  @P0 R2UR UR31, R4 ;  /* 0x00000000041f02ca */ /* 0x000fda00000e0000 */
[----:B------:R-:W-:Y:S01]  /*0560*/  @UP0 UIADD3 UR31, UPT, UPT, UR31, -UR34, URZ ;  /* 0x800000221f1f0290 */ /* 0x000fe2000fffe0ff */
[----:B--2---:R-:W-:Y:S02]  /*0570*/  @P4 R2UR UR16, R5 ;  /* 0x00000000051042ca */ /* 0x004fe400000e0000 */
[----:B-----5:R-:W-:Y:S02]  /*0580*/  @P2 R2UR UR8, R0 ;  /* 0x00000000000822ca */ /* 0x020fe400000e0000 */
[----:B---3--:R-:W-:Y:S01]  /*0590*/  @!P3 R2UR UR40, R2 ;  /* 0x000000000228b2ca */ /* 0x008fe200000e0000 */
[----:B------:R-:W-:-:S14]  /*05a0*/  BRA.U !UP6, `(.L_x_329) ;  /* 0x000000010e247547 */ /* 0x000fdc000b800000 */
[----:B------:R-:W-:Y:S01]  /*05b0*/  UISETP.NE.AND UP1, UPT, UR25, URZ, UPT ;  /* 0x000000ff1900728c */ /* 0x000fe2000bf25270 */
[----:B------:R-:W-:Y:S02]  /*05c0*/  IMAD.U32 R2, RZ, RZ, UR36 ;  /* 0x00000024ff027e24 */ /* 0x000fe4000f8e00ff */
[----:B------:R-:W-:-:S03]  /*05d0*/  IMAD.U32 R3, RZ, RZ, UR37 ;  /* 0x00000025ff037e24 */ /* 0x000fc6000f8e00ff */
[----:B------:R-:W-:-:S13]  /*05e0*/  PLOP3.LUT P0, PT, PT, PT, UP1, 0x80, 0x8 ;  /* 0x000000000008781c */ /* 0x000fda0003f0f018 */
[----:B------:R-:W2:Y:S04]  /*05f0*/  @P0 LDG.E R0, desc[UR32][R2.64+0x4] ;  /* 0x0000042002000981 */ /* 0x000ea8000c1e1900 */
[----:B------:R-:W3:Y:S01]  /*0600*/  @!P0 LDG.E R2, desc[UR32][R2.64] ;  /* 0x0000002002028981 */ /* 0x000ee2000c1e1900 */
[----:B--2---:R-:W-:-:S13]  /*0610*/  @P0 R2UR UR10, R0 ;  /* 0x00000000000a02ca */ /* 0x004fda00000e0000 */
[----:B------:R-:W-:-:S07]  /*0620*/  @UP1 UIADD3 UR10, UPT, UPT, UR10, -UR40, URZ ;  /* 0x800000280a0a1290 */ /* 0x000fce000fffe0ff */
[----:B---3--:R-:W-:-:S15]  /*0630*/  @!P0 R2UR UR10, R2 ;  /* 0x00000000020a82ca */ /* 0x008fde00000e0000 */
.L_x_329:
[----:B------:R-:W-:Y:S01]  /*0640*/  @!UP0 UIADD3 UR31, UPT, UPT, UR9, UR10, -UR34 ;  /* 0x0000000a091f8290 */ /* 0x000fe2000fffe822 */
[----:B-1----:R-:W-:Y:S01]  /*0650*/  @!UP4 UMOV UR42, UR22 ;  /* 0x00000016002acc82 */ /* 0x002fe20008000000 */
[----:B------:R-:W-:Y:S02]  /*0660*/  @UP4 UIADD3 UR42, UPT, UPT, UR8, -UR16, URZ ;  /* 0x80000010082a4290 */ /* 0x000fe4000fffe0ff */
[----:B------:R-:W-:-:S09]  /*0670*/  UISETP.GT.AND UP0, UPT, UR31, UR39, UPT ;  /* 0x000000271f00728c */ /* 0x000fd2000bf04270 */
[----:B------:R-:W-:Y:S05]  /*0680*/  BRA.U !UP0, `(.L_x_330) ;  /* 0x0000008908187547 */ /* 0x000fea000b800000 */
[----:B------:R-:W-:Y:S02]  /*0690*/  UISETP.NE.AND UP1, UPT, UR16, -0x1, UPT ;  /* 0xffffffff1000788c */ /* 0x000fe4000bf25270 */
[----:B------:R-:W-:Y:S02]  /*06a0*/  UIADD3 UR13, UPT, UPT, UR42, 0x3f, URZ ;  /* 0x0000003f2a0d7890 */ /* 0x000fe4000fffe0ff */
[----:B------:R-:W-:Y:S02]  /*06b0*/  UISETP.NE.AND UP2, UPT, UR40, -0x1, UPT ;  /* 0xffffffff2800788c */ /* 0x000fe4000bf45270 */
[----:B------:R-:W-:-:S04]  /*06c0*/  USHF.R.S32.HI UR12, URZ, 0x1f, UR13 ;  /* 0x0000001fff0c7899 */ /* 0x000fc8000801140d */
[----:B------:R-:W-:Y:S01]  /*06d0*/  ULEA.HI UR12, UR12, UR13, URZ, 0x6 ;  /* 0x0000000d0c0c7291 */ /* 0x000fe2000f8f30ff */
[----:B------:R-:W1:Y:S01]  /*06e0*/  @!UP1 LDCU.64 UR10, c[0x0][0x398] ;  /* 0x00007300ff0a97ac */ /* 0x000e620008000a00 */
[----:B------:R-:W2:Y:S02]  /*06f0*/  @UP1 LDCU.64 UR8, c[0x0][0x3b0] ;  /* 0x00007600ff0817ac */ /* 0x000ea40008000a00 */
[----:B------:R-:W-:-:S04]  /*0700*/  USHF.R.S32.HI UR49, URZ, 0x6, UR12 ;  /* 0x00000006ff317899 */ /* 0x000fc8000801140c */
[----:B------:R-:W-:-:S04]  /*0710*/  ULEA UR43, UR49, 0xffffffc0, 0x6 ;  /* 0xffffffc0312b7891 */ /* 0x000fc8000f8e30ff */
[----:B------:R-:W-:Y:S02]  /*0720*/  USHF.R.S32.HI UR47, URZ, 0x1f, UR43 ;  /* 0x0000001fff2f7899 */ /* 0x000fe4000801142b */
[----:B-1----:R-:W-:Y:S02]  /*0730*/  @!UP1 UIMAD.WIDE.U32 UR44, UR38, UR10, URZ ;  /* 0x0000000a262c92a5 */ /* 0x002fe4000f8e00ff */
[----:B--2---:R-:W-:Y:S02]  /*0740*/  @UP1 UIMAD.WIDE.U32 UR14, UR16, UR8, URZ ;  /* 0x00000008100e12a5 */ /* 0x004fe4000f8e00ff */
[----:B------:R-:W-:-:S03]  /*0750*/  @!UP1 UIMAD UR45, UR38, UR11, UR45 ;  /* 0x0000000b262d92a4 */ /* 0x000fc6000f8e022d */
[----:B------:R-:W-:Y:S01]  /*0760*/  @!UP1 UMOV UR48, UR44 ;  /* 0x0000002c00309c82 */ /* 0x000fe20008000000 */
[----:B------:R-:W-:Y:S01]  /*0770*/  @UP1 UIMAD UR45, UR16, UR9, UR15 ;  /* 0x00000009102d12a4 */ /* 0x000fe2000f8e020f */
[----:B------:R-:W-:Y:S01]  /*0780*/  @UP1 UMOV UR48, UR14 ;  /* 0x0000000e00301c82 */ /* 0x000fe20008000000 */
[----:B------:R-:W-:Y:S10]  /*0790*/  BRA.U UP2, `(.L_x_331) ;  /* 0x0000000102347547 */ /* 0x000ff4000b800000 */
[----:B------:R-:W1:Y:S01]  /*07a0*/  LDCU.64 UR14, c[0x0][0x3b8] ;  /* 0x00007700ff0e77ac */ /* 0x000e620008000a00 */
[----:B------:R-:W2:Y:S01]  /*07b0*/  LDCU.64 UR8, c[0x0][0x3a0] ;  /* 0x00007400ff0877ac */ /* 0x000ea20008000a00 */
[----:B------:R-:W-:-:S04]  /*07c0*/  USHF.R.S32.HI UR10, URZ, 0x1f, UR34 ;  /* 0x0000001fff0a7899 */ /* 0x000fc80008011422 */
[----:B-1----:R-:W-:Y:S02]  /*07d0*/  UIMAD UR10, UR10, UR14, URZ ;  /* 0x0000000e0a0a72a4 */ /* 0x002fe4000f8e02ff */
[----:B------:R-:W-:Y:S02]  /*07e0*/  UIMAD.WIDE.U32 UR12, UR34, UR14, URZ ;  /* 0x0000000e220c72a5 */ /* 0x000fe4000f8e00ff */
[----:B------:R-:W-:-:S04]  /*07f0*/  UIMAD UR10, UR34, UR15, UR10 ;  /* 0x0000000f220a72a4 */ /* 0x000fc8000f8e020a */
[----:B------:R-:W-:-:S03]  /*0800*/  UIADD3 UR11, UPT, UPT, UR13, UR10, URZ ;  /* 0x0000000a0d0b7290 */ /* 0x000fc6000fffe0ff */
[----:B------:R-:W-:Y:S02]  /*0810*/  UMOV UR10, UR12 ;  /* 0x0000000c000a7c82 */ /* 0x000fe40008000000 */
[----:B--2---:R-:W-:-:S04]  /*0820*/  UIMAD.WIDE.U32 UR10, UR38, UR8, UR10 ;  /* 0x00000008260a72a5 */ /* 0x004fc8000f8e000a */
[----:B------:R-:W-:-:S03]  /*0830*/  UIMAD UR9, UR38, UR9, UR11 ;  /* 0x00000009260972a4 */ /* 0x000fc6000f8e020b */
[----:B------:R-:W-:-:S03]  /*0840*/  UMOV UR44, UR10 ;  /* 0x0000000a002c7c82 */ /* 0x000fc60008000000 */
[----:B------:R-:W-:Y:S01]  /*0850*/  MOV R21, UR9 ;  /* 0x0000000900157c02 */ /* 0x000fe20008000f00 */
[----:B------:R-:W-:Y:S05]  /*0860*/  BRA `(.L_x_332) ;  /* 0x00000000001c7947 */ /* 0x000fea0003800000 */
.L_x_331:
[----:B------:R-:W1:Y:S01]  /*0870*/  LDCU.64 UR14, c[0x0][0x3b8] ;  /* 0x00007700ff0e77ac */ /* 0x000e620008000a00 */
[----:B------:R-:W-:-:S04]  /*0880*/  UIADD3 UR8, UPT, UPT, UR34, UR40, URZ ;  /* 0x0000002822087290 */ /* 0x000fc8000fffe0ff */
[----:B-1----:R-:W-:Y:S02]  /*0890*/  UIMAD.WIDE.U32 UR10, UR8, UR14, URZ ;  /* 0x0000000e080a72a5 */ /* 0x002fe4000f8e00ff */
[----:B------:R-:W-:-:S04]  /*08a0*/  UIMAD UR8, UR8, UR15, URZ ;  /* 0x0000000f080872a4 */ /* 0x000fc8000f8e02ff */
[----:B------:R-:W-:Y:S01]  /*08b0*/  UIADD3 UR8, UPT, UPT, UR11, UR8, URZ ;  /* 0x000000080b087290 */ /* 0x000fe2000fffe0ff */
[----:B------:R-:W-:-:S05]  /*08c0*/  UMOV UR44, UR10 ;  /* 0x0000000a002c7c82 */ /* 0x000fca0008000000 */
[----:B------:R-:W-:Y:S02]  /*08d0*/  MOV R21, UR8 ;  /* 0x0000000800157c02 */ /* 0x000fe40008000f00 */
.L_x_332:
[----:B------:R-:W1:Y:S01]  /*08e0*/  LDC R5, c[0x0][0x3e8] ;  /* 0x0000fa00ff057b82 */ /* 0x000e620000000800 */
[----:B------:R-:W2:Y:S01]  /*08f0*/  S2R R6, SR_CTAID.Z ;  /* 0x0000000000067919 */ /* 0x000ea20000002700 */
[----:B------:R-:W-:Y:S01]  /*0900*/  USHF.R.S32.HI UR41, URZ, 0x1f, UR39 ;  /* 0x0000001fff297899 */ /* 0x000fe20008011427 */
[----:B-1----:R-:W-:-:S05]  /*0910*/  IABS R0, R5 ;  /* 0x0000000500007213 */ /* 0x002fca0000000000 */
[----:B------:R-:W-:-:S04]  /*0920*/  IMAD.MOV.U32 R4, RZ, RZ, R0 ;  /* 0x000000ffff047224 */ /* 0x000fc800078e0000 */
[----:B------:R-:W1:Y:S01]  /*0930*/  I2F.RP R2, R4 ;  /* 0x0000000400027306 */ /* 0x000e620000209400 */
[----:B--2---:R-:W-:-:S07]  /*0940*/  IABS R6, R6 ;  /* 0x0000000600067213 */ /* 0x004fce0000000000 */
[----:B-1----:R-:W1:Y:S02]  /*0950*/  MUFU.RCP R2, R2 ;  /* 0x0000000200027308 */ /* 0x002e640000001000 */
[----:B-1----:R-:W-:-:S06]  /*0960*/  VIADD R2, R2, 0xffffffe ;  /* 0x0ffffffe02027836 */ /* 0x002fcc0000000000 */
[----:B------:R-:W1:Y:S02]  /*0970*/  F2I.FTZ.U32.TRUNC.NTZ R3, R2 ;  /* 0x0000000200037305 */ /* 0x000e64000021f000 */
[----:B-1----:R-:W-:Y:S01]  /*0980*/  IADD3 R0, PT, PT, RZ, -R3, RZ ;  /* 0x80000003ff007210 */ /* 0x002fe20007ffe0ff */
[----:B------:R-:W-:-:S04]  /*0990*/  IMAD.MOV.U32 R2, RZ, RZ, RZ ;  /* 0x000000ffff027224 */ /* 0x000fc800078e00ff */
[----:B------:R-:W-:-:S04]  /*09a0*/  IMAD R0, R0, R4, RZ ;  /* 0x0000000400007224 */ /* 0x000fc800078e02ff */
[----:B------:R-:W-:-:S04]  /*09b0*/  IMAD.HI.U32 R0, R3, R0, R2 ;  /* 0x0000000003007227 */ /* 0x000fc800078e0002 */
[----:B------:R-:W-:-:S04]  /*09c0*/  IMAD.MOV.U32 R3, RZ, RZ, R6 ;  /* 0x000000ffff037224 */ /* 0x000fc800078e0006 */
[----:B------:R-:W-:-:S05]  /*09d0*/  IMAD.HI.U32 R0, R0, R3, RZ ;  /* 0x0000000300007227 */ /* 0x000fca00078e00ff */
[----:B------:R-:W-:-:S05]  /*09e0*/  IADD3 R2, PT, PT, -R0, RZ, RZ ;  /* 0x000000ff00027210 */ /* 0x000fca0007ffe1ff */
[----:B------:R-:W-:-:S05]  /*09f0*/  IMAD R2, R4, R2, R3 ;  /* 0x0000000204027224 */ /* 0x000fca00078e0203 */
[----:B------:R-:W-:-:S13]  /*0a00*/  ISETP.GT.U32.AND P1, PT, R4, R2, PT ;  /* 0x000000020400720c */ /* 0x000fda0003f24070 */
[----:B------:R-:W-:Y:S02]  /*0a10*/  @!P1 IMAD.IADD R2, R2, 0x1, -R4 ;  /* 0x0000000102029824 */ /* 0x000fe400078e0a04 */
[----:B------:R-:W-:Y:S01]  /*0a20*/  @!P1 VIADD R0, R0, 0x1 ;  /* 0x0000000100009836 */ /* 0x000fe20000000000 */
[C---:B------:R-:W-:Y:S02]  /*0a30*/  ISETP.NE.AND P1, PT, R5.reuse, RZ, PT ;  /* 0x000000ff0500720c */ /* 0x040fe40003f25270 */
[----:B------:R-:W-:Y:S02]  /*0a40*/  ISETP.GE.U32.AND P2, PT, R2, R4, PT ;  /* 0x000000040200720c */ /* 0x000fe40003f46070 */
[----:B------:R-:W-:-:S04]  /*0a50*/  LOP3.LUT R2, R5, UR23, RZ, 0x3c, !PT ;  /* 0x0000001705027c12 */ /* 0x000fc8000f8e3cff */
[----:B------:R-:W-:-:S07]  /*0a60*/  ISETP.GE.AND P0, PT, R2, RZ, PT ;  /* 0x000000ff0200720c */ /* 0x000fce0003f06270 */
[----:B------:R-:W-:-:S05]  /*0a70*/  @P2 IADD3 R0, PT, PT, R0, 0x1, RZ ;  /* 0x0000000100002810 */ /* 0x000fca0007ffe0ff */
[----:B------:R-:W-:-:S05]  /*0a80*/  IMAD.MOV.U32 R14, RZ, RZ, R0 ;  /* 0x000000ffff0e7224 */ /* 0x000fca00078e0000 */
[----:B------:R-:W-:Y:S02]  /*0a90*/  @!P0 IADD3 R14, PT, PT, -R14, RZ, RZ ;  /* 0x000000ff0e0e8210 */ /* 0x000fe40007ffe1ff */
[----:B------:R-:W-:-:S04]  /*0aa0*/  @!P1 LOP3.LUT R14, RZ, R5, RZ, 0x33, !PT ;  /* 0x00000005ff0e9212 */ /* 0x000fc800078e33ff */
[----:B------:R-:W-:Y:S01]  /*0ab0*/  SHF.R.S32.HI R20, RZ, 0x1f, R14 ;  /* 0x0000001fff147819 */ /* 0x000fe2000001140e */
[----:B------:R-:W-:Y:S05]  /*0ac0*/  BRA.U UP2, `(.L_x_333) ;  /* 0x0000000102347547 */ /* 0x000fea000b800000 */
        /* <DEDUP_REMOVED lines=12> */
[----:B------:R-:W-:Y:S06]  /*0b90*/  BRA `(.L_x_334) ;  /* 0x00000000001c7947 */ /* 0x000fec0003800000 */
.L_x_333:
[----:B------:R-:W1:Y:S01]  /*0ba0*/  LDCU.64 UR12, c[0x0][0x3c0] ;  /* 0x00007800ff0c77ac */ /* 0x000e620008000a00 */
[----:B------:R-:W-:-:S04]  /*0bb0*/  UIADD3 UR8, UPT, UPT, UR34, UR40, URZ ;  /* 0x0000002822087290 */ /* 0x000fc8000fffe0ff */
[----:B-1----:R-:W-:Y:S02]  /*0bc0*/  UIMAD.WIDE.U32 UR10, UR8, UR12, URZ ;  /* 0x0000000c080a72a5 */ /* 0x002fe4000f8e00ff */
[----:B------:R-:W-:-:S04]  /*0bd0*/  UIMAD UR8, UR8, UR13, URZ ;  /* 0x0000000d080872a4 */ /* 0x000fc8000f8e02ff */
[----:B------:R-:W-:Y:S01]  /*0be0*/  UIADD3 UR8, UPT, UPT, UR11, UR8, URZ ;  /* 0x000000080b087290 */ /* 0x000fe2000fffe0ff */
[----:B------:R-:W-:-:S05]  /*0bf0*/  UMOV UR46, UR10 ;  /* 0x0000000a002e7c82 */ /* 0x000fca0008000000 */
[----:B------:R-:W-:-:S07]  /*0c00*/  MOV R19, UR8 ;  /* 0x0000000800137c02 */ /* 0x000fce0008000f00 */
.L_x_334:
[----:B------:R-:W1:Y:S01]  /*0c10*/  @!UP1 LDCU.64 UR10, c[0x0][0x588] ;  /* 0x0000b100ff0a97ac */ /* 0x000e620008000a00 */
[----:B------:R-:W2:Y:S01]  /*0c20*/  @UP1 LDCU.64 UR8, c[0x0][0x590] ;  /* 0x0000b200ff0817ac */ /* 0x000ea20008000a00 */
[----:B------:R-:W3:Y:S01]  /*0c30*/  LDCU UR17, c[0x0][0x3e0] ;  /* 0x00007c00ff1177ac */ /* 0x000ee20008000800 */
[----:B------:R-:W3:Y:S01]  /*0c40*/  LDCU UR50, c[0x0][0x44c] ;  /* 0x00008980ff3277ac */ /* 0x000ee20008000800 */
[----:B-1----:R-:W-:-:S04]  /*0c50*/  @!UP1 UIMAD.WIDE.U32 UR58, UR38, UR10, URZ ;  /* 0x0000000a263a92a5 */ /* 0x002fc8000f8e00ff */
[----:B------:R-:W-:Y:S02]  /*0c60*/  @!UP1 UIMAD UR51, UR38, UR11, UR59 ;  /* 0x0000000b263392a4 */ /* 0x000fe4000f8e023b */
[----:B--2---:R-:W-:-:S04]  /*0c70*/  @UP1 UIMAD.WIDE.U32 UR10, UR16, UR8, URZ ;  /* 0x00000008100a12a5 */ /* 0x004fc8000f8e00ff */
[----:B------:R-:W-:Y:S02]  /*0c80*/  @UP1 UIMAD UR51, UR16, UR9, UR11 ;  /* 0x00000009103312a4 */ /* 0x000fe4000f8e020b */
[----:B---3--:R-:W-:Y:S01]  /*0c90*/  UIMAD.WIDE UR54, UR17, UR50, URZ ;  /* 0x00000032113672a5 */ /* 0x008fe2000f8e02ff */
[----:B------:R-:W-:Y:S01]  /*0ca0*/  @UP1 UMOV UR58, UR10 ;  /* 0x0000000a003a1c82 */ /* 0x000fe20008000000 */
[----:B------:R-:W-:Y:S10]  /*0cb0*/  BRA.U UP1, `(.L_x_335) ;  /* 0x0000000101447547 */ /* 0x000ff4000b800000 */
[----:B------:R-:W1:Y:S01]  /*0cc0*/  LDCU UR52, c[0x0][0x444] ;  /* 0x00008880ff3477ac */ /* 0x000e620008000800 */
[----:B------:R-:W-:Y:S02]  /*0cd0*/  USHF.R.S32.HI UR9, URZ, 0x1f, UR17 ;  /* 0x0000001fff097899 */ /* 0x000fe40008011411 */
[----:B-1----:R-:W-:Y:S02]  /*0ce0*/  USHF.R.S32.HI UR8, URZ, 0x1f, UR52 ;  /* 0x0000001fff087899 */ /* 0x002fe40008011434 */
[----:B------:R-:W-:Y:S02]  /*0cf0*/  UIMAD.WIDE.U32 UR52, UR38, UR52, URZ ;  /* 0x00000034263472a5 */ /* 0x000fe4000f8e00ff */
[----:B------:R-:W-:Y:S02]  /*0d00*/  UIMAD UR8, UR8, UR38, URZ ;  /* 0x00000026080872a4 */ /* 0x000fe4000f8e02ff */
[----:B------:R-:W-:Y:S02]  /*0d10*/  UIMAD.WIDE.U32 UR10, UR52, UR17, URZ ;  /* 0x00000011340a72a5 */ /* 0x000fe4000f8e00ff */
[----:B------:R-:W-:-:S04]  /*0d20*/  UIADD3 UR8, UPT, UPT, UR53, UR8, URZ ;  /* 0x0000000835087290 */ /* 0x000fc8000fffe0ff */
[----:B------:R-:W-:-:S04]  /*0d30*/  UIMAD UR8, UR8, UR17, URZ ;  /* 0x00000011080872a4 */ /* 0x000fc8000f8e02ff */
[----:B------:R-:W-:Y:S02]  /*0d40*/  UIMAD UR8, UR9, UR52, UR8 ;  /* 0x00000034090872a4 */ /* 0x000fe4000f8e0208 */
[----:B------:R-:W-:Y:S02]  /*0d50*/  USHF.R.S32.HI UR9, URZ, 0x1f, UR50 ;  /* 0x0000001fff097899 */ /* 0x000fe40008011432 */
[----:B------:R-:W-:Y:S02]  /*0d60*/  UIADD3 UR8, UPT, UPT, UR11, UR8, URZ ;  /* 0x000000080b087290 */ /* 0x000fe4000fffe0ff */
[----:B------:R-:W-:Y:S02]  /*0d70*/  UIMAD.WIDE.U32 UR52, UR10, UR50, URZ ;  /* 0x000000320a3472a5 */ /* 0x000fe4000f8e00ff */
[----:B------:R-:W-:-:S04]  /*0d80*/  UIMAD UR8, UR8, UR50, URZ ;  /* 0x00000032080872a4 */ /* 0x000fc8000f8e02ff */
[----:B------:R-:W-:-:S03]  /*0d90*/  UIMAD UR8, UR9, UR10, UR8 ;  /* 0x0000000a090872a4 */ /* 0x000fc6000f8e0208 */
[----:B------:R-:W-:Y:S01]  /*0da0*/  UMOV UR10, UR52 ;  /* 0x00000034000a7c82 */ /* 0x000fe20008000000 */
[----:B------:R-:W-:Y:S01]  /*0db0*/  UIADD3 UR8, UPT, UPT, UR53, UR8, URZ ;  /* 0x0000000835087290 */ /* 0x000fe2000fffe0ff */
[----:B------:R-:W-:Y:S11]  /*0dc0*/  BRA `(.L_x_336) ;  /* 0x00000000000c7947 */ /* 0x000ff60003800000 */
.L_x_335:
[----:B------:R-:W-:Y:S02]  /*0dd0*/  UIMAD.WIDE.U32 UR10, UR54, UR16, URZ ;  /* 0x00000010360a72a5 */ /* 0x000fe4000f8e00ff */
[----:B------:R-:W-:-:S04]  /*0de0*/  UIMAD UR8, UR55, UR16, URZ ;  /* 0x00000010370872a4 */ /* 0x000fc8000f8e02ff */
[----:B------:R-:W-:-:S12]  /*0df0*/  UIADD3 UR8, UPT, UPT, UR11, UR8, URZ ;  /* 0x000000080b087290 */ /* 0x000fd8000fffe0ff */
.L_x_336:
[----:B------:R-:W1:Y:S01]  /*0e00*/  LDCU.U8 UR11, c[0x0][0x548] ;  /* 0x0000a900ff0b77ac */ /* 0x000e620008000000 */
[----:B------:R-:W-:Y:S01]  /*0e10*/  USHF.L.U32 UR9, UR38, 0x7, URZ ;  /* 0x0000000726097899 */ /* 0x000fe200080006ff */
[----:B------:R-:W2:Y:S03]  /*0e20*/  LDCU.U8 UR56, c[0x0][0x5f0] ;  /* 0x0000be00ff3877ac */ /* 0x000ea60008000000 */
[----:B------:R-:W-:-:S04]  /*0e30*/  USEL UR53, UR9, URZ, UP5 ;  /* 0x000000ff09357287 */ /* 0x000fc8000a800000 */
[----:B------:R-:W-:Y:S02]  /*0e40*/  UIADD3 UR53, UP0, UPT, UR43, UR53, URZ ;  /* 0x000000352b357290 */ /* 0x000fe4000ff1e0ff */
[----:B-1----:R-:W-:Y:S02]  /*0e50*/  UISETP.NE.AND UP1, UPT, UR11, URZ, UPT ;  /* 0x000000ff0b00728c */ /* 0x002fe4000bf25270 */
[----:B------:R-:W-:Y:S02]  /*0e60*/  UIADD3.X UR52, UPT, UPT, URZ, UR47, URZ, UP0, !UPT ;  /* 0x0000002fff347290 */ /* 0x000fe400087fe4ff */
[----:B------:R-:W-:Y:S02]  /*0e70*/  UIMAD.WIDE.U32 UR60, UR53, UR54, URZ ;  /* 0x00000036353c72a5 */ /* 0x000fe4000f8e00ff */
[----:B------:R-:W-:-:S04]  /*0e80*/  UIMAD UR52, UR52, UR54, URZ ;  /* 0x00000036343472a4 */ /* 0x000fc8000f8e02ff */
[----:B------:R-:W-:Y:S02]  /*0e90*/  UIMAD UR52, UR55, UR53, UR52 ;  /* 0x00000035373472a4 */ /* 0x000fe4000f8e0234 */
[----:B------:R-:W-:Y:S02]  /*0ea0*/  UIMAD UR53, UR23, UR50, URZ ;  /* 0x00000032173572a4 */ /* 0x000fe4000f8e02ff */
[----:B------:R-:W-:Y:S01]  /*0eb0*/  UIADD3 UR52, UPT, UPT, UR61, UR52, URZ ;  /* 0x000000343d347290 */ /* 0x000fe2000fffe0ff */
[----:B--2---:R-:W-:Y:S11]  /*0ec0*/  BRA.U !UP1, `(.L_x_337) ;  /* 0x00000001091c7547 */ /* 0x004ff6000b800000 */
[----:B------:R-:W1:Y:S01]  /*0ed0*/  LDCU UR11, c[0x0][0x434] ;  /* 0x00008680ff0b77ac */ /* 0x000e620008000800 */
[----:B------:R-:W2:Y:S01]  /*0ee0*/  LDCU UR55, c[0x0][0x454] ;  /* 0x00008a80ff3777ac */ /* 0x000ea20008000800 */
[----:B------:R-:W-:Y:S02]  /*0ef0*/  UISETP.NE.AND UP0, UPT, UR16, -0x1, UPT ;  /* 0xffffffff1000788c */ /* 0x000fe4000bf05270 */
[----:B-1----:R-:W-:-:S04]  /*0f00*/  UIMAD UR11, UR38, UR11, URZ ;  /* 0x0000000b260b72a4 */ /* 0x002fc8000f8e02ff */
[----:B------:R-:W-:-:S04]  /*0f10*/  USEL UR11, UR11, UR16, !UP0 ;  /* 0x000000100b0b7287 */ /* 0x000fc8000c000000 */
[----:B--2---:R-:W-:Y:S01]  /*0f20*/  UIMAD UR55, UR23, UR55, UR11 ;  /* 0x00000037173772a4 */ /* 0x004fe2000f8e020b */
[----:B------:R-:W-:Y:S05]  /*0f30*/  BRA `(.L_x_338) ;  /* 0x00000000000c7947 */ /* 0x000fea0003800000 */
.L_x_337:
[----:B------:R-:W1:Y:S01]  /*0f40*/  LDCU UR55, c[0x0][0x434] ;  /* 0x00008680ff3777ac */ /* 0x000e620008000800 */
[----:B------:R-:W-:-:S04]  /*0f50*/  UIMAD UR11, UR38, UR17, UR23 ;  /* 0x00000011260b72a4 */ /* 0x000fc8000f8e0217 */
[----:B-1----:R-:W-:Y:S02]  /*0f60*/  UIMAD UR55, UR11, UR55, URZ ;  /* 0x000000370b3772a4 */ /* 0x002fe4000f8e02ff */
.L_x_338:
[----:B------:R-:W-:Y:S01]  /*0f70*/  UIADD3 UR49, UPT, UPT, UR49, -0x1, URZ ;  /* 0xffffffff31317890 */ /* 0x000fe2000fffe0ff */
[----:B------:R-:W-:Y:S09]  /*0f80*/  BRA.U !UP1, `(.L_x_339) ;  /* 0x0000000109247547 */ /* 0x000ff2000b800000 */
[----:B------:R-:W1:Y:S01]  /*0f90*/  LDCU UR11, c[0x0][0x444] ;  /* 0x00008880ff0b77ac */ /* 0x000e620008000800 */
[----:B------:R-:W-:Y:S01]  /*0fa0*/  UISETP.NE.AND UP0, UPT, UR16, -0x1, UPT ;  /* 0xffffffff1000788c */ /* 0x000fe2000bf05270 */
[----:B------:R-:W2:Y:S10]  /*0fb0*/  LDCU UR54, c[0x0][0x430] ;  /* 0x00008600ff3677ac */ /* 0x000eb40008000800 */
[----:B-1----:R-:W-:Y:S01]  /*0fc0*/  @!UP0 UIMAD UR16, UR38, UR11, URZ ;  /* 0x0000000b261082a4 */ /* 0x002fe2000f8e02ff */
[----:B------:R-:W2:Y:S03]  /*0fd0*/  LDCU UR11, c[0x0][0x454] ;  /* 0x00008a80ff0b77ac */ /* 0x000ea60008000800 */
[----:B------:R-:W-:-:S02]  /*0fe0*/  UIADD3 UR9, UPT, UPT, UR9, UR16, URZ ;  /* 0x0000001009097290 */ /* 0x000fc4000fffe0ff */
[----:B--2---:R-:W-:-:S04]  /*0ff0*/  ULEA UR54, UR54, UR11, 0x7 ;  /* 0x0000000b36367291 */ /* 0x004fc8000f8e38ff */
[----:B------:R-:W-:Y:S01]  /*1000*/  UIMAD UR54, UR54, UR23, UR9 ;  /* 0x00000017363672a4 */ /* 0x000fe2000f8e0209 */
[----:B------:R-:W-:Y:S11]  /*1010*/  BRA `(.L_x_340) ;  /* 0x00000000000c7947 */ /* 0x000ff60003800000 */
.L_x_339:
[----:B------:R-:W1:Y:S01]  /*1020*/  LDCU UR54, c[0x0][0x444] ;  /* 0x00008880ff3677ac */ /* 0x000e620008000800 */
[----:B------:R-:W-:-:S04]  /*1030*/  UIMAD UR9, UR38, UR17, UR23 ;  /* 0x00000011260972a4 */ /* 0x000fc8000f8e0217 */
[----:B-1----:R-:W-:-:S12]  /*1040*/  UIMAD UR54, UR9, UR54, URZ ;  /* 0x00000036093672a4 */ /* 0x002fd8000f8e02ff */
.L_x_340:
[----:B------:R-:W1:Y:S01]  /*1050*/  S2R R40, SR_TID.X ;  /* 0x0000000000287919 */ /* 0x000e620000002100 */
[----:B------:R-:W-:Y:S01]  /*1060*/  USHF.R.S32.HI UR9, URZ, 0x1f, UR53 ;  /* 0x0000001fff097899 */ /* 0x000fe20008011435 */
[----:B------:R-:W2:Y:S01]  /*1070*/  LDC.64 R10, c[0x0][0x3b0] ;  /* 0x0000ec00ff0a7b82 */ /* 0x000ea20000000a00 */
[----:B------:R-:W-:Y:S01]  /*1080*/  UIADD3 UR53, UP1, UP0, UR60, UR10, UR53 ;  /* 0x0000000a3c357290 */ /* 0x000fe2000f83e035 */
[----:B------:R-:W-:Y:S01]  /*1090*/  MOV R13, RZ ;  /* 0x000000ff000d7202 */ /* 0x000fe20000000f00 */
[----:B------:R-:W-:Y:S01]  /*10a0*/  UIMAD UR50, UR17, UR50, URZ ;  /* 0x00000032113272a4 */ /* 0x000fe2000f8e02ff */
[----:B------:R-:W-:Y:S01]  /*10b0*/  ISETP.NE.AND P6, PT, RZ, UR56, PT ;  /* 0x00000038ff007c0c */ /* 0x000fe2000bfc5270 */
[----:B------:R-:W-:Y:S01]  /*10c0*/  UIADD3.X UR52, UPT, UPT, UR52, UR8, UR9, UP1, UP0 ;  /* 0x0000000834347290 */ /* 0x000fe20008fe0409 */
[----:B------:R-:W-:Y:S01]  /*10d0*/  BSSY.RECONVERGENT B1, `(.L_x_330) ;  /* 0x00007e1000017945 */ /* 0x000fe20003800200 */
[----:B------:R-:W3:Y:S01]  /*10e0*/  LDCU.64 UR56, c[0x0][0x420] ;  /* 0x00008400ff3877ac */ /* 0x000ee20008000a00 */
[----:B------:R-:W4:Y:S02]  /*10f0*/  LDC.64 R16, c[0x0][0x5f8] ;  /* 0x00017e00ff107b82 */ /* 0x000f240000000a00 */
[----:B------:R-:W5:Y:S01]  /*1100*/  LDCU.128 UR8, c[0x0][0x590] ;  /* 0x0000b200ff0877ac */ /* 0x000f620008000c00 */
[----:B------:R-:W-:-:S02]  /*1110*/  UISETP.GT.AND UP0, UPT, UR42, URZ, UPT ;  /* 0x000000ff2a00728c */ /* 0x000fc4000bf04270 */
[----:B------:R-:W-:Y:S02]  /*1120*/  ULEA UR54, UR49, UR54, 0x6 ;  /* 0x0000003631367291 */ /* 0x000fe4000f8e30ff */
[----:B------:R-:W-:-:S04]  /*1130*/  ULEA UR55, UR49, UR55, 0x6 ;  /* 0x0000003731377291 */ /* 0x000fc8000f8e30ff */
[----:B---3--:R-:W-:Y:S02]  /*1140*/  UIMAD.WIDE UR56, UR55, 0x4, UR56 ;  /* 0x00000004373878a5 */ /* 0x008fe4000f8e0238 */
[----:B-----5:R-:W-:Y:S01]  /*1150*/  UIMAD UR16, UR47, UR8, URZ ;  /* 0x000000082f1072a4 */ /* 0x020fe2000f8e02ff */
[----:B-1----:R-:W-:Y:S01]  /*1160*/  IMAD.SHL.U32 R41, R40, 0x8, RZ ;  /* 0x0000000828297824 */ /* 0x002fe200078e00ff */
[--C-:B------:R-:W-:Y:S01]  /*1170*/  SHF.R.U32.HI R39, RZ, 0x3, R40.reuse ;  /* 0x00000003ff277819 */ /* 0x100fe20000011628 */
[----:B------:R-:W-:Y:S01]  /*1180*/  IMAD.U32 R0, RZ, RZ, UR8 ;  /* 0x00000008ff007e24 */ /* 0x000fe2000f8e00ff */
[----:B------:R-:W-:Y:S01]  /*1190*/  UIMAD UR16, UR43, UR9, UR16 ;  /* 0x000000092b1072a4 */ /* 0x000fe2000f8e0210 */
[----:B------:R-:W-:Y:S01]  /*11a0*/  IMAD.U32 R4, RZ, RZ, UR10 ;  /* 0x0000000aff047e24 */ /* 0x000fe2000f8e00ff */
[----:B------:R-:W-:Y:S02]  /*11b0*/  LOP3.LUT R12, R41, 0x38, RZ, 0xc0, !PT ;  /* 0x00000038290c7812 */ /* 0x000fe400078ec0ff */
[----:B------:R-:W-:-:S02]  /*11c0*/  SHF.R.U32.HI R9, RZ, 0x5, R40 ;  /* 0x00000005ff097819 */ /* 0x000fc40000011628 */
[----:B------:R-:W-:Y:S01]  /*11d0*/  IADD3 R2, P0, PT, R12, UR58, RZ ;  /* 0x0000003a0c027c10 */ /* 0x000fe2000ff1e0ff */
[----:B------:R-:W1:Y:S01]  /*11e0*/  LDCU.64 UR58, c[0x0][0x5e8] ;  /* 0x0000bd00ff3a77ac */ /* 0x000e620008000a00 */
[----:B------:R-:W-:-:S03]  /*11f0*/  LOP3.LUT R8, R40, 0x1f, RZ, 0xc0, !PT ;  /* 0x0000001f28087812 */ /* 0x000fc600078ec0ff */
[----:B------:R-:W-:Y:S01]  /*1200*/  IMAD.X R3, RZ, RZ, UR51, P0 ;  /* 0x00000033ff037e24 */ /* 0x000fe200080e06ff */
[----:B------:R-:W-:Y:S01]  /*1210*/  USHF.L.U64.HI UR51, UR8, 0x5, UR9 ;  /* 0x0000000508337899 */ /* 0x000fe20008010209 */
[----:B------:R-:W-:Y:S02]  /*1220*/  IMAD R8, R9, UR50, R8 ;  /* 0x0000003209087c24 */ /* 0x000fe4000f8e0208 */
[----:B------:R-:W-:-:S04]  /*1230*/  IMAD.WIDE.U32 R2, R0, UR43, R2 ;  /* 0x0000002b00027c25 */ /* 0x000fc8000f8e0002 */
[----:B------:R-:W-:Y:S01]  /*1240*/  IMAD.U32 R0, RZ, RZ, UR11 ;  /* 0x0000000bff007e24 */ /* 0x000fe2000f8e00ff */
[----:B------:R-:W-:Y:S01]  /*1250*/  IADD3 R3, PT, PT, R3, UR16, RZ ;  /* 0x0000001003037c10 */ /* 0x000fe2000fffe0ff */
[----:B------:R-:W3:Y:S02]  /*1260*/  LDCU.64 UR16, c[0x0][0x3c8] ;  /* 0x00007900ff1077ac */ /* 0x000ee40008000a00 */
[----:B------:R-:W-:Y:S01]  /*1270*/  IMAD.WIDE.U32 R2, R4, UR23, R2 ;  /* 0x0000001704027c25 */ /* 0x000fe2000f8e0002 */
[----:B------:R-:W5:Y:S03]  /*1280*/  LDCU.64 UR10, c[0x0][0x550] ;  /* 0x0000aa00ff0a77ac */ /* 0x000f660008000a00 */
[----:B------:R-:W-:Y:S01]  /*1290*/  IMAD R3, R0, UR23, R3 ;  /* 0x0000001700037c24 */ /* 0x000fe2000f8e0203 */
[----:B-1----:R-:W-:Y:S01]  /*12a0*/  UIMAD.WIDE UR58, UR54, 0x4, UR58 ;  /* 0x00000004363a78a5 */ /* 0x002fe2000f8e023a */
[----:B--2---:R-:W-:-:S02]  /*12b0*/  IMAD R0, R10, UR47, RZ ;  /* 0x0000002f0a007c24 */ /* 0x004fc4000f8e02ff */
[----:B------:R-:W-:-:S04]  /*12c0*/  IMAD.WIDE.U32 R4, R10, UR43, R12 ;  /* 0x0000002b0a047c25 */ /* 0x000fc8000f8e000c */
[----:B------:R-:W-:Y:S01]  /*12d0*/  IMAD R0, R11, UR43, R0 ;  /* 0x0000002b0b007c24 */ /* 0x000fe2000f8e0200 */
[----:B------:R-:W-:Y:S01]  /*12e0*/  USHF.L.U32 UR43, UR8, 0x5, URZ ;  /* 0x00000005082b7899 */ /* 0x000fe200080006ff */
[----:B------:R-:W-:Y:S01]  /*12f0*/  IMAD.WIDE.U32 R6, R39, UR8, R2 ;  /* 0x0000000827067c25 */ /* 0x000fe2000f8e0002 */
[----:B------:R-:W-:-:S03]  /*1300*/  IADD3 R2, P0, PT, R4, UR48, RZ ;  /* 0x0000003004027c10 */ /* 0x000fc6000ff1e0ff */
[----:B------:R-:W-:Y:S01]  /*1310*/  IMAD R15, R39, UR9, R7 ;  /* 0x00000009270f7c24 */ /* 0x000fe2000f8e0207 */
[----:B------:R-:W-:Y:S01]  /*1320*/  IADD3.X R3, PT, PT, R5, UR45, R0, P0, !PT ;  /* 0x0000002d05037c10 */ /* 0x000fe200087fe400 */
[----:B---3--:R-:W-:Y:S01]  /*1330*/  IMAD.U32 R0, RZ, RZ, UR16 ;  /* 0x00000010ff007e24 */ /* 0x008fe2000f8e00ff */
[----:B------:R-:W1:Y:S01]  /*1340*/  LDCU.64 UR8, c[0x0][0x380] ;  /* 0x00007000ff0877ac */ /* 0x000e620008000a00 */
[----:B----4-:R-:W-:Y:S01]  /*1350*/  IMAD.WIDE.U32 R4, R16, UR21, RZ ;  /* 0x0000001510047c25 */ /* 0x010fe2000f8e00ff */
[----:B-----5:R-:W-:Y:S01]  /*1360*/  LEA R243, P2, R6, UR10, 0x1 ;  /* 0x0000000a06f37c11 */ /* 0x020fe2000f8408ff */
[----:B------:R-:W-:Y:S02]  /*1370*/  USHF.L.U32 UR45, UR50, 0x6, URZ ;  /* 0x00000006322d7899 */ /* 0x000fe400080006ff */
[----:B------:R-:W-:Y:S01]  /*1380*/  IMAD.WIDE.U32 R2, R0, UR23, R2 ;  /* 0x0000001700027c25 */ /* 0x000fe2000f8e0002 */
[----:B------:R-:W-:Y:S02]  /*1390*/  SEL R4, R4, RZ, P6 ;  /* 0x000000ff04047207 */ /* 0x000fe40003000000 */
[----:B------:R-:W-:Y:S01]  /*13a0*/  LEA.HI.X R242, R6, UR11, R15, 0x1, P2 ;  /* 0x0000000b06f27c11 */ /* 0x000fe200090f0c0f */
[----:B------:R-:W-:Y:S01]  /*13b0*/  IMAD.U32 R0, RZ, RZ, UR17 ;  /* 0x00000011ff007e24 */ /* 0x000fe2000f8e00ff */
[----:B------:R-:W2:Y:S01]  /*13c0*/  LDCU.64 UR16, c[0x0][0x570] ;  /* 0x0000ae00ff1077ac */ /* 0x000ea20008000a00 */
[----:B------:R-:W-:Y:S01]  /*13d0*/  IMAD R7, R17, UR21, R5 ;  /* 0x0000001511077c24 */ /* 0x000fe2000f8e0205 */
[----:B------:R-:W-:Y:S01]  /*13e0*/  IADD3 R9, P1, P0, R8, UR53, R4 ;  /* 0x0000003508097c10 */ /* 0x000fe2000f83e004 */
[----:B------:R-:W-:Y:S01]  /*13f0*/  IMAD R3, R0, UR23, R3 ;  /* 0x0000001700037c24 */ /* 0x000fe2000f8e0203 */
[----:B------:R-:W-:Y:S01]  /*1400*/  SHF.R.S32.HI R5, RZ, 0x1f, R8 ;  /* 0x0000001fff057819 */ /* 0x000fe20000011408 */
[----:B------:R-:W-:Y:S01]  /*1410*/  VIADD R8, R39, 0x60 ;  /* 0x0000006027087836 */ /* 0x000fe20000000000 */
[----:B------:R-:W-:Y:S01]  /*1420*/  SEL R0, R7, RZ, P6 ;  /* 0x000000ff07007207 */ /* 0x000fe20003000000 */
[----:B------:R-:W-:Y:S01]  /*1430*/  IMAD.WIDE.U32 R2, R39, R10, R2 ;  /* 0x0000000a27027225 */ /* 0x000fe200078e0002 */
[----:B------:R-:W-:-:S02]  /*1440*/  MOV R4, UR45 ;  /* 0x0000002d00047c02 */ /* 0x000fc40008000f00 */
[----:B------:R-:W-:Y:S01]  /*1450*/  IADD3.X R5, PT, PT, R5, UR52, R0, P1, P0 ;  /* 0x0000003405057c10 */ /* 0x000fe20008fe0400 */
[----:B------:R-:W-:Y:S01]  /*1460*/  IMAD R3, R39, R11, R3 ;  /* 0x0000000b27037224 */ /* 0x000fe200078e0203 */
[----:B------:R-:W-:Y:S02]  /*1470*/  IADD3 R0, P0, PT, R9, UR45, RZ ;  /* 0x0000002d09007c10 */ /* 0x000fe4000ff1e0ff */
[----:B-1----:R-:W-:Y:S02]  /*1480*/  LEA R241, P1, R2, UR8, 0x1 ;  /* 0x0000000802f17c11 */ /* 0x002fe4000f8208ff */
[----:B------:R-:W-:Y:S02]  /*1490*/  LEA.HI.X.SX32 R4, R4, R5, 0x1, P0 ;  /* 0x0000000504047211 */ /* 0x000fe400000f0eff */
[----:B--2---:R-:W-:Y:S01]  /*14a0*/  LEA R236, P0, R0, UR16, 0x2 ;  /* 0x0000001000ec7c11 */ /* 0x004fe2000f8010ff */
[----:B------:R-:W-:Y:S01]  /*14b0*/  UMOV UR16, UR58 ;  /* 0x0000003a00107c82 */ /* 0x000fe20008000000 */
[----:B------:R-:W-:-:S02]  /*14c0*/  LEA.HI.X R240, R2, UR9, R3, 0x1, P1 ;  /* 0x0000000902f07c11 */ /* 0x000fc400088f0c03 */
[----:B------:R-:W-:Y:S01]  /*14d0*/  LEA.HI.X R237, R0, UR17, R4, 0x2, P0 ;  /* 0x0000001100ed7c11 */ /* 0x000fe200080f1404 */
[C---:B------:R-:W-:Y:S01]  /*14e0*/  VIADD R4, R39.reuse, 0x20 ;  /* 0x0000002027047836 */ /* 0x040fe20000000000 */
[C---:B------:R-:W-:Y:S01]  /*14f0*/  IADD3 R26, P2, PT, R39.reuse, 0x40, RZ ;  /* 0x00000040271a7810 */ /* 0x040fe20007f5e0ff */
[----:B------:R-:W-:Y:S01]  /*1500*/  UMOV UR17, UR59 ;  /* 0x0000003b00117c82 */ /* 0x000fe20008000000 */
[C---:B------:R-:W-:Y:S02]  /*1510*/  IADD3 R18, P0, PT, R39.reuse, 0x20, RZ ;  /* 0x0000002027127810 */ /* 0x040fe40007f1e0ff */
[C---:B------:R-:W-:Y:S01]  /*1520*/  IADD3 R27, P1, PT, R39.reuse, 0x60, RZ ;  /* 0x00000060271b7810 */ /* 0x040fe20007f3e0ff */
[----:B------:R-:W-:Y:S01]  /*1530*/  IMAD.X R32, RZ, RZ, RZ, P2 ;  /* 0x000000ffff207224 */ /* 0x000fe200010e06ff */
[C---:B------:R-:W-:Y:S01]  /*1540*/  SHF.L.U64.HI R15, R10.reuse, 0x5, R11 ;  /* 0x000000050a0f7819 */ /* 0x040fe2000001020b */
[----:B------:R-:W-:Y:S01]  /*1550*/  IMAD.SHL.U32 R11, R10, 0x20, RZ ;  /* 0x000000200a0b7824 */ /* 0x000fe200078e00ff */
[----:B------:R-:W-:Y:S01]  /*1560*/  IADD3 R5, PT, PT, R39, 0x40, RZ ;  /* 0x0000004027057810 */ /* 0x000fe20007ffe0ff */
[----:B------:R-:W-:Y:S01]  /*1570*/  IMAD.X R16, RZ, RZ, RZ, P0 ;  /* 0x000000ffff107224 */ /* 0x000fe200000e06ff */
[----:B------:R-:W-:Y:S01]  /*1580*/  IADD3.X R37, PT, PT, RZ, RZ, RZ, P1, !PT ;  /* 0x000000ffff257210 */ /* 0x000fe20000ffe4ff */
[----:B------:R-:W-:Y:S06]  /*1590*/  BRA.U UP0, `(.L_x_341) ;  /* 0x0000000900b07547 */ /* 0x000fec000b800000 */
        /* <DEDUP_REMOVED lines=10> */
[----:B------:R-:W-:-:S06]  /*1640*/  UIMAD UR9, UR38, UR9, UR17 ;  /* 0x00000009260972a4 */ /* 0x000fcc000f8e0211 */
[----:B------:R-:W-:Y:S01]  /*1650*/  MOV R0, UR9 ;  /* 0x0000000900007c02 */ /* 0x000fe20008000f00 */
[----:B------:R-:W-:Y:S05]  /*1660*/  BRA `(.L_x_343) ;  /* 0x0000000000187947 */ /* 0x000fea0003800000 */
.L_x_342:
[----:B------:R-:W1:Y:S01]  /*1670*/  LDCU.64 UR12, c[0x0][0x5c0] ;  /* 0x0000b800ff0c77ac */ /* 0x000e620008000a00 */
[----:B------:R-:W-:-:S04]  /*1680*/  UIADD3 UR8, UPT, UPT, UR34, UR40, URZ ;  /* 0x0000002822087290 */ /* 0x000fc8000fffe0ff */
[----:B-1----:R-:W-:Y:S02]  /*1690*/  UIMAD.WIDE.U32 UR16, UR8, UR12, URZ ;  /* 0x0000000c081072a5 */ /* 0x002fe4000f8e00ff */
[----:B------:R-:W-:-:S04]  /*16a0*/  UIMAD UR8, UR8, UR13, URZ ;  /* 0x0000000d080872a4 */ /* 0x000fc8000f8e02ff */
[----:B------:R-:W-:-:S06]  /*16b0*/  UIADD3 UR8, UPT, UPT, UR17, UR8, URZ ;  /* 0x0000000811087290 */ /* 0x000fcc000fffe0ff */
[----:B------:R-:W-:Y:S02]  /*16c0*/  MOV R0, UR8 ;  /* 0x0000000800007c02 */ /* 0x000fe40008000f00 */
.L_x_343:
        /* <DEDUP_REMOVED lines=12> */
[----:B------:R-:W-:Y:S06]  /*1790*/  BRA `(.L_x_345) ;  /* 0x0000000000187947 */ /* 0x000fec0003800000 */
.L_x_344:
[----:B------:R-:W1:Y:S01]  /*17a0*/  LDCU.64 UR10, c[0x0][0x5c8] ;  /* 0x0000b900ff0a77ac */ /* 0x000e620008000a00 */
[----:B------:R-:W-:-:S04]  /*17b0*/  UIADD3 UR34, UPT, UPT, UR34, UR40, URZ ;  /* 0x0000002822227290 */ /* 0x000fc8000fffe0ff */
[----:B-1----:R-:W-:Y:S02]  /*17c0*/  UIMAD.WIDE.U32 UR14, UR34, UR10, URZ ;  /* 0x0000000a220e72a5 */ /* 0x002fe4000f8e00ff */
[----:B------:R-:W-:-:S04]  /*17d0*/  UIMAD UR34, UR34, UR11, URZ ;  /* 0x0000000b222272a4 */ /* 0x000fc8000f8e02ff */
[----:B------:R-:W-:-:S06]  /*17e0*/  UIADD3 UR34, UPT, UPT, UR15, UR34, URZ ;  /* 0x000000220f227290 */ /* 0x000fcc000fffe0ff */
[----:B------:R-:W-:-:S07]  /*17f0*/  MOV R9, UR34 ;  /* 0x0000002200097c02 */ /* 0x000fce0008000f00 */
.L_x_345:
[----:B------:R-:W1:Y:S01]  /*1800*/  LDCU.64 UR8, c[0x0][0x5d8] ;  /* 0x0000bb00ff0877ac */ /* 0x000e620008000a00 */
[----:B------:R-:W-:Y:S01]  /*1810*/  IMAD.U32 R2, RZ, RZ, UR12 ;  /* 0x0000000cff027e24 */ /* 0x000fe2000f8e00ff */
[----:B------:R-:W-:Y:S01]  /*1820*/  BSSY.RECONVERGENT B0, `(.L_x_346) ;  /* 0x0000019000007945 */ /* 0x000fe20003800200 */
[----:B------:R-:W-:Y:S02]  /*1830*/  UIADD3 UR31, UPT, UPT, -UR39, UR31, URZ ;  /* 0x0000001f271f7290 */ /* 0x000fe4000fffe1ff */
[----:B------:R-:W-:Y:S01]  /*1840*/  IMAD.WIDE.U32 R2, R2, UR39, R12 ;  /* 0x0000002702027c25 */ /* 0x000fe2000f8e000c */
[----:B------:R-:W-:-:S04]  /*1850*/  UIMAD UR15, UR41, UR12, URZ ;  /* 0x0000000c290f72a4 */ /* 0x000fc8000f8e02ff */
[----:B------:R-:W-:Y:S01]  /*1860*/  UIMAD UR15, UR39, UR13, UR15 ;  /* 0x0000000d270f72a4 */ /* 0x000fe2000f8e020f */
[----:B------:R-:W-:Y:S02]  /*1870*/  ISETP.GE.AND P4, PT, R39, UR31, PT ;  /* 0x0000001f27007c0c */ /* 0x000fe4000bf86270 */
[----:B------:R-:W-:Y:S02]  /*1880*/  IADD3 R2, P0, PT, R2, UR16, RZ ;  /* 0x0000001002027c10 */ /* 0x000fe4000ff1e0ff */
[----:B------:R-:W-:Y:S02]  /*1890*/  ISETP.GE.AND P3, PT, R4, UR31, PT ;  /* 0x0000001f04007c0c */ /* 0x000fe4000bf66270 */
[----:B------:R-:W-:Y:S01]  /*18a0*/  IADD3.X R3, PT, PT, R0, UR15, R3, P0, !PT ;  /* 0x0000000f00037c10 */ /* 0x000fe200087fe403 */
[----:B-1----:R-:W-:Y:S01]  /*18b0*/  IMAD.U32 R0, RZ, RZ, UR8 ;  /* 0x00000008ff007e24 */ /* 0x002fe2000f8e00ff */
[----:B------:R-:W-:Y:S01]  /*18c0*/  ISETP.GE.AND P1, PT, R8, UR31, PT ;  /* 0x0000001f08007c0c */ /* 0x000fe2000bf26270 */
[----:B------:R-:W-:Y:S01]  /*18d0*/  IMAD.U32 R4, RZ, RZ, UR9 ;  /* 0x00000009ff047e24 */ /* 0x000fe2000f8e00ff */
[----:B------:R-:W-:Y:S01]  /*18e0*/  ISETP.GE.AND P2, PT, R5, UR31, PT ;  /* 0x0000001f05007c0c */ /* 0x000fe2000bf46270 */
[----:B------:R-:W-:-:S04]  /*18f0*/  IMAD.WIDE.U32 R6, R0, UR23, R2 ;  /* 0x0000001700067c25 */ /* 0x000fc8000f8e0002 */
[----:B------:R-:W-:Y:S01]  /*1900*/  IMAD R8, R4, UR23, R7 ;  /* 0x0000001704087c24 */ /* 0x000fe2000f8e0207 */
[----:B------:R-:W-:Y:S07]  /*1910*/  @P4 BRA `(.L_x_347) ;  /* 0x0000000000244947 */ /* 0x000fee0003800000 */
[----:B------:R-:W1:Y:S01]  /*1920*/  LDCU.64 UR8, c[0x0][0x560] ;  /* 0x0000ac00ff0877ac */ /* 0x000e620008000a00 */
[----:B------:R-:W-:Y:S02]  /*1930*/  MOV R2, R6 ;  /* 0x0000000600027202 */ /* 0x000fe40000000f00 */
[----:B------:R-:W-:-:S03]  /*1940*/  MOV R3, R8 ;  /* 0x0000000800037202 */ /* 0x000fc60000000f00 */
[----:B------:R-:W-:-:S04]  /*1950*/  IMAD.WIDE.U32 R2, R39, UR12, R2 ;  /* 0x0000000c27027c25 */ /* 0x000fc8000f8e0002 */
[----:B------:R-:W-:Y:S01]  /*1960*/  IMAD R0, R39, UR13, R3 ;  /* 0x0000000d27007c24 */ /* 0x000fe2000f8e0203 */
[----:B-1----:R-:W-:-:S04]  /*1970*/  LEA R4, P0, R2, UR8, 0x1 ;  /* 0x0000000802047c11 */ /* 0x002fc8000f8008ff */
[----:B------:R-:W-:-:S05]  /*1980*/  LEA.HI.X R5, R2, UR9, R0, 0x1, P0 ;  /* 0x0000000902057c11 */ /* 0x000fca00080f0c00 */
[----:B------:R1:W-:Y:S04]  /*1990*/  STG.E.128 desc[UR32][R4.64], RZ ;  /* 0x000000ff04007986 */ /* 0x0003e8000c101d20 */
[----:B------:R1:W-:Y:S02]  /*19a0*/  STG.E.128 desc[UR32][R4.64+0x80], RZ ;  /* 0x000080ff04007986 */ /* 0x0003e4000c101d20 */
.L_x_347:
[----:B------:R-:W-:Y:S05]  /*19b0*/  BSYNC.RECONVERGENT B0 ;  /* 0x0000000000007941 */ /* 0x000fea0003800200 */
.L_x_346:
[----:B------:R-:W-:Y:S04]  /*19c0*/  BSSY.RECONVERGENT B0, `(.L_x_348) ;  /* 0x000000d000007945 */ /* 0x000fe80003800200 */
[----:B------:R-:W-:Y:S05]  /*19d0*/  @P3 BRA `(.L_x_349) ;  /* 0x00000000002c3947 */ /* 0x000fea0003800000 */
[----:B------:R-:W1:Y:S01]  /*19e0*/  LDCU.64 UR8, c[0x0][0x560] ;  /* 0x0000ac00ff0877ac */ /* 0x000e620008000a00 */
[----:B------:R-:W-:Y:S01]  /*19f0*/  MOV R2, R6 ;  /* 0x0000000600027202 */ /* 0x000fe20000000f00 */
[----:B------:R-:W-:Y:S01]  /*1a00*/  IMAD R0, R16, UR12, RZ ;  /* 0x0000000c10007c24 */ /* 0x000fe2000f8e02ff */
[----:B------:R-:W-:-:S03]  /*1a10*/  MOV R3, R8 ;  /* 0x0000000800037202 */ /* 0x000fc60000000f00 */
[C---:B------:R-:W-:Y:S02]  /*1a20*/  IMAD R0, R18.reuse, UR13, R0 ;  /* 0x0000000d12007c24 */ /* 0x040fe4000f8e0200 */
[----:B------:R-:W-:-:S05]  /*1a30*/  IMAD.WIDE.U32 R2, R18, UR12, R2 ;  /* 0x0000000c12027c25 */ /* 0x000fca000f8e0002 */
[----:B------:R-:W-:Y:S02]  /*1a40*/  IADD3 R0, PT, PT, R3, R0, RZ ;  /* 0x0000000003007210 */ /* 0x000fe40007ffe0ff */
[----:B-1----:R-:W-:-:S04]  /*1a50*/  LEA R4, P0, R2, UR8, 0x1 ;  /* 0x0000000802047c11 */ /* 0x002fc8000f8008ff */
[----:B------:R-:W-:-:S05]  /*1a60*/  LEA.HI.X R5, R2, UR9, R0, 0x1, P0 ;  /* 0x0000000902057c11 */ /* 0x000fca00080f0c00 */
[----:B------:R2:W-:Y:S04]  /*1a70*/  STG.E.128 desc[UR32][R4.64], RZ ;  /* 0x000000ff04007986 */ /* 0x0005e8000c101d20 */
[----:B------:R2:W-:Y:S02]  /*1a80*/  STG.E.128 desc[UR32][R4.64+0x80], RZ ;  /* 0x000080ff04007986 */ /* 0x0005e4000c101d20 */
.L_x_349:
[----:B------:R-:W-:Y:S05]  /*1a90*/  BSYNC.RECONVERGENT B0 ;  /* 0x0000000000007941 */ /* 0x000fea0003800200 */
.L_x_348:
        /* <DEDUP_REMOVED lines=9> */
[----:B-12---:R-:W-:-:S04]  /*1b30*/  LEA R4, P0, R2, UR8, 0x1 ;  /* 0x0000000802047c11 */ /* 0x006fc8000f8008ff */
[----:B------:R-:W-:-:S05]  /*1b40*/  LEA.HI.X R5, R2, UR9, R0, 0x1, P0 ;  /* 0x0000000902057c11 */ /* 0x000fca00080f0c00 */
[----:B------:R3:W-:Y:S04]  /*1b50*/  STG.E.128 desc[UR32][R4.64], RZ ;  /* 0x000000ff04007986 */ /* 0x0007e8000c101d20 */
[----:B------:R3:W-:Y:S02]  /*1b60*/  STG.E.128 desc[UR32][R4.64+0x80], RZ ;  /* 0x000080ff04007986 */ /* 0x0007e4000c101d20 */
.L_x_351:
[----:B------:R-:W-:Y:S05]  /*1b70*/  BSYNC.RECONVERGENT B0 ;  /* 0x0000000000007941 */ /* 0x000fea0003800200 */
.L_x_350:
[----:B------:R-:W-:Y:S04]  /*1b80*/  BSSY.RECONVERGENT B0, `(.L_x_352) ;  /* 0x000000d000007945 */ /* 0x000fe80003800200 */
[----:B------:R-:W-:Y:S05]  /*1b90*/  @P1 BRA `(.L_x_353) ;  /* 0x00000000002c1947 */ /* 0x000fea0003800000 */
[----:B------:R-:W4:Y:S01]  /*1ba0*/  LDCU.64 UR8, c[0x0][0x560] ;  /* 0x0000ac00ff0877ac */ /* 0x000f220008000a00 */
[----:B------:R-:W-:Y:S01]  /*1bb0*/  MOV R2, R6 ;  /* 0x0000000600027202 */ /* 0x000fe20000000f00 */
[----:B------:R-:W-:Y:S01]  /*1bc0*/  IMAD R0, R37, UR12, RZ ;  /* 0x0000000c25007c24 */ /* 0x000fe2000f8e02ff */
[----:B------:R-:W-:-:S03]  /*1bd0*/  MOV R3, R8 ;  /* 0x0000000800037202 */ /* 0x000fc60000000f00 */
[C---:B------:R-:W-:Y:S02]  /*1be0*/  IMAD R0, R27.reuse, UR13, R0 ;  /* 0x0000000d1b007c24 */ /* 0x040fe4000f8e0200 */
[----:B-123--:R-:W-:-:S05]  /*1bf0*/  IMAD.WIDE.U32 R4, R27, UR12, R2 ;  /* 0x0000000c1b047c25 */ /* 0x00efca000f8e0002 */
[----:B------:R-:W-:Y:S02]  /*1c00*/  IADD3 R0, PT, PT, R5, R0, RZ ;  /* 0x0000000005007210 */ /* 0x000fe40007ffe0ff */
[----:B----4-:R-:W-:-:S04]  /*1c10*/  LEA R2, P0, R4, UR8, 0x1 ;  /* 0x0000000804027c11 */ /* 0x010fc8000f8008ff */
[----:B------:R-:W-:-:S05]  /*1c20*/  LEA.HI.X R3, R4, UR9, R0, 0x1, P0 ;  /* 0x0000000904037c11 */ /* 0x000fca00080f0c00 */
[----:B------:R4:W-:Y:S04]  /*1c30*/  STG.E.128 desc[UR32][R2.64], RZ ;  /* 0x000000ff02007986 */ /* 0x0009e8000c101d20 */
[----:B------:R4:W-:Y:S02]  /*1c40*/  STG.E.128 desc[UR32][R2.64+0x80], RZ ;  /* 0x000080ff02007986 */ /* 0x0009e4000c101d20 */
.L_x_353:
[----:B------:R-:W-:Y:S05]  /*1c50*/  BSYNC.RECONVERGENT B0 ;  /* 0x0000000000007941 */ /* 0x000fea0003800200 */
.L_x_352:
[----:B------:R-:W5:Y:S01]  /*1c60*/  LDCU.64 UR8, c[0x0][0x5e0] ;  /* 0x0000bc00ff0877ac */ /* 0x000f620008000a00 */
[----:B----4-:R-:W-:Y:S01]  /*1c70*/  MOV R2, UR10 ;  /* 0x0000000a00027c02 */ /* 0x010fe20008000f00 */
[----:B------:R-:W-:Y:S01]  /*1c80*/  BSSY.RECONVERGENT B0, `(.L_x_354) ;  /* 0x0000014000007945 */ /* 0x000fe20003800200 */
[----:B------:R-:W-:-:S03]  /*1c90*/  UIMAD UR41, UR41, UR10, URZ ;  /* 0x0000000a292972a4 */ /* 0x000fc6000f8e02ff */
[----:B------:R-:W-:Y:S01]  /*1ca0*/  IMAD.WIDE.U32 R2, R2, UR39, R12 ;  /* 0x0000002702027c25 */ /* 0x000fe2000f8e000c */
[----:B------:R-:W-:Y:S02]  /*1cb0*/  UIMAD UR41, UR39, UR11, UR41 ;  /* 0x0000000b272972a4 */ /* 0x000fe4000f8e0229 */
[----:B------:R-:W-:-:S04]  /*1cc0*/  IADD3 R2, P0, PT, R2, UR14, RZ ;  /* 0x0000000e02027c10 */ /* 0x000fc8000ff1e0ff */
[----:B------:R-:W-:Y:S02]  /*1cd0*/  IADD3.X R3, PT, PT, R9, UR41, R3, P0, !PT ;  /* 0x0000002909037c10 */ /* 0x000fe400087fe403 */
[----:B-----5:R-:W-:Y:S02]  /*1ce0*/  MOV R0, UR8 ;  /* 0x0000000800007c02 */ /* 0x020fe40008000f00 */
[----:B-123--:R-:W-:-:S03]  /*1cf0*/  MOV R4, UR9 ;  /* 0x0000000900047c02 */ /* 0x00efc60008000f00 */
[----:B------:R-:W-:-:S04]  /*1d00*/  IMAD.WIDE.U32 R6, R0, UR23, R2 ;  /* 0x0000001700067c25 */ /* 0x000fc8000f8e0002 */
[----:B------:R-:W-:Y:S01]  /*1d10*/  IMAD R8, R4, UR23, R7 ;  /* 0x0000001704087c24 */ /* 0x000fe2000f8e0207 */
[----:B------:R-:W-:Y:S06]  /*1d20*/  @P4 BRA `(.L_x_355) ;  /* 0x0000000000244947 */ /* 0x000fec0003800000 */
        /* <DEDUP_REMOVED lines=9> */
.L_x_355:
[----:B------:R-:W-:Y:S05]  /*1dc0*/  BSYNC.RECONVERGENT B0 ;  /* 0x0000000000007941 */ /* 0x000fea0003800200 */
.L_x_354:
        /* <DEDUP_REMOVED lines=13> */
.L_x_357:
[----:B------:R-:W-:Y:S05]  /*1ea0*/  BSYNC.RECONVERGENT B0 ;  /* 0x0000000000007941 */ /* 0x000fea0003800200 */
.L_x_356:
        /* <DEDUP_REMOVED lines=13> */
.L_x_359:
[----:B------:R-:W-:Y:S05]  /*1f80*/  BSYNC.RECONVERGENT B0 ;  /* 0x0000000000007941 */ /* 0x000fea0003800200 */
.L_x_358:
        /* <DEDUP_REMOVED lines=11> */
[----:B------:R1:W-:Y:S01]  /*2040*/  STG.E.128 desc[UR32][R2.64+0x80], RZ ;  /* 0x000080ff02007986 */ /* 0x0003e2000c101d20 */
[----:B------:R-:W-:Y:S05]  /*2050*/  BRA `(.L_x_360) ;  /* 0x0000006c00a07947 */ /* 0x000fea0003800000 */
.L_x_341:
[----:B------:R-:W-:Y:S01]  /*2060*/  UIMAD UR42, UR49, -0x40, UR42 ;  /* 0xffffffc0312a78a4 */ /* 0x000fe2000f8e022a */
[----:B------:R-:W-:Y:S01]  /*2070*/  IMAD.U32 R0, RZ, RZ, UR14 ;  /* 0x0000000eff007e24 */ /* 0x000fe2000f8e00ff */
[----:B------:R-:W-:Y:S01]  /*2080*/  UIADD3 UR38, UPT, UPT, -UR39, UR31, URZ ;  /* 0x0000001f27267290 */ /* 0x000fe2000fffe1ff */
[----:B------:R-:W-:Y:S01]  /*2090*/  IMAD.U32 R7, RZ, RZ, UR43 ;  /* 0x0000002bff077e24 */ /* 0x000fe2000f8e00ff */
[----:B------:R-:W-:Y:S01]  /*20a0*/  UIMAD UR8, UR41, UR14, URZ ;  /* 0x0000000e290872a4 */ /* 0x000fe2000f8e02ff */
[----:B------:R-:W-:Y:S01]  /*20b0*/  IMAD.WIDE.U32 R2, R0, UR39, R12 ;  /* 0x0000002700027c25 */ /* 0x000fe2000f8e000c */
[C---:B------:R-:W-:Y:S01]  /*20c0*/  ISETP.GE.AND P0, PT, R4.reuse, UR42, PT ;  /* 0x0000002a04007c0c */ /* 0x040fe2000bf06270 */
[----:B------:R-:W-:Y:S01]  /*20d0*/  @P6 BAR.SYNC.DEFER_BLOCKING 0x0 ;  /* 0x0000000000006b1d */ /* 0x000fe20000010000 */
[----:B------:R-:W-:Y:S01]  /*20e0*/  ISETP.GE.AND P3, PT, R4, UR38, PT ;  /* 0x0000002604007c0c */ /* 0x000fe2000bf66270 */
[----:B------:R-:W-:Y:S01]  /*20f0*/  IMAD.U32 R4, RZ, RZ, UR43 ;  /* 0x0000002bff047e24 */ /* 0x000fe2000f8e00ff */
[----:B------:R-:W-:Y:S01]  /*2100*/  ISETP.GE.AND P2, PT, R5, UR38, PT ;  /* 0x0000002605007c0c */ /* 0x000fe2000bf46270 */
[----:B------:R-:W-:Y:S01]  /*2110*/  IMAD.U32 R5, RZ, RZ, UR51 ;  /* 0x00000033ff057e24 */ /* 0x000fe2000f8e00ff */
[----:B------:R-:W-:Y:S01]  /*2120*/  UIMAD UR8, UR39, UR15, UR8 ;  /* 0x0000000f270872a4 */ /* 0x000fe2000f8e0208 */
[----:B------:R-:W-:Y:S01]  /*2130*/  ISETP.GE.AND P1, PT, R8, UR38, PT ;  /* 0x0000002608007c0c */ /* 0x000fe2000bf26270 */
[----:B------:R-:W-:Y:S01]  /*2140*/  UIMAD UR9, UR41, UR12, URZ ;  /* 0x0000000c290972a4 */ /* 0x000fe2000f8e02ff */
[----:B------:R-:W-:Y:S01]  /*2150*/  IADD3 R8, P4, PT, R2, UR44, RZ ;  /* 0x0000002c02087c10 */ /* 0x000fe2000ff9e0ff */
[----:B------:R-:W-:Y:S01]  /*2160*/  IMAD.U32 R6, RZ, RZ, UR12 ;  /* 0x0000000cff067e24 */ /* 0x000fe2000f8e00ff */
[----:B------:R-:W-:Y:S01]  /*2170*/  LOP3.LUT R0, R41, 0x1f8, RZ, 0xc0, !PT ;  /* 0x000001f829007812 */ /* 0x000fe200078ec0ff */
[----:B------:R-:W-:Y:S01]  /*2180*/  UIMAD UR9, UR39, UR13, UR9 ;  /* 0x0000000d270972a4 */ /* 0x000fe2000f8e0209 */
[----:B------:R-:W-:Y:S01]  /*2190*/  @!P0 LEA R4, P5, R4, R243, 0x1 ;  /* 0x000000f304048211 */ /* 0x000fe200078a08ff */
[----:B------:R-:W1:Y:S01]  /*21a0*/  LDCU.64 UR10, c[0x0][0x3d0] ;  /* 0x00007a00ff0a77ac */ /* 0x000e620008000a00 */
[----:B------:R-:W-:-:S02]  /*21b0*/  IADD3.X R9, PT, PT, R21, UR8, R3, P4, !PT ;  /* 0x0000000815097c10 */ /* 0x000fc4000a7fe403 */
[----:B------:R-:W-:Y:S01]  /*21c0*/  SHF.R.U32.HI R42, RZ, 0x1, R40 ;  /* 0x00000001ff2a7819 */ /* 0x000fe20000011628 */
[----:B------:R-:W-:Y:S01]  /*21d0*/  ULOP3.LUT UR8, UR49, 0x80000001, URZ, 0xc0, !UPT ;  /* 0x8000000131087892 */ /* 0x000fe2000f8ec0ff */
[----:B------:R-:W-:Y:S01]  /*21e0*/  @!P0 LEA.HI.X R5, R7, R242, R5, 0x1, P5 ;  /* 0x000000f207058211 */ /* 0x000fe200028f0c05 */
[----:B------:R-:W-:Y:S01]  /*21f0*/  IMAD.WIDE.U32 R6, R6, UR39, R12 ;  /* 0x0000002706067c25 */ /* 0x000fe2000f8e000c */
[C---:B------:R-:W-:Y:S01]  /*2200*/  @!P0 LEA R10, P5, R11.reuse, R241, 0x1 ;  /* 0x000000f10b0a8211 */ /* 0x040fe200078a08ff */
[----:B------:R-:W-:Y:S01]  /*2210*/  UISETP.NE.AND UP0, UPT, UR8, 0x1, UPT ;  /* 0x000000010800788c */ /* 0x000fe2000bf05270 */
[--C-:B------:R-:W-:Y:S01]  /*2220*/  LOP3.LUT R0, R0, 0x38, R40.reuse, 0x78, !PT ;  /* 0x0000003800007812 */ /* 0x100fe200078e7828 */
[----:B------:R-:W2:Y:S01]  /*2230*/  @!P2 LDC.64 R34, c[0x0][0x388] ;  /* 0x0000e200ff22ab82 */ /* 0x000ea20000000a00 */
[----:B------:R-:W-:Y:S01]  /*2240*/  @!P0 LEA.HI.X R11, R11, R240, R15, 0x1, P5 ;  /* 0x000000f00b0b8211 */ /* 0x000fe200028f0c0f */
[----:B------:R-:W-:Y:S01]  /*2250*/  USEL UR41, URZ, 0x4000, UP0 ;  /* 0x00004000ff297887 */ /* 0x000fe20008000000 */
[----:B------:R-:W-:Y:S01]  /*2260*/  ISETP.GE.AND P5, PT, R39, UR42, PT ;  /* 0x0000002a27007c0c */ /* 0x000fe2000bfa6270 */
[----:B------:R-:W-:Y:S01]  /*2270*/  IMAD.MOV.U32 R247, RZ, RZ, 0x7f800000 ;  /* 0x7f800000fff77424 */ /* 0x000fe200078e00ff */
[----:B------:R-:W-:Y:S01]  /*2280*/  IADD3 R6, P4, PT, R6, UR46, RZ ;  /* 0x0000002e06067c10 */ /* 0x000fe2000ff9e0ff */
[----:B------:R-:W-:Y:S01]  /*2290*/  IMAD.MOV.U32 R246, RZ, RZ, 0x7f800000 ;  /* 0x7f800000fff67424 */ /* 0x000fe200078e00ff */
[----:B------:R-:W-:Y:S01]  /*22a0*/  SHF.R.U32.HI R2, RZ, 0x2, R40 ;  /* 0x00000002ff027819 */ /* 0x000fe20000011628 */
[----:B------:R-:W3:Y:S01]  /*22b0*/  S2R R222, SR_TID.X ;  /* 0x0000000000de7919 */ /* 0x000ee20000002100 */
[----:B------:R-:W-:Y:S01]  /*22c0*/  LOP3.LUT R239, R42, 0x10, RZ, 0xc0, !PT ;  /* 0x000000102aef7812 */ /* 0x000fe200078ec0ff */
[----:B------:R-:W-:Y:S01]  /*22d0*/  IMAD.MOV.U32 R245, RZ, RZ, 0x7f800000 ;  /* 0x7f800000fff57424 */ /* 0x000fe200078e00ff */
[----:B------:R-:W-:Y:S01]  /*22e0*/  LOP3.LUT R0, R0, 0x1e00, R41, 0xf8, !PT ;  /* 0x00001e0000007812 */ /* 0x000fe200078ef829 */
[----:B------:R-:W-:Y:S01]  /*22f0*/  IMAD.MOV.U32 R244, RZ, RZ, 0x7f800000 ;  /* 0x7f800000fff47424 */ /* 0x000fe200078e00ff */
[----:B------:R-:W-:Y:S01]  /*2300*/  IADD3.X R7, PT, PT, R19, UR9, R7, P4, !PT ;  /* 0x0000000913077c10 */ /* 0x000fe2000a7fe407 */
[----:B------:R-:W4:Y:S01]  /*2310*/  LDCU.64 UR8, c[0x0][0x3d8] ;  /* 0x00007b00ff0877ac */ /* 0x000f220008000a00 */
[----:B------:R-:W-:Y:S01]  /*2320*/  LOP3.LUT R239, R239, 0x7, R2, 0xf8, !PT ;  /* 0x00000007efef7812 */ /* 0x000fe200078ef802 */
[----:B------:R-:W-:Y:S01]  /*2330*/  @!P5 IMAD.MOV.U32 R2, RZ, RZ, R243 ;  /* 0x000000ffff02d224 */ /* 0x000fe200078e00f3 */
[----:B------:R-:W-:Y:S01]  /*2340*/  LEA R0, R0, UR24, 0x1 ;  /* 0x0000001800007c11 */ /* 0x000fe2000f8e08ff */
[----:B------:R-:W-:Y:S01]  /*2350*/  @!P5 IMAD.MOV.U32 R3, RZ, RZ, R242 ;  /* 0x000000ffff03d224 */ /* 0x000fe200078e00f2 */
[----:B------:R-:W-:Y:S01]  /*2360*/  ISETP.GE.AND P4, PT, R39, UR38, PT ;  /* 0x0000002627007c0c */ /* 0x000fe2000bf86270 */
[----:B------:R-:W-:Y:S01]  /*2370*/  IMAD.SHL.U32 R211, R40, 0x40, RZ ;  /* 0x0000004028d37824 */ /* 0x000fe200078e00ff */
[----:B------:R-:W1:Y:S01]  /*2380*/  LDC R238, c[0x0][0x44c] ;  /* 0x00011300ffee7b82 */ /* 0x000e620000000800 */
[----:B------:R-:W-:Y:S01]  /*2390*/  VIADD R234, R0, UR41 ;  /* 0x0000002900ea7c36 */ /* 0x000fe20008000000 */
[----:B------:R-:W-:Y:S01]  /*23a0*/  @!PT LDS RZ, [RZ] ;  /* 0x00000000fffff984 */ /* 0x000fe20000000800 */
[----:B------:R-:W-:Y:S01]  /*23b0*/  @!PT LDS RZ, [RZ] ;  /* 0x00000000fffff984 */ /* 0x000fe20000000800 */
[----:B------:R-:W-:Y:S01]  /*23c0*/  @!PT LDS RZ, [RZ] ;  /* 0x00000000fffff984 */ /* 0x000fe20000000800 */
[----:B------:R-:W-:Y:S04]  /*23d0*/  @!P5 LDGSTS.E.BYPASS.LTC128B.128 [R0+0x8000], desc[UR32][R2.64] ;  /* 0x080000000200dfae */ /* 0x000fe8000b981a20 */
[----:B------:R4:W-:Y:S04]  /*23e0*/  @!P5 LDGSTS.E.BYPASS.LTC128B.128 [R0+0xa000], desc[UR32][R2.64+0x80] ;  /* 0x0a0000800200dfae */ /* 0x0009e8000b981a20 */
[----:B------:R-:W-:Y:S01]  /*23f0*/  @P5 STS.128 [R0+0x8000], RZ ;  /* 0x008000ff00005388 */ /* 0x000fe20000000c00 */
[----:B------:R-:W2:Y:S03]  /*2400*/  @!P4 LDC.64 R28, c[0x0][0x388] ;  /* 0x0000e200ff1ccb82 */ /* 0x000ea60000000a00 */
[----:B------:R-:W-:Y:S04]  /*2410*/  @P5 STS.128 [R0+0xa000], RZ ;  /* 0x00a000ff00005388 */ /* 0x000fe80000000c00 */
[----:B------:R-:W-:Y:S01]  /*2420*/  @P0 STS.128 [R0+0x9000], RZ ;  /* 0x009000ff00000388 */ /* 0x000fe20000000c00 */
[----:B------:R-:W2:Y:S03]  /*2430*/  @!P4 LDC.64 R30, c[0x0][0x390] ;  /* 0x0000e400ff1ecb82 */ /* 0x000ea60000000a00 */
[----:B------:R-:W-:Y:S04]  /*2440*/  @P0 STS.128 [R0+0xb000], RZ ;  /* 0x00b000ff00000388 */ /* 0x000fe80000000c00 */
[----:B------:R-:W-:Y:S01]  /*2450*/  @!PT LDS RZ, [RZ] ;  /* 0x00000000fffff984 */ /* 0x000fe20000000800 */
[----:B------:R-:W-:Y:S01]  /*2460*/  @!PT LDS RZ, [RZ] ;  /* 0x00000000fffff984 */ /* 0x000fe20000000800 */
[----:B------:R-:W-:Y:S01]  /*2470*/  @!PT LDS RZ, [RZ] ;  /* 0x00000000fffff984 */ /* 0x000fe20000000800 */
[----:B------:R-:W-:Y:S04]  /*2480*/  @!P0 LDGSTS.E.BYPASS.LTC128B.128 [R0+0x9000], desc[UR32][R4.64] ;  /* 0x0900000004008fae */ /* 0x000fe8000b981a20 */
[----:B------:R3:W-:Y:S01]  /*2490*/  @!P0 LDGSTS.E.BYPASS.LTC128B.128 [R0+0xb000], desc[UR32][R4.64+0x80] ;  /* 0x0b00008004008fae */ /* 0x0007e2000b981a20 */
[----:B----4-:R-:W-:-:S02]  /*24a0*/  @!P5 IMAD.MOV.U32 R2, RZ, RZ, R241 ;  /* 0x000000ffff02d224 */ /* 0x010fc400078e00f1 */
[----:B------:R-:W-:-:S05]  /*24b0*/  @!P5 IMAD.MOV.U32 R3, RZ, RZ, R240 ;  /* 0x000000ffff03d224 */ /* 0x000fca00078e00f0 */
[----:B------:R-:W-:Y:S04]  /*24c0*/  @!P5 LDGSTS.E.BYPASS.LTC128B.128 [R234], desc[UR32][R2.64] ;  /* 0x0000000002eadfae */ /* 0x000fe8000b981a20 */
[----:B------:R4:W-:Y:S04]  /*24d0*/  @!P5 LDGSTS.E.BYPASS.LTC128B.128 [R234+0x2000], desc[UR32][R2.64+0x80] ;  /* 0x0200008002eadfae */ /* 0x0009e8000b981a20 */
[----:B------:R-:W-:Y:S04]  /*24e0*/  @P5 STS.128 [R234], RZ ;  /* 0x000000ffea005388 */ /* 0x000fe80000000c00 */
[----:B------:R-:W-:Y:S04]  /*24f0*/  @P5 STS.128 [R234+0x2000], RZ ;  /* 0x002000ffea005388 */ /* 0x000fe80000000c00 */
[----:B------:R-:W-:Y:S01]  /*2500*/  @P0 STS.128 [R234+0x1000], RZ ;  /* 0x001000ffea000388 */ /* 0x000fe20000000c00 */
[----:B---3--:R-:W-:-:S02]  /*2510*/  VIADD R5, R239, 0x8 ;  /* 0x00000008ef057836 */ /* 0x008fc40000000000 */
[C---:B-1----:R-:W-:Y:S01]  /*2520*/  IMAD R4, R20.reuse, UR10, RZ ;  /* 0x0000000a14047c24 */ /* 0x042fe2000f8e02ff */
[----:B------:R-:W-:Y:S02]  /*2530*/  @P0 STS.128 [R234+0x3000], RZ ;  /* 0x003000ffea000388 */ /* 0x000fe40000000c00 */
[----:B------:R-:W-:Y:S01]  /*2540*/  ISETP.GE.AND P6, PT, R5, UR42, PT ;  /* 0x0000002a05007c0c */ /* 0x000fe2000bfc6270 */
[----:B------:R-:W-:Y:S01]  /*2550*/  IMAD R5, R20, UR8, RZ ;  /* 0x0000000814057c24 */ /* 0x000fe2000f8e02ff */
[----:B------:R-:W-:Y:S01]  /*2560*/  @!PT LDS RZ, [RZ] ;  /* 0x00000000fffff984 */ /* 0x000fe20000000800 */
[----:B------:R-:W-:Y:S01]  /*2570*/  @!PT LDS RZ, [RZ] ;  /* 0x00000000fffff984 */ /* 0x000fe20000000800 */
[----:B------:R-:W-:Y:S01]  /*2580*/  @!PT LDS RZ, [RZ] ;  /* 0x00000000fffff984 */ /* 0x000fe20000000800 */
[----:B------:R-:W-:Y:S01]  /*2590*/  @!P0 LDGSTS.E.BYPASS.LTC128B.128 [R234+0x1000], desc[UR32][R10.64] ;  /* 0x010000000aea8fae */ /* 0x000fe2000b981a20 */
[----:B------:R-:W1:Y:S01]  /*25a0*/  @!P3 LDC.64 R20, c[0x0][0x388] ;  /* 0x0000e200ff14bb82 */ /* 0x000e620000000a00 */
[C---:B------:R-:W-:Y:S01]  /*25b0*/  IMAD R12, R14.reuse, UR11, R4 ;  /* 0x0000000b0e0c7c24 */ /* 0x040fe2000f8e0204 */
[----:B------:R-:W-:Y:S01]  /*25c0*/  LOP3.LUT R4, R239, 0x20, RZ, 0xfc, !PT ;  /* 0x00000020ef047812 */ /* 0x000fe200078efcff */
[----:B------:R3:W-:Y:S01]  /*25d0*/  @!P0 LDGSTS.E.BYPASS.LTC128B.128 [R234+0x3000], desc[UR32][R10.64+0x80] ;  /* 0x030000800aea8fae */ /* 0x0007e2000b981a20 */
[----:B----4-:R-:W-:-:S02]  /*25e0*/  IMAD.WIDE.U32 R2, R14, UR10, R8 ;  /* 0x0000000a0e027c25 */ /* 0x010fc4000f8e0008 */
[----:B------:R-:W-:Y:S01]  /*25f0*/  ISETP.GE.AND P5, PT, R4, UR42, PT ;  /* 0x0000002a04007c0c */ /* 0x000fe2000bfa6270 */
[----:B------:R-:W4:Y:S01]  /*2600*/  LDCU UR10, c[0x0][0x590] ;  /* 0x0000b200ff0a77ac */ /* 0x000f220008000800 */
[----:B------:R-:W-:Y:S02]  /*2610*/  IMAD.IADD R3, R3, 0x1, R12 ;  /* 0x0000000103037824 */ /* 0x000fe400078e020c */
[----:B------:R-:W-:Y:S02]  /*2620*/  IMAD R12, R14, UR9, R5 ;  /* 0x000000090e0c7c24 */ /* 0x000fe4000f8e0205 */
[----:B------:R-:W-:Y:S02]  /*2630*/  IMAD.SHL.U32 R212, R40, 0x20, RZ ;  /* 0x0000002028d47824 */ /* 0x000fe400078e00ff */
[----:B------:R-:W-:Y:S01]  /*2640*/  IMAD.SHL.U32 R252, R222, 0x2, RZ ;  /* 0x00000002defc7824 */ /* 0x000fe200078e00ff */
[----:B------:R-:W-:Y:S01]  /*2650*/  SHF.R.U32.HI R251, RZ, 0x1, R222 ;  /* 0x00000001fffb7819 */ /* 0x000fe200000116de */
[----:B------:R-:W-:-:S04]  /*2660*/  IMAD.WIDE.U32 R4, R14, UR8, R6 ;  /* 0x000000080e047c25 */ /* 0x000fc8000f8e0006 */
[----:B------:R-:W-:Y:S02]  /*2670*/  IMAD.MOV.U32 R218, RZ, RZ, 0x40 ;  /* 0x00000040ffda7424 */ /* 0x000fe400078e00ff */
[----:B------:R-:W-:Y:S01]  /*2680*/  IMAD.MOV.U32 R216, RZ, RZ, 0x20 ;  /* 0x00000020ffd87424 */ /* 0x000fe200078e00ff */
[----:B------:R-:W-:Y:S01]  /*2690*/  SHF.R.U32.HI R225, RZ, 0x3, R222 ;  /* 0x00000003ffe17819 */ /* 0x000fe200000116de */
[----:B------:R-:W-:Y:S02]  /*26a0*/  @!P3 IMAD R6, R16, UR14, RZ ;  /* 0x0000000e1006bc24 */ /* 0x000fe4000f8e02ff */
[----:B------:R-:W-:Y:S01]  /*26b0*/  IMAD.MOV.U32 R250, RZ, RZ, 0x10 ;  /* 0x00000010fffa7424 */ /* 0x000fe200078e00ff */
[----:B------:R-:W-:Y:S01]  /*26c0*/  UIADD3 UR39, UPT, UPT, UR39, 0x80, URZ ;  /* 0x0000008027277890 */ /* 0x000fe2000fffe0ff */
[--C-:B------:R-:W-:Y:S01]  /*26d0*/  @!P4 IMAD.MOV.U32 R8, RZ, RZ, R2.reuse ;  /* 0x000000ffff08c224 */ /* 0x100fe200078e0002 */
[----:B------:R-:W-:Y:S01]  /*26e0*/  CS2R R158, SRZ ;  /* 0x00000000009e7805 */ /* 0x000fe2000001ff00 */
[--C-:B------:R-:W-:Y:S01]  /*26f0*/  @!P4 IMAD.MOV.U32 R9, RZ, RZ, R3.reuse ;  /* 0x000000ffff09c224 */ /* 0x100fe200078e0003 */
[----:B------:R-:W-:Y:S01]  /*2700*/  CS2R R156, SRZ ;  /* 0x00000000009c7805 */ /* 0x000fe2000001ff00 */
[--C-:B------:R-:W-:Y:S01]  /*2710*/  @!P2 IMAD.MOV.U32 R22, RZ, RZ, R2.reuse ;  /* 0x000000ffff16a224 */ /* 0x100fe200078e0002 */
[----:B------:R-:W-:Y:S01]  /*2720*/  CS2R R162, SRZ ;  /* 0x0000000000a27805 */ /* 0x000fe2000001ff00 */
[--C-:B------:R-:W-:Y:S01]  /*2730*/  @!P2 IMAD.MOV.U32 R23, RZ, RZ, R3.reuse ;  /* 0x000000ffff17a224 */ /* 0x100fe200078e0003 */
[----:B------:R-:W-:Y:S01]  /*2740*/  CS2R R160, SRZ ;  /* 0x0000000000a07805 */ /* 0x000fe2000001ff00 */
[----:B------:R-:W-:Y:S01]  /*2750*/  @!P1 IMAD.MOV.U32 R24, RZ, RZ, R2 ;  /* 0x000000ffff189224 */ /* 0x000fe200078e0002 */
[----:B------:R-:W-:Y:S01]  /*2760*/  CS2R R154, SRZ ;  /* 0x00000000009a7805 */ /* 0x000fe2000001ff00 */
[--C-:B------:R-:W-:Y:S01]  /*2770*/  @!P1 IMAD.MOV.U32 R25, RZ, RZ, R3.reuse ;  /* 0x000000ffff199224 */ /* 0x100fe200078e0003 */
[----:B------:R-:W-:Y:S01]  /*2780*/  CS2R R152, SRZ ;  /* 0x0000000000987805 */ /* 0x000fe2000001ff00 */
[----:B------:R-:W-:Y:S01]  /*2790*/  IMAD.IADD R5, R5, 0x1, R12 ;  /* 0x0000000105057824 */ /* 0x000fe200078e020c */
[----:B------:R-:W-:Y:S01]  /*27a0*/  CS2R R150, SRZ ;  /* 0x0000000000967805 */ /* 0x000fe2000001ff00 */
[C---:B---3--:R-:W-:Y:S01]  /*27b0*/  @!P3 IMAD R10, R18.reuse, UR15, R6 ;  /* 0x0000000f120abc24 */ /* 0x048fe2000f8e0206 */
[----:B------:R-:W-:Y:S01]  /*27c0*/  CS2R R148, SRZ ;  /* 0x0000000000947805 */ /* 0x000fe2000001ff00 */
[----:B------:R-:W-:Y:S01]  /*27d0*/  @!P3 IMAD.WIDE.U32 R2, R18, UR14, R2 ;  /* 0x0000000e1202bc25 */ /* 0x000fe2000f8e0002 */
[----:B------:R-:W-:-:S02]  /*27e0*/  CS2R R142, SRZ ;  /* 0x00000000008e7805 */ /* 0x000fc4000001ff00 */
[----:B------:R-:W-:Y:S02]  /*27f0*/  CS2R R140, SRZ ;  /* 0x00000000008c7805 */ /* 0x000fe4000001ff00 */
[----:B------:R-:W-:Y:S01]  /*2800*/  CS2R R146, SRZ ;  /* 0x0000000000927805 */ /* 0x000fe2000001ff00 */
[----:B------:R-:W-:Y:S01]  /*2810*/  @!P3 IMAD R11, R16, UR12, RZ ;  /* 0x0000000c100bbc24 */ /* 0x000fe2000f8e02ff */
[----:B-1----:R-:W-:Y:S01]  /*2820*/  @!P3 LEA R20, P0, R2, R20, 0x1 ;  /* 0x000000140214b211 */ /* 0x002fe200078008ff */
[----:B------:R-:W-:Y:S01]  /*2830*/  @!P3 IMAD.MOV.U32 R6, RZ, RZ, R4 ;  /* 0x000000ffff06b224 */ /* 0x000fe200078e0004 */
[----:B------:R-:W-:Y:S01]  /*2840*/  CS2R R144, SRZ ;  /* 0x0000000000907805 */ /* 0x000fe2000001ff00 */
[----:B------:R-:W-:Y:S01]  /*2850*/  @!P3 IMAD.MOV.U32 R7, RZ, RZ, R5 ;  /* 0x000000ffff07b224 */ /* 0x000fe200078e0005 */
[----:B------:R-:W-:Y:S01]  /*2860*/  CS2R R138, SRZ ;  /* 0x00000000008a7805 */ /* 0x000fe2000001ff00 */
[----:B------:R-:W-:Y:S01]  /*2870*/  @!P3 IMAD.IADD R10, R3, 0x1, R10 ;  /* 0x00000001030ab824 */ /* 0x000fe200078e020a */
[----:B------:R-:W-:Y:S01]  /*2880*/  CS2R R136, SRZ ;  /* 0x0000000000887805 */ /* 0x000fe2000001ff00 */
[C---:B------:R-:W-:Y:S01]  /*2890*/  @!P3 IMAD R38, R18.reuse, UR13, R11 ;  /* 0x0000000d1226bc24 */ /* 0x040fe2000f8e020b */
[----:B------:R-:W-:Y:S01]  /*28a0*/  CS2R R134, SRZ ;  /* 0x0000000000867805 */ /* 0x000fe2000001ff00 */
[----:B------:R-:W-:Y:S01]  /*28b0*/  @!P3 IMAD.WIDE.U32 R18, R18, UR12, R6 ;  /* 0x0000000c1212bc25 */ /* 0x000fe2000f8e0006 */
[----:B------:R-:W-:-:S02]  /*28c0*/  @!P3 LEA.HI.X R21, R2, R21, R10, 0x1, P0 ;  /* 0x000000150215b211 */ /* 0x000fc400000f0c0a */
[----:B------:R-:W-:Y:S02]  /*28d0*/  CS2R R132, SRZ ;  /* 0x0000000000847805 */ /* 0x000fe4000001ff00 */
[----:B------:R-:W-:Y:S01]  /*28e0*/  CS2R R126, SRZ ;  /* 0x00000000007e7805 */ /* 0x000fe2000001ff00 */
[C---:B------:R-:W-:Y:S01]  /*28f0*/  @!P2 IMAD R6, R32.reuse, UR14, RZ ;  /* 0x0000000e2006ac24 */ /* 0x040fe2000f8e02ff */
[----:B------:R-:W-:Y:S01]  /*2900*/  CS2R R124, SRZ ;  /* 0x00000000007c7805 */ /* 0x000fe2000001ff00 */
[----:B------:R-:W-:Y:S01]  /*2910*/  @!P2 IMAD R7, R32, UR12, RZ ;  /* 0x0000000c2007ac24 */ /* 0x000fe2000f8e02ff */
[----:B------:R-:W-:Y:S01]  /*2920*/  CS2R R130, SRZ ;  /* 0x0000000000827805 */ /* 0x000fe2000001ff00 */
[----:B------:R-:W1:Y:S01]  /*2930*/  @!P1 LDC.64 R32, c[0x0][0x388] ;  /* 0x0000e200ff209b82 */ /* 0x000e620000000a00 */
[----:B------:R-:W-:Y:S01]  /*2940*/  @!P4 IMAD.WIDE.U32 R2, R39, UR14, R8 ;  /* 0x0000000e2702cc25 */ /* 0x000fe2000f8e0008 */
[----:B------:R-:W-:Y:S02]  /*2950*/  CS2R R128, SRZ ;  /* 0x0000000000807805 */ /* 0x000fe4000001ff00 */
[----:B------:R-:W-:-:S02]  /*2960*/  CS2R R122, SRZ ;  /* 0x00000000007a7805 */ /* 0x000fc4000001ff00 */
[----:B------:R-:W-:Y:S01]  /*2970*/  CS2R R120, SRZ ;  /* 0x0000000000787805 */ /* 0x000fe2000001ff00 */
[----:B------:R-:W-:Y:S01]  /*2980*/  @!P2 IMAD R11, R26, UR15, R6 ;  /* 0x0000000f1a0bac24 */ /* 0x000fe2000f8e0206 */
[----:B--2---:R-:W-:Y:S01]  /*2990*/  @!P4 LEA R12, P0, R2, R28, 0x1 ;  /* 0x0000001c020cc211 */ /* 0x004fe200078008ff */
[----:B------:R-:W-:Y:S01]  /*29a0*/  @!P4 IMAD R3, R39, UR15, R3 ;  /* 0x0000000f2703cc24 */ /* 0x000fe2000f8e0203 */
[----:B------:R-:W-:Y:S01]  /*29b0*/  CS2R R118, SRZ ;  /* 0x0000000000767805 */ /* 0x000fe2000001ff00 */
[----:B------:R-:W-:Y:S01]  /*29c0*/  @!P2 IMAD R36, R26, UR13, R7 ;  /* 0x0000000d1a24ac24 */ /* 0x000fe2000f8e0207 */
[----:B------:R-:W-:Y:S01]  /*29d0*/  CS2R R116, SRZ ;  /* 0x0000000000747805 */ /* 0x000fe2000001ff00 */
[----:B------:R-:W-:Y:S01]  /*29e0*/  @!P1 IMAD.WIDE.U32 R6, R27, UR14, R24 ;  /* 0x0000000e1b069c25 */ /* 0x000fe2000f8e0018 */
[----:B------:R-:W-:Y:S01]  /*29f0*/  @!P4 LEA.HI.X R13, R2, R29, R3, 0x1, P0 ;  /* 0x0000001d020dc211 */ /* 0x000fe200000f0c03 */
[----:B------:R-:W2:Y:S01]  /*2a00*/  @!P3 LDC.64 R24, c[0x0][0x390] ;  /* 0x0000e400ff18bb82 */ /* 0x000ea20000000a00 */
[----:B------:R-:W-:Y:S01]  /*2a10*/  CS2R R110, SRZ ;  /* 0x00000000006e7805 */ /* 0x000fe2000001ff00 */
[----:B------:R-:W-:Y:S01]  /*2a20*/  @!P2 IMAD.MOV.U32 R16, RZ, RZ, R4 ;  /* 0x000000ffff10a224 */ /* 0x000fe200078e0004 */
[----:B------:R-:W-:Y:S01]  /*2a30*/  CS2R R108, SRZ ;  /* 0x00000000006c7805 */ /* 0x000fe2000001ff00 */
[----:B------:R-:W-:Y:S01]  /*2a40*/  @!P2 IMAD.MOV.U32 R17, RZ, RZ, R5 ;  /* 0x000000ffff11a224 */ /* 0x000fe200078e0005 */
[----:B------:R-:W-:Y:S01]  /*2a50*/  @!P4 LDGSTS.E.BYPASS.LTC128B.128 [R0+0xc000], desc[UR32][R12.64] ;  /* 0x0c0000000c00cfae */ /* 0x000fe2000b981a20 */
[----:B------:R-:W-:Y:S01]  /*2a60*/  @!P1 IMAD R10, R37, UR14, RZ ;  /* 0x0000000e250a9c24 */ /* 0x000fe2000f8e02ff */
[----:B------:R-:W-:Y:S01]  /*2a70*/  CS2R R114, SRZ ;  /* 0x0000000000727805 */ /* 0x000fe2000001ff00 */
[C---:B------:R-:W-:Y:S01]  /*2a80*/  @!P2 IMAD.WIDE.U32 R8, R26.reuse, UR14, R22 ;  /* 0x0000000e1a08ac25 */ /* 0x040fe2000f8e0016 */
[----:B------:R3:W-:Y:S01]  /*2a90*/  @!P4 LDGSTS.E.BYPASS.LTC128B.128 [R0+0x10000], desc[UR32][R12.64+0x80] ;  /* 0x100000800c00cfae */ /* 0x0007e2000b981a20 */
[----:B------:R-:W4:Y:S01]  /*2aa0*/  @!P2 LDC.64 R22, c[0x0][0x390] ;  /* 0x0000e400ff16ab82 */ /* 0x000f220000000a00 */
[----:B------:R-:W-:Y:S01]  /*2ab0*/  CS2R R112, SRZ ;  /* 0x0000000000707805 */ /* 0x000fe2000001ff00 */
[----:B------:R-:W-:Y:S01]  /*2ac0*/  @!P2 IMAD.WIDE.U32 R16, R26, UR12, R16 ;  /* 0x0000000c1a10ac25 */ /* 0x000fe2000f8e0010 */
[----:B------:R-:W-:Y:S01]  /*2ad0*/  @P4 STS.128 [R0+0xc000], RZ ;  /* 0x00c000ff00004388 */ /* 0x000fe20000000c00 */
[----:B------:R-:W-:-:S02]  /*2ae0*/  CS2R R106, SRZ ;  /* 0x00000000006a7805 */ /* 0x000fc4000001ff00 */
[----:B------:R-:W-:Y:S01]  /*2af0*/  CS2R R104, SRZ ;  /* 0x0000000000687805 */ /* 0x000fe2000001ff00 */
[----:B------:R-:W-:Y:S01]  /*2b00*/  @!P1 IMAD.MOV.U32 R14, RZ, RZ, R4 ;  /* 0x000000ffff0e9224 */ /* 0x000fe200078e0004 */
[----:B------:R-:W-:Y:S01]  /*2b10*/  @P4 STS.128 [R0+0x10000], RZ ;  /* 0x010000ff00004388 */ /* 0x000fe20000000c00 */
[----:B------:R-:W-:Y:S01]  /*2b20*/  @!P1 IMAD.MOV.U32 R15, RZ, RZ, R5 ;  /* 0x000000ffff0f9224 */ /* 0x000fe200078e0005 */
[----:B------:R-:W-:Y:S01]  /*2b30*/  CS2R R102, SRZ ;  /* 0x0000000000667805 */ /* 0x000fe2000001ff00 */
[----:B------:R-:W-:Y:S01]  /*2b40*/  @!P1 IMAD R26, R27, UR15, R10 ;  /* 0x0000000f1b1a9c24 */ /* 0x000fe2000f8e020a */
[----:B------:R-:W-:Y:S01]  /*2b50*/  @!P2 LEA R10, P0, R8, R34, 0x1 ;  /* 0x00000022080aa211 */ /* 0x000fe200078008ff */
[----:B------:R-:W-:Y:S01]  /*2b60*/  @!P1 IMAD R2, R37, UR12, RZ ;  /* 0x0000000c25029c24 */ /* 0x000fe2000f8e02ff */
[----:B------:R-:W-:Y:S01]  /*2b70*/  @P3 STS.128 [R0+0xd000], RZ ;  /* 0x00d000ff00003388 */ /* 0x000fe20000000c00 */
[----:B------:R-:W-:Y:S01]  /*2b80*/  @!P2 IMAD.IADD R3, R9, 0x1, R11 ;  /* 0x000000010903a824 */ /* 0x000fe200078e020b */
[----:B------:R-:W-:Y:S01]  /*2b90*/  CS2R R100, SRZ ;  /* 0x0000000000647805 */ /* 0x000fe2000001ff00 */
[----:B------:R-:W-:Y:S01]  /*2ba0*/  @!P4 IMAD.WIDE.U32 R4, R39, UR12, R4 ;  /* 0x0000000c2704cc25 */ /* 0x000fe2000f8e0004 */
[----:B------:R-:W-:Y:S01]  /*2bb0*/  @P3 STS.128 [R0+0x11000], RZ ;  /* 0x011000ff00003388 */ /* 0x000fe20000000c00 */
[----:B------:R-:W-:-:S02]  /*2bc0*/  CS2R R94, SRZ ;  /* 0x00000000005e7805 */ /* 0x000fc4000001ff00 */
[----:B------:R-:W-:Y:S01]  /*2bd0*/  @!P2 LEA.HI.X R11, R8, R35, R3, 0x1, P0 ;  /* 0x00000023080ba211 */ /* 0x000fe200000f0c03 */
[----:B------:R-:W-:Y:S01]  /*2be0*/  @!P1 IMAD R28, R27, UR13, R2 ;  /* 0x0000000d1b1c9c24 */ /* 0x000fe2000f8e0202 */
[C---:B------:R-:W-:Y:S01]  /*2bf0*/  @!P4 LEA R8, P0, R4.reuse, R30, 0x1 ;  /* 0x0000001e0408c211 */ /* 0x040fe200078008ff */
[----:B------:R-:W-:Y:S01]  /*2c00*/  @!P4 IMAD R2, R39, UR13, R5 ;  /* 0x0000000d2702cc24 */ /* 0x000fe2000f8e0205 */
[----:B------:R-:W-:Y:S01]  /*2c10*/  @!PT LDS RZ, [RZ] ;  /* 0x00000000fffff984 */ /* 0x000fe20000000800 */
[----:B------:R-:W-:Y:S01]  /*2c20*/  @!PT LDS RZ, [RZ] ;  /* 0x00000000fffff984 */ /* 0x000fe20000000800 */
[----:B------:R-:W-:Y:S01]  /*2c30*/  @!PT LDS RZ, [RZ] ;  /* 0x00000000fffff984 */ /* 0x000fe20000000800 */
[----:B------:R-:W-:Y:S01]  /*2c40*/  @!P3 LDGSTS.E.BYPASS.LTC128B.128 [R0+0xd000], desc[UR32][R20.64] ;  /* 0x0d0000001400bfae */ /* 0x000fe2000b981a20 */
[----:B------:R-:W-:Y:S01]  /*2c50*/  @!P1 IMAD.IADD R3, R7, 0x1, R26 ;  /* 0x0000000107039824 */ /* 0x000fe200078e021a */
[----:B------:R-:W-:Y:S01]  /*2c60*/  CS2R R92, SRZ ;  /* 0x00000000005c7805 */ /* 0x000fe2000001ff00 */
[----:B---3--:R-:W3:Y:S01]  /*2c70*/  @!P1 LDC.64 R12, c[0x0][0x390] ;  /* 0x0000e400ff0c9b82 */ /* 0x008ee20000000a00 */
[----:B------:R-:W-:Y:S01]  /*2c80*/  @!P4 LEA.HI.X R9, R4, R31, R2, 0x1, P0 ;  /* 0x0000001f0409c211 */ /* 0x000fe200000f0c02 */
[----:B------:R-:W-:Y:S01]  /*2c90*/  @!P3 LDGSTS.E.BYPASS.LTC128B.128 [R0+0x11000], desc[UR32][R20.64+0x80] ;  /* 0x110000801400bfae */ /* 0x000fe2000b981a20 */
[C---:B-1----:R-:W-:Y:S01]  /*2ca0*/  @!P1 LEA R2, P0, R6.reuse, R32, 0x1 ;  /* 0x0000002006029211 */ /* 0x042fe200078008ff */
[----:B------:R-:W-:Y:S01]  /*2cb0*/  @!P3 IMAD.IADD R4, R19, 0x1, R38 ;  /* 0x000000011304b824 */ /* 0x000fe200078e0226 */
[----:B------:R-:W-:Y:S01]  /*2cc0*/  CS2R R98, SRZ ;  /* 0x0000000000627805 */ /* 0x000fe2000001ff00 */
[----:B------:R-:W-:Y:S01]  /*2cd0*/  @P2 STS.128 [R0+0xe000], RZ ;  /* 0x00e000ff00002388 */ /* 0x000fe20000000c00 */
[----:B------:R-:W-:Y:S01]  /*2ce0*/  @!P1 LEA.HI.X R3, R6, R33, R3, 0x1, P0 ;  /* 0x0000002106039211 */ /* 0x000fe200000f0c03 */
[----:B------:R-:W-:Y:S01]  /*2cf0*/  @!P1 IMAD.WIDE.U32 R14, R27, UR12, R14 ;  /* 0x0000000c1b0e9c25 */ /* 0x000fe2000f8e000e */
[----:B--2---:R-:W-:Y:S01]  /*2d00*/  @!P3 LEA R6, P0, R18, R24, 0x1 ;  /* 0x000000181206b211 */ /* 0x004fe200078008ff */
[----:B------:R-:W-:Y:S01]  /*2d10*/  @P2 STS.128 [R0+0x12000], RZ ;  /* 0x012000ff00002388 */ /* 0x000fe20000000c00 */
[----:B------:R-:W-:Y:S01]  /*2d20*/  CS2R R96, SRZ ;  /* 0x0000000000607805 */ /* 0x000fe2000001ff00 */
[----:B------:R-:W-:Y:S01]  /*2d30*/  IMAD.SHL.U32 R221, R222, 0x8, RZ ;  /* 0x00000008dedd7824 */ /* 0x000fe200078e00ff */
[----:B------:R-:W-:Y:S01]  /*2d40*/  @!P3 LEA.HI.X R7, R18, R25, R4, 0x1, P0 ;  /* 0x000000191207b211 */ /* 0x000fe200000f0c04 */
[----:B------:R-:W-:Y:S01]  /*2d50*/  @!PT LDS RZ, [RZ] ;  /* 0x00000000fffff984 */ /* 0x000fe20000000800 */
[----:B------:R-:W-:Y:S01]  /*2d60*/  @!PT LDS RZ, [RZ] ;  /* 0x00000000fffff984 */ /* 0x000fe20000000800 */
[----:B------:R-:W-:Y:S01]  /*2d70*/  @!PT LDS RZ, [RZ] ;  /* 0x00000000fffff984 */ /* 0x000fe20000000800 */
[----:B------:R-:W-:Y:S01]  /*2d80*/  @!P2 LDGSTS.E.BYPASS.LTC128B.128 [R0+0xe000], desc[UR32][R10.64] ;  /* 0x0e0000000a00afae */ /* 0x000fe2000b981a20 */
[----:B----4-:R-:W-:-:S02]  /*2d90*/  @!P2 LEA R4, P0, R16, R22, 0x1 ;  /* 0x000000161004a211 */ /* 0x010fc400078008ff */
[----:B------:R-:W-:Y:S02]  /*2da0*/  CS2R R90, SRZ ;  /* 0x00000000005a7805 */ /* 0x000fe4000001ff00 */
[----:B------:R-:W-:Y:S01]  /*2db0*/  CS2R R88, SRZ ;  /* 0x0000000000587805 */ /* 0x000fe2000001ff00 */
[----:B------:R-:W-:Y:S01]  /*2dc0*/  @!P2 LDGSTS.E.BYPASS.LTC128B.128 [R0+0x12000], desc[UR32][R10.64+0x80] ;  /* 0x120000800a00afae */ /* 0x000fe2000b981a20 */
[----:B------:R-:W-:Y:S02]  /*2dd0*/  CS2R R86, SRZ ;  /* 0x0000000000567805 */ /* 0x000fe4000001ff00 */
[----:B------:R-:W-:Y:S02]  /*2de0*/  CS2R R84, SRZ ;  /* 0x0000000000547805 */ /* 0x000fe4000001ff00 */
[----:B------:R-:W-:Y:S01]  /*2df0*/  CS2R R78, SRZ ;  /* 0x00000000004e7805 */ /* 0x000fe2000001ff00 */
[----:B------:R-:W-:Y:S01]  /*2e00*/  @P1 STS.128 [R0+0xf000], RZ ;  /* 0x00f000ff00001388 */ /* 0x000fe20000000c00 */
[----:B------:R-:W-:-:S02]  /*2e10*/  CS2R R76, SRZ ;  /* 0x00000000004c7805 */ /* 0x000fc4000001ff00 */
[----:B------:R-:W-:Y:S02]  /*2e20*/  CS2R R82, SRZ ;  /* 0x0000000000527805 */ /* 0x000fe4000001ff00 */
[----:B------:R-:W-:Y:S01]  /*2e30*/  CS2R R80, SRZ ;  /* 0x0000000000507805 */ /* 0x000fe2000001ff00 */
[----:B------:R-:W-:Y:S01]  /*2e40*/  @P1 STS.128 [R0+0x13000], RZ ;  /* 0x013000ff00001388 */ /* 0x000fe20000000c00 */
[----:B------:R-:W-:Y:S02]  /*2e50*/  CS2R R74, SRZ ;  /* 0x00000000004a7805 */ /* 0x000fe4000001ff00 */
[----:B------:R-:W-:Y:S02]  /*2e60*/  CS2R R72, SRZ ;  /* 0x0000000000487805 */ /* 0x000fe4000001ff00 */
[----:B------:R-:W-:Y:S01]  /*2e70*/  CS2R R70, SRZ ;  /* 0x0000000000467805 */ /* 0x000fe2000001ff00 */
[----:B------:R-:W-:Y:S01]  /*2e80*/  @!PT LDS RZ, [RZ] ;  /* 0x00000000fffff984 */ /* 0x000fe20000000800 */
[----:B------:R-:W-:Y:S01]  /*2e90*/  @!PT LDS RZ, [RZ] ;  /* 0x00000000fffff984 */ /* 0x000fe20000000800 */
[----:B------:R-:W-:Y:S01]  /*2ea0*/  @!PT LDS RZ, [RZ] ;  /* 0x00000000fffff984 */ /* 0x000fe20000000800 */
[----:B------:R-:W-:Y:S01]  /*2eb0*/  @!P1 LDGSTS.E.BYPASS.LTC128B.128 [R0+0xf000], desc[UR32][R2.64] ;  /* 0x0f00000002009fae */ /* 0x000fe2000b981a20 */
[----:B------:R-:W-:-:S02]  /*2ec0*/  CS2R R68, SRZ ;  /* 0x0000000000447805 */ /* 0x000fc4000001ff00 */
[----:B------:R-:W-:Y:S02]  /*2ed0*/  CS2R R62, SRZ ;  /* 0x00000000003e7805 */ /* 0x000fe4000001ff00 */
[----:B------:R-:W-:Y:S01]  /*2ee0*/  CS2R R60, SRZ ;  /* 0x00000000003c7805 */ /* 0x000fe2000001ff00 */
[----:B------:R1:W-:Y:S01]  /*2ef0*/  @!P1 LDGSTS.E.BYPASS.LTC128B.128 [R0+0x13000], desc[UR32][R2.64+0x80] ;  /* 0x1300008002009fae */ /* 0x0003e2000b981a20 */
[----:B------:R-:W-:Y:S02]  /*2f00*/  CS2R R66, SRZ ;  /* 0x0000000000427805 */ /* 0x000fe4000001ff00 */
[----:B------:R-:W-:Y:S02]  /*2f10*/  CS2R R64, SRZ ;  /* 0x0000000000407805 */ /* 0x000fe4000001ff00 */
[----:B------:R-:W-:Y:S01]  /*2f20*/  CS2R R58, SRZ ;  /* 0x00000000003a7805 */ /* 0x000fe2000001ff00 */
        /* <DEDUP_REMOVED lines=8> */
[----:B------:R-:W-:Y:S01]  /*2fb0*/  @P4 STS.128 [R0+0x14000], RZ ;  /* 0x014000ff00004388 */ /* 0x000fe20000000c00 */
[----:B------:R-:W-:Y:S01]  /*2fc0*/  CS2R R48, SRZ ;  /* 0x0000000000307805 */ /* 0x000fe2000001ff00 */
[----:B------:R-:W-:-:S02]  /*2fd0*/  USHF.L.U32 UR50, UR50, 0x3, URZ ;  /* 0x0000000332327899 */ /* 0x000fc400080006ff */
[----:B------:R-:W-:Y:S01]  /*2fe0*/  @P4 STS.128 [R0+0x18000], RZ ;  /* 0x018000ff00004388 */ /* 0x000fe20000000c00 */
[----:B------:R-:W4:Y:S03]  /*2ff0*/  LDCU UR8, c[0x0][0x3e0] ;  /* 0x00007c00ff0877ac */ /* 0x000f260008000800 */
[----:B------:R-:W-:Y:S01]  /*3000*/  @P3 STS.128 [R0+0x15000], RZ ;  /* 0x015000ff00003388 */ /* 0x000fe20000000c00 */
[----:B------:R-:W4:Y:S03]  /*3010*/  LDCU UR9, c[0x0][0x45c] ;  /* 0x00008b80ff0977ac */ /* 0x000f260008000800 */
[----:B------:R-:W-:Y:S01]  /*3020*/  @P3 STS.128 [R0+0x19000], RZ ;  /* 0x019000ff00003388 */ /* 0x000fe20000000c00 */
[----:B-1----:R-:W-:-:S03]  /*3030*/  @!P2 IMAD.IADD R2, R17, 0x1, R36 ;  /* 0x000000011102a824 */ /* 0x002fc600078e0224 */
[----:B------:R-:W-:Y:S01]  /*3040*/  @!PT LDS RZ, [RZ] ;  /* 0x00000000fffff984 */ /* 0x000fe20000000800 */
[----:B------:R-:W-:Y:S01]  /*3050*/  @!PT LDS RZ, [RZ] ;  /* 0x00000000fffff984 */ /* 0x000fe20000000800 */
[----:B------:R-:W-:Y:S01]  /*3060*/  @!PT LDS RZ, [RZ] ;  /* 0x00000000fffff984 */ /* 0x000fe20000000800 */
[----:B------:R-:W-:Y:S01]  /*3070*/  @!P3 LDGSTS.E.BYPASS.LTC128B.128 [R0+0x15000], desc[UR32][R6.64] ;  /* 0x150000000600bfae */ /* 0x000fe2000b981a20 */
[----:B------:R-:W-:Y:S01]  /*3080*/  @!P1 IMAD.IADD R3, R15, 0x1, R28 ;  /* 0x000000010f039824 */ /* 0x000fe200078e021c */
[----:B------:R-:W-:Y:S02]  /*3090*/  @!P2 LEA.HI.X R5, R16, R23, R2, 0x1, P0 ;  /* 0x000000171005a211 */ /* 0x000fe400000f0c02 */
[----:B------:R1:W-:Y:S01]  /*30a0*/  @!P3 LDGSTS.E.BYPASS.LTC128B.128 [R0+0x19000], desc[UR32][R6.64+0x80] ;  /* 0x190000800600bfae */ /* 0x0003e2000b981a20 */
[C---:B---3--:R-:W-:Y:S01]  /*30b0*/  @!P1 LEA R2, P0, R14.reuse, R12, 0x1 ;  /* 0x0000000c0e029211 */ /* 0x048fe200078008ff */
[C---:B--2---:R-:W-:Y:S02]  /*30c0*/  VIADD R8, R239.reuse, 0x28 ;  /* 0x00000028ef087836 */ /* 0x044fe40000000000 */
[----:B------:R-:W-:Y:S01]  /*30d0*/  @P2 STS.128 [R0+0x16000], RZ ;  /* 0x016000ff00002388 */ /* 0x000fe20000000c00 */
[----:B------:R-:W-:Y:S02]  /*30e0*/  @!P1 LEA.HI.X R3, R14, R13, R3, 0x1, P0 ;  /* 0x0000000d0e039211 */ /* 0x000fe400000f0c03 */
[----:B------:R-:W-:Y:S01]  /*30f0*/  ISETP.GE.AND P3, PT, R8, UR42, PT ;  /* 0x0000002a08007c0c */ /* 0x000fe2000bf66270 */
[----:B------:R-:W-:Y:S01]  /*3100*/  @P2 STS.128 [R0+0x1a000], RZ ;  /* 0x01a000ff00002388 */ /* 0x000fe20000000c00 */
[----:B------:R-:W-:-:S03]  /*3110*/  ISETP.GE.AND P0, PT, R239, UR42, PT ;  /* 0x0000002aef007c0c */ /* 0x000fc6000bf06270 */
[----:B------:R-:W-:Y:S01]  /*3120*/  @!PT LDS RZ, [RZ] ;  /* 0x00000000fffff984 */ /* 0x000fe20000000800 */
[----:B------:R-:W-:Y:S01]  /*3130*/  @!PT LDS RZ, [RZ] ;  /* 0x00000000fffff984 */ /* 0x000fe20000000800 */
[----:B------:R-:W-:Y:S01]  /*3140*/  @!PT LDS RZ, [RZ] ;  /* 0x00000000fffff984 */ /* 0x000fe20000000800 */
[----:B------:R-:W-:Y:S04]  /*3150*/  @!P2 LDGSTS.E.BYPASS.LTC128B.128 [R0+0x16000], desc[UR32][R4.64] ;  /* 0x160000000400afae */ /* 0x000fe8000b981a20 */
[----:B------:R2:W-:Y:S04]  /*3160*/  @!P2 LDGSTS.E.BYPASS.LTC128B.128 [R0+0x1a000], desc[UR32][R4.64+0x80] ;  /* 0x1a0000800400afae */ /* 0x0005e8000b981a20 */
[----:B------:R-:W-:Y:S04]  /*3170*/  @P1 STS.128 [R0+0x17000], RZ ;  /* 0x017000ff00001388 */ /* 0x000fe80000000c00 */
[----:B------:R3:W-:Y:S04]  /*3180*/  @P1 STS.128 [R0+0x1b000], RZ ;  /* 0x01b000ff00001388 */ /* 0x0007e80000000c00 */
[----:B------:R-:W-:Y:S01]  /*3190*/  @!PT LDS RZ, [RZ] ;  /* 0x00000000fffff984 */ /* 0x000fe20000000800 */
[----:B------:R-:W-:Y:S01]  /*31a0*/  @!PT LDS RZ, [RZ] ;  /* 0x00000000fffff984 */ /* 0x000fe20000000800 */
[----:B------:R-:W-:Y:S01]  /*31b0*/  @!PT LDS RZ, [RZ] ;  /* 0x00000000fffff984 */ /* 0x000fe20000000800 */
[----:B------:R-:W-:Y:S04]  /*31c0*/  @!P1 LDGSTS.E.BYPASS.LTC128B.128 [R0+0x17000], desc[UR32][R2.64] ;  /* 0x1700000002009fae */ /* 0x000fe8000b981a20 */
[----:B------:R4:W-:Y:S01]  /*31d0*/  @!P1 LDGSTS.E.BYPASS.LTC128B.128 [R0+0x1b000], desc[UR32][R2.64+0x80] ;  /* 0x1b00008002009fae */ /* 0x0009e2000b981a20 */
[----:B-1----:R-:W-:-:S03]  /*31e0*/  IMAD.SHL.U32 R6, R222, 0x20, RZ ;  /* 0x00000020de067824 */ /* 0x002fc600078e00ff */
[----:B------:R-:W0:Y:S01]  /*31f0*/  LDGDEPBAR ;  /* 0x00000000000079af */ /* 0x000e220000000000 */
[----:B--2---:R-:W-:-:S04]  /*3200*/  IMAD.MOV.U32 R4, RZ, RZ, 0x4 ;  /* 0x00000004ff047424 */ /* 0x004fc800078e00ff */
[----:B----4-:R-:W-:-:S05]  /*3210*/  IMAD.WIDE.U32 R2, R239, R4, UR56 ;  /* 0x00000038ef027e25 */ /* 0x010fca000f8e0004 */
[----:B------:R-:W5:Y:S04]  /*3220*/  @!P0 LDG.E R247, desc[UR32][R2.64] ;  /* 0x0000002002f78981 */ /* 0x000f68000c1e1900 */
[----:B------:R-:W5:Y:S04]  /*3230*/  @!P6 LDG.E R246, desc[UR32][R2.64+0x20] ;  /* 0x0000202002f6e981 */ /* 0x000f68000c1e1900 */
[----:B------:R-:W5:Y:S04]  /*3240*/  @!P5 LDG.E R245, desc[UR32][R2.64+0x80] ;  /* 0x0000802002f5d981 */ /* 0x000f68000c1e1900 */
[----:B------:R1:W5:Y:S01]  /*3250*/  @!P3 LDG.E R244, desc[UR32][R2.64+0xa0] ;  /* 0x0000a02002f4b981 */ /* 0x000362000c1e1900 */
[----:B---3--:R-:W-:-:S02]  /*3260*/  LOP3.LUT R0, R211, 0x1c0, RZ, 0xc0, !PT ;  /* 0x000001c0d3007812 */ /* 0x008fc400078ec0ff */
[----:B------:R-:W-:Y:S02]  /*3270*/  CS2R R38, SRZ ;  /* 0x0000000000267805 */ /* 0x000fe4000001ff00 */
[----:B------:R-:W-:Y:S02]  /*3280*/  LOP3.LUT R4, R211, 0x200, RZ, 0xc0, !PT ;  /* 0x00000200d3047812 */ /* 0x000fe400078ec0ff */
[----:B------:R-:W-:Y:S02]  /*3290*/  CS2R R36, SRZ ;  /* 0x0000000000247805 */ /* 0x000fe4000001ff00 */
[----:B------:R-:W-:Y:S01]  /*32a0*/  LOP3.LUT R0, R0, 0x38, R41, 0xf8, !PT ;  /* 0x0000003800007812 */ /* 0x000fe200078ef829 */
[----:B------:R-:W-:Y:S01]  /*32b0*/  UISETP.GE.AND UP1, UPT, UR39, UR31, UPT ;  /* 0x0000001f2700728c */ /* 0x000fe2000bf26270 */
[----:B------:R-:W-:Y:S01]  /*32c0*/  LOP3.LUT R4, R4, 0x400, R212, 0xf8, !PT ;  /* 0x0000040004047812 */ /* 0x000fe200078ef8d4 */
[----:B------:R-:W-:Y:S01]  /*32d0*/  USHF.L.U32 UR10, UR10, 0x6, URZ ;  /* 0x000000060a0a7899 */ /* 0x000fe200080006ff */
[----:B------:R-:W-:-:S02]  /*32e0*/  R2P PR, R40, 0x6 ;  /* 0x0000000628007804 */ /* 0x000fc40000000000 */
[--C-:B------:R-:W-:Y:S02]  /*32f0*/  LOP3.LUT R5, R252, 0x7006, R6.reuse, 0xc8, !PT ;  /* 0x00007006fc057812 */ /* 0x100fe400078ec806 */
[----:B------:R-:W-:Y:S02]  /*3300*/  LOP3.LUT P3, RZ, R222, 0x2, RZ, 0xc0, !PT ;  /* 0x00000002deff7812 */ /* 0x000fe4000786c0ff */
[----:B------:R-:W-:Y:S02]  /*3310*/  SEL R218, R218, 0xffffffc0, !P2 ;  /* 0xffffffc0dada7807 */ /* 0x000fe40005000000 */
[----:B------:R-:W-:Y:S02]  /*3320*/  SEL R216, R216, 0xffffffe0, !P1 ;  /* 0xffffffe0d8d87807 */ /* 0x000fe40004800000 */
[----:B------:R-:W-:Y:S02]  /*3330*/  LOP3.LUT R5, R5, 0x400, R6, 0xf8, !PT ;  /* 0x0000040005057812 */ /* 0x000fe400078ef806 */
[----:B------:R-:W-:-:S02]  /*3340*/  LOP3.LUT P2, RZ, R222, 0x4, RZ, 0xc0, !PT ;  /* 0x00000004deff7812 */ /* 0x000fc4000784c0ff */
[----:B------:R-:W-:Y:S02]  /*3350*/  LOP3.LUT P4, RZ, R222, 0x8, RZ, 0xc0, !PT ;  /* 0x00000008deff7812 */ /* 0x000fe4000788c0ff */
[----:B-1----:R-:W-:Y:S02]  /*3360*/  SHF.R.U32.HI R2, RZ, 0x4, R40 ;  /* 0x00000004ff027819 */ /* 0x002fe40000011628 */
[----:B------:R-:W-:Y:S02]  /*3370*/  LOP3.LUT R3, R0, 0x8, R42, 0x78, !PT ;  /* 0x0000000800037812 */ /* 0x000fe400078e782a */
[----:B------:R-:W-:Y:S02]  /*3380*/  CS2R R42, SRZ ;  /* 0x00000000002a7805 */ /* 0x000fe4000001ff00 */
[----:B------:R-:W-:Y:S02]  /*3390*/  LOP3.LUT R2, R2, 0x8, RZ, 0xc0, !PT ;  /* 0x0000000802027812 */ /* 0x000fe400078ec0ff */
[----:B------:R-:W-:Y:S01]  /*33a0*/  LOP3.LUT R217, R4, R3, RZ, 0xfc, !PT ;  /* 0x0000000304d97212 */ /* 0x000fe200078efcff */
[----:B------:R-:W-:Y:S01]  /*33b0*/  IMAD.SHL.U32 R4, R222, 0x10, RZ ;  /* 0x00000010de047824 */ /* 0x000fe200078e00ff */
[----:B------:R-:W-:-:S02]  /*33c0*/  LOP3.LUT R2, R2, 0x10, R40, 0xf8, !PT ;  /* 0x0000001002027812 */ /* 0x000fc400078ef828 */
[----:B------:R-:W-:Y:S02]  /*33d0*/  LEA R217, R217, UR24, 0x1 ;  /* 0x00000018d9d97c11 */ /* 0x000fe4000f8e08ff */
[----:B------:R-:W-:Y:S02]  /*33e0*/  LOP3.LUT R2, R2, R0, RZ, 0x3c, !PT ;  /* 0x0000000002027212 */ /* 0x000fe400078e3cff */
[----:B------:R-:W-:Y:S02]  /*33f0*/  LOP3.LUT R0, R0, 0x8, R40, 0x78, !PT ;  /* 0x0000000800007812 */ /* 0x000fe400078e7828 */
[----:B------:R-:W-:Y:S02]  /*3400*/  CS2R R40, SRZ ;  /* 0x0000000000287805 */ /* 0x000fe4000001ff00 */
[----:B------:R-:W-:Y:S01]  /*3410*/  LOP3.LUT R211, R2, 0x200, R211, 0xf8, !PT ;  /* 0x0000020002d37812 */ /* 0x000fe200078ef8d3 */
[----:B------:R-:W-:Y:S01]  /*3420*/  VIADD R217, R217, UR41 ;  /* 0x00000029d9d97c36 */ /* 0x000fe20008000000 */
[----:B------:R-:W-:Y:S01]  /*3430*/  LOP3.LUT R212, R0, 0x7a00, R212, 0xf8, !PT ;  /* 0x00007a0000d47812 */ /* 0x000fe200078ef8d4 */
[----:B------:R-:W-:Y:S01]  /*3440*/  IMAD.SHL.U32 R0, R222, 0x40, RZ ;  /* 0x00000040de007824 */ /* 0x000fe200078e00ff */
[----:B------:R-:W-:-:S02]  /*3450*/  LOP3.LUT R4, R4, 0x1c0, RZ, 0xc0, !PT ;  /* 0x000001c004047812 */ /* 0x000fc400078ec0ff */
[----:B------:R-:W-:Y:S02]  /*3460*/  LEA R212, R212, UR24, 0x1 ;  /* 0x00000018d4d47c11 */ /* 0x000fe4000f8e08ff */
[C---:B------:R-:W-:Y:S02]  /*3470*/  LOP3.LUT R3, R0.reuse, 0x1c0, RZ, 0xc0, !PT ;  /* 0x000001c000037812 */ /* 0x040fe400078ec0ff */
[----:B------:R-:W-:Y:S01]  /*3480*/  LOP3.LUT R2, R0, 0x200, RZ, 0xc0, !PT ;  /* 0x0000020000027812 */ /* 0x000fe200078ec0ff */
[--C-:B------:R-:W-:Y:S01]  /*3490*/  IMAD.IADD R213, R218, 0x1, R212.reuse ;  /* 0x00000001dad57824 */ /* 0x100fe200078e02d4 */
[----:B------:R-:W-:Y:S01]  /*34a0*/  LOP3.LUT R0, R3, 0x38, R221, 0xf8, !PT ;  /* 0x0000003803007812 */ /* 0x000fe200078ef8dd */
[----:B------:R-:W-:Y:S01]  /*34b0*/  IMAD.IADD R214, R216, 0x1, R212 ;  /* 0x00000001d8d67824 */ /* 0x000fe200078e02d4 */
[----:B------:R-:W-:Y:S01]  /*34c0*/  LOP3.LUT R3, R4, 0x38, R252, 0xf8, !PT ;  /* 0x0000003804037812 */ /* 0x000fe200078ef8fc */
[----:B------:R-:W-:Y:S01]  /*34d0*/  IMAD.IADD R215, R216, 0x1, R213 ;  /* 0x00000001d8d77824 */ /* 0x000fe200078e02d5 */
[----:B------:R-:W-:-:S02]  /*34e0*/  LOP3.LUT R4, R0, 0x8, R222, 0x78, !PT ;  /* 0x0000000800047812 */ /* 0x000fc400078e78de */
[--C-:B------:R-:W-:Y:S02]  /*34f0*/  LOP3.LUT R2, R2, 0x400, R6.reuse, 0xf8, !PT ;  /* 0x0000040002027812 */ /* 0x100fe400078ef806 */
[--C-:B------:R-:W-:Y:S02]  /*3500*/  LOP3.LUT R0, R0, 0x8, R251.reuse, 0x78, !PT ;  /* 0x0000000800007812 */ /* 0x100fe400078e78fb */
[----:B------:R-:W-:Y:S02]  /*3510*/  LEA R211, R211, UR24, 0x1 ;  /* 0x00000018d3d37c11 */ /* 0x000fe4000f8e08ff */
[----:B------:R-:W-:Y:S01]  /*3520*/  LOP3.LUT R220, R2, R0, RZ, 0xfc, !PT ;  /* 0x0000000002dc7212 */ /* 0x000fe200078efcff */
[----:B------:R-:W-:Y:S01]  /*3530*/  IMAD.SHL.U32 R0, R222, 0x2, RZ ;  /* 0x00000002de007824 */ /* 0x000fe200078e00ff */
[----:B------:R-:W-:Y:S01]  /*3540*/  LOP3.LUT R3, R3, 0x20, R251, 0x78, !PT ;  /* 0x0000002003037812 */ /* 0x000fe200078e78fb */
[----:B------:R-:W-:Y:S01]  /*3550*/  VIADD R211, R211, UR41 ;  /* 0x00000029d3d37c36 */ /* 0x000fe20008000000 */
[----:B------:R-:W-:-:S02]  /*3560*/  LOP3.LUT R249, R4, 0x7a00, R6, 0xf8, !PT ;  /* 0x00007a0004f97812 */ /* 0x000fc400078ef806 */
[----:B------:R-:W-:Y:S02]  /*3570*/  LOP3.LUT R219, R0, 0x20, RZ, 0xc0, !PT ;  /* 0x0000002000db7812 */ /* 0x000fe400078ec0ff */
[----:B------:R-:W-:Y:S02]  /*3580*/  LOP3.LUT R248, R5, R3, RZ, 0xfc, !PT ;  /* 0x0000000305f87212 */ /* 0x000fe400078efcff */
[----:B------:R-:W-:Y:S02]  /*3590*/  SEL R250, R250, 0xfffffff0, !P2 ;  /* 0xfffffff0fafa7807 */ /* 0x000fe40005000000 */
[----:B------:R-:W-:-:S07]  /*35a0*/  LOP3.LUT R219, R219, 0x18, R225, 0xf8, !PT ;  /* 0x00000018dbdb7812 */ /* 0x000fce00078ef8e1 */
.L_x_363:
[----:B------:R-:W0:Y:S01]  /*35b0*/  LDGDEPBAR ;  /* 0x00000000000079af */ /* 0x000e220000000000 */
[C---:B------:R-:W-:Y:S01]  /*35c0*/  IMAD.IADD R0, R217.reuse, 0x1, R216 ;  /* 0x00000001d9007824 */ /* 0x040fe200078e02d8 */
[----:B------:R-:W-:Y:S01]  /*35d0*/  PLOP3.LUT P0, PT, PT, PT, UP1, 0x80, 0x8 ;  /* 0x000000000008781c */ /* 0x000fe20003f0f018 */
[----:B------:R-:W-:Y:S01]  /*35e0*/  IMAD.IADD R3, R217, 0x1, R218 ;  /* 0x00000001d9037824 */ /* 0x000fe200078e02da */
[----:B------:R-:W-:Y:S01]  /*35f0*/  PLOP3.LUT P1, PT, PT, PT, UP1, 0x80, 0x8 ;  /* 0x000000000008781c */ /* 0x000fe20003f2f018 */
[----:B------:R-:W-:Y:S01]  /*3600*/  IMAD.MOV.U32 R210, RZ, RZ, 0x20 ;  /* 0x00000020ffd27424 */ /* 0x000fe200078e00ff */
[----:B------:R-:W-:Y:S01]  /*3610*/  PLOP3.LUT P5, PT, PT, PT, UP1, 0x80, 0x8 ;  /* 0x000000000008781c */ /* 0x000fe20003faf018 */
[----:B------:R-:W-:Y:S01]  /*3620*/  IMAD.IADD R2, R216, 0x1, R3 ;  /* 0x00000001d8027824 */ /* 0x000fe200078e0203 */
[----:B------:R-:W-:Y:S01]  /*3630*/  PLOP3.LUT P6, PT, PT, PT, UP1, 0x80, 0x8 ;  /* 0x000000000008781c */ /* 0x000fe20003fcf018 */
[----:B------:R-:W-:Y:S01]  /*3640*/  IMAD.MOV.U32 R218, RZ, RZ, 0x40 ;  /* 0x00000040ffda7424 */ /* 0x000fe200078e00ff */
[----:B------:R-:W-:Y:S01]  /*3650*/  LEA R208, R220, UR4, 0x1 ;  /* 0x00000004dcd07c11 */ /* 0x000fe2000f8e08ff */
[----:B------:R-:W-:Y:S01]  /*3660*/  UISETP.NE.AND UP2, UPT, UR49, URZ, UPT ;  /* 0x000000ff3100728c */ /* 0x000fe2000bf45270 */
[----:B------:R-:W-:Y:S02]  /*3670*/  SEL R216, R210, 0xffffffe0, !P3 ;  /* 0xffffffe0d2d87807 */ /* 0x000fe40005800000 */
[----:B------:R-:W-:Y:S03]  /*3680*/  SEL R218, R218, 0xffffffc0, !P2 ;  /* 0xffffffc0dada7807 */ /* 0x000fe60005000000 */
[----:B------:R-:W-:Y:S01]  /*3690*/  IMAD.IADD R210, R208, 0x1, R216 ;  /* 0x00000001d0d27824 */ /* 0x000fe200078e02d8 */
[----:B------:R-:W-:Y:S04]  /*36a0*/  DEPBAR.LE SB0, 0x0 ;  /* 0x000080000000791a */ /* 0x000fe80000000000 */
[----:B------:R-:W-:Y:S06]  /*36b0*/  BAR.SYNC.DEFER_BLOCKING 0x0 ;  /* 0x0000000000007b1d */ /* 0x000fec0000010000 */
[----:B------:R-:W-:Y:S08]  /*36c0*/  LDSM.16.M88.4 R32, [R217] ;  /* 0x00000000d920783b */ /* 0x000ff00000000200 */
[----:B------:R-:W1:Y:S08]  /*36d0*/  LDSM.16.M88.4 R16, [R212+0xc000] ;  /* 0x00c00000d410783b */ /* 0x000e700000000200 */
[----:B------:R-:W2:Y:S08]  /*36e0*/  LDSM.16.M88.4 R28, [R217+0x1000] ;  /* 0x00100000d91c783b */ /* 0x000eb00000000200 */
[----:B------:R-:W3:Y:S08]  /*36f0*/  LDSM.16.M88.4 R164, [R212+0xc800] ;  /* 0x00c80000d4a4783b */ /* 0x000ef00000000200 */
[----:B------:R-:W-:Y:S08]  /*3700*/  LDSM.16.M88.4 R168, [R0] ;  /* 0x0000000000a8783b */ /* 0x000ff00000000200 */
[----:B------:R-:W4:Y:S01]  /*3710*/  LDSM.16.M88.4 R172, [R214+0xc000] ;  /* 0x00c00000d6ac783b */ /* 0x000f220000000200 */
[-C--:B-1----:R-:W-:Y:S07]  /*3720*/  HMMA.16816.F32.BF16 R4, R32, R16.reuse, RZ ;  /* 0x000000102004723c */ /* 0x082fee00000418ff */
[----:B------:R-:W1:Y:S01]  /*3730*/  LDSM.16.M88.4 R176, [R0+0x1000] ;  /* 0x0010000000b0783b */ /* 0x000e620000000200 */
[C---:B--2---:R-:W-:Y:S07]  /*3740*/  HMMA.16816.F32.BF16 R8, R28.reuse, R16, RZ ;  /* 0x000000101c08723c */ /* 0x044fee00000418ff */
[----:B------:R-:W2:Y:S01]  /*3750*/  LDSM.16.M88.4 R180, [R214+0xc800] ;  /* 0x00c80000d6b4783b */ /* 0x000ea20000000200 */
[-C--:B------:R-:W-:Y:S07]  /*3760*/  HMMA.16816.F32.BF16 R12, R28, R18.reuse, RZ ;  /* 0x000000121c0c723c */ /* 0x080fee00000418ff */
[----:B------:R-:W-:Y:S01]  /*3770*/  LDSM.16.M88.4 R184, [R213+0xc000] ;  /* 0x00c00000d5b8783b */ /* 0x000fe20000000200 */
[C---:B------:R-:W-:Y:S07]  /*3780*/  HMMA.16816.F32.BF16 R16, R32.reuse, R18, RZ ;  /* 0x000000122010723c */ /* 0x040fee00000418ff */
[----:B------:R-:W-:Y:S01]  /*3790*/  LDSM.16.M88.4 R188, [R3+0x1000] ;  /* 0x0010000003bc783b */ /* 0x000fe20000000200 */
[-C--:B---3--:R-:W-:Y:S07]  /*37a0*/  HMMA.16816.F32.BF16 R20, R32, R164.reuse, RZ ;  /* 0x000000a42014723c */ /* 0x088fee00000418ff */
[----:B------:R-:W-:Y:S01]  /*37b0*/  LDSM.16.M88.4 R192, [R213+0xc800] ;  /* 0x00c80000d5c0783b */ /* 0x000fe20000000200 */
[C---:B------:R-:W-:Y:S07]  /*37c0*/  HMMA.16816.F32.BF16 R24, R28.reuse, R164, RZ ;  /* 0x000000a41c18723c */ /* 0x040fee00000418ff */
[----:B------:R-:W-:Y:S01]  /*37d0*/  LDSM.16.M88.4 R196, [R215+0xc000] ;  /* 0x00c00000d7c4783b */ /* 0x000fe20000000200 */
[-C--:B------:R-:W-:Y:S07]  /*37e0*/  HMMA.16816.F32.BF16 R28, R28, R166.reuse, RZ ;  /* 0x000000a61c1c723c */ /* 0x080fee00000418ff */
[----:B------:R-:W-:Y:S01]  /*37f0*/  LDSM.16.M88.4 R200, [R2+0x1000] ;  /* 0x0010000002c8783b */ /* 0x000fe20000000200 */
[----:B------:R-:W-:Y:S07]  /*3800*/  HMMA.16816.F32.BF16 R32, R32, R166, RZ ;  /* 0x000000a62020723c */ /* 0x000fee00000418ff */
[----:B------:R-:W3:Y:S01]  /*3810*/  LDSM.16.M88.4 R164, [R3] ;  /* 0x0000000003a4783b */ /* 0x000ee20000000200 */
[-C--:B----4-:R-:W-:Y:S07]  /*3820*/  HMMA.16816.F32.BF16 R4, R168, R172.reuse, R4 ;  /* 0x000000aca804723c */ /* 0x090fee0000041804 */
[----:B------:R-:W-:Y:S01]  /*3830*/  LDSM.16.M88.4 R204, [R215+0xc800] ;  /* 0x00c80000d7cc783b */ /* 0x000fe20000000200 */
[C---:B-1----:R-:W-:Y:S08]  /*3840*/  HMMA.16816.F32.BF16 R8, R176.reuse, R172, R8 ;  /* 0x000000acb008723c */ /* 0x042ff00000041808 */
[-C--:B------:R-:W-:Y:S08]  /*3850*/  HMMA.16816.F32.BF16 R12, R176, R174.reuse, R12 ;  /* 0x000000aeb00c723c */ /* 0x080ff0000004180c */
[C---:B------:R-:W-:Y:S01]  /*3860*/  HMMA.16816.F32.BF16 R16, R168.reuse, R174, R16 ;  /* 0x000000aea810723c */ /* 0x040fe20000041810 */
[----:B------:R-:W1:Y:S07]  /*3870*/  LDSM.16.M88.4 R172, [R2] ;  /* 0x0000000002ac783b */ /* 0x000e6e0000000200 */
[-C--:B--2---:R-:W-:Y:S08]  /*3880*/  HMMA.16816.F32.BF16 R20, R168, R180.reuse, R20 ;  /* 0x000000b4a814723c */ /* 0x084ff00000041814 */
[C---:B------:R-:W-:Y:S08]  /*3890*/  HMMA.16816.F32.BF16 R24, R176.reuse, R180, R24 ;  /* 0x000000b4b018723c */ /* 0x040ff00000041818 */
[-C--:B------:R-:W-:Y:S01]  /*38a0*/  HMMA.16816.F32.BF16 R28, R176, R182.reuse, R28 ;  /* 0x000000b6b01c723c */ /* 0x080fe2000004181c */
[----:B------:R-:W-:Y:S07]  /*38b0*/  LDSM.16.M88.4 R176, [R212+0x10000] ;  /* 0x01000000d4b0783b */ /* 0x000fee0000000200 */
[----:B------:R-:W-:Y:S01]  /*38c0*/  HMMA.16816.F32.BF16 R32, R168, R182, R32 ;  /* 0x000000b6a820723c */ /* 0x000fe20000041820 */
[----:B------:R-:W2:Y:S07]  /*38d0*/  LDSM.16.M88.4 R168, [R217+0x2000] ;  /* 0x00200000d9a8783b */ /* 0x000eae0000000200 */
[-C--:B---3--:R-:W-:Y:S01]  /*38e0*/  HMMA.16816.F32.BF16 R4, R164, R184.reuse, R4 ;  /* 0x000000b8a404723c */ /* 0x088fe20000041804 */
[----:B------:R-:W3:Y:S07]  /*38f0*/  LDSM.16.M88.4 R180, [R217+0x3000] ;  /* 0x00300000d9b4783b */ /* 0x000eee0000000200 */
[C---:B------:R-:W-:Y:S08]  /*3900*/  HMMA.16816.F32.BF16 R8, R188.reuse, R184, R8 ;  /* 0x000000b8bc08723c */ /* 0x040ff00000041808 */
[-C--:B------:R-:W-:Y:S08]  /*3910*/  HMMA.16816.F32.BF16 R12, R188, R186.reuse, R12 ;  /* 0x000000babc0c723c */ /* 0x080ff0000004180c */
[C---:B------:R-:W-:Y:S01]  /*3920*/  HMMA.16816.F32.BF16 R16, R164.reuse, R186, R16 ;  /* 0x000000baa410723c */ /* 0x040fe20000041810 */
[----:B------:R4:W3:Y:S07]  /*3930*/  LDSM.16.M88.4 R184, [R212+0x10800] ;  /* 0x01080000d4b8783b */ /* 0x0008ee0000000200 */
[-C--:B------:R-:W-:Y:S08]  /*3940*/  HMMA.16816.F32.BF16 R20, R164, R192.reuse, R20 ;  /* 0x000000c0a414723c */ /* 0x080ff00000041814 */
[C---:B------:R-:W-:Y:S08]  /*3950*/  HMMA.16816.F32.BF16 R24, R188.reuse, R192, R24 ;  /* 0x000000c0bc18723c */ /* 0x040ff00000041818 */
[-C--:B------:R-:W-:Y:S01]  /*3960*/  HMMA.16816.F32.BF16 R28, R188, R194.reuse, R28 ;  /* 0x000000c2bc1c723c */ /* 0x080fe2000004181c */
[----:B------:R-:W-:Y:S02]  /*3970*/  LDSM.16.M88.4 R188, [R214+0x10000] ;  /* 0x01000000d6bc783b */ /* 0x000fe40000000200 */
[----:B----4-:R-:W-:Y:S05]  /*3980*/  LEA R212, R249, UR4, 0x1 ;  /* 0x00000004f9d47c11 */ /* 0x010fea000f8e08ff */
[----:B------:R-:W-:Y:S01]  /*3990*/  HMMA.16816.F32.BF16 R32, R164, R194, R32 ;  /* 0x000000c2a420723c */ /* 0x000fe20000041820 */
[----:B------:R-:W4:Y:S07]  /*39a0*/  LDSM.16.M88.4 R164, [R0+0x2000] ;  /* 0x0020000000a4783b */ /* 0x000f2e0000000200 */
[-C--:B-1----:R-:W-:Y:S01]  /*39b0*/  HMMA.16816.F32.BF16 R4, R172, R196.reuse, R4 ;  /* 0x000000c4ac04723c */ /* 0x082fe20000041804 */
[----:B------:R1:W4:Y:S07]  /*39c0*/  LDSM.16.M88.4 R192, [R0+0x3000] ;  /* 0x0030000000c0783b */ /* 0x00032e0000000200 */
[C---:B------:R-:W-:Y:S08]  /*39d0*/  HMMA.16816.F32.BF16 R8, R200.reuse, R196, R8 ;  /* 0x000000c4c808723c */ /* 0x040ff00000041808 */
[-C--:B------:R-:W-:Y:S08]  /*39e0*/  HMMA.16816.F32.BF16 R12, R200, R198.reuse, R12 ;  /* 0x000000c6c80c723c */ /* 0x080ff0000004180c */
[C---:B------:R-:W-:Y:S01]  /*39f0*/  HMMA.16816.F32.BF16 R16, R172.reuse, R198, R16 ;  /* 0x000000c6ac10723c */ /* 0x040fe20000041810 */
[----:B------:R2:W4:Y:S03]  /*3a00*/  LDSM.16.M88.4 R196, [R214+0x10800] ;  /* 0x01080000d6c4783b */ /* 0x0005260000000200 */
[----:B-1----:R-:W-:Y:S02]  /*3a10*/  @P0 LOP3.LUT R0, R252, 0x6, RZ, 0xc0, !PT ;  /* 0x00000006fc000812 */ /* 0x002fe400078ec0ff */
[----:B------:R-:W-:Y:S02]  /*3a20*/  PLOP3.LUT P0, PT, PT, PT, UP1, 0x80, 0x8 ;  /* 0x000000000008781c */ /* 0x000fe40003f0f018 */
[-C--:B------:R-:W-:Y:S03]  /*3a30*/  HMMA.16816.F32.BF16 R20, R172, R204.reuse, R20 ;  /* 0x000000ccac14723c */ /* 0x080fe60000041814 */
[----:B------:R-:W-:Y:S02]  /*3a40*/  @P1 LOP3.LUT R0, R0, 0x1e0, R251, 0xf8, !PT ;  /* 0x000001e000001812 */ /* 0x000fe400078ef8fb */
[----:B------:R-:W-:Y:S03]  /*3a50*/  PLOP3.LUT P1, PT, PT, PT, UP1, 0x80, 0x8 ;  /* 0x000000000008781c */ /* 0x000fe60003f2f018 */
[C---:B------:R-:W-:Y:S08]  /*3a60*/  HMMA.16816.F32.BF16 R24, R200.reuse, R204, R24 ;  /* 0x000000ccc818723c */ /* 0x040ff00000041818 */
[-C--:B------:R-:W-:Y:S01]  /*3a70*/  HMMA.16816.F32.BF16 R28, R200, R206.reuse, R28 ;  /* 0x000000cec81c723c */ /* 0x080fe2000004181c */
[----:B------:R-:W-:Y:S02]  /*3a80*/  LDSM.16.M88.4 R200, [R3+0x3000] ;  /* 0x0030000003c8783b */ /* 0x000fe40000000200 */
[--C-:B--2---:R-:W-:Y:S05]  /*3a90*/  IMAD.IADD R214, R216, 0x1, R212.reuse ;  /* 0x00000001d8d67824 */ /* 0x104fea00078e02d4 */
[----:B------:R-:W-:Y:S01]  /*3aa0*/  HMMA.16816.F32.BF16 R32, R172, R206, R32 ;  /* 0x000000ceac20723c */ /* 0x000fe20000041820 */
[----:B------:R1:W-:Y:S07]  /*3ab0*/  LDSM.16.M88.4 R172, [R3+0x2000] ;  /* 0x0020000003ac783b */ /* 0x0003ee0000000200 */
[-C--:B------:R-:W-:Y:S01]  /*3ac0*/  HMMA.16816.F32.BF16 R4, R168, R176.reuse, R4 ;  /* 0x000000b0a804723c */ /* 0x080fe20000041804 */
[----:B------:R-:W-:Y:S07]  /*3ad0*/  LDSM.16.M88.4 R204, [R213+0x10800] ;  /* 0x01080000d5cc783b */ /* 0x000fee0000000200 */
[C---:B---3--:R-:W-:Y:S08]  /*3ae0*/  HMMA.16816.F32.BF16 R8, R180.reuse, R176, R8 ;  /* 0x000000b0b408723c */ /* 0x048ff00000041808 */
[-C--:B------:R-:W-:Y:S03]  /*3af0*/  HMMA.16816.F32.BF16 R12, R180, R178.reuse, R12 ;  /* 0x000000b2b40c723c */ /* 0x080fe6000004180c */
[----:B-1---5:R-:W-:Y:S05]  /*3b00*/  FMUL.FTZ R3, R246, 1.4426950216293334961 ;  /* 0x3fb8aa3bf6037820 */ /* 0x022fea0000410000 */
[C---:B------:R-:W-:Y:S01]  /*3b10*/  HMMA.16816.F32.BF16 R16, R168.reuse, R178, R16 ;  /* 0x000000b2a810723c */ /* 0x040fe20000041810 */
[----:B------:R1:W2:Y:S07]  /*3b20*/  LDSM.16.M88.4 R176, [R213+0x10000] ;  /* 0x01000000d5b0783b */ /* 0x0002ae0000000200 */
[-C--:B------:R-:W-:Y:S08]  /*3b30*/  HMMA.16816.F32.BF16 R20, R168, R184.reuse, R20 ;  /* 0x000000b8a814723c */ /* 0x080ff00000041814 */
[C---:B------:R-:W-:Y:S08]  /*3b40*/  HMMA.16816.F32.BF16 R24, R180.reuse, R184, R24 ;  /* 0x000000b8b418723c */ /* 0x040ff00000041818 */
[-C--:B------:R-:W-:Y:S01]  /*3b50*/  HMMA.16816.F32.BF16 R28, R180, R186.reuse, R28 ;  /* 0x000000bab41c723c */ /* 0x080fe2000004181c */
[----:B------:R-:W-:Y:S02]  /*3b60*/  LDSM.16.M88.4 R180, [R215+0x10000] ;  /* 0x01000000d7b4783b */ /* 0x000fe40000000200 */
[----:B-1----:R-:W-:Y:S05]  /*3b70*/  IMAD.IADD R213, R218, 0x1, R212 ;  /* 0x00000001dad57824 */ /* 0x002fea00078e02d4 */
[----:B------:R-:W-:Y:S01]  /*3b80*/  HMMA.16816.F32.BF16 R32, R168, R186, R32 ;  /* 0x000000baa820723c */ /* 0x000fe20000041820 */
[----:B------:R-:W1:Y:S07]  /*3b90*/  LDSM.16.M88.4 R168, [R2+0x2000] ;  /* 0x0020000002a8783b */ /* 0x000e6e0000000200 */
[-C--:B----4-:R-:W-:Y:S01]  /*3ba0*/  HMMA.16816.F32.BF16 R4, R164, R188.reuse, R4 ;  /* 0x000000bca404723c */ /* 0x090fe20000041804 */
[----:B------:R3:W4:Y:S07]  /*3bb0*/  LDSM.16.M88.4 R184, [R2+0x3000] ;  /* 0x0030000002b8783b */ /* 0x00072e0000000200 */
[C---:B------:R-:W-:Y:S08]  /*3bc0*/  HMMA.16816.F32.BF16 R8, R192.reuse, R188, R8 ;  /* 0x000000bcc008723c */ /* 0x040ff00000041808 */
[-C--:B------:R-:W-:Y:S08]  /*3bd0*/  HMMA.16816.F32.BF16 R12, R192, R190.reuse, R12 ;  /* 0x000000bec00c723c */ /* 0x080ff0000004180c */
[C---:B------:R-:W-:Y:S04]  /*3be0*/  HMMA.16816.F32.BF16 R16, R164.reuse, R190, R16 ;  /* 0x000000bea410723c */ /* 0x040fe80000041810 */
[----:B---3--:R-:W-:Y:S04]  /*3bf0*/  FMUL.FTZ R2, R245, 1.4426950216293334961 ;  /* 0x3fb8aa3bf5027820 */ /* 0x008fe80000410000 */
[-C--:B------:R-:W-:Y:S08]  /*3c00*/  HMMA.16816.F32.BF16 R20, R164, R196.reuse, R20 ;  /* 0x000000c4a414723c */ /* 0x080ff00000041814 */
[C---:B------:R-:W-:Y:S08]  /*3c10*/  HMMA.16816.F32.BF16 R24, R192.reuse, R196, R24 ;  /* 0x000000c4c018723c */ /* 0x040ff00000041818 */
[-C--:B------:R-:W-:Y:S08]  /*3c20*/  HMMA.16816.F32.BF16 R28, R192, R198.reuse, R28 ;  /* 0x000000c6c01c723c */ /* 0x080ff0000004181c */
[----:B------:R-:W-:Y:S01]  /*3c30*/  HMMA.16816.F32.BF16 R32, R164, R198, R32 ;  /* 0x000000c6a420723c */ /* 0x000fe20000041820 */
[----:B------:R-:W-:Y:S03]  /*3c40*/  IMAD.U32 R165, RZ, RZ, UR35 ;  /* 0x00000023ffa57e24 */ /* 0x000fe6000f8e00ff */
[----:B------:R-:W-:Y:S01]  /*3c50*/  FMUL.FTZ R164, R247, 1.4426950216293334961 ;  /* 0x3fb8aa3bf7a47820 */ /* 0x000fe20000410000 */
[----:B------:R-:W-:Y:S01]  /*3c60*/  @P5 IMAD R165, R165, 0x80, R0 ;  /* 0x00000080a5a55824 */ /* 0x000fe200078e0200 */
[----:B------:R-:W-:Y:S02]  /*3c70*/  PLOP3.LUT P5, PT, PT, PT, UP1, 0x80, 0x8 ;  /* 0x000000000008781c */ /* 0x000fe40003faf018 */
[-C--:B--2---:R-:W-:Y:S05]  /*3c80*/  HMMA.16816.F32.BF16 R4, R172, R176.reuse, R4 ;  /* 0x000000b0ac04723c */ /* 0x084fea0000041804 */
[C---:B------:R-:W-:Y:S01]  /*3c90*/  @P6 ISETP.GE.AND P6, PT, R165.reuse, UR31, PT ;  /* 0x0000001fa5006c0c */ /* 0x040fe2000bfc6270 */
[----:B------:R-:W-:Y:S01]  /*3ca0*/  @P0 VIADD R0, R165, 0x1 ;  /* 0x00000001a5000836 */ /* 0x000fe20000000000 */
[----:B------:R-:W-:Y:S01]  /*3cb0*/  PLOP3.LUT P0, PT, PT, PT, UP1, 0x80, 0x8 ;  /* 0x000000000008781c */ /* 0x000fe20003f0f018 */
[C---:B------:R-:W-:Y:S08]  /*3cc0*/  HMMA.16816.F32.BF16 R8, R200.reuse, R176, R8 ;  /* 0x000000b0c808723c */ /* 0x040ff00000041808 */
[-C--:B------:R-:W-:Y:S08]  /*3cd0*/  HMMA.16816.F32.BF16 R12, R200, R178.reuse, R12 ;  /* 0x000000b2c80c723c */ /* 0x080ff0000004180c */
[C---:B------:R-:W-:Y:S08]  /*3ce0*/  HMMA.16816.F32.BF16 R16, R172.reuse, R178, R16 ;  /* 0x000000b2ac10723c */ /* 0x040ff00000041810 */
[-C--:B------:R-:W-:Y:S08]  /*3cf0*/  HMMA.16816.F32.BF16 R20, R172, R204.reuse, R20 ;  /* 0x000000ccac14723c */ /* 0x080ff00000041814 */
[C---:B------:R-:W-:Y:S08]  /*3d00*/  HMMA.16816.F32.BF16 R24, R200.reuse, R204, R24 ;  /* 0x000000ccc818723c */ /* 0x040ff00000041818 */
[-C--:B------:R-:W-:Y:S08]  /*3d10*/  HMMA.16816.F32.BF16 R28, R200, R206.reuse, R28 ;  /* 0x000000cec81c723c */ /* 0x080ff0000004181c */
[----:B------:R-:W-:Y:S08]  /*3d20*/  HMMA.16816.F32.BF16 R32, R172, R206, R32 ;  /* 0x000000ceac20723c */ /* 0x000ff00000041820 */
[-C--:B-1----:R-:W-:Y:S08]  /*3d30*/  HMMA.16816.F32.BF16 R4, R168, R180.reuse, R4 ;  /* 0x000000b4a804723c */ /* 0x082ff00000041804 */
[C---:B----4-:R-:W-:Y:S08]  /*3d40*/  HMMA.16816.F32.BF16 R8, R184.reuse, R180, R8 ;  /* 0x000000b4b808723c */ /* 0x050ff00000041808 */
[-C--:B------:R-:W-:Y:S03]  /*3d50*/  HMMA.16816.F32.BF16 R12, R184, R182.reuse, R12 ;  /* 0x000000b6b80c723c */ /* 0x080fe6000004180c */
[----:B------:R-:W-:Y:S02]  /*3d60*/  @P1 FSEL R4, R4, -INF , !P6 ;  /* 0xff80000004041808 */ /* 0x000fe40007000000 */
[----:B------:R-:W-:Y:S02]  /*3d70*/  PLOP3.LUT P1, PT, PT, PT, UP1, 0x80, 0x8 ;  /* 0x000000000008781c */ /* 0x000fe40003f2f018 */
[----:B------:R-:W-:Y:S01]  /*3d80*/  @P5 FSEL R6, R6, -INF , !P6 ;  /* 0xff80000006065808 */ /* 0x000fe20007000000 */
[C---:B------:R-:W-:Y:S01]  /*3d90*/  HMMA.16816.F32.BF16 R16, R168.reuse, R182, R16 ;  /* 0x000000b6a810723c */ /* 0x040fe20000041810 */
[----:B------:R-:W-:Y:S03]  /*3da0*/  PLOP3.LUT P5, PT, PT, PT, UP1, 0x80, 0x8 ;  /* 0x000000000008781c */ /* 0x000fe60003faf018 */
[----:B------:R-:W-:Y:S02]  /*3db0*/  @P0 FSEL R8, R8, -INF , !P6 ;  /* 0xff80000008080808 */ /* 0x000fe40007000000 */
[----:B------:R-:W-:Y:S04]  /*3dc0*/  PLOP3.LUT P0, PT, PT, PT, UP1, 0x80, 0x8 ;  /* 0x000000000008781c */ /* 0x000fe80003f0f018 */
[----:B------:R-:W-:Y:S02]  /*3dd0*/  @P1 FSEL R10, R10, -INF , !P6 ;  /* 0xff8000000a0a1808 */ /* 0x000fe40007000000 */
[----:B------:R-:W-:Y:S02]  /*3de0*/  FSETP.NEU.FTZ.AND P6, PT, R247, -INF , PT ;  /* 0xff800000f700780b */ /* 0x000fe40003fdd000 */
[----:B------:R-:W-:Y:S01]  /*3df0*/  @P5 ISETP.GE.AND P5, PT, R0, UR31, PT ;  /* 0x0000001f00005c0c */ /* 0x000fe2000bfa6270 */
[----:B------:R-:W-:Y:S01]  /*3e00*/  FMUL.FTZ R0, R244, 1.4426950216293334961 ;  /* 0x3fb8aa3bf4007820 */ /* 0x000fe20000410000 */
[----:B------:R-:W-:Y:S02]  /*3e10*/  FSEL R164, R164, RZ, P6 ;  /* 0x000000ffa4a47208 */ /* 0x000fe40003000000 */
[----:B------:R-:W-:Y:S02]  /*3e20*/  PLOP3.LUT P6, PT, PT, PT, UP1, 0x80, 0x8 ;  /* 0x000000000008781c */ /* 0x000fe40003fcf018 */
[----:B------:R-:W-:Y:S01]  /*3e30*/  FSETP.NEU.FTZ.AND P1, PT, R246, -INF , PT ;  /* 0xff800000f600780b */ /* 0x000fe20003f3d000 */
[--C-:B------:R-:W-:Y:S01]  /*3e40*/  FFMA.FTZ R4, R4, UR9, -R164.reuse ;  /* 0x0000000904047c23 */ /* 0x100fe200080108a4 */
[----:B------:R-:W-:Y:S02]  /*3e50*/  @P0 FSEL R5, R5, -INF , !P5 ;  /* 0xff80000005050808 */ /* 0x000fe40006800000 */
[----:B------:R-:W-:Y:S01]  /*3e60*/  FSEL R3, R3, RZ, P1 ;  /* 0x000000ff03037208 */ /* 0x000fe20000800000 */
[----:B------:R-:W-:Y:S01]  /*3e70*/  MUFU.EX2 R232, R4 ;  /* 0x0000000400e87308 */ /* 0x000fe20000000800 */
[----:B------:R-:W-:Y:S01]  /*3e80*/  PLOP3.LUT P0, PT, PT, PT, UP1, 0x80, 0x8 ;  /* 0x000000000008781c */ /* 0x000fe20003f0f018 */
[----:B------:R-:W-:Y:S01]  /*3e90*/  FFMA.FTZ R5, R5, UR9, -R164 ;  /* 0x0000000905057c23 */ /* 0x000fe200080108a4 */
[----:B------:R-:W-:Y:S01]  /*3ea0*/  PLOP3.LUT P1, PT, PT, PT, UP1, 0x80, 0x8 ;  /* 0x000000000008781c */ /* 0x000fe20003f2f018 */
[--C-:B------:R-:W-:Y:S02]  /*3eb0*/  FFMA.FTZ R6, R6, UR9, -R3.reuse ;  /* 0x0000000906067c23 */ /* 0x100fe40008010803 */
[----:B------:R-:W-:Y:S04]  /*3ec0*/  @P6 FSEL R7, R7, -INF , !P5 ;  /* 0xff80000007076808 */ /* 0x000fe80006800000 */
[----:B------:R-:W-:Y:S01]  /*3ed0*/  MUFU.EX2 R231, R5 ;  /* 0x0000000500e77308 */ /* 0x000fe20000000800 */
[----:B------:R-:W-:Y:S01]  /*3ee0*/  FSETP.NEU.FTZ.AND P6, PT, R245, -INF , PT ;  /* 0xff800000f500780b */ /* 0x000fe20003fdd000 */
[--C-:B------:R-:W-:Y:S03]  /*3ef0*/  FFMA.FTZ R7, R7, UR9, -R3.reuse ;  /* 0x0000000907077c23 */ /* 0x100fe60008010803 */
[----:B------:R-:W-:Y:S02]  /*3f00*/  FSEL R2, R2, RZ, P6 ;  /* 0x000000ff02027208 */ /* 0x000fe40003000000 */
[----:B------:R-:W-:Y:S03]  /*3f10*/  @P0 FSEL R11, R11, -INF , !P5 ;  /* 0xff8000000b0b0808 */ /* 0x000fe60006800000 */
[----:B------:R-:W-:Y:S01]  /*3f20*/  MUFU.EX2 R235, R6 ;  /* 0x0000000600eb7308 */ /* 0x000fe20000000800 */
[----:B------:R-:W-:Y:S01]  /*3f30*/  @P1 FSEL R9, R9, -INF , !P5 ;  /* 0xff80000009091808 */ /* 0x000fe20006800000 */
[--C-:B------:R-:W-:Y:S01]  /*3f40*/  FFMA.FTZ R8, R8, UR9, -R2.reuse ;  /* 0x0000000908087c23 */ /* 0x100fe20008010802 */
[----:B------:R-:W-:Y:S02]  /*3f50*/  PLOP3.LUT P5, PT, PT, PT, UP1, 0x80, 0x8 ;  /* 0x000000000008781c */ /* 0x000fe40003faf018 */
[----:B------:R-:W-:Y:S01]  /*3f60*/  PLOP3.LUT P0, PT, PT, PT, UP1, 0x80, 0x8 ;  /* 0x000000000008781c */ /* 0x000fe20003f0f018 */
[----:B------:R-:W-:Y:S01]  /*3f70*/  FFMA.FTZ R9, R9, UR9, -R2 ;  /* 0x0000000909097c23 */ /* 0x000fe20008010802 */
[----:B------:R-:W-:Y:S03]  /*3f80*/  FSETP.NEU.FTZ.AND P1, PT, R244, -INF , PT ;  /* 0xff800000f400780b */ /* 0x000fe60003f3d000 */
[----:B------:R1:W-:Y:S01]  /*3f90*/  MUFU.EX2 R233, R7 ;  /* 0x0000000700e97308 */ /* 0x0003e20000000800 */
[----:B------:R-:W-:Y:S02]  /*3fa0*/  PLOP3.LUT P6, PT, PT, PT, UP1, 0x80, 0x8 ;  /* 0x000000000008781c */ /* 0x000fe40003fcf018 */
[----:B------:R-:W-:Y:S02]  /*3fb0*/  FSEL R0, R0, RZ, P1 ;  /* 0x000000ff00007208 */ /* 0x000fe40000800000 */
[----:B------:R-:W-:Y:S01]  /*3fc0*/  PLOP3.LUT P1, PT, PT, PT, UP1, 0x80, 0x8 ;  /* 0x000000000008781c */ /* 0x000fe20003f2f018 */
[C---:B------:R-:W-:Y:S01]  /*3fd0*/  @P5 VIADD R166, R165.reuse, 0x8 ;  /* 0x00000008a5a65836 */ /* 0x040fe20000000000 */
[----:B------:R-:W-:Y:S01]  /*3fe0*/  PLOP3.LUT P5, PT, PT, PT, UP1, 0x80, 0x8 ;  /* 0x000000000008781c */ /* 0x000fe20003faf018 */
[----:B------:R-:W-:Y:S01]  /*3ff0*/  @P0 VIADD R167, R165, 0x9 ;  /* 0x00000009a5a70836 */ /* 0x000fe20000000000 */
[----:B------:R-:W-:Y:S01]  /*4000*/  PLOP3.LUT P0, PT, PT, PT, UP1, 0x80, 0x8 ;  /* 0x000000000008781c */ /* 0x000fe20003f0f018 */
[----:B------:R2:W-:Y:S01]  /*4010*/  MUFU.EX2 R199, R8 ;  /* 0x0000000800c77308 */ /* 0x0005e20000000800 */
[--C-:B------:R-:W-:Y:S03]  /*4020*/  FFMA.FTZ R10, R10, UR9, -R0.reuse ;  /* 0x000000090a0a7c23 */ /* 0x100fe60008010800 */
[----:B------:R-:W-:Y:S01]  /*4030*/  @P6 ISETP.GE.AND P6, PT, R166, UR31, PT ;  /* 0x0000001fa6006c0c */ /* 0x000fe2000bfc6270 */
[----:B------:R-:W-:Y:S01]  /*4040*/  FFMA.FTZ R11, R11, UR9, -R0 ;  /* 0x000000090b0b7c23 */ /* 0x000fe20008010800 */
[----:B-1----:R1:W3:Y:S02]  /*4050*/  LDSM.16.M88.4 R4, [R215+0x10800] ;  /* 0x01080000d704783b */ /* 0x0022e40000000200 */
[----:B------:R-:W-:Y:S02]  /*4060*/  @P1 FSEL R12, R12, -INF , !P6 ;  /* 0xff8000000c0c1808 */ /* 0x000fe40007000000 */
[----:B------:R-:W-:Y:S01]  /*4070*/  PLOP3.LUT P1, PT, PT, PT, UP1, 0x80, 0x8 ;  /* 0x000000000008781c */ /* 0x000fe20003f2f018 */
[----:B------:R4:W4:Y:S01]  /*4080*/  MUFU.EX2 R198, R9 ;  /* 0x0000000900c67308 */ /* 0x0009220000000800 */
[----:B------:R-:W-:Y:S01]  /*4090*/  @P5 FSEL R14, R14, -INF , !P6 ;  /* 0xff8000000e0e5808 */ /* 0x000fe20007000000 */
[----:B------:R-:W-:Y:S01]  /*40a0*/  FFMA.FTZ R12, R12, UR9, -R2 ;  /* 0x000000090c0c7c23 */ /* 0x000fe20008010802 */
[----:B------:R-:W-:Y:S02]  /*40b0*/  PLOP3.LUT P5, PT, PT, PT, UP1, 0x80, 0x8 ;  /* 0x000000000008781c */ /* 0x000fe40003faf018 */
[----:B------:R-:W-:Y:S01]  /*40c0*/  @P0 FSEL R16, R16, -INF , !P6 ;  /* 0xff80000010100808 */ /* 0x000fe20007000000 */
[----:B------:R-:W-:Y:S01]  /*40d0*/  FFMA.FTZ R14, R14, UR9, -R0 ;  /* 0x000000090e0e7c23 */ /* 0x000fe20008010800 */
[----:B------:R-:W-:Y:S03]  /*40e0*/  PLOP3.LUT P0, PT, PT, PT, UP1, 0x80, 0x8 ;  /* 0x000000000008781c */ /* 0x000fe60003f0f018 */
[----:B------:R-:W-:Y:S01]  /*40f0*/  MUFU.EX2 R203, R10 ;  /* 0x0000000a00cb7308 */ /* 0x000fe20000000800 */
[----:B------:R-:W-:Y:S01]  /*4100*/  FFMA.FTZ R16, R16, UR9, -R164 ;  /* 0x0000000910107c23 */ /* 0x000fe200080108a4 */
[----:B------:R-:W-:Y:S02]  /*4110*/  @P1 FSEL R18, R18, -INF , !P6 ;  /* 0xff80000012121808 */ /* 0x000fe40007000000 */
[----:B------:R-:W-:Y:S02]  /*4120*/  PLOP3.LUT P6, PT, PT, PT, UP1, 0x80, 0x8 ;  /* 0x000000000008781c */ /* 0x000fe40003fcf018 */
[----:B------:R-:W-:Y:S01]  /*4130*/  @P5 ISETP.GE.AND P5, PT, R167, UR31, PT ;  /* 0x0000001fa7005c0c */ /* 0x000fe2000bfa6270 */
[----:B------:R-:W-:Y:S01]  /*4140*/  FFMA.FTZ R18, R18, UR9, -R3 ;  /* 0x0000000912127c23 */ /* 0x000fe20008010803 */
[----:B------:R-:W-:Y:S02]  /*4150*/  PLOP3.LUT P1, PT, PT, PT, UP1, 0x80, 0x8 ;  /* 0x000000000008781c */ /* 0x000fe40003f2f018 */
[----:B------:R-:W-:Y:S01]  /*4160*/  MUFU.EX2 R223, R16 ;  /* 0x0000001000df7308 */ /* 0x000fe20000000800 */
[----:B------:R-:W-:Y:S01]  /*4170*/  @P0 FSEL R13, R13, -INF , !P5 ;  /* 0xff8000000d0d0808 */ /* 0x000fe20006800000 */
[----:B-1----:R-:W-:Y:S01]  /*4180*/  IMAD.IADD R215, R216, 0x1, R213 ;  /* 0x00000001d8d77824 */ /* 0x002fe200078e02d5 */
[----:B------:R-:W-:Y:S03]  /*4190*/  PLOP3.LUT P0, PT, PT, PT, UP1, 0x80, 0x8 ;  /* 0x000000000008781c */ /* 0x000fe60003f0f018 */
[----:B------:R-:W-:Y:S01]  /*41a0*/  FFMA.FTZ R13, R13, UR9, -R2 ;  /* 0x000000090d0d7c23 */ /* 0x000fe20008010802 */
[----:B------:R-:W-:Y:S03]  /*41b0*/  @P6 FSEL R15, R15, -INF , !P5 ;  /* 0xff8000000f0f6808 */ /* 0x000fe60006800000 */
[----:B------:R-:W-:Y:S01]  /*41c0*/  MUFU.EX2 R230, R18 ;  /* 0x0000001200e67308 */ /* 0x000fe20000000800 */
[----:B------:R-:W-:Y:S02]  /*41d0*/  PLOP3.LUT P6, PT, PT, PT, UP1, 0x80, 0x8 ;  /* 0x000000000008781c */ /* 0x000fe40003fcf018 */
[----:B------:R-:W-:Y:S01]  /*41e0*/  @P1 FSEL R17, R17, -INF , !P5 ;  /* 0xff80000011111808 */ /* 0x000fe20006800000 */
[----:B------:R-:W-:Y:S01]  /*41f0*/  FFMA.FTZ R15, R15, UR9, -R0 ;  /* 0x000000090f0f7c23 */ /* 0x000fe20008010800 */
[----:B------:R-:W-:Y:S02]  /*4200*/  PLOP3.LUT P1, PT, PT, PT, UP1, 0x80, 0x8 ;  /* 0x000000000008781c */ /* 0x000fe40003f2f018 */
[----:B------:R-:W-:Y:S01]  /*4210*/  @P0 FSEL R19, R19, -INF , !P5 ;  /* 0xff80000013130808 */ /* 0x000fe20006800000 */
[-C--:B---3--:R-:W-:Y:S01]  /*4220*/  HMMA.16816.F32.BF16 R20, R168, R4.reuse, R20 ;  /* 0x00000004a814723c */ /* 0x088fe20000041814 */
[----:B------:R-:W-:Y:S01]  /*4230*/  PLOP3.LUT P5, PT, PT, PT, UP1, 0x80, 0x8 ;  /* 0x000000000008781c */ /* 0x000fe20003faf018 */
[----:B------:R-:W-:Y:S01]  /*4240*/  MUFU.EX2 R202, R11 ;  /* 0x0000000b00ca7308 */ /* 0x000fe20000000800 */
[----:B------:R-:W-:Y:S01]  /*4250*/  PLOP3.LUT P0, PT, PT, PT, UP1, 0x80, 0x8 ;  /* 0x000000000008781c */ /* 0x000fe20003f0f018 */
[--C-:B------:R-:W-:Y:S01]  /*4260*/  FFMA.FTZ R19, R19, UR9, -R3.reuse ;  /* 0x0000000913137c23 */ /* 0x100fe20008010803 */
[--C-:B------:R-:W-:Y:S01]  /*4270*/  FFMA.FTZ R17, R17, UR9, -R164.reuse ;  /* 0x0000000911117c23 */ /* 0x100fe200080108a4 */
[C---:B--2---:R-:W-:Y:S01]  /*4280*/  @P6 VIADD R8, R165.reuse, 0x10 ;  /* 0x00000010a5086836 */ /* 0x044fe20000000000 */
[----:B------:R-:W-:Y:S01]  /*4290*/  PLOP3.LUT P6, PT, PT, PT, UP1, 0x80, 0x8 ;  /* 0x000000000008781c */ /* 0x000fe20003fcf018 */
[C---:B------:R-:W-:Y:S04]  /*42a0*/  HMMA.16816.F32.BF16 R24, R184.reuse, R4, R24 ;  /* 0x00000004b818723c */ /* 0x040fe80000041818 */
[----:B------:R-:W-:Y:S01]  /*42b0*/  MUFU.EX2 R226, R17 ;  /* 0x0000001100e27308 */ /* 0x000fe20000000800 */
[----:B----4-:R-:W-:Y:S01]  /*42c0*/  @P1 VIADD R9, R165, 0x11 ;  /* 0x00000011a5091836 */ /* 0x010fe20000000000 */
[----:B------:R-:W-:Y:S02]  /*42d0*/  PLOP3.LUT P1, PT, PT, PT, UP1, 0x80, 0x8 ;  /* 0x000000000008781c */ /* 0x000fe40003f2f018 */
[----:B------:R-:W-:Y:S01]  /*42e0*/  @P5 ISETP.GE.AND P5, PT, R8, UR31, PT ;  /* 0x0000001f08005c0c */ /* 0x000fe2000bfa6270 */
[-C--:B------:R-:W-:Y:S05]  /*42f0*/  HMMA.16816.F32.BF16 R28, R184, R6.reuse, R28 ;  /* 0x00000006b81c723c */ /* 0x080fea000004181c */
[----:B------:R-:W-:Y:S01]  /*4300*/  MUFU.EX2 R229, R19 ;  /* 0x0000001300e57308 */ /* 0x000fe20000000800 */
[----:B------:R-:W-:Y:S01]  /*4310*/  @P0 FSEL R20, R20, -INF , !P5 ;  /* 0xff80000014140808 */ /* 0x000fe20006800000 */
[----:B------:R-:W-:Y:S01]  /*4320*/  IMAD.SHL.U32 R184, R222, 0x40, RZ ;  /* 0x00000040deb87824 */ /* 0x000fe200078e00ff */
[----:B------:R-:W-:Y:S02]  /*4330*/  PLOP3.LUT P0, PT, PT, PT, UP1, 0x80, 0x8 ;  /* 0x000000000008781c */ /* 0x000fe40003f0f018 */
[----:B------:R-:W-:Y:S01]  /*4340*/  @P6 ISETP.GE.AND P6, PT, R9, UR31, PT ;  /* 0x0000001f09006c0c */ /* 0x000fe2000bfc6270 */
[----:B------:R-:W-:Y:S04]  /*4350*/  HMMA.16816.F32.BF16 R32, R168, R6, R32 ;  /* 0x00000006a820723c */ /* 0x000fe80000041820 */
[----:B------:R-:W-:Y:S01]  /*4360*/  MUFU.EX2 R197, R12 ;  /* 0x0000000c00c57308 */ /* 0x000fe20000000800 */
[----:B------:R-:W-:Y:S01]  /*4370*/  @P1 FSEL R21, R21, -INF , !P6 ;  /* 0xff80000015151808 */ /* 0x000fe20007000000 */
[--C-:B------:R-:W-:Y:S01]  /*4380*/  FFMA.FTZ R20, R20, UR9, -R164.reuse ;  /* 0x0000000914147c23 */ /* 0x100fe200080108a4 */
[----:B------:R-:W-:Y:S02]  /*4390*/  PLOP3.LUT P1, PT, PT, PT, UP1, 0x80, 0x8 ;  /* 0x000000000008781c */ /* 0x000fe40003f2f018 */
[----:B------:R-:W-:Y:S01]  /*43a0*/  LEA R186, R248, UR4, 0x1 ;  /* 0x00000004f8ba7c11 */ /* 0x000fe2000f8e08ff */
[----:B------:R-:W-:Y:S01]  /*43b0*/  FFMA.FTZ R21, R21, UR9, -R164 ;  /* 0x0000000915157c23 */ /* 0x000fe200080108a4 */
[----:B------:R-:W-:Y:S03]  /*43c0*/  @P0 FSEL R22, R22, -INF , !P5 ;  /* 0xff80000016160808 */ /* 0x000fe60006800000 */
[----:B------:R-:W-:Y:S01]  /*43d0*/  MUFU.EX2 R196, R13 ;  /* 0x0000000d00c47308 */ /* 0x000fe20000000800 */
[----:B------:R-:W-:Y:S01]  /*43e0*/  PLOP3.LUT P0, PT, PT, PT, UP1, 0x80, 0x8 ;  /* 0x000000000008781c */ /* 0x000fe20003f0f018 */
[----:B------:R-:W-:Y:S01]  /*43f0*/  IMAD.IADD R187, R186, 0x1, R250 ;  /* 0x00000001babb7824 */ /* 0x000fe200078e02fa */
[----:B------:R-:W-:Y:S01]  /*4400*/  F2FP.BF16.F32.PACK_AB R5, R198, R199 ;  /* 0x000000c7c605723e */ /* 0x000fe200000010ff */
[--C-:B------:R-:W-:Y:S01]  /*4410*/  FFMA.FTZ R22, R22, UR9, -R3.reuse ;  /* 0x0000000916167c23 */ /* 0x100fe20008010803 */
[----:B------:R-:W-:Y:S01]  /*4420*/  VIADD R185, R186, 0x20020 ;  /* 0x00020020bab97836 */ /* 0x000fe20000000000 */
[----:B------:R-:W-:Y:S04]  /*4430*/  @P1 FSEL R23, R23, -INF , !P6 ;  /* 0xff80000017171808 */ /* 0x000fe80007000000 */
[----:B------:R-:W-:Y:S01]  /*4440*/  MUFU.EX2 R201, R14 ;  /* 0x0000000e00c97308 */ /* 0x000fe20000000800 */
[----:B------:R-:W-:Y:S01]  /*4450*/  PLOP3.LUT P1, PT, PT, PT, UP1, 0x80, 0x8 ;  /* 0x000000000008781c */ /* 0x000fe20003f2f018 */
[--C-:B------:R-:W-:Y:S02]  /*4460*/  FFMA.FTZ R23, R23, UR9, -R3.reuse ;  /* 0x0000000917177c23 */ /* 0x100fe40008010803 */
[----:B------:R-:W-:Y:S02]  /*4470*/  @P0 FSEL R24, R24, -INF , !P5 ;  /* 0xff80000018180808 */ /* 0x000fe40006800000 */
[----:B------:R-:W-:Y:S04]  /*4480*/  PLOP3.LUT P0, PT, PT, PT, UP1, 0x80, 0x8 ;  /* 0x000000000008781c */ /* 0x000fe80003f0f018 */
[----:B------:R-:W-:Y:S01]  /*4490*/  MUFU.EX2 R200, R15 ;  /* 0x0000000f00c87308 */ /* 0x000fe20000000800 */
[----:B------:R-:W-:Y:S03]  /*44a0*/  FFMA.FTZ R24, R24, UR9, -R2 ;  /* 0x0000000918187c23 */ /* 0x000fe60008010802 */
[----:B------:R-:W-:Y:S02]  /*44b0*/  @P1 FSEL R26, R26, -INF , !P5 ;  /* 0xff8000001a1a1808 */ /* 0x000fe40006800000 */
[----:B------:R-:W-:Y:S04]  /*44c0*/  PLOP3.LUT P5, PT, PT, PT, UP1, 0x80, 0x8 ;  /* 0x000000000008781c */ /* 0x000fe80003faf018 */
[----:B------:R-:W-:Y:S01]  /*44d0*/  MUFU.EX2 R209, R20 ;  /* 0x0000001400d17308 */ /* 0x000fe20000000800 */
[----:B------:R-:W-:Y:S01]  /*44e0*/  PLOP3.LUT P1, PT, PT, PT, UP1, 0x80, 0x8 ;  /* 0x000000000008781c */ /* 0x000fe20003f2f018 */
[----:B------:R-:W-:Y:S01]  /*44f0*/  FFMA.FTZ R26, R26, UR9, -R0 ;  /* 0x000000091a1a7c23 */ /* 0x000fe20008010800 */
[----:B------:R-:W-:Y:S02]  /*4500*/  @P0 FSEL R25, R25, -INF , !P6 ;  /* 0xff80000019190808 */ /* 0x000fe40007000000 */
[----:B------:R-:W-:Y:S03]  /*4510*/  PLOP3.LUT P0, PT, PT, PT, UP1, 0x80, 0x8 ;  /* 0x000000000008781c */ /* 0x000fe60003f0f018 */
[----:B------:R-:W-:Y:S02]  /*4520*/  FFMA.FTZ R25, R25, UR9, -R2 ;  /* 0x0000000919197c23 */ /* 0x000fe40008010802 */
[----:B------:R-:W1:Y:S01]  /*4530*/  MUFU.EX2 R224, R21 ;  /* 0x0000001500e07308 */ /* 0x000e620000000800 */
[----:B------:R-:W-:Y:S02]  /*4540*/  @P5 FSEL R27, R27, -INF , !P6 ;  /* 0xff8000001b1b5808 */ /* 0x000fe40007000000 */
[----:B------:R-:W-:Y:S01]  /*4550*/  PLOP3.LUT P5, PT, PT, PT, UP1, 0x80, 0x8 ;  /* 0x000000000008781c */ /* 0x000fe20003faf018 */
[----:B------:R-:W-:Y:S01]  /*4560*/  @P1 VIADD R4, R165, 0x18 ;  /* 0x00000018a5041836 */ /* 0x000fe20000000000 */
[----:B------:R-:W-:Y:S01]  /*4570*/  PLOP3.LUT P6, PT, PT, PT, UP1, 0x80, 0x8 ;  /* 0x000000000008781c */ /* 0x000fe20003fcf018 */
[----:B------:R-:W-:Y:S02]  /*4580*/  FFMA.FTZ R27, R27, UR9, -R0 ;  /* 0x000000091b1b7c23 */ /* 0x000fe40008010800 */
[----:B------:R-:W-:Y:S01]  /*4590*/  @P0 VIADD R165, R165, 0x19 ;  /* 0x00000019a5a50836 */ /* 0x000fe20000000000 */
[----:B------:R-:W-:Y:S01]  /*45a0*/  PLOP3.LUT P1, PT, PT, PT, UP1, 0x80, 0x8 ;  /* 0x000000000008781c */ /* 0x000fe20003f2f018 */
[----:B------:R-:W-:Y:S01]  /*45b0*/  MUFU.EX2 R228, R22 ;  /* 0x0000001600e47308 */ /* 0x000fe20000000800 */
[----:B------:R-:W-:Y:S02]  /*45c0*/  PLOP3.LUT P0, PT, PT, PT, UP1, 0x80, 0x8 ;  /* 0x000000000008781c */ /* 0x000fe40003f0f018 */
[----:B-1----:R-:W-:Y:S03]  /*45d0*/  F2FP.BF16.F32.PACK_AB R6, R224, R209 ;  /* 0x000000d1e006723e */ /* 0x002fe600000010ff */
[----:B------:R-:W-:Y:S01]  /*45e0*/  @P5 ISETP.GE.AND P5, PT, R4, UR31, PT ;  /* 0x0000001f04005c0c */ /* 0x000fe2000bfa6270 */
[----:B------:R-:W-:Y:S01]  /*45f0*/  VIADD R4, R186, 0x20000 ;  /* 0x00020000ba047836 */ /* 0x000fe20000000000 */
[----:B------:R-:W-:Y:S02]  /*4600*/  @P6 ISETP.GE.AND P6, PT, R165, UR31, PT ;  /* 0x0000001fa5006c0c */ /* 0x000fe4000bfc6270 */
[----:B------:R-:W1:Y:S02]  /*4610*/  MUFU.EX2 R227, R23 ;  /* 0x0000001700e37308 */ /* 0x000e640000000800 */
[----:B------:R-:W-:Y:S01]  /*4620*/  @P1 FSEL R28, R28, -INF , !P5 ;  /* 0xff8000001c1c1808 */ /* 0x000fe20006800000 */
[----:B------:R-:W-:Y:S01]  /*4630*/  @P4 VIADD R185, R4, 0xffffffe0 ;  /* 0xffffffe004b94836 */ /* 0x000fe20000000000 */
[----:B------:R-:W-:Y:S02]  /*4640*/  @P0 FSEL R29, R29, -INF , !P6 ;  /* 0xff8000001d1d0808 */ /* 0x000fe40007000000 */
[----:B------:R-:W-:Y:S01]  /*4650*/  PLOP3.LUT P1, PT, PT, PT, UP1, 0x80, 0x8 ;  /* 0x000000000008781c */ /* 0x000fe20003f2f018 */
[--C-:B------:R-:W-:Y:S01]  /*4660*/  FFMA.FTZ R28, R28, UR9, -R2.reuse ;  /* 0x000000091c1c7c23 */ /* 0x100fe20008010802 */
[----:B------:R-:W-:Y:S01]  /*4670*/  PLOP3.LUT P0, PT, PT, PT, UP1, 0x80, 0x8 ;  /* 0x000000000008781c */ /* 0x000fe20003f0f018 */
[----:B------:R-:W-:Y:S01]  /*4680*/  FFMA.FTZ R2, R29, UR9, -R2 ;  /* 0x000000091d027c23 */ /* 0x000fe20008010802 */
[----:B------:R-:W-:Y:S01]  /*4690*/  F2FP.BF16.F32.PACK_AB R4, R202, R203 ;  /* 0x000000cbca04723e */ /* 0x000fe200000010ff */
[----:B------:R-:W-:Y:S10]  /*46a0*/  MUFU.EX2 R193, R24 ;  /* 0x0000001800c17308 */ /* 0x000ff40000000800 */
[----:B------:R2:W-:Y:S01]  /*46b0*/  MUFU.EX2 R190, R2 ;  /* 0x0000000200be7308 */ /* 0x0005e20000000800 */
[----:B------:R-:W-:Y:S02]  /*46c0*/  @P1 FSEL R32, R32, -INF , !P5 ;  /* 0xff80000020201808 */ /* 0x000fe40006800000 */
[----:B------:R-:W-:Y:S02]  /*46d0*/  @P0 FSEL R33, R33, -INF , !P6 ;  /* 0xff80000021210808 */ /* 0x000fe40007000000 */
[----:B------:R-:W-:Y:S01]  /*46e0*/  PLOP3.LUT P1, PT, PT, PT, UP1, 0x80, 0x8 ;  /* 0x000000000008781c */ /* 0x000fe20003f2f018 */
[--C-:B------:R-:W-:Y:S01]  /*46f0*/  FFMA.FTZ R32, R32, UR9, -R164.reuse ;  /* 0x0000000920207c23 */ /* 0x100fe200080108a4 */
[----:B------:R-:W-:Y:S01]  /*4700*/  PLOP3.LUT P0, PT, PT, PT, UP1, 0x80, 0x8 ;  /* 0x000000000008781c */ /* 0x000fe20003f0f018 */
[----:B------:R-:W-:Y:S02]  /*4710*/  FFMA.FTZ R164, R33, UR9, -R164 ;  /* 0x0000000921a47c23 */ /* 0x000fe400080108a4 */
[----:B------:R-:W3:Y:S01]  /*4720*/  MUFU.EX2 R192, R25 ;  /* 0x0000001900c07308 */ /* 0x000ee20000000800 */
[----:B--2---:R-:W-:Y:S09]  /*4730*/  F2FP.BF16.F32.PACK_AB R2, R231, R232 ;  /* 0x000000e8e702723e */ /* 0x004ff200000010ff */
[----:B------:R-:W-:Y:S01]  /*4740*/  MUFU.EX2 R205, R32 ;  /* 0x0000002000cd7308 */ /* 0x000fe20000000800 */
[----:B------:R-:W-:Y:S02]  /*4750*/  @P1 FSEL R34, R34, -INF , !P5 ;  /* 0xff80000022221808 */ /* 0x000fe40006800000 */
[----:B------:R-:W-:Y:S01]  /*4760*/  @P0 FSEL R35, R35, -INF , !P6 ;  /* 0xff80000023230808 */ /* 0x000fe20007000000 */
[----:B------:R2:W-:Y:S01]  /*4770*/  STS [R186+0x20000], R2 ;  /* 0x02000002ba007388 */ /* 0x0005e20000000800 */
[----:B------:R-:W-:Y:S01]  /*4780*/  PLOP3.LUT P1, PT, PT, PT, UP1, 0x80, 0x8 ;  /* 0x000000000008781c */ /* 0x000fe20003f2f018 */
[--C-:B------:R-:W-:Y:S01]  /*4790*/  FFMA.FTZ R34, R34, UR9, -R3.reuse ;  /* 0x0000000922227c23 */ /* 0x100fe20008010803 */
[----:B------:R-:W-:Y:S01]  /*47a0*/  PLOP3.LUT P0, PT, PT, PT, UP1, 0x80, 0x8 ;  /* 0x000000000008781c */ /* 0x000fe20003f0f018 */
[----:B------:R-:W-:Y:S02]  /*47b0*/  FFMA.FTZ R3, R35, UR9, -R3 ;  /* 0x0000000923037c23 */ /* 0x000fe40008010803 */
[----:B------:R-:W4:Y:S10]  /*47c0*/  MUFU.EX2 R204, R164 ;  /* 0x000000a400cc7308 */ /* 0x000f340000000800 */
[----:B------:R1:W-:Y:S01]  /*47d0*/  MUFU.EX2 R206, R3 ;  /* 0x0000000300ce7308 */ /* 0x0003e20000000800 */
[----:B------:R-:W-:Y:S02]  /*47e0*/  @P1 FSEL R30, R30, -INF , !P5 ;  /* 0xff8000001e1e1808 */ /* 0x000fe40006800000 */
[----:B------:R-:W-:Y:S03]  /*47f0*/  @P0 FSEL R31, R31, -INF , !P6 ;  /* 0xff8000001f1f0808 */ /* 0x000fe60007000000 */
[--C-:B------:R-:W-:Y:S02]  /*4800*/  FFMA.FTZ R30, R30, UR9, -R0.reuse ;  /* 0x000000091e1e7c23 */ /* 0x100fe40008010800 */
[----:B------:R-:W-:Y:S02]  /*4810*/  FFMA.FTZ R0, R31, UR9, -R0 ;  /* 0x000000091f007c23 */ /* 0x000fe40008010800 */
[----:B------:R-:W4:Y:S01]  /*4820*/  MUFU.EX2 R207, R34 ;  /* 0x0000002200cf7308 */ /* 0x000f220000000800 */
[----:B--2---:R-:W-:Y:S05]  /*4830*/  F2FP.BF16.F32.PACK_AB R2, R233, R235 ;  /* 0x000000ebe902723e */ /* 0x004fea00000010ff */
[----:B------:R2:W-:Y:S01]  /*4840*/  STS [R186+0x20400], R2 ;  /* 0x02040002ba007388 */ /* 0x0005e20000000800 */
[----:B-1----:R-:W-:Y:S03]  /*4850*/  F2FP.BF16.F32.PACK_AB R3, R226, R223 ;  /* 0x000000dfe203723e */ /* 0x002fe600000010ff */
[----:B------:R1:W-:Y:S02]  /*4860*/  MUFU.EX2 R188, R0 ;  /* 0x0000000000bc7308 */ /* 0x0003e40000000800 */
[----:B------:R3:W-:Y:S08]  /*4870*/  STS [R187+0x20000], R3 ;  /* 0x02000003bb007388 */ /* 0x0007f00000000800 */
[----:B------:R-:W-:Y:S10]  /*4880*/  MUFU.EX2 R195, R26 ;  /* 0x0000001a00c37308 */ /* 0x000ff40000000800 */
[----:B------:R-:W-:Y:S01]  /*4890*/  MUFU.EX2 R194, R27 ;  /* 0x0000001b00c27308 */ /* 0x000fe20000000800 */
[----:B-1----:R-:W-:Y:S01]  /*48a0*/  IMAD.IADD R0, R250, 0x1, R185 ;  /* 0x00000001fa007824 */ /* 0x002fe200078e02b9 */
[----:B--2---:R-:W-:Y:S08]  /*48b0*/  F2FP.BF16.F32.PACK_AB R2, R229, R230 ;  /* 0x000000e6e502723e */ /* 0x004ff000000010ff */
[----:B------:R-:W1:Y:S01]  /*48c0*/  MUFU.EX2 R191, R28 ;  /* 0x0000001c00bf7308 */ /* 0x000e620000000800 */
[----:B------:R2:W-:Y:S01]  /*48d0*/  STS [R187+0x20400], R2 ;  /* 0x02040002bb007388 */ /* 0x0005e20000000800 */
[----:B---3--:R-:W-:Y:S03]  /*48e0*/  F2FP.BF16.F32.PACK_AB R3, R196, R197 ;  /* 0x000000c5c403723e */ /* 0x008fe600000010ff */
[----:B------:R3:W-:Y:S05]  /*48f0*/  STS [R186+0x21000], R5 ;  /* 0x02100005ba007388 */ /* 0x0007ea0000000800 */
[----:B------:R-:W1:Y:S01]  /*4900*/  MUFU.EX2 R189, R30 ;  /* 0x0000001e00bd7308 */ /* 0x000e620000000800 */
[----:B------:R4:W-:Y:S04]  /*4910*/  STS [R186+0x21400], R4 ;  /* 0x02140004ba007388 */ /* 0x0009e80000000800 */
[----:B------:R1:W-:Y:S01]  /*4920*/  STS [R187+0x21000], R3 ;  /* 0x02100003bb007388 */ /* 0x0003e20000000800 */
[----:B--2---:R-:W-:Y:S02]  /*4930*/  F2FP.BF16.F32.PACK_AB R2, R200, R201 ;  /* 0x000000c9c802723e */ /* 0x004fe400000010ff */
[----:B---3--:R-:W-:Y:S03]  /*4940*/  F2FP.BF16.F32.PACK_AB R5, R227, R228 ;  /* 0x000000e4e305723e */ /* 0x008fe600000010ff */
[----:B------:R2:W-:Y:S01]  /*4950*/  STS [R187+0x21400], R2 ;  /* 0x02140002bb007388 */ /* 0x0005e20000000800 */
[----:B----4-:R-:W-:Y:S03]  /*4960*/  F2FP.BF16.F32.PACK_AB R4, R192, R193 ;  /* 0x000000c1c004723e */ /* 0x010fe600000010ff */
[----:B------:R-:W-:Y:S01]  /*4970*/  STS [R185], R6 ;  /* 0x00000006b9007388 */ /* 0x000fe20000000800 */
[----:B-1----:R-:W-:Y:S03]  /*4980*/  F2FP.BF16.F32.PACK_AB R3, R204, R205 ;  /* 0x000000cdcc03723e */ /* 0x002fe600000010ff */
[----:B------:R-:W-:Y:S04]  /*4990*/  STS [R185+0x400], R5 ;  /* 0x00040005b9007388 */ /* 0x000fe80000000800 */
[----:B------:R1:W-:Y:S01]  /*49a0*/  STS [R0], R3 ;  /* 0x0000000300007388 */ /* 0x0003e20000000800 */
[----:B--2---:R-:W-:Y:S05]  /*49b0*/  F2FP.BF16.F32.PACK_AB R2, R206, R207 ;  /* 0x000000cfce02723e */ /* 0x004fea00000010ff */
[----:B------:R2:W-:Y:S04]  /*49c0*/  STS [R0+0x400], R2 ;  /* 0x0004000200007388 */ /* 0x0005e80000000800 */
[----:B------:R3:W-:Y:S01]  /*49d0*/  STS [R185+0x1000], R4 ;  /* 0x00100004b9007388 */ /* 0x0007e20000000800 */
[----:B-1----:R-:W-:Y:S02]  /*49e0*/  F2FP.BF16.F32.PACK_AB R3, R190, R191 ;  /* 0x000000bfbe03723e */ /* 0x002fe400000010ff */
[----:B--2---:R-:W-:Y:S02]  /*49f0*/  F2FP.BF16.F32.PACK_AB R2, R188, R189 ;  /* 0x000000bdbc02723e */ /* 0x004fe400000010ff */
[----:B---3--:R-:W-:Y:S05]  /*4a00*/  F2FP.BF16.F32.PACK_AB R4, R194, R195 ;  /* 0x000000c3c204723e */ /* 0x008fea00000010ff */
[----:B------:R-:W-:Y:S04]  /*4a10*/  STS [R185+0x1400], R4 ;  /* 0x00140004b9007388 */ /* 0x000fe80000000800 */
[----:B------:R-:W-:Y:S04]  /*4a20*/  STS [R0+0x1000], R3 ;  /* 0x0010000300007388 */ /* 0x000fe80000000800 */
[----:B------:R1:W-:Y:S04]  /*4a30*/  STS [R0+0x1400], R2 ;  /* 0x0014000200007388 */ /* 0x0003e80000000800 */
[----:B------:R-:W-:Y:S08]  /*4a40*/  LDSM.16.M88.4 R32, [R208+0x8000] ;  /* 0x00800000d020783b */ /* 0x000ff00000000200 */
[----:B------:R-:W2:Y:S08]  /*4a50*/  LDSM.16.M88.4 R16, [R212+0x14000] ;  /* 0x01400000d410783b */ /* 0x000eb00000000200 */
[----:B------:R-:W3:Y:S01]  /*4a60*/  LDSM.16.M88.4 R28, [R208+0x9000] ;  /* 0x00900000d01c783b */ /* 0x000ee20000000200 */
[----:B-1----:R-:W-:Y:S07]  /*4a70*/  IMAD.IADD R0, R208, 0x1, R218 ;  /* 0x00000001d0007824 */ /* 0x002fee00078e02da */
[----:B------:R-:W1:Y:S01]  /*4a80*/  LDSM.16.M88.4 R164, [R212+0x14800] ;  /* 0x01480000d4a4783b */ /* 0x000e620000000200 */
[----:B------:R-:W-:Y:S07]  /*4a90*/  IMAD.IADD R2, R216, 0x1, R0 ;  /* 0x00000001d8027824 */ /* 0x000fee00078e0200 */
[----:B------:R-:W-:Y:S08]  /*4aa0*/  LDSM.16.M88.4 R168, [R210+0x8000] ;  /* 0x00800000d2a8783b */ /* 0x000ff00000000200 */
[----:B------:R-:W4:Y:S01]  /*4ab0*/  LDSM.16.M88.4 R172, [R214+0x14000] ;  /* 0x01400000d6ac783b */ /* 0x000f220000000200 */
[-C--:B--2---:R-:W-:Y:S07]  /*4ac0*/  HMMA.16816.F32.BF16 R4, R32, R16.reuse, RZ ;  /* 0x000000102004723c */ /* 0x084fee00000418ff */
[----:B------:R-:W2:Y:S01]  /*4ad0*/  LDSM.16.M88.4 R176, [R210+0x9000] ;  /* 0x00900000d2b0783b */ /* 0x000ea20000000200 */
[C---:B---3--:R-:W-:Y:S07]  /*4ae0*/  HMMA.16816.F32.BF16 R8, R28.reuse, R16, RZ ;  /* 0x000000101c08723c */ /* 0x048fee00000418ff */
[----:B------:R-:W3:Y:S01]  /*4af0*/  LDSM.16.M88.4 R180, [R214+0x14800] ;  /* 0x01480000d6b4783b */ /* 0x000ee20000000200 */
[-C--:B------:R-:W-:Y:S08]  /*4b00*/  HMMA.16816.F32.BF16 R12, R28, R18.reuse, RZ ;  /* 0x000000121c0c723c */ /* 0x080ff000000418ff */
[C---:B------:R-:W-:Y:S08]  /*4b10*/  HMMA.16816.F32.BF16 R16, R32.reuse, R18, RZ ;  /* 0x000000122010723c */ /* 0x040ff000000418ff */
[-C--:B-1----:R-:W-:Y:S08]  /*4b20*/  HMMA.16816.F32.BF16 R20, R32, R164.reuse, RZ ;  /* 0x000000a42014723c */ /* 0x082ff000000418ff */
[C---:B------:R-:W-:Y:S08]  /*4b30*/  HMMA.16816.F32.BF16 R24, R28.reuse, R164, RZ ;  /* 0x000000a41c18723c */ /* 0x040ff000000418ff */
[-C--:B------:R-:W-:Y:S08]  /*4b40*/  HMMA.16816.F32.BF16 R28, R28, R166.reuse, RZ ;  /* 0x000000a61c1c723c */ /* 0x080ff000000418ff */
[----:B------:R-:W-:Y:S01]  /*4b50*/  HMMA.16816.F32.BF16 R32, R32, R166, RZ ;  /* 0x000000a62020723c */ /* 0x000fe200000418ff */
[----:B------:R-:W-:Y:S07]  /*4b60*/  LDSM.16.M88.4 R164, [R0+0x8000] ;  /* 0x0080000000a4783b */ /* 0x000fee0000000200 */
[-C--:B----4-:R-:W-:Y:S08]  /*4b70*/  HMMA.16816.F32.BF16 R4, R168, R172.reuse, R4 ;  /* 0x000000aca804723c */ /* 0x090ff00000041804 */
[C---:B--2---:R-:W-:Y:S08]  /*4b80*/  HMMA.16816.F32.BF16 R8, R176.reuse, R172, R8 ;  /* 0x000000acb008723c */ /* 0x044ff00000041808 */
[-C--:B------:R-:W-:Y:S08]  /*4b90*/  HMMA.16816.F32.BF16 R12, R176, R174.reuse, R12 ;  /* 0x000000aeb00c723c */ /* 0x080ff0000004180c */
[C---:B------:R-:W-:Y:S01]  /*4ba0*/  HMMA.16816.F32.BF16 R16, R168.reuse, R174, R16 ;  /* 0x000000aea810723c */ /* 0x040fe20000041810 */
[----:B------:R-:W1:Y:S07]  /*4bb0*/  LDSM.16.M88.4 R172, [R213+0x14000] ;  /* 0x01400000d5ac783b */ /* 0x000e6e0000000200 */
[-C--:B---3--:R-:W-:Y:S08]  /*4bc0*/  HMMA.16816.F32.BF16 R20, R168, R180.reuse, R20 ;  /* 0x000000b4a814723c */ /* 0x088ff00000041814 */
[C---:B------:R-:W-:Y:S08]  /*4bd0*/  HMMA.16816.F32.BF16 R24, R176.reuse, R180, R24 ;  /* 0x000000b4b018723c */ /* 0x040ff00000041818 */
[-C--:B------:R-:W-:Y:S01]  /*4be0*/  HMMA.16816.F32.BF16 R28, R176, R182.reuse, R28 ;  /* 0x000000b6b01c723c */ /* 0x080fe2000004181c */
[----:B------:R-:W-:Y:S07]  /*4bf0*/  LDSM.16.M88.4 R176, [R213+0x14800] ;  /* 0x01480000d5b0783b */ /* 0x000fee0000000200 */
[----:B------:R-:W-:Y:S01]  /*4c00*/  HMMA.16816.F32.BF16 R32, R168, R182, R32 ;  /* 0x000000b6a820723c */ /* 0x000fe20000041820 */
[----:B------:R-:W2:Y:S07]  /*4c10*/  LDSM.16.M88.4 R168, [R0+0x9000] ;  /* 0x0090000000a8783b */ /* 0x000eae0000000200 */
[-C--:B-1----:R-:W-:Y:S08]  /*4c20*/  HMMA.16816.F32.BF16 R4, R164, R172.reuse, R4 ;  /* 0x000000aca404723c */ /* 0x082ff00000041804 */
[C---:B--2---:R-:W-:Y:S08]  /*4c30*/  HMMA.16816.F32.BF16 R8, R168.reuse, R172, R8 ;  /* 0x000000aca808723c */ /* 0x044ff00000041808 */
[-C--:B------:R-:W-:Y:S08]  /*4c40*/  HMMA.16816.F32.BF16 R12, R168, R174.reuse, R12 ;  /* 0x000000aea80c723c */ /* 0x080ff0000004180c */
[C---:B------:R-:W-:Y:S01]  /*4c50*/  HMMA.16816.F32.BF16 R16, R164.reuse, R174, R16 ;  /* 0x000000aea410723c */ /* 0x040fe20000041810 */
[----:B------:R-:W-:Y:S07]  /*4c60*/  LDSM.16.M88.4 R172, [R215+0x14000] ;  /* 0x01400000d7ac783b */ /* 0x000fee0000000200 */
[-C--:B------:R-:W-:Y:S08]  /*4c70*/  HMMA.16816.F32.BF16 R20, R164, R176.reuse, R20 ;  /* 0x000000b0a414723c */ /* 0x080ff00000041814 */
[C---:B------:R-:W-:Y:S08]  /*4c80*/  HMMA.16816.F32.BF16 R24, R168.reuse, R176, R24 ;  /* 0x000000b0a818723c */ /* 0x040ff00000041818 */
[-C--:B------:R-:W-:Y:S01]  /*4c90*/  HMMA.16816.F32.BF16 R28, R168, R178.reuse, R28 ;  /* 0x000000b2a81c723c */ /* 0x080fe2000004181c */
[----:B------:R-:W1:Y:S07]  /*4ca0*/  LDSM.16.M88.4 R168, [R2+0x8000] ;  /* 0x0080000002a8783b */ /* 0x000e6e0000000200 */
[----:B------:R-:W-:Y:S01]  /*4cb0*/  HMMA.16816.F32.BF16 R32, R164, R178, R32 ;  /* 0x000000b2a420723c */ /* 0x000fe20000041820 */
[----:B------:R-:W2:Y:S08]  /*4cc0*/  LDSM.16.M88.4 R164, [R2+0x9000] ;  /* 0x0090000002a4783b */ /* 0x000eb00000000200 */
[----:B------:R-:W3:Y:S01]  /*4cd0*/  LDSM.16.M88.4 R176, [R215+0x14800] ;  /* 0x01480000d7b0783b */ /* 0x000ee20000000200 */
[-C--:B-1----:R-:W-:Y:S08]  /*4ce0*/  HMMA.16816.F32.BF16 R4, R168, R172.reuse, R4 ;  /* 0x000000aca804723c */ /* 0x082ff00000041804 */
[C---:B--2---:R-:W-:Y:S08]  /*4cf0*/  HMMA.16816.F32.BF16 R8, R164.reuse, R172, R8 ;  /* 0x000000aca408723c */ /* 0x044ff00000041808 */
[-C--:B------:R-:W-:Y:S08]  /*4d00*/  HMMA.16816.F32.BF16 R12, R164, R174.reuse, R12 ;  /* 0x000000aea40c723c */ /* 0x080ff0000004180c */
[C---:B------:R-:W-:Y:S01]  /*4d10*/  HMMA.16816.F32.BF16 R16, R168.reuse, R174, R16 ;  /* 0x000000aea810723c */ /* 0x040fe20000041810 */
[----:B------:R-:W-:Y:S07]  /*4d20*/  LDSM.16.M88.4 R172, [R212+0x18000] ;  /* 0x01800000d4ac783b */ /* 0x000fee0000000200 */
[-C--:B---3--:R-:W-:Y:S08]  /*4d30*/  HMMA.16816.F32.BF16 R20, R168, R176.reuse, R20 ;  /* 0x000000b0a814723c */ /* 0x088ff00000041814 */
        /* <DEDUP_REMOVED lines=24> */
[C---:B------:R-:W-:Y:S01]  /*4ec0*/  HMMA.16816.F32.BF16 R24, R164.reuse, R176, R24 ;  /* 0x000000b0a418723c */ /* 0x040fe20000041818 */
[----:B------:R-:W-:Y:S02]  /*4ed0*/  IMAD.U32 R176, RZ, RZ, UR16 ;  /* 0x00000010ffb07e24 */ /* 0x000fe4000f8e00ff */
[----:B------:R-:W-:Y:S03]  /*4ee0*/  IMAD.U32 R177, RZ, RZ, UR17 ;  /* 0x00000011ffb17e24 */ /* 0x000fe6000f8e00ff */
[C---:B------:R-:W-:Y:S02]  /*4ef0*/  LEA R180, P0, R239.reuse, R176, 0x2 ;  /* 0x000000b0efb47211 */ /* 0x040fe400078010ff */
[-C--:B------:R-:W-:Y:S01]  /*4f00*/  HMMA.16816.F32.BF16 R28, R164, R178.reuse, R28 ;  /* 0x000000b2a41c723c */ /* 0x080fe2000004181c */
[----:B------:R-:W1:Y:S02]  /*4f10*/  LDSM.16.M88.4 R164, [R0+0xa000] ;  /* 0x00a0000000a4783b */ /* 0x000e640000000200 */
[----:B------:R-:W-:Y:S05]  /*4f20*/  LEA.HI.X R181, R239, R177, RZ, 0x2, P0 ;  /* 0x000000b1efb57211 */ /* 0x000fea00000f14ff */
[----:B------:R-:W-:Y:S01]  /*4f30*/  HMMA.16816.F32.BF16 R32, R168, R178, R32 ;  /* 0x000000b2a820723c */ /* 0x000fe20000041820 */
[----:B------:R-:W2:Y:S04]  /*4f40*/  LDG.E R178, desc[UR32][R180.64] ;  /* 0x00000020b4b27981 */ /* 0x000ea8000c1e1900 */
[----:B------:R-:W3:Y:S04]  /*4f50*/  LDG.E R177, desc[UR32][R180.64+0x20] ;  /* 0x00002020b4b17981 */ /* 0x000ee8000c1e1900 */
[----:B------:R4:W5:Y:S04]  /*4f60*/  LDG.E R176, desc[UR32][R180.64+0x80] ;  /* 0x00008020b4b07981 */ /* 0x000968000c1e1900 */
[----:B------:R4:W5:Y:S04]  /*4f70*/  LDG.E R3, desc[UR32][R180.64+0xa0] ;  /* 0x0000a020b4037981 */ /* 0x000968000c1e1900 */
[----:B------:R4:W4:Y:S01]  /*4f80*/  LDSM.16.M88.4 R168, [R0+0xb000] ;  /* 0x00b0000000a8783b */ /* 0x0009220000000200 */
[-C--:B-1----:R-:W-:Y:S05]  /*4f90*/  HMMA.16816.F32.BF16 R4, R164, R172.reuse, R4 ;  /* 0x000000aca404723c */ /* 0x082fea0000041804 */
[----:B----4-:R-:W-:Y:S03]  /*4fa0*/  SHF.R.U32.HI R0, RZ, 0x4, R222 ;  /* 0x00000004ff007819 */ /* 0x010fe600000116de */
[C---:B------:R-:W-:Y:S08]  /*4fb0*/  HMMA.16816.F32.BF16 R8, R168.reuse, R172, R8 ;  /* 0x000000aca808723c */ /* 0x040ff00000041808 */
[-C--:B------:R-:W-:Y:S08]  /*4fc0*/  HMMA.16816.F32.BF16 R12, R168, R174.reuse, R12 ;  /* 0x000000aea80c723c */ /* 0x080ff0000004180c */
[C---:B------:R-:W-:Y:S01]  /*4fd0*/  HMMA.16816.F32.BF16 R16, R164.reuse, R174, R16 ;  /* 0x000000aea410723c */ /* 0x040fe20000041810 */
[----:B------:R-:W1:Y:S07]  /*4fe0*/  LDSM.16.M88.4 R172, [R213+0x18800] ;  /* 0x01880000d5ac783b */ /* 0x000e6e0000000200 */
[-C--:B-1----:R-:W-:Y:S08]  /*4ff0*/  HMMA.16816.F32.BF16 R20, R164, R172.reuse, R20 ;  /* 0x000000aca414723c */ /* 0x082ff00000041814 */
[C---:B------:R-:W-:Y:S08]  /*5000*/  HMMA.16816.F32.BF16 R24, R168.reuse, R172, R24 ;  /* 0x000000aca818723c */ /* 0x040ff00000041818 */
[-C--:B------:R-:W-:Y:S01]  /*5010*/  HMMA.16816.F32.BF16 R28, R168, R174.reuse, R28 ;  /* 0x000000aea81c723c */ /* 0x080fe2000004181c */
[----:B------:R-:W-:Y:S07]  /*5020*/  LDSM.16.M88.4 R168, [R215+0x18000] ;  /* 0x01800000d7a8783b */ /* 0x000fee0000000200 */
[----:B------:R-:W-:Y:S01]  /*5030*/  HMMA.16816.F32.BF16 R32, R164, R174, R32 ;  /* 0x000000aea420723c */ /* 0x000fe20000041820 */
[----:B------:R-:W1:Y:S08]  /*5040*/  LDSM.16.M88.4 R164, [R2+0xa000] ;  /* 0x00a0000002a4783b */ /* 0x000e700000000200 */
[----:B------:R-:W4:Y:S01]  /*5050*/  LDSM.16.M88.4 R172, [R2+0xb000] ;  /* 0x00b0000002ac783b */ /* 0x000f220000000200 */
[-C--:B-1----:R-:W-:Y:S08]  /*5060*/  HMMA.16816.F32.BF16 R4, R164, R168.reuse, R4 ;  /* 0x000000a8a404723c */ /* 0x082ff00000041804 */
[C---:B----4-:R-:W-:Y:S08]  /*5070*/  HMMA.16816.F32.BF16 R8, R172.reuse, R168, R8 ;  /* 0x000000a8ac08723c */ /* 0x050ff00000041808 */
[-C--:B------:R-:W-:Y:S08]  /*5080*/  HMMA.16816.F32.BF16 R12, R172, R170.reuse, R12 ;  /* 0x000000aaac0c723c */ /* 0x080ff0000004180c */
[C---:B------:R-:W-:Y:S01]  /*5090*/  HMMA.16816.F32.BF16 R16, R164.reuse, R170, R16 ;  /* 0x000000aaa410723c */ /* 0x040fe20000041810 */
[----:B------:R-:W1:Y:S07]  /*50a0*/  LDSM.16.M88.4 R168, [R215+0x18800] ;  /* 0x01880000d7a8783b */ /* 0x000e6e0000000200 */
[-C--:B-1----:R-:W-:Y:S08]  /*50b0*/  HMMA.16816.F32.BF16 R20, R164, R168.reuse, R20 ;  /* 0x000000a8a414723c */ /* 0x082ff00000041814 */
[C---:B------:R-:W-:Y:S08]  /*50c0*/  HMMA.16816.F32.BF16 R24, R172.reuse, R168, R24 ;  /* 0x000000a8ac18723c */ /* 0x040ff00000041818 */
[-C--:B------:R-:W-:Y:S08]  /*50d0*/  HMMA.16816.F32.BF16 R28, R172, R170.reuse, R28 ;  /* 0x000000aaac1c723c */ /* 0x080ff0000004181c */
[----:B------:R-:W-:Y:S04]  /*50e0*/  HMMA.16816.F32.BF16 R32, R164, R170, R32 ;  /* 0x000000aaa420723c */ /* 0x000fe80000041820 */
[C---:B--2---:R-:W-:Y:S01]  /*50f0*/  FADD.FTZ R5, -R178.reuse, R5 ;  /* 0x00000005b2057221 */ /* 0x044fe20000010100 */
[C---:B------:R-:W-:Y:S01]  /*5100*/  FADD.FTZ R4, -R178.reuse, R4 ;  /* 0x00000004b2047221 */ /* 0x040fe20000010100 */
[C---:B------:R-:W-:Y:S01]  /*5110*/  FADD.FTZ R165, -R178.reuse, R16 ;  /* 0x00000010b2a57221 */ /* 0x040fe20000010100 */
[C---:B------:R-:W-:Y:S01]  /*5120*/  FADD.FTZ R17, -R178.reuse, R17 ;  /* 0x00000011b2117221 */ /* 0x040fe20000010100 */
[----:B------:R-:W-:Y:S01]  /*5130*/  FMUL.FTZ R16, R231, R5 ;  /* 0x00000005e7107220 */ /* 0x000fe20000410000 */
[----:B------:R-:W-:Y:S01]  /*5140*/  FADD.FTZ R5, -R178, R20 ;  /* 0x00000014b2057221 */ /* 0x000fe20000010100 */
[----:B------:R-:W-:Y:S01]  /*5150*/  FMUL.FTZ R164, R232, R4 ;  /* 0x00000004e8a47220 */ /* 0x000fe20000410000 */
[----:B------:R-:W-:Y:S01]  /*5160*/  FMUL.FTZ R165, R223, R165 ;  /* 0x000000a5dfa57220 */ /* 0x000fe20000410000 */
[----:B------:R-:W-:Y:S07]  /*5170*/  FMUL.FTZ R20, R226, R17 ;  /* 0x00000011e2147220 */ /* 0x000fee0000410000 */
[----:B------:R-:W-:Y:S01]  /*5180*/  FADD.FTZ R4, -R178, R32 ;  /* 0x00000020b2047221 */ /* 0x000fe20000010100 */
[C---:B---3--:R-:W-:Y:S01]  /*5190*/  FADD.FTZ R18, -R177.reuse, R18 ;  /* 0x00000012b1127221 */ /* 0x048fe20000010100 */
[----:B------:R-:W-:Y:S01]  /*51a0*/  LOP3.LUT R223, R0, 0x8, RZ, 0xc0, !PT ;  /* 0x0000000800df7812 */ /* 0x000fe200078ec0ff */
[C---:B------:R-:W-:Y:S01]  /*51b0*/  FADD.FTZ R21, -R178.reuse, R21 ;  /* 0x00000015b2157221 */ /* 0x040fe20000010100 */
[----:B------:R-:W-:Y:S01]  /*51c0*/  FADD.FTZ R32, -R178, R33 ;  /* 0x00000021b2207221 */ /* 0x000fe20000010100 */
[----:B------:R-:W-:Y:S01]  /*51d0*/  FADD.FTZ R19, -R177, R19 ;  /* 0x00000013b1137221 */ /* 0x000fe20000010100 */
[----:B------:R-:W-:Y:S01]  /*51e0*/  LOP3.LUT R0, R184, 0x1c0, RZ, 0xc0, !PT ;  /* 0x000001c0b8007812 */ /* 0x000fe200078ec0ff */
[----:B------:R-:W-:Y:S01]  /*51f0*/  FMUL.FTZ R166, R230, R18 ;  /* 0x00000012e6a67220 */ /* 0x000fe20000410000 */
[----:B------:R-:W-:Y:S01]  /*5200*/  F2FP.BF16.F32.PACK_AB R20, R20, R165 ;  /* 0x000000a51414723e */ /* 0x000fe200000010ff */
[----:B------:R-:W-:Y:S01]  /*5210*/  FMUL.FTZ R5, R209, R5 ;  /* 0x00000005d1057220 */ /* 0x000fe20000410000 */
[----:B------:R-:W-:Y:S01]  /*5220*/  FMUL.FTZ R21, R224, R21 ;  /* 0x00000015e0157220 */ /* 0x000fe20000410000 */
[----:B------:R-:W-:Y:S01]  /*5230*/  FMUL.FTZ R4, R205, R4 ;  /* 0x00000004cd047220 */ /* 0x000fe20000410000 */
[----:B------:R-:W-:Y:S01]  /*5240*/  FMUL.FTZ R32, R204, R32 ;  /* 0x00000020cc207220 */ /* 0x000fe20000410000 */
[----:B------:R-:W-:Y:S01]  /*5250*/  FMUL.FTZ R165, R229, R19 ;  /* 0x00000013e5a57220 */ /* 0x000fe20000410000 */
[C---:B------:R-:W-:Y:S01]  /*5260*/  FADD.FTZ R18, -R177.reuse, R22 ;  /* 0x00000016b1127221 */ /* 0x040fe20000010100 */
[----:B------:R-:W-:Y:S01]  /*5270*/  LOP3.LUT R0, R0, 0x38, R221, 0xf8, !PT ;  /* 0x0000003800007812 */ /* 0x000fe200078ef8dd */
[----:B------:R-:W-:Y:S01]  /*5280*/  FADD.FTZ R6, -R177, R6 ;  /* 0x00000006b1067221 */ /* 0x000fe20000010100 */
[----:B------:R-:W-:Y:S01]  /*5290*/  LOP3.LUT R2, R223, 0x10, R222, 0xf8, !PT ;  /* 0x00000010df027812 */ /* 0x000fe200078ef8de */
[C---:B------:R-:W-:Y:S01]  /*52a0*/  FADD.FTZ R7, -R177.reuse, R7 ;  /* 0x00000007b1077221 */ /* 0x040fe20000010100 */
[C---:B------:R-:W-:Y:S01]  /*52b0*/  FADD.FTZ R17, -R177.reuse, R23 ;  /* 0x00000017b1117221 */ /* 0x040fe20000010100 */
[C---:B------:R-:W-:Y:S01]  /*52c0*/  FADD.FTZ R22, -R177.reuse, R34 ;  /* 0x00000022b1167221 */ /* 0x040fe20000010100 */
[----:B------:R-:W-:Y:S01]  /*52d0*/  F2FP.BF16.F32.PACK_AB R16, R16, R164 ;  /* 0x000000a41010723e */ /* 0x000fe200000010ff */
[----:B------:R-:W-:Y:S01]  /*52e0*/  FADD.FTZ R19, -R177, R35 ;  /* 0x00000023b1137221 */ /* 0x000fe20000010100 */
[----:B------:R-:W-:Y:S01]  /*52f0*/  LOP3.LUT R0, R2, R0, RZ, 0x3c, !PT ;  /* 0x0000000002007212 */ /* 0x000fe200078e3cff */
[----:B------:R-:W-:Y:S01]  /*5300*/  FMUL.FTZ R164, R235, R6 ;  /* 0x00000006eba47220 */ /* 0x000fe20000410000 */
[----:B------:R-:W-:Y:S01]  /*5310*/  F2FP.BF16.F32.PACK_AB R21, R21, R5 ;  /* 0x000000051515723e */ /* 0x000fe200000010ff */
[----:B------:R-:W-:Y:S01]  /*5320*/  FMUL.FTZ R33, R233, R7 ;  /* 0x00000007e9217220 */ /* 0x000fe20000410000 */
[----:B------:R-:W-:Y:S01]  /*5330*/  F2FP.BF16.F32.PACK_AB R32, R32, R4 ;  /* 0x000000042020723e */ /* 0x000fe200000010ff */
[----:B------:R-:W-:Y:S01]  /*5340*/  FMUL.FTZ R18, R228, R18 ;  /* 0x00000012e4127220 */ /* 0x000fe20000410000 */
[----:B------:R-:W-:Y:S01]  /*5350*/  FMUL.FTZ R17, R227, R17 ;  /* 0x00000011e3117220 */ /* 0x000fe20000410000 */
[----:B------:R-:W-:Y:S01]  /*5360*/  FMUL.FTZ R22, R207, R22 ;  /* 0x00000016cf167220 */ /* 0x000fe20000410000 */
[----:B------:R-:W-:Y:S01]  /*5370*/  FMUL.FTZ R19, R206, R19 ;  /* 0x00000013ce137220 */ /* 0x000fe20000410000 */
[----:B------:R-:W-:Y:S06]  /*5380*/  BRA.U !UP2, `(.L_x_361) ;  /* 0x000000010a647547 */ /* 0x000fec000b800000 */
[----:B------:R-:W1:Y:S01]  /*5390*/  LDC R5, c[0x0][0x3b0] ;  /* 0x0000ec00ff057b82 */ /* 0x000e620000000800 */
[----:B------:R-:W-:Y:S01]  /*53a0*/  IADD3 R4, P0, PT, RZ, -UR27, RZ ;  /* 0x8000001bff047c10 */ /* 0x000fe2000ff1e0ff */
[----:B------:R-:W-:Y:S04]  /*53b0*/  ULOP3.LUT UR11, UR49, 0x1, URZ, 0xc0, !UPT ;  /* 0x00000001310b7892 */ /* 0x000fe8000f8ec0ff */
[----:B------:R-:W-:Y:S02]  /*53c0*/  UISETP.NE.U32.AND UP0, UPT, UR11, 0x1, UPT ;  /* 0x000000010b00788c */ /* 0x000fe4000bf05070 */
[----:B------:R-:W2:Y:S02]  /*53d0*/  LDC R6, c[0x0][0x3b4] ;  /* 0x0000ed00ff067b82 */ /* 0x000ea40000000800 */
[----:B------:R-:W-:Y:S06]  /*53e0*/  USEL UR11, UR5, 0x4000, !UP0 ;  /* 0x00004000050b7887 */ /* 0x000fec000c000000 */
[----:B------:R-:W-:Y:S02]  /*53f0*/  VIADD R234, R234, UR11 ;  /* 0x0000000beaea7c36 */ /* 0x000fe40008000000 */
[----:B------:R-:W-:Y:S02]  /*5400*/  VIADD R217, R217, UR11 ;  /* 0x0000000bd9d97c36 */ /* 0x000fe40008000000 */
[C---:B-1----:R-:W-:Y:S04]  /*5410*/  IMAD.SHL.U32 R2, R5.reuse, 0x40, RZ ;  /* 0x0000004005027824 */ /* 0x042fe800078e00ff */
[----:B------:R-:W-:Y:S05]  /*5420*/  IMAD.X R2, RZ, RZ, ~R2, P0 ;  /* 0x000000ffff027224 */ /* 0x000fea00000e0e02 */
[----:B------:R-:W-:Y:S04]  /*5430*/  SHF.R.S64 R4, R4, 0x1f, R2 ;  /* 0x0000001f04047819 */ /* 0x000fe80000001002 */
[----:B------:R-:W-:Y:S04]  /*5440*/  IADD3 R241, P0, PT, R4, R241, RZ ;  /* 0x000000f104f17210 */ /* 0x000fe80007f1e0ff */
[----:B------:R-:W-:Y:S02]  /*5450*/  LEA.HI.X.SX32 R240, R2, R240, 0x1, P0 ;  /* 0x000000f002f07211 */ /* 0x000fe400000f0eff */
[C---:B------:R-:W-:Y:S03]  /*5460*/  LEA R4, P0, R5.reuse, R241, 0x6 ;  /* 0x000000f105047211 */ /* 0x040fe600078030ff */
[----:B------:R-:W-:Y:S01]  /*5470*/  IMAD.MOV.U32 R7, RZ, RZ, R240 ;  /* 0x000000ffff077224 */ /* 0x000fe200078e00f0 */
[----:B--2---:R-:W-:Y:S01]  /*5480*/  LEA.HI.X R5, R5, R240, R6, 0x6, P0 ;  /* 0x000000f005057211 */ /* 0x004fe200000f3406 */
[----:B------:R-:W-:Y:S05]  /*5490*/  IMAD.MOV.U32 R6, RZ, RZ, R241 ;  /* 0x000000ffff067224 */ /* 0x000fea00078e00f1 */
[----:B------:R-:W-:Y:S01]  /*54a0*/  @!PT LDS RZ, [RZ] ;  /* 0x00000000fffff984 */ /* 0x000fe20000000800 */
[----:B------:R-:W-:Y:S01]  /*54b0*/  @!PT LDS RZ, [RZ] ;  /* 0x00000000fffff984 */ /* 0x000fe20000000800 */
[----:B------:R-:W-:Y:S01]  /*54c0*/  @!PT LDS RZ, [RZ] ;  /* 0x00000000fffff984 */ /* 0x000fe20000000800 */
[----:B------:R1:W-:Y:S04]  /*54d0*/  LDGSTS.E.BYPASS.LTC128B.128 [R234], desc[UR32][R6.64] ;  /* 0x0000000006ea7fae */ /* 0x0003e8000b981a20 */
[----:B------:R1:W-:Y:S04]  /*54e0*/  LDGSTS.E.BYPASS.LTC128B.128 [R234+0x2000], desc[UR32][R6.64+0x80] ;  /* 0x0200008006ea7fae */ /* 0x0003e8000b981a20 */
[----:B------:R1:W-:Y:S04]  /*54f0*/  LDGSTS.E.BYPASS.LTC128B.128 [R234+0x1000], desc[UR32][R4.64] ;  /* 0x0100000004ea7fae */ /* 0x0003e8000b981a20 */
[----:B------:R1:W-:Y:S04]  /*5500*/  LDGSTS.E.BYPASS.LTC128B.128 [R234+0x3000], desc[UR32][R4.64+0x80] ;  /* 0x0300008004ea7fae */ /* 0x0003e8000b981a20 */
[----:B------:R-:W0:Y:S02]  /*5510*/  LDGDEPBAR ;  /* 0x00000000000079af */ /* 0x000e240000000000 */
.L_x_361:
[----:B-1----:R-:W-:Y:S01]  /*5520*/  F2FP.BF16.F32.PACK_AB R4, R33, R164 ;  /* 0x000000a42104723e */ /* 0x002fe200000010ff */
[----:B------:R-:W-:Y:S01]  /*5530*/  STS [R186+0x1c000], R16 ;  /* 0x01c00010ba007388 */ /* 0x000fe20000000800 */
[----:B------:R-:W-:Y:S01]  /*5540*/  F2FP.BF16.F32.PACK_AB R2, R165, R166 ;  /* 0x000000a6a502723e */ /* 0x000fe200000010ff */
[C---:B-----5:R-:W-:Y:S01]  /*5550*/  FADD.FTZ R12, -R176.reuse, R12 ;  /* 0x0000000cb00c7221 */ /* 0x060fe20000010100 */
[C---:B------:R-:W-:Y:S02]  /*5560*/  FADD.FTZ R13, -R176.reuse, R13 ;  /* 0x0000000db00d7221 */ /* 0x040fe40000010100 */
[----:B------:R1:W-:Y:S01]  /*5570*/  STS [R186+0x1c400], R4 ;  /* 0x01c40004ba007388 */ /* 0x0003e20000000800 */
[----:B------:R-:W-:Y:S01]  /*5580*/  FADD.FTZ R6, -R176, R9 ;  /* 0x00000009b0067221 */ /* 0x000fe20000010100 */
[----:B------:R-:W-:Y:S01]  /*5590*/  FMUL.FTZ R5, R197, R12 ;  /* 0x0000000cc5057220 */ /* 0x000fe20000410000 */
[----:B------:R-:W-:Y:S02]  /*55a0*/  FMUL.FTZ R12, R196, R13 ;  /* 0x0000000dc40c7220 */ /* 0x000fe40000410000 */
[----:B------:R2:W-:Y:S01]  /*55b0*/  STS [R187+0x1c400], R2 ;  /* 0x01c40002bb007388 */ /* 0x0005e20000000800 */
[C---:B------:R-:W-:Y:S01]  /*55c0*/  FADD.FTZ R9, -R176.reuse, R25 ;  /* 0x00000019b0097221 */ /* 0x040fe20000010100 */
[----:B------:R-:W-:Y:S01]  /*55d0*/  FADD.FTZ R7, -R176, R8 ;  /* 0x00000008b0077221 */ /* 0x000fe20000010100 */
[C---:B------:R-:W-:Y:S01]  /*55e0*/  FADD.FTZ R11, -R3.reuse, R11 ;  /* 0x0000000b030b7221 */ /* 0x040fe20000010100 */
[C---:B------:R-:W-:Y:S01]  /*55f0*/  FADD.FTZ R10, -R3.reuse, R10 ;  /* 0x0000000a030a7221 */ /* 0x040fe20000010100 */
[----:B------:R-:W-:Y:S01]  /*5600*/  FMUL.FTZ R9, R192, R9 ;  /* 0x00000009c0097220 */ /* 0x000fe20000410000 */
[----:B------:R-:W-:Y:S01]  /*5610*/  F2FP.BF16.F32.PACK_AB R12, R12, R5 ;  /* 0x000000050c0c723e */ /* 0x000fe200000010ff */
[----:B------:R-:W-:Y:S01]  /*5620*/  FMUL.FTZ R5, R202, R11 ;  /* 0x0000000bca057220 */ /* 0x000fe20000410000 */
[----:B------:R-:W-:Y:S01]  /*5630*/  FADD.FTZ R15, -R3, R15 ;  /* 0x0000000f030f7221 */ /* 0x000fe20000010100 */
[----:B------:R-:W-:Y:S01]  /*5640*/  FMUL.FTZ R7, R199, R7 ;  /* 0x00000007c7077220 */ /* 0x000fe20000410000 */
[----:B------:R-:W-:Y:S01]  /*5650*/  FMUL.FTZ R6, R198, R6 ;  /* 0x00000006c6067220 */ /* 0x000fe20000410000 */
[----:B------:R-:W-:Y:S01]  /*5660*/  FMUL.FTZ R10, R203, R10 ;  /* 0x0000000acb0a7220 */ /* 0x000fe20000410000 */
[C---:B------:R-:W-:Y:S01]  /*5670*/  FADD.FTZ R14, -R3.reuse, R14 ;  /* 0x0000000e030e7221 */ /* 0x040fe20000010100 */
[----:B------:R-:W-:Y:S01]  /*5680*/  STS [R187+0x1c000], R20 ;  /* 0x01c00014bb007388 */ /* 0x000fe20000000800 */
[----:B------:R-:W-:Y:S01]  /*5690*/  FADD.FTZ R26, -R3, R26 ;  /* 0x0000001a031a7221 */ /* 0x000fe20000010100 */
[----:B------:R-:W-:Y:S01]  /*56a0*/  F2FP.BF16.F32.PACK_AB R17, R17, R18 ;  /* 0x000000121111723e */ /* 0x000fe200000010ff */
[----:B------:R-:W-:Y:S01]  /*56b0*/  FMUL.FTZ R14, R201, R14 ;  /* 0x0000000ec90e7220 */ /* 0x000fe20000410000 */
[----:B------:R-:W-:Y:S01]  /*56c0*/  F2FP.BF16.F32.PACK_AB R5, R5, R10 ;  /* 0x0000000a0505723e */ /* 0x000fe200000010ff */
[C---:B------:R-:W-:Y:S01]  /*56d0*/  FADD.FTZ R28, -R176.reuse, R28 ;  /* 0x0000001cb01c7221 */ /* 0x040fe20000010100 */
[----:B------:R-:W-:Y:S01]  /*56e0*/  MOV R10, 0x10 ;  /* 0x00000010000a7802 */ /* 0x000fe20000000f00 */
[C---:B------:R-:W-:Y:S01]  /*56f0*/  FADD.FTZ R29, -R176.reuse, R29 ;  /* 0x0000001db01d7221 */ /* 0x040fe20000010100 */
[----:B-1----:R-:W-:Y:S01]  /*5700*/  FADD.FTZ R4, -R176, R24 ;  /* 0x00000018b0047221 */ /* 0x002fe20000010100 */
[----:B------:R1:W-:Y:S01]  /*5710*/  STS [R186+0x1d400], R5 ;  /* 0x01d40005ba007388 */ /* 0x0003e20000000800 */
[----:B------:R-:W-:Y:S01]  /*5720*/  FADD.FTZ R31, -R3, R31 ;  /* 0x0000001f031f7221 */ /* 0x000fe20000010100 */
[----:B------:R-:W-:Y:S01]  /*5730*/  FMUL.FTZ R26, R195, R26 ;  /* 0x0000001ac31a7220 */ /* 0x000fe20000410000 */
[----:B------:R-:W-:Y:S01]  /*5740*/  FMUL.FTZ R4, R193, R4 ;  /* 0x00000004c1047220 */ /* 0x000fe20000410000 */
[----:B--2---:R-:W-:Y:S01]  /*5750*/  F2FP.BF16.F32.PACK_AB R2, R6, R7 ;  /* 0x000000070602723e */ /* 0x004fe200000010ff */
[C---:B------:R-:W-:Y:S01]  /*5760*/  FADD.FTZ R6, -R3.reuse, R27 ;  /* 0x0000001b03067221 */ /* 0x040fe20000010100 */
[----:B------:R-:W-:Y:S01]  /*5770*/  FADD.FTZ R30, -R3, R30 ;  /* 0x0000001e031e7221 */ /* 0x000fe20000010100 */
[----:B------:R-:W-:Y:S01]  /*5780*/  F2FP.BF16.F32.PACK_AB R16, R19, R22 ;  /* 0x000000161310723e */ /* 0x000fe200000010ff */
[----:B------:R-:W-:Y:S01]  /*5790*/  FMUL.FTZ R28, R191, R28 ;  /* 0x0000001cbf1c7220 */ /* 0x000fe20000410000 */
[----:B------:R-:W-:Y:S01]  /*57a0*/  F2FP.BF16.F32.PACK_AB R9, R9, R4 ;  /* 0x000000040909723e */ /* 0x000fe200000010ff */
[----:B------:R-:W-:Y:S01]  /*57b0*/  FMUL.FTZ R4, R200, R15 ;  /* 0x0000000fc8047220 */ /* 0x000fe20000410000 */
[----:B------:R2:W-:Y:S01]  /*57c0*/  STS [R186+0x1d000], R2 ;  /* 0x01d00002ba007388 */ /* 0x0005e20000000800 */
[----:B------:R-:W-:Y:S01]  /*57d0*/  FMUL.FTZ R6, R194, R6 ;  /* 0x00000006c2067220 */ /* 0x000fe20000410000 */
[----:B------:R-:W-:Y:S01]  /*57e0*/  FMUL.FTZ R8, R190, R29 ;  /* 0x0000001dbe087220 */ /* 0x000fe20000410000 */
[----:B------:R-:W-:Y:S01]  /*57f0*/  FMUL.FTZ R30, R189, R30 ;  /* 0x0000001ebd1e7220 */ /* 0x000fe20000410000 */
[----:B------:R-:W-:Y:S01]  /*5800*/  F2FP.BF16.F32.PACK_AB R4, R4, R14 ;  /* 0x0000000e0404723e */ /* 0x000fe200000010ff */
[----:B------:R-:W-:Y:S01]  /*5810*/  STS [R187+0x1d000], R12 ;  /* 0x01d0000cbb007388 */ /* 0x000fe20000000800 */
[----:B------:R-:W-:Y:S01]  /*5820*/  FMUL.FTZ R7, R188, R31 ;  /* 0x0000001fbc077220 */ /* 0x000fe20000410000 */
[----:B------:R-:W-:Y:S01]  /*5830*/  F2FP.BF16.F32.PACK_AB R6, R6, R26 ;  /* 0x0000001a0606723e */ /* 0x000fe200000010ff */
[----:B------:R-:W-:Y:S02]  /*5840*/  IMAD R235, R238, UR8, RZ ;  /* 0x00000008eeeb7c24 */ /* 0x000fe4000f8e02ff */
[----:B------:R3:W-:Y:S01]  /*5850*/  STS [R187+0x1d400], R4 ;  /* 0x01d40004bb007388 */ /* 0x0007e20000000800 */
[----:B------:R-:W-:Y:S02]  /*5860*/  F2FP.BF16.F32.PACK_AB R8, R8, R28 ;  /* 0x0000001c0808723e */ /* 0x000fe400000010ff */
[----:B------:R-:W-:Y:S02]  /*5870*/  F2FP.BF16.F32.PACK_AB R7, R7, R30 ;  /* 0x0000001e0707723e */ /* 0x000fe400000010ff */
[----:B------:R-:W-:Y:S01]  /*5880*/  STS [R185+-0x4000], R21 ;  /* 0xffc00015b9007388 */ /* 0x000fe20000000800 */
[----:B-1----:R-:W-:Y:S02]  /*5890*/  SEL R5, R10, 0xfffffff0, !P2 ;  /* 0xfffffff00a057807 */ /* 0x002fe40005000000 */
[----:B------:R-:W-:Y:S02]  /*58a0*/  SHF.L.U32 R224, R222, 0x5, RZ ;  /* 0x00000005dee07819 */ /* 0x000fe400000006ff */
[----:B------:R-:W-:Y:S01]  /*58b0*/  STS [R185+-0x3c00], R17 ;  /* 0xffc40011b9007388 */ /* 0x000fe20000000800 */
[----:B------:R-:W-:Y:S04]  /*58c0*/  LOP3.LUT R180, R0, 0x200, R184, 0xf8, !PT ;  /* 0x0000020000b47812 */ /* 0x000fe800078ef8b8 */
[----:B------:R-:W-:Y:S02]  /*58d0*/  LEA R180, R180, UR4, 0x1 ;  /* 0x00000004b4b47c11 */ /* 0x000fe4000f8e08ff */
[--C-:B--2---:R-:W-:Y:S02]  /*58e0*/  SHF.R.U32.HI R2, RZ, 0x1, R222.reuse ;  /* 0x00000001ff027819 */ /* 0x104fe400000116de */
[----:B------:R-:W-:Y:S02]  /*58f0*/  IADD3 R0, PT, PT, R180, R218, RZ ;  /* 0x000000dab4007210 */ /* 0x000fe40007ffe0ff */
[----:B------:R-:W-:Y:S04]  /*5900*/  LOP3.LUT R3, R2, 0x30, RZ, 0xc0, !PT ;  /* 0x0000003002037812 */ /* 0x000fe800078ec0ff */
[----:B------:R-:W-:Y:S02]  /*5910*/  LOP3.LUT R3, R3, 0x8, R222, 0xf8, !PT ;  /* 0x0000000803037812 */ /* 0x000fe400078ef8de */
[----:B---3--:R-:W-:Y:S02]  /*5920*/  IADD3 R4, PT, PT, R5, R185, RZ ;  /* 0x000000b905047210 */ /* 0x008fe40007ffe0ff */
[----:B------:R-:W-:Y:S03]  /*5930*/  LOP3.LUT R3, R3, 0x1c0, R184, 0xf8, !PT ;  /* 0x000001c003037812 */ /* 0x000fe600078ef8b8 */
[----:B------:R-:W-:Y:S01]  /*5940*/  STS [R4+-0x4000], R32 ;  /* 0xffc0002004007388 */ /* 0x000fe20000000800 */
[----:B------:R-:W-:Y:S04]  /*5950*/  LOP3.LUT R3, R3, 0x38, R221, 0x78, !PT ;  /* 0x0000003803037812 */ /* 0x000fe800078e78dd */
[----:B------:R-:W-:Y:S01]  /*5960*/  STS [R4+-0x3c00], R16 ;  /* 0xffc4001004007388 */ /* 0x000fe20000000800 */
[----:B------:R-:W-:Y:S04]  /*5970*/  LOP3.LUT R3, R3, 0x200, R224, 0xf8, !PT ;  /* 0x0000020003037812 */ /* 0x000fe800078ef8e0 */
[----:B------:R-:W-:Y:S01]  /*5980*/  STS [R185+-0x3000], R9 ;  /* 0xffd00009b9007388 */ /* 0x000fe20000000800 */
[----:B------:R-:W-:Y:S04]  /*5990*/  LEA R3, R3, UR4, 0x1 ;  /* 0x0000000403037c11 */ /* 0x000fe8000f8e08ff */
[----:B------:R-:W-:Y:S05]  /*59a0*/  STS [R185+-0x2c00], R6 ;  /* 0xffd40006b9007388 */ /* 0x000fea0000000800 */
[----:B------:R-:W-:Y:S05]  /*59b0*/  STS [R4+-0x3000], R8 ;  /* 0xffd0000804007388 */ /* 0x000fea0000000800 */
[----:B------:R-:W-:Y:S01]  /*59c0*/  STS [R4+-0x2c00], R7 ;  /* 0xffd4000704007388 */ /* 0x000fe20000000800 */
[----:B------:R-:W-:Y:S06]  /*59d0*/  BAR.SYNC.DEFER_BLOCKING 0x0 ;  /* 0x0000000000007b1d */ /* 0x000fec0000010000 */
[----:B------:R-:W-:Y:S05]  /*59e0*/  LDSM.16.MT88.4 R4, [R3+0x20000] ;  /* 0x020000000304783b */ /* 0x000fea0000004200 */
[----:B------:R-:W1:Y:S05]  /*59f0*/  LDSM.16.MT88.4 R8, [R180+0x8000] ;  /* 0x00800000b408783b */ /* 0x000e6a0000004200 */
[----:B------:R-:W2:Y:S05]  /*5a00*/  LDSM.16.MT88.4 R12, [R3+0x22000] ;  /* 0x02200000030c783b */ /* 0x000eaa0000004200 */
[----:B------:R-:W3:Y:S05]  /*5a10*/  LDSM.16.MT88.4 R16, [R0+0x8000] ;  /* 0x008000000010783b */ /* 0x000eea0000004200 */
[----:B------:R-:W4:Y:S05]  /*5a20*/  LDSM.16.MT88.4 R20, [R180+0xa000] ;  /* 0x00a00000b414783b */ /* 0x000f2a0000004200 */
[----:B------:R-:W4:Y:S05]  /*5a30*/  LDSM.16.MT88.4 R24, [R0+0xa000] ;  /* 0x00a000000018783b */ /* 0x000f2a0000004200 */
[----:B------:R-:W-:Y:S05]  /*5a40*/  LDSM.16.MT88.4 R28, [R3+0x20800] ;  /* 0x02080000031c783b */ /* 0x000fea0000004200 */
[----:B------:R-:W4:Y:S05]  /*5a50*/  LDSM.16.MT88.4 R32, [R180+0x8800] ;  /* 0x00880000b420783b */ /* 0x000f2a0000004200 */
[----:B------:R-:W4:Y:S01]  /*5a60*/  LDSM.16.MT88.4 R164, [R3+0x22800] ;  /* 0x0228000003a4783b */ /* 0x000f220000004200 */
[-C--:B-1----:R-:W-:Y:S04]  /*5a70*/  HMMA.16816.F32.BF16 R36, R4, R8.reuse, R36 ;  /* 0x000000080424723c */ /* 0x082fe80000041824 */
[----:B------:R-:W1:Y:S05]  /*5a80*/  LDSM.16.MT88.4 R168, [R0+0x8800] ;  /* 0x0088000000a8783b */ /* 0x000e6a0000004200 */
[----:B------:R-:W1:Y:S01]  /*5a90*/  LDSM.16.MT88.4 R172, [R180+0xa800] ;  /* 0x00a80000b4ac783b */ /* 0x000e620000004200 */
[C---:B--2---:R-:W-:Y:S04]  /*5aa0*/  HMMA.16816.F32.BF16 R40, R12.reuse, R8, R40 ;  /* 0x000000080c28723c */ /* 0x044fe80000041828 */
[----:B------:R-:W-:Y:S04]  /*5ab0*/  LDSM.16.MT88.4 R176, [R3+0x23800] ;  /* 0x0238000003b0783b */ /* 0x000fe80000004200 */
[-C--:B------:R-:W-:Y:S08]  /*5ac0*/  HMMA.16816.F32.BF16 R44, R12, R10.reuse, R44 ;  /* 0x0000000a0c2c723c */ /* 0x080ff0000004182c */
[C---:B------:R-:W-:Y:S01]  /*5ad0*/  HMMA.16816.F32.BF16 R48, R4.reuse, R10, R48 ;  /* 0x0000000a0430723c */ /* 0x040fe20000041830 */
[----:B------:R-:W2:Y:S07]  /*5ae0*/  LDSM.16.MT88.4 R8, [R0+0xa800] ;  /* 0x00a800000008783b */ /* 0x000eae0000004200 */
[-C--:B---3--:R-:W-:Y:S08]  /*5af0*/  HMMA.16816.F32.BF16 R52, R4, R16.reuse, R52 ;  /* 0x000000100434723c */ /* 0x088ff00000041834 */
[C---:B------:R-:W-:Y:S08]  /*5b00*/  HMMA.16816.F32.BF16 R56, R12.reuse, R16, R56 ;  /* 0x000000100c38723c */ /* 0x040ff00000041838 */
[-C--:B------:R-:W-:Y:S08]  /*5b10*/  HMMA.16816.F32.BF16 R60, R12, R18.reuse, R60 ;  /* 0x000000120c3c723c */ /* 0x080ff0000004183c */
[C---:B------:R-:W-:Y:S01]  /*5b20*/  HMMA.16816.F32.BF16 R64, R4.reuse, R18, R64 ;  /* 0x000000120440723c */ /* 0x040fe20000041840 */
[----:B------:R-:W-:Y:S07]  /*5b30*/  LDSM.16.MT88.4 R16, [R3+0x23000] ;  /* 0x023000000310783b */ /* 0x000fee0000004200 */
[-C--:B----4-:R-:W-:Y:S08]  /*5b40*/  HMMA.16816.F32.BF16 R68, R4, R20.reuse, R68 ;  /* 0x000000140444723c */ /* 0x090ff00000041844 */
[C---:B------:R-:W-:Y:S08]  /*5b50*/  HMMA.16816.F32.BF16 R72, R12.reuse, R20, R72 ;  /* 0x000000140c48723c */ /* 0x040ff00000041848 */
[-C--:B------:R-:W-:Y:S08]  /*5b60*/  HMMA.16816.F32.BF16 R76, R12, R22.reuse, R76 ;  /* 0x000000160c4c723c */ /* 0x080ff0000004184c */
[C---:B------:R-:W-:Y:S01]  /*5b70*/  HMMA.16816.F32.BF16 R80, R4.reuse, R22, R80 ;  /* 0x000000160450723c */ /* 0x040fe20000041850 */
[----:B------:R-:W-:Y:S07]  /*5b80*/  LDSM.16.MT88.4 R20, [R0+0x9000] ;  /* 0x009000000014783b */ /* 0x000fee0000004200 */
[-C--:B------:R-:W-:Y:S08]  /*5b90*/  HMMA.16816.F32.BF16 R84, R4, R24.reuse, R84 ;  /* 0x000000180454723c */ /* 0x080ff00000041854 */
[C---:B------:R-:W-:Y:S08]  /*5ba0*/  HMMA.16816.F32.BF16 R88, R12.reuse, R24, R88 ;  /* 0x000000180c58723c */ /* 0x040ff00000041858 */
[-C--:B------:R-:W-:Y:S01]  /*5bb0*/  HMMA.16816.F32.BF16 R92, R12, R26.reuse, R92 ;  /* 0x0000001a0c5c723c */ /* 0x080fe2000004185c */
[----:B------:R-:W-:Y:S07]  /*5bc0*/  LDSM.16.MT88.4 R12, [R180+0x9000] ;  /* 0x00900000b40c783b */ /* 0x000fee0000004200 */
[----:B------:R-:W-:Y:S01]  /*5bd0*/  HMMA.16816.F32.BF16 R96, R4, R26, R96 ;  /* 0x0000001a0460723c */ /* 0x000fe20000041860 */
[----:B------:R-:W3:Y:S05]  /*5be0*/  LDSM.16.MT88.4 R4, [R3+0x21000] ;  /* 0x021000000304783b */ /* 0x000eea0000004200 */
[----:B------:R-:W4:Y:S02]  /*5bf0*/  LDSM.16.MT88.4 R24, [R180+0xb000] ;  /* 0x00b00000b418783b */ /* 0x000f240000004200 */
[-C--:B------:R-:W-:Y:S08]  /*5c00*/  HMMA.16816.F32.BF16 R36, R28, R32.reuse, R36 ;  /* 0x000000201c24723c */ /* 0x080ff00000041824 */
[C---:B------:R-:W-:Y:S08]  /*5c10*/  HMMA.16816.F32.BF16 R40, R164.reuse, R32, R40 ;  /* 0x00000020a428723c */ /* 0x040ff00000041828 */
[-C--:B------:R-:W-:Y:S08]  /*5c20*/  HMMA.16816.F32.BF16 R44, R164, R34.reuse, R44 ;  /* 0x00000022a42c723c */ /* 0x080ff0000004182c */
[C---:B------:R-:W-:Y:S01]  /*5c30*/  HMMA.16816.F32.BF16 R48, R28.reuse, R34, R48 ;  /* 0x000000221c30723c */ /* 0x040fe20000041830 */
[----:B------:R-:W4:Y:S07]  /*5c40*/  LDSM.16.MT88.4 R32, [R0+0xb000] ;  /* 0x00b000000020783b */ /* 0x000f2e0000004200 */
[-C--:B-1----:R-:W-:Y:S08]  /*5c50*/  HMMA.16816.F32.BF16 R52, R28, R168.reuse, R52 ;  /* 0x000000a81c34723c */ /* 0x082ff00000041834 */
[C---:B------:R-:W-:Y:S08]  /*5c60*/  HMMA.16816.F32.BF16 R56, R164.reuse, R168, R56 ;  /* 0x000000a8a438723c */ /* 0x040ff00000041838 */
[-C--:B------:R-:W-:Y:S08]  /*5c70*/  HMMA.16816.F32.BF16 R60, R164, R170.reuse, R60 ;  /* 0x000000aaa43c723c */ /* 0x080ff0000004183c */
[C---:B------:R-:W-:Y:S01]  /*5c80*/  HMMA.16816.F32.BF16 R64, R28.reuse, R170, R64 ;  /* 0x000000aa1c40723c */ /* 0x040fe20000041840 */
[----:B------:R-:W-:Y:S07]  /*5c90*/  LDSM.16.MT88.4 R168, [R3+0x21800] ;  /* 0x0218000003a8783b */ /* 0x000fee0000004200 */
[-C--:B------:R-:W-:Y:S08]  /*5ca0*/  HMMA.16816.F32.BF16 R68, R28, R172.reuse, R68 ;  /* 0x000000ac1c44723c */ /* 0x080ff00000041844 */
[C---:B------:R-:W-:Y:S08]  /*5cb0*/  HMMA.16816.F32.BF16 R72, R164.reuse, R172, R72 ;  /* 0x000000aca448723c */ /* 0x040ff00000041848 */
[-C--:B------:R-:W-:Y:S08]  /*5cc0*/  HMMA.16816.F32.BF16 R76, R164, R174.reuse, R76 ;  /* 0x000000aea44c723c */ /* 0x080ff0000004184c */
[C---:B------:R-:W-:Y:S01]  /*5cd0*/  HMMA.16816.F32.BF16 R80, R28.reuse, R174, R80 ;  /* 0x000000ae1c50723c */ /* 0x040fe20000041850 */
[----:B------:R-:W1:Y:S05]  /*5ce0*/  LDSM.16.MT88.4 R172, [R180+0x9800] ;  /* 0x00980000b4ac783b */ /* 0x000e6a0000004200 */
[----:B------:R-:W-:Y:S02]  /*5cf0*/  LDSM.16.MT88.4 R180, [R180+0xb800] ;  /* 0x00b80000b4b4783b */ /* 0x000fe40000004200 */
[-C--:B--2---:R-:W-:Y:S08]  /*5d00*/  HMMA.16816.F32.BF16 R84, R28, R8.reuse, R84 ;  /* 0x000000081c54723c */ /* 0x084ff00000041854 */
[C---:B------:R-:W-:Y:S08]  /*5d10*/  HMMA.16816.F32.BF16 R88, R164.reuse, R8, R88 ;  /* 0x00000008a458723c */ /* 0x040ff00000041858 */
[-C--:B------:R-:W-:Y:S01]  /*5d20*/  HMMA.16816.F32.BF16 R92, R164, R10.reuse, R92 ;  /* 0x0000000aa45c723c */ /* 0x080fe2000004185c */
[----:B------:R-:W2:Y:S07]  /*5d30*/  LDSM.16.MT88.4 R164, [R0+0x9800] ;  /* 0x0098000000a4783b */ /* 0x000eae0000004200 */
[----:B------:R-:W-:Y:S01]  /*5d40*/  HMMA.16816.F32.BF16 R96, R28, R10, R96 ;  /* 0x0000000a1c60723c */ /* 0x000fe20000041860 */
[----:B------:R4:W2:Y:S01]  /*5d50*/  LDSM.16.MT88.4 R8, [R0+0xb800] ;  /* 0x00b800000008783b */ /* 0x0008a20000004200 */
[----:B------:R-:W-:Y:S06]  /*5d60*/  BAR.SYNC.DEFER_BLOCKING 0x0 ;  /* 0x0000000000007b1d */ /* 0x000fec0000010000 */
[-C--:B---3--:R-:W-:Y:S08]  /*5d70*/  HMMA.16816.F32.BF16 R36, R4, R12.reuse, R36 ;  /* 0x0000000c0424723c */ /* 0x088ff00000041824 */
[C---:B------:R-:W-:Y:S08]  /*5d80*/  HMMA.16816.F32.BF16 R40, R16.reuse, R12, R40 ;  /* 0x0000000c1028723c */ /* 0x040ff00000041828 */
[-C--:B------:R-:W-:Y:S03]  /*5d90*/  HMMA.16816.F32.BF16 R44, R16, R14.reuse, R44 ;  /* 0x0000000e102c723c */ /* 0x080fe6000004182c */
[----:B----4-:R-:W-:Y:S05]  /*5da0*/  LEA R0, -R235, RZ, 0x6 ;  /* 0x000000ffeb007211 */ /* 0x010fea00078e31ff */
[C---:B------:R-:W-:Y:S08]  /*5db0*/  HMMA.16816.F32.BF16 R48, R4.reuse, R14, R48 ;  /* 0x0000000e0430723c */ /* 0x040ff00000041830 */
[-C--:B------:R-:W-:Y:S08]  /*5dc0*/  HMMA.16816.F32.BF16 R52, R4, R20.reuse, R52 ;  /* 0x000000140434723c */ /* 0x080ff00000041834 */
        /* <DEDUP_REMOVED lines=10> */
[----:B------:R-:W-:Y:S04]  /*5e70*/  HMMA.16816.F32.BF16 R96, R4, R34, R96 ;  /* 0x000000220460723c */ /* 0x000fe80000041860 */
[C---:B------:R-:W-:Y:S04]  /*5e80*/  LEA R4, P0, R0.reuse, R236, 0x2 ;  /* 0x000000ec00047211 */ /* 0x040fe800078010ff */
[-C--:B-1----:R-:W-:Y:S05]  /*5e90*/  HMMA.16816.F32.BF16 R36, R168, R172.reuse, R36 ;  /* 0x000000aca824723c */ /* 0x082fea0000041824 */
[----:B------:R-:W-:Y:S02]  /*5ea0*/  LEA.HI.X.SX32 R0, R0, R237, 0x2, P0 ;  /* 0x000000ed00007211 */ /* 0x000fe400000f16ff */
[----:B------:R-:W-:Y:S01]  /*5eb0*/  MOV R236, R4 ;  /* 0x0000000400ec7202 */ /* 0x000fe20000000f00 */
[C---:B------:R-:W-:Y:S04]  /*5ec0*/  HMMA.16816.F32.BF16 R40, R176.reuse, R172, R40 ;  /* 0x000000acb028723c */ /* 0x040fe80000041828 */
[----:B------:R-:W-:Y:S04]  /*5ed0*/  MOV R237, R0 ;  /* 0x0000000000ed7202 */ /* 0x000fe80000000f00 */
[-C--:B------:R-:W-:Y:S08]  /*5ee0*/  HMMA.16816.F32.BF16 R44, R176, R174.reuse, R44 ;  /* 0x000000aeb02c723c */ /* 0x080ff0000004182c */
[C---:B------:R-:W-:Y:S08]  /*5ef0*/  HMMA.16816.F32.BF16 R48, R168.reuse, R174, R48 ;  /* 0x000000aea830723c */ /* 0x040ff00000041830 */
[-C--:B--2---:R-:W-:Y:S08]  /*5f00*/  HMMA.16816.F32.BF16 R52, R168, R164.reuse, R52 ;  /* 0x000000a4a834723c */ /* 0x084ff00000041834 */
        /* <DEDUP_REMOVED lines=10> */
[----:B------:R-:W-:Y:S01]  /*5fb0*/  HMMA.16816.F32.BF16 R96, R168, R10, R96 ;  /* 0x0000000aa860723c */ /* 0x000fe20000041860 */
[----:B------:R-:W-:Y:S08]  /*5fc0*/  @!UPT UIADD3 URZ, UPT, UPT, URZ, URZ, URZ ;  /* 0x000000fffffff290 */ /* 0x000ff0000fffe0ff */
[----:B------:R-:W-:Y:S11]  /*5fd0*/  BRA.U !UP2, `(.L_x_362) ;  /* 0x000000010a607547 */ /* 0x000ff6000b800000 */
[----:B------:R-:W-:Y:S01]  /*5fe0*/  IADD3 R4, P0, PT, RZ, -UR30, RZ ;  /* 0x8000001eff047c10 */ /* 0x000fe2000ff1e0ff */
[----:B------:R-:W-:Y:S01]  /*5ff0*/  IMAD.U32 R7, RZ, RZ, UR43 ;  /* 0x0000002bff077e24 */ /* 0x000fe2000f8e00ff */
[----:B------:R-:W-:Y:S01]  /*6000*/  LOP3.LUT R5, R221, 0x1f8, RZ, 0xc0, !PT ;  /* 0x000001f8dd057812 */ /* 0x000fe200078ec0ff */
[----:B------:R-:W-:Y:S02]  /*6010*/  IMAD.U32 R6, RZ, RZ, UR51 ;  /* 0x00000033ff067e24 */ /* 0x000fe4000f8e00ff */
[----:B------:R-:W-:Y:S01]  /*6020*/  IMAD.X R0, RZ, RZ, ~UR10, P0 ;  /* 0x8000000aff007e24 */ /* 0x000fe200080e06ff */
[----:B------:R-:W-:Y:S04]  /*6030*/  LOP3.LUT R5, R5, 0x38, R222, 0x78, !PT ;  /* 0x0000003805057812 */ /* 0x000fe800078e78de */
[----:B------:R-:W-:Y:S04]  /*6040*/  SHF.R.S64 R4, R4, 0x1f, R0 ;  /* 0x0000001f04047819 */ /* 0x000fe80000001000 */
[----:B------:R-:W-:Y:S01]  /*6050*/  IADD3 R243, P0, PT, R4, R243, RZ ;  /* 0x000000f304f37210 */ /* 0x000fe20007f1e0ff */
[----:B------:R-:W-:Y:S03]  /*6060*/  IMAD.U32 R4, RZ, RZ, UR43 ;  /* 0x0000002bff047e24 */ /* 0x000fe6000f8e00ff */
[----:B------:R-:W-:Y:S02]  /*6070*/  LEA.HI.X.SX32 R242, R0, R242, 0x1, P0 ;  /* 0x000000f200f27211 */ /* 0x000fe400000f0eff */
[----:B------:R-:W-:Y:S02]  /*6080*/  LEA R4, P0, R4, R243, 0x1 ;  /* 0x000000f304047211 */ /* 0x000fe400078008ff */
[----:B------:R-:W-:Y:S02]  /*6090*/  LOP3.LUT R0, R5, 0x1e00, R221, 0xf8, !PT ;  /* 0x00001e0005007812 */ /* 0x000fe400078ef8dd */
[----:B------:R-:W-:Y:S01]  /*60a0*/  LEA.HI.X R5, R7, R242, R6, 0x1, P0 ;  /* 0x000000f207057211 */ /* 0x000fe200000f0c06 */
[----:B------:R-:W-:Y:S01]  /*60b0*/  IMAD.MOV.U32 R6, RZ, RZ, R243 ;  /* 0x000000ffff067224 */ /* 0x000fe200078e00f3 */
[----:B------:R-:W-:Y:S01]  /*60c0*/  LEA R0, R0, UR4, 0x1 ;  /* 0x0000000400007c11 */ /* 0x000fe2000f8e08ff */
[----:B------:R-:W-:Y:S05]  /*60d0*/  IMAD.MOV.U32 R7, RZ, RZ, R242 ;  /* 0x000000ffff077224 */ /* 0x000fea00078e00f2 */
[----:B------:R-:W-:Y:S01]  /*60e0*/  @!PT LDS RZ, [RZ] ;  /* 0x00000000fffff984 */ /* 0x000fe20000000800 */
[----:B------:R-:W-:Y:S01]  /*60f0*/  @!PT LDS RZ, [RZ] ;  /* 0x00000000fffff984 */ /* 0x000fe20000000800 */
[----:B------:R-:W-:Y:S01]  /*6100*/  @!PT LDS RZ, [RZ] ;  /* 0x00000000fffff984 */ /* 0x000fe20000000800 */
[----:B------:R1:W-:Y:S04]  /*6110*/  LDGSTS.E.BYPASS.LTC128B.128 [R0+0x8000], desc[UR32][R6.64] ;  /* 0x0800000006007fae */ /* 0x0003e8000b981a20 */
[----:B------:R1:W-:Y:S04]  /*6120*/  LDGSTS.E.BYPASS.LTC128B.128 [R0+0xa000], desc[UR32][R6.64+0x80] ;  /* 0x0a00008006007fae */ /* 0x0003e8000b981a20 */
[----:B------:R1:W-:Y:S04]  /*6130*/  LDGSTS.E.BYPASS.LTC128B.128 [R0+0x9000], desc[UR32][R4.64] ;  /* 0x0900000004007fae */ /* 0x0003e8000b981a20 */
[----:B------:R1:W-:Y:S04]  /*6140*/  LDGSTS.E.BYPASS.LTC128B.128 [R0+0xb000], desc[UR32][R4.64+0x80] ;  /* 0x0b00008004007fae */ /* 0x0003e8000b981a20 */
[----:B------:R-:W0:Y:S02]  /*6150*/  LDGDEPBAR ;  /* 0x00000000000079af */ /* 0x000e240000000000 */
.L_x_362:
[----:B------:R-:W-:Y:S01]  /*6160*/  PLOP3.LUT P5, PT, PT, PT, UP2, 0x80, 0x8 ;  /* 0x000000000008781c */ /* 0x000fe20003faf028 */
[----:B------:R-:W-:Y:S01]  /*6170*/  LDSM.16.M88.4 R32, [R208+0x1c000] ;  /* 0x01c00000d020783b */ /* 0x000fe20000000200 */
[----:B-1----:R-:W-:Y:S01]  /*6180*/  IMAD.MOV.U32 R4, RZ, RZ, 0x4 ;  /* 0x00000004ff047424 */ /* 0x002fe200078e00ff */
[----:B------:R-:W-:Y:S01]  /*6190*/  @UP2 UIADD3 UR13, UP0, UPT, UR56, -0x100, URZ ;  /* 0xffffff00380d2890 */ /* 0x000fe2000ff1e0ff */
[----:B------:R-:W-:Y:S01]  /*61a0*/  IMAD.U32 R226, RZ, RZ, UR50 ;  /* 0x00000032ffe27e24 */ /* 0x000fe2000f8e00ff */
[----:B------:R-:W-:Y:S01]  /*61b0*/  ULOP3.LUT UR11, UR49, 0x1, URZ, 0xc0, !UPT ;  /* 0x00000001310b7892 */ /* 0x000fe2000f8ec0ff */
[----:B------:R-:W-:Y:S01]  /*61c0*/  LDSM.16.M88.4 R28, [R208+0x1d000] ;  /* 0x01d00000d01c783b */ /* 0x000fe20000000200 */
[----:B------:R-:W-:Y:S02]  /*61d0*/  @UP2 UIADD3.X UR12, UPT, UPT, UR57, -0x1, URZ, UP0, !UPT ;  /* 0xffffffff390c2890 */ /* 0x000fe400087fe4ff */
[----:B------:R-:W-:Y:S01]  /*61e0*/  LEA R226, P0, R226, R236, 0x2 ;  /* 0x000000ece2e27211 */ /* 0x000fe200078010ff */
[----:B------:R-:W-:Y:S01]  /*61f0*/  @UP2 UIADD3 UR16, UP0, UPT, UR16, -0x100, URZ ;  /* 0xffffff0010102890 */ /* 0x000fe2000ff1e0ff */
[----:B------:R-:W-:Y:S02]  /*6200*/  LDSM.16.M88.4 R168, [R210+0x1c000] ;  /* 0x01c00000d2a8783b */ /* 0x000fe40000000200 */
[----:B------:R-:W-:Y:S01]  /*6210*/  @P5 SHF.R.U32.HI R0, RZ, 0x2, R222 ;  /* 0x00000002ff005819 */ /* 0x000fe200000116de */
[----:B------:R-:W-:Y:S01]  /*6220*/  @UP2 UIADD3.X UR17, UPT, UPT, UR17, -0x1, URZ, UP0, !UPT ;  /* 0xffffffff11112890 */ /* 0x000fe200087fe4ff */
[----:B------:R-:W-:Y:S01]  /*6230*/  @P5 LOP3.LUT R2, R2, 0x10, RZ, 0xc0, !PT ;  /* 0x0000001002025812 */ /* 0x000fe200078ec0ff */
[----:B------:R-:W-:Y:S01]  /*6240*/  LDSM.16.M88.4 R176, [R210+0x1d000] ;  /* 0x01d00000d2b0783b */ /* 0x000fe20000000200 */
[----:B------:R-:W-:Y:S02]  /*6250*/  UISETP.NE.U32.AND UP0, UPT, UR11, 0x1, UPT ;  /* 0x000000010b00788c */ /* 0x000fe4000bf05070 */
[----:B------:R-:W-:Y:S01]  /*6260*/  @P5 LOP3.LUT R239, R2, 0x7, R0, 0xf8, !PT ;  /* 0x0000000702ef5812 */ /* 0x000fe200078ef800 */
[----:B------:R-:W-:Y:S01]  /*6270*/  VIADD R2, R208, 0x8040 ;  /* 0x00008040d0027836 */ /* 0x000fe20000000000 */
[--C-:B------:R-:W-:Y:S01]  /*6280*/  LOP3.LUT R0, R219, 0x1c0, R184.reuse, 0xf8, !PT ;  /* 0x000001c0db007812 */ /* 0x100fe200078ef8b8 */
[----:B------:R-:W-:Y:S01]  /*6290*/  UIADD3 UR11, UPT, UPT, UR49, -0x1, URZ ;  /* 0xffffffff310b7890 */ /* 0x000fe2000fffe0ff */
[----:B------:R-:W-:Y:S01]  /*62a0*/  PLOP3.LUT P1, PT, PT, PT, UP0, 0x80, 0x8 ;  /* 0x000000000008781c */ /* 0x000fe20003f2f008 */
[----:B------:R-:W-:Y:S01]  /*62b0*/  @P5 IMAD.WIDE.U32 R232, R239, R4, UR56 ;  /* 0x00000038efe85e25 */ /* 0x000fe2000f8e0004 */
[----:B------:R-:W-:Y:S01]  /*62c0*/  LOP3.LUT R0, R0, 0x38, R221, 0x78, !PT ;  /* 0x0000003800007812 */ /* 0x000fe200078e78dd */
[----:B------:R-:W-:Y:S01]  /*62d0*/  UISETP.GT.AND UP0, UPT, UR49, URZ, UPT ;  /* 0x000000ff3100728c */ /* 0x000fe2000bf04270 */
[----:B------:R-:W-:Y:S02]  /*62e0*/  @UP2 UMOV UR56, UR13 ;  /* 0x0000000d00382c82 */ /* 0x000fe40008000000 */
[----:B------:R-:W-:Y:S01]  /*62f0*/  LOP3.LUT R0, R0, 0x200, R184, 0xf8, !PT ;  /* 0x0000020000007812 */ /* 0x000fe200078ef8b8 */
[----:B------:R1:W5:Y:S01]  /*6300*/  @P5 LDG.E R247, desc[UR32][R232.64+-0x100] ;  /* 0xffff0020e8f75981 */ /* 0x000362000c1e1900 */
[----:B------:R-:W-:Y:S01]  /*6310*/  @UP2 UMOV UR57, UR12 ;  /* 0x0000000c00392c82 */ /* 0x000fe20008000000 */
[----:B------:R-:W-:Y:S01]  /*6320*/  UMOV UR49, UR11 ;  /* 0x0000000b00317c82 */ /* 0x000fe20008000000 */
[----:B------:R-:W-:Y:S02]  /*6330*/  LEA R0, R0, UR4, 0x1 ;  /* 0x0000000400007c11 */ /* 0x000fe4000f8e08ff */
[----:B------:R1:W5:Y:S05]  /*6340*/  @P5 LDG.E R246, desc[UR32][R232.64+-0xe0] ;  /* 0xffff2020e8f65981 */ /* 0x00036a000c1e1900 */
[----:B------:R-:W2:Y:S05]  /*6350*/  LDSM.16.MT88.4 R16, [R0+0xc000] ;  /* 0x00c000000010783b */ /* 0x000eaa0000004200 */
[----:B------:R-:W3:Y:S05]  /*6360*/  LDSM.16.MT88.4 R164, [R0+0x10000] ;  /* 0x0100000000a4783b */ /* 0x000eea0000004200 */
[----:B------:R-:W4:Y:S05]  /*6370*/  LDSM.16.MT88.4 R172, [R0+0xc800] ;  /* 0x00c8000000ac783b */ /* 0x000f2a0000004200 */
[----:B------:R-:W1:Y:S05]  /*6380*/  LDSM.16.MT88.4 R180, [R0+0x10800] ;  /* 0x0108000000b4783b */ /* 0x000e6a0000004200 */
[----:B------:R-:W-:Y:S05]  /*6390*/  LDSM.16.MT88.4 R184, [R0+0xd000] ;  /* 0x00d0000000b8783b */ /* 0x000fea0000004200 */
[----:B------:R-:W-:Y:S05]  /*63a0*/  LDSM.16.MT88.4 R192, [R0+0x11000] ;  /* 0x0110000000c0783b */ /* 0x000fea0000004200 */
[----:B------:R-:W-:Y:S05]  /*63b0*/  LDSM.16.MT88.4 R196, [R0+0xd800] ;  /* 0x00d8000000c4783b */ /* 0x000fea0000004200 */
[----:B------:R-:W-:Y:S01]  /*63c0*/  LDSM.16.MT88.4 R204, [R0+0x11800] ;  /* 0x0118000000cc783b */ /* 0x000fe20000004200 */
[-C--:B--2---:R-:W-:Y:S04]  /*63d0*/  HMMA.16816.F32.BF16 R4, R32, R16.reuse, RZ ;  /* 0x000000102004723c */ /* 0x084fe800000418ff */
[----:B------:R2:W5:Y:S05]  /*63e0*/  @P5 LDG.E R245, desc[UR32][R232.64+-0x80] ;  /* 0xffff8020e8f55981 */ /* 0x00056a000c1e1900 */
[----:B------:R2:W5:Y:S01]  /*63f0*/  @P5 LDG.E R244, desc[UR32][R232.64+-0x60] ;  /* 0xffffa020e8f45981 */ /* 0x000562000c1e1900 */
[C---:B------:R-:W-:Y:S08]  /*6400*/  HMMA.16816.F32.BF16 R8, R28.reuse, R16, RZ ;  /* 0x000000101c08723c */ /* 0x040ff000000418ff */
[-C--:B------:R-:W-:Y:S08]  /*6410*/  HMMA.16816.F32.BF16 R12, R28, R18.reuse, RZ ;  /* 0x000000121c0c723c */ /* 0x080ff000000418ff */
[C---:B------:R-:W-:Y:S08]  /*6420*/  HMMA.16816.F32.BF16 R16, R32.reuse, R18, RZ ;  /* 0x000000122010723c */ /* 0x040ff000000418ff */
[-C--:B---3--:R-:W-:Y:S08]  /*6430*/  HMMA.16816.F32.BF16 R20, R32, R164.reuse, RZ ;  /* 0x000000a42014723c */ /* 0x088ff000000418ff */
[C---:B------:R-:W-:Y:S02]  /*6440*/  HMMA.16816.F32.BF16 R24, R28.reuse, R164, RZ ;  /* 0x000000a41c18723c */ /* 0x040fe400000418ff */
[----:B------:R-:W-:Y:S04]  /*6450*/  VIADD R164, R208, 0x8000 ;  /* 0x00008000d0a47836 */ /* 0x000fe80000000000 */
[----:B------:R-:W-:Y:S02]  /*6460*/  @P2 VIADD R2, R164, 0xffffffc0 ;  /* 0xffffffc0a4022836 */ /* 0x000fe40000000000 */
[-C--:B------:R-:W-:Y:S02]  /*6470*/  HMMA.16816.F32.BF16 R28, R28, R166.reuse, RZ ;  /* 0x000000a61c1c723c */ /* 0x080fe400000418ff */
[----:B------:R-:W-:Y:S01]  /*6480*/  IMAD.IADD R209, R216, 0x1, R2 ;  /* 0x00000001d8d17824 */ /* 0x000fe200078e0202 */
[----:B------:R-:W-:Y:S05]  /*6490*/  LDSM.16.M88.4 R188, [R2+0x15000] ;  /* 0x0150000002bc783b */ /* 0x000fea0000000200 */
[----:B------:R-:W-:Y:S01]  /*64a0*/  HMMA.16816.F32.BF16 R32, R32, R166, RZ ;  /* 0x000000a62020723c */ /* 0x000fe200000418ff */
[----:B------:R-:W3:Y:S05]  /*64b0*/  LDSM.16.M88.4 R164, [R2+0x14000] ;  /* 0x0140000002a4783b */ /* 0x000eea0000000200 */
[----:B------:R-:W-:Y:S02]  /*64c0*/  LDSM.16.M88.4 R200, [R209+0x15000] ;  /* 0x01500000d1c8783b */ /* 0x000fe40000000200 */
[-C--:B----4-:R-:W-:Y:S08]  /*64d0*/  HMMA.16816.F32.BF16 R4, R168, R172.reuse, R4 ;  /* 0x000000aca804723c */ /* 0x090ff00000041804 */
[C---:B------:R-:W-:Y:S08]  /*64e0*/  HMMA.16816.F32.BF16 R8, R176.reuse, R172, R8 ;  /* 0x000000acb008723c */ /* 0x040ff00000041808 */
[-C--:B------:R-:W-:Y:S08]  /*64f0*/  HMMA.16816.F32.BF16 R12, R176, R174.reuse, R12 ;  /* 0x000000aeb00c723c */ /* 0x080ff0000004180c */
[C---:B------:R-:W-:Y:S01]  /*6500*/  HMMA.16816.F32.BF16 R16, R168.reuse, R174, R16 ;  /* 0x000000aea810723c */ /* 0x040fe20000041810 */
[----:B------:R-:W4:Y:S07]  /*6510*/  LDSM.16.M88.4 R172, [R209+0x14000] ;  /* 0x01400000d1ac783b */ /* 0x000f2e0000000200 */
[-C--:B-1----:R-:W-:Y:S08]  /*6520*/  HMMA.16816.F32.BF16 R20, R168, R180.reuse, R20 ;  /* 0x000000b4a814723c */ /* 0x082ff00000041814 */
[C---:B------:R-:W-:Y:S08]  /*6530*/  HMMA.16816.F32.BF16 R24, R176.reuse, R180, R24 ;  /* 0x000000b4b018723c */ /* 0x040ff00000041818 */
[-C--:B------:R-:W-:Y:S01]  /*6540*/  HMMA.16816.F32.BF16 R28, R176, R182.reuse, R28 ;  /* 0x000000b6b01c723c */ /* 0x080fe2000004181c */
[----:B------:R-:W-:Y:S07]  /*6550*/  LDSM.16.MT88.4 R176, [R0+0xe000] ;  /* 0x00e0000000b0783b */ /* 0x000fee0000004200 */
[----:B------:R-:W-:Y:S01]  /*6560*/  HMMA.16816.F32.BF16 R32, R168, R182, R32 ;  /* 0x000000b6a820723c */ /* 0x000fe20000041820 */
[----:B------:R-:W1:Y:S05]  /*6570*/  LDSM.16.M88.4 R168, [R208+0x1e000] ;  /* 0x01e00000d0a8783b */ /* 0x000e6a0000000200 */
[----:B------:R-:W2:Y:S02]  /*6580*/  LDSM.16.M88.4 R180, [R208+0x1f000] ;  /* 0x01f00000d0b4783b */ /* 0x000ea40000000200 */
[-C--:B---3--:R-:W-:Y:S08]  /*6590*/  HMMA.16816.F32.BF16 R4, R164, R184.reuse, R4 ;  /* 0x000000b8a404723c */ /* 0x088ff00000041804 */
[C---:B------:R-:W-:Y:S08]  /*65a0*/  HMMA.16816.F32.BF16 R8, R188.reuse, R184, R8 ;  /* 0x000000b8bc08723c */ /* 0x040ff00000041808 */
[-C--:B------:R-:W-:Y:S08]  /*65b0*/  HMMA.16816.F32.BF16 R12, R188, R186.reuse, R12 ;  /* 0x000000babc0c723c */ /* 0x080ff0000004180c */
[C---:B------:R-:W-:Y:S01]  /*65c0*/  HMMA.16816.F32.BF16 R16, R164.reuse, R186, R16 ;  /* 0x000000baa410723c */ /* 0x040fe20000041810 */
[----:B------:R-:W3:Y:S07]  /*65d0*/  LDSM.16.MT88.4 R184, [R0+0x12000] ;  /* 0x0120000000b8783b */ /* 0x000eee0000004200 */
[-C--:B------:R-:W-:Y:S08]  /*65e0*/  HMMA.16816.F32.BF16 R20, R164, R192.reuse, R20 ;  /* 0x000000c0a414723c */ /* 0x080ff00000041814 */
[C---:B------:R-:W-:Y:S08]  /*65f0*/  HMMA.16816.F32.BF16 R24, R188.reuse, R192, R24 ;  /* 0x000000c0bc18723c */ /* 0x040ff00000041818 */
[-C--:B------:R-:W-:Y:S01]  /*6600*/  HMMA.16816.F32.BF16 R28, R188, R194.reuse, R28 ;  /* 0x000000c2bc1c723c */ /* 0x080fe2000004181c */
[----:B------:R-:W-:Y:S07]  /*6610*/  LDSM.16.MT88.4 R188, [R0+0xe800] ;  /* 0x00e8000000bc783b */ /* 0x000fee0000004200 */
[----:B------:R-:W-:Y:S01]  /*6620*/  HMMA.16816.F32.BF16 R32, R164, R194, R32 ;  /* 0x000000c2a420723c */ /* 0x000fe20000041820 */
[----:B------:R-:W3:Y:S05]  /*6630*/  LDSM.16.M88.4 R164, [R210+0x1e000] ;  /* 0x01e00000d2a4783b */ /* 0x000eea0000000200 */
[----:B------:R-:W3:Y:S02]  /*6640*/  LDSM.16.M88.4 R192, [R210+0x1f000] ;  /* 0x01f00000d2c0783b */ /* 0x000ee40000000200 */
[-C--:B----4-:R-:W-:Y:S08]  /*6650*/  HMMA.16816.F32.BF16 R4, R172, R196.reuse, R4 ;  /* 0x000000c4ac04723c */ /* 0x090ff00000041804 */
[C---:B------:R-:W-:Y:S08]  /*6660*/  HMMA.16816.F32.BF16 R8, R200.reuse, R196, R8 ;  /* 0x000000c4c808723c */ /* 0x040ff00000041808 */
[-C--:B------:R-:W-:Y:S08]  /*6670*/  HMMA.16816.F32.BF16 R12, R200, R198.reuse, R12 ;  /* 0x000000c6c80c723c */ /* 0x080ff0000004180c */
[C---:B------:R-:W-:Y:S08]  /*6680*/  HMMA.16816.F32.BF16 R16, R172.reuse, R198, R16 ;  /* 0x000000c6ac10723c */ /* 0x040ff00000041810 */
[-C--:B------:R-:W-:Y:S08]  /*6690*/  HMMA.16816.F32.BF16 R20, R172, R204.reuse, R20 ;  /* 0x000000ccac14723c */ /* 0x080ff00000041814 */
[C---:B------:R-:W-:Y:S08]  /*66a0*/  HMMA.16816.F32.BF16 R24, R200.reuse, R204, R24 ;  /* 0x000000ccc818723c */ /* 0x040ff00000041818 */
[-C--:B------:R-:W-:Y:S08]  /*66b0*/  HMMA.16816.F32.BF16 R28, R200, R206.reuse, R28 ;  /* 0x000000cec81c723c */ /* 0x080ff0000004181c */
[----:B------:R-:W-:Y:S01]  /*66c0*/  HMMA.16816.F32.BF16 R32, R172, R206, R32 ;  /* 0x000000ceac20723c */ /* 0x000fe20000041820 */
[----:B------:R-:W4:Y:S07]  /*66d0*/  LDSM.16.MT88.4 R172, [R0+0x12800] ;  /* 0x0128000000ac783b */ /* 0x000f2e0000004200 */
[-C--:B-1----:R-:W-:Y:S08]  /*66e0*/  HMMA.16816.F32.BF16 R4, R168, R176.reuse, R4 ;  /* 0x000000b0a804723c */ /* 0x082ff00000041804 */
[C---:B--2---:R-:W-:Y:S08]  /*66f0*/  HMMA.16816.F32.BF16 R8, R180.reuse, R176, R8 ;  /* 0x000000b0b408723c */ /* 0x044ff00000041808 */
[-C--:B------:R-:W-:Y:S08]  /*6700*/  HMMA.16816.F32.BF16 R12, R180, R178.reuse, R12 ;  /* 0x000000b2b40c723c */ /* 0x080ff0000004180c */
[C---:B------:R-:W-:Y:S01]  /*6710*/  HMMA.16816.F32.BF16 R16, R168.reuse, R178, R16 ;  /* 0x000000b2a810723c */ /* 0x040fe20000041810 */
[----:B------:R-:W-:Y:S07]  /*6720*/  LDSM.16.MT88.4 R176, [R0+0xf000] ;  /* 0x00f0000000b0783b */ /* 0x000fee0000004200 */
[-C--:B---3--:R-:W-:Y:S08]  /*6730*/  HMMA.16816.F32.BF16 R20, R168, R184.reuse, R20 ;  /* 0x000000b8a814723c */ /* 0x088ff00000041814 */
[C---:B------:R-:W-:Y:S08]  /*6740*/  HMMA.16816.F32.BF16 R24, R180.reuse, R184, R24 ;  /* 0x000000b8b418723c */ /* 0x040ff00000041818 */
[-C--:B------:R-:W-:Y:S01]  /*6750*/  HMMA.16816.F32.BF16 R28, R180, R186.reuse, R28 ;  /* 0x000000bab41c723c */ /* 0x080fe2000004181c */
[----:B------:R-:W-:Y:S07]  /*6760*/  LDSM.16.M88.4 R180, [R2+0x17000] ;  /* 0x0170000002b4783b */ /* 0x000fee0000000200 */
[----:B------:R-:W-:Y:S01]  /*6770*/  HMMA.16816.F32.BF16 R32, R168, R186, R32 ;  /* 0x000000baa820723c */ /* 0x000fe20000041820 */
[----:B------:R-:W-:Y:S01]  /*6780*/  LDSM.16.MT88.4 R184, [R0+0x13000] ;  /* 0x0130000000b8783b */ /* 0x000fe20000004200 */
[----:B------:R-:W-:Y:S05]  /*6790*/  IMAD.U32 R168, RZ, RZ, UR50 ;  /* 0x00000032ffa87e24 */ /* 0x000fea000f8e00ff */
[----:B------:R-:W-:Y:S01]  /*67a0*/  LEA.HI.X.SX32 R227, R168, R237, 0x2, P0 ;  /* 0x000000eda8e37211 */ /* 0x000fe200000f16ff */
[-C--:B------:R-:W-:Y:S01]  /*67b0*/  HMMA.16816.F32.BF16 R4, R164, R188.reuse, R4 ;  /* 0x000000bca404723c */ /* 0x080fe20000041804 */
[----:B------:R-:W1:Y:S04]  /*67c0*/  LDSM.16.M88.4 R168, [R2+0x16000] ;  /* 0x0160000002a8783b */ /* 0x000e680000000200 */
        /* <DEDUP_REMOVED lines=10> */
[-C--:B----4-:R-:W-:Y:S03]  /*6870*/  HMMA.16816.F32.BF16 R20, R164, R172.reuse, R20 ;  /* 0x000000aca414723c */ /* 0x090fe60000041814 */
[C---:B------:R-:W-:Y:S02]  /*6880*/  LEA.HI.X.SX32 R201, R235.reuse, R203, 0x5, P0 ;  /* 0x000000cbebc97211 */ /* 0x040fe400000f2eff */
[C---:B------:R-:W-:Y:S03]  /*6890*/  LEA R198, P0, R235.reuse, R200, 0x5 ;  /* 0x000000c8ebc67211 */ /* 0x040fe600078028ff */
[C---:B------:R-:W-:Y:S04]  /*68a0*/  HMMA.16816.F32.BF16 R24, R192.reuse, R172, R24 ;  /* 0x000000acc018723c */ /* 0x040fe80000041818 */
[C---:B------:R-:W-:Y:S02]  /*68b0*/  LEA.HI.X.SX32 R199, R235.reuse, R201, 0x5, P0 ;  /* 0x000000c9ebc77211 */ /* 0x040fe400000f2eff */
[C---:B------:R-:W-:Y:S02]  /*68c0*/  LEA R228, P0, R235.reuse, R198, 0x5 ;  /* 0x000000c6ebe47211 */ /* 0x040fe400078028ff */
[-C--:B------:R-:W-:Y:S03]  /*68d0*/  HMMA.16816.F32.BF16 R28, R192, R174.reuse, R28 ;  /* 0x000000aec01c723c */ /* 0x080fe6000004181c */
[C---:B------:R-:W-:Y:S05]  /*68e0*/  LEA.HI.X.SX32 R229, R235.reuse, R199, 0x5, P0 ;  /* 0x000000c7ebe57211 */ /* 0x040fea00000f2eff */
[----:B------:R-:W-:Y:S01]  /*68f0*/  HMMA.16816.F32.BF16 R32, R164, R174, R32 ;  /* 0x000000aea420723c */ /* 0x000fe20000041820 */
[----:B------:R-:W-:Y:S03]  /*6900*/  LDSM.16.M88.4 R164, [R209+0x16000] ;  /* 0x01600000d1a4783b */ /* 0x000fe60000000200 */
[C---:B------:R-:W-:Y:S02]  /*6910*/  IMAD.WIDE R230, R235.reuse, -0xc0, R228 ;  /* 0xffffff40ebe67825 */ /* 0x040fe400078e02e4 */
[----:B------:R-:W2:Y:S02]  /*6920*/  LDSM.16.MT88.4 R172, [R0+0xf800] ;  /* 0x00f8000000ac783b */ /* 0x000ea40000004200 */
        /* <DEDUP_REMOVED lines=9> */
[----:B------:R-:W1:Y:S03]  /*69c0*/  LDSM.16.M88.4 R176, [R209+0x17000] ;  /* 0x01700000d1b0783b */ /* 0x000e660000000200 */
[C---:B------:R-:W-:Y:S02]  /*69d0*/  LEA.HI.X.SX32 R193, R235.reuse, R195, 0x5, P0 ;  /* 0x000000c3ebc17211 */ /* 0x040fe400000f2eff */
[C---:B------:R-:W-:Y:S02]  /*69e0*/  LEA R190, P0, R235.reuse, R192, 0x5 ;  /* 0x000000c0ebbe7211 */ /* 0x040fe400078028ff */
[-C--:B------:R-:W-:Y:S03]  /*69f0*/  HMMA.16816.F32.BF16 R20, R168, R184.reuse, R20 ;  /* 0x000000b8a814723c */ /* 0x080fe60000041814 */
[C---:B------:R-:W-:Y:S02]  /*6a00*/  LEA.HI.X.SX32 R191, R235.reuse, R193, 0x5, P0 ;  /* 0x000000c1ebbf7211 */ /* 0x040fe400000f2eff */
[C---:B------:R-:W-:Y:S03]  /*6a10*/  LEA R188, P0, R235.reuse, R190, 0x5 ;  /* 0x000000beebbc7211 */ /* 0x040fe600078028ff */
[C---:B------:R-:W-:Y:S04]  /*6a20*/  HMMA.16816.F32.BF16 R24, R180.reuse, R184, R24 ;  /* 0x000000b8b418723c */ /* 0x040fe80000041818 */
[C---:B------:R-:W-:Y:S04]  /*6a30*/  LEA.HI.X.SX32 R189, R235.reuse, R191, 0x5, P0 ;  /* 0x000000bfebbd7211 */ /* 0x040fe800000f2eff */
[-C--:B------:R-:W-:Y:S08]  /*6a40*/  HMMA.16816.F32.BF16 R28, R180, R186.reuse, R28 ;  /* 0x000000bab41c723c */ /* 0x080ff0000004181c */
[----:B------:R-:W-:Y:S01]  /*6a50*/  HMMA.16816.F32.BF16 R32, R168, R186, R32 ;  /* 0x000000baa820723c */ /* 0x000fe20000041820 */
[----:B------:R3:W4:Y:S03]  /*6a60*/  LDSM.16.MT88.4 R168, [R0+0x13800] ;  /* 0x0138000000a8783b */ /* 0x0007260000004200 */
[C---:B------:R-:W-:Y:S04]  /*6a70*/  LEA R186, P0, R235.reuse, R188, 0x5 ;  /* 0x000000bcebba7211 */ /* 0x040fe800078028ff */
[-C--:B--2---:R-:W-:Y:S05]  /*6a80*/  HMMA.16816.F32.BF16 R4, R164, R172.reuse, R4 ;  /* 0x000000aca404723c */ /* 0x084fea0000041804 */
[C---:B------:R-:W-:Y:S03]  /*6a90*/  LEA.HI.X.SX32 R187, R235.reuse, R189, 0x5, P0 ;  /* 0x000000bdebbb7211 */ /* 0x040fe600000f2eff */
[C---:B-1----:R-:W-:Y:S04]  /*6aa0*/  HMMA.16816.F32.BF16 R8, R176.reuse, R172, R8 ;  /* 0x000000acb008723c */ /* 0x042fe80000041808 */
[C---:B------:R-:W-:Y:S04]  /*6ab0*/  IMAD.WIDE R208, R235.reuse, -0xc0, R186 ;  /* 0xffffff40ebd07825 */ /* 0x040fe800078e02ba */
[-C--:B------:R-:W-:Y:S03]  /*6ac0*/  HMMA.16816.F32.BF16 R12, R176, R174.reuse, R12 ;  /* 0x000000aeb00c723c */ /* 0x080fe6000004180c */
[----:B------:R-:W-:Y:S01]  /*6ad0*/  REDG.E.ADD.F32.FTZ.RN.STRONG.GPU desc[UR32][R236.64], R4 ;  /* 0x00000004ec0079a6 */ /* 0x000fe2000c12f320 */
[----:B------:R-:W-:Y:S01]  /*6ae0*/  LEA R184, P0, R235, R208, 0x5 ;  /* 0x000000d0ebb87211 */ /* 0x000fe200078028ff */
[----:B---3--:R-:W-:Y:S03]  /*6af0*/  VIADD R0, R211, 0x40 ;  /* 0x00000040d3007836 */ /* 0x008fe60000000000 */
[----:B------:R-:W-:Y:S01]  /*6b00*/  REDG.E.ADD.F32.FTZ.RN.STRONG.GPU desc[UR32][R226.64], R5 ;  /* 0x00000005e20079a6 */ /* 0x000fe2000c12f320 */
[C---:B------:R-:W-:Y:S04]  /*6b10*/  HMMA.16816.F32.BF16 R16, R164.reuse, R174, R16 ;  /* 0x000000aea410723c */ /* 0x040fe80000041810 */
[----:B------:R1:W-:Y:S01]  /*6b20*/  REDG.E.ADD.F32.FTZ.RN.STRONG.GPU desc[UR32][R206.64], R6 ;  /* 0x00000006ce0079a6 */ /* 0x0003e2000c12f320 */
[----:B------:R-:W-:Y:S01]  /*6b30*/  LEA.HI.X.SX32 R185, R235, R209, 0x5, P0 ;  /* 0x000000d1ebb97211 */ /* 0x000fe200000f2eff */
[----:B------:R-:W-:Y:S01]  /*6b40*/  @P2 VIADD R0, R211, 0xffffffc0 ;  /* 0xffffffc0d3002836 */ /* 0x000fe20000000000 */
[C---:B------:R-:W-:Y:S02]  /*6b50*/  LEA R182, P0, R235.reuse, R184, 0x5 ;  /* 0x000000b8ebb67211 */ /* 0x040fe400078028ff */
[----:B------:R2:W-:Y:S01]  /*6b60*/  REDG.E.ADD.F32.FTZ.RN.STRONG.GPU desc[UR32][R204.64], R7 ;  /* 0x00000007cc0079a6 */ /* 0x0005e2000c12f320 */
[-C--:B----4-:R-:W-:Y:S04]  /*6b70*/  HMMA.16816.F32.BF16 R20, R164, R168.reuse, R20 ;  /* 0x000000a8a414723c */ /* 0x090fe80000041814 */
[----:B------:R3:W-:Y:S01]  /*6b80*/  REDG.E.ADD.F32.FTZ.RN.STRONG.GPU desc[UR32][R202.64], R8 ;  /* 0x00000008ca0079a6 */ /* 0x0007e2000c12f320 */
[C---:B------:R-:W-:Y:S02]  /*6b90*/  LEA.HI.X.SX32 R183, R235.reuse, R185, 0x5, P0 ;  /* 0x000000b9ebb77211 */ /* 0x040fe400000f2eff */
[C---:B------:R-:W-:Y:S02]  /*6ba0*/  LEA R180, P0, R235.reuse, R182, 0x5 ;  /* 0x000000b6ebb47211 */ /* 0x040fe400078028ff */
[----:B------:R4:W-:Y:S01]  /*6bb0*/  REDG.E.ADD.F32.FTZ.RN.STRONG.GPU desc[UR32][R200.64], R9 ;  /* 0x00000009c80079a6 */ /* 0x0009e2000c12f320 */
[C---:B------:R-:W-:Y:S04]  /*6bc0*/  HMMA.16816.F32.BF16 R24, R176.reuse, R168, R24 ;  /* 0x000000a8b018723c */ /* 0x040fe80000041818 */
[----:B------:R-:W-:Y:S01]  /*6bd0*/  REDG.E.ADD.F32.FTZ.RN.STRONG.GPU desc[UR32][R198.64], R10 ;  /* 0x0000000ac60079a6 */ /* 0x000fe2000c12f320 */
[C---:B------:R-:W-:Y:S04]  /*6be0*/  LEA.HI.X.SX32 R181, R235.reuse, R183, 0x5, P0 ;  /* 0x000000b7ebb57211 */ /* 0x040fe800000f2eff */
[----:B------:R-:W-:Y:S01]  /*6bf0*/  REDG.E.ADD.F32.FTZ.RN.STRONG.GPU desc[UR32][R228.64], R11 ;  /* 0x0000000be40079a6 */ /* 0x000fe2000c12f320 */
[C---:B------:R-:W-:Y:S01]  /*6c00*/  LEA R174, P0, R235.reuse, R180, 0x5 ;  /* 0x000000b4ebae7211 */ /* 0x040fe200078028ff */
[-C--:B------:R-:W-:Y:S03]  /*6c10*/  HMMA.16816.F32.BF16 R28, R176, R170.reuse, R28 ;  /* 0x000000aab01c723c */ /* 0x080fe6000004181c */
[----:B------:R-:W-:Y:S01]  /*6c20*/  REDG.E.ADD.F32.FTZ.RN.STRONG.GPU desc[UR32][R236.64+0x80], R16 ;  /* 0x00008010ec0079a6 */ /* 0x000fe2000c12f320 */
[C---:B------:R-:W-:Y:S02]  /*6c30*/  LEA.HI.X.SX32 R175, R235.reuse, R181, 0x5, P0 ;  /* 0x000000b5ebaf7211 */ /* 0x040fe400000f2eff */
[C---:B------:R-:W-:Y:S02]  /*6c40*/  LEA R172, P0, R235.reuse, R174, 0x5 ;  /* 0x000000aeebac7211 */ /* 0x040fe400078028ff */
[----:B------:R-:W-:Y:S01]  /*6c50*/  REDG.E.ADD.F32.FTZ.RN.STRONG.GPU desc[UR32][R230.64+0x80], R17 ;  /* 0x00008011e60079a6 */ /* 0x000fe2000c12f320 */
[----:B------:R-:W-:Y:S04]  /*6c60*/  HMMA.16816.F32.BF16 R32, R164, R170, R32 ;  /* 0x000000aaa420723c */ /* 0x000fe80000041820 */
[----:B------:R-:W-:Y:S01]  /*6c70*/  REDG.E.ADD.F32.FTZ.RN.STRONG.GPU desc[UR32][R196.64+0x80], R18 ;  /* 0x00008012c40079a6 */ /* 0x000fe2000c12f320 */
[C---:B------:R-:W-:Y:S04]  /*6c80*/  LEA.HI.X.SX32 R173, R235.reuse, R175, 0x5, P0 ;  /* 0x000000afebad7211 */ /* 0x040fe800000f2eff */
[----:B------:R-:W-:Y:S01]  /*6c90*/  REDG.E.ADD.F32.FTZ.RN.STRONG.GPU desc[UR32][R194.64+0x80], R19 ;  /* 0x00008013c20079a6 */ /* 0x000fe2000c12f320 */
[C---:B------:R-:W-:Y:S04]  /*6ca0*/  LEA R176, P0, R235.reuse, R172, 0x5 ;  /* 0x000000acebb07211 */ /* 0x040fe800078028ff */
[----:B------:R-:W-:Y:S01]  /*6cb0*/  REDG.E.ADD.F32.FTZ.RN.STRONG.GPU desc[UR32][R192.64+0x80], R12 ;  /* 0x0000800cc00079a6 */ /* 0x000fe2000c12f320 */
[C---:B------:R-:W-:Y:S04]  /*6cc0*/  LEA.HI.X.SX32 R177, R235.reuse, R173, 0x5, P0 ;  /* 0x000000adebb17211 */ /* 0x040fe800000f2eff */
[----:B------:R-:W-:Y:S01]  /*6cd0*/  REDG.E.ADD.F32.FTZ.RN.STRONG.GPU desc[UR32][R190.64+0x80], R13 ;  /* 0x0000800dbe0079a6 */ /* 0x000fe2000c12f320 */
[C---:B------:R-:W-:Y:S04]  /*6ce0*/  IMAD.WIDE R170, R235.reuse, -0xc0, R176 ;  /* 0xffffff40ebaa7825 */ /* 0x040fe800078e02b0 */
[----:B------:R-:W-:Y:S01]  /*6cf0*/  REDG.E.ADD.F32.FTZ.RN.STRONG.GPU desc[UR32][R188.64+0x80], R14 ;  /* 0x0000800ebc0079a6 */ /* 0x000fe2000c12f320 */
[C---:B------:R-:W-:Y:S04]  /*6d00*/  LEA R168, P0, R235.reuse, R170, 0x5 ;  /* 0x000000aaeba87211 */ /* 0x040fe800078028ff */
[----:B------:R-:W-:Y:S01]  /*6d10*/  REDG.E.ADD.F32.FTZ.RN.STRONG.GPU desc[UR32][R186.64+0x80], R15 ;  /* 0x0000800fba0079a6 */ /* 0x000fe2000c12f320 */
[C---:B------:R-:W-:Y:S04]  /*6d20*/  LEA.HI.X.SX32 R169, R235.reuse, R171, 0x5, P0 ;  /* 0x000000abeba97211 */ /* 0x040fe800000f2eff */
[----:B------:R-:W-:Y:S01]  /*6d30*/  REDG.E.ADD.F32.FTZ.RN.STRONG.GPU desc[UR32][R236.64+0x100], R20 ;  /* 0x00010014ec0079a6 */ /* 0x000fe2000c12f320 */
[C---:B------:R-:W-:Y:S04]  /*6d40*/  LEA R166, P0, R235.reuse, R168, 0x5 ;  /* 0x000000a8eba67211 */ /* 0x040fe800078028ff */
[----:B------:R-:W-:Y:S01]  /*6d50*/  REDG.E.ADD.F32.FTZ.RN.STRONG.GPU desc[UR32][R208.64+0x100], R21 ;  /* 0x00010015d00079a6 */ /* 0x000fe2000c12f320 */
[C---:B------:R-:W-:Y:S02]  /*6d60*/  LEA.HI.X.SX32 R167, R235.reuse, R169, 0x5, P0 ;  /* 0x000000a9eba77211 */ /* 0x040fe400000f2eff */
[C---:B------:R-:W-:Y:S02]  /*6d70*/  LEA R164, P0, R235.reuse, R166, 0x5 ;  /* 0x000000a6eba47211 */ /* 0x040fe400078028ff */
[----:B------:R-:W-:Y:S02]  /*6d80*/  REDG.E.ADD.F32.FTZ.RN.STRONG.GPU desc[UR32][R184.64+0x100], R22 ;  /* 0x00010016b80079a6 */ /* 0x000fe4000c12f320 */
[C---:B------:R-:W-:Y:S03]  /*6d90*/  LEA.HI.X.SX32 R165, R235.reuse, R167, 0x5, P0 ;  /* 0x000000a7eba57211 */ /* 0x040fe600000f2eff */
[----:B------:R-:W-:Y:S01]  /*6da0*/  REDG.E.ADD.F32.FTZ.RN.STRONG.GPU desc[UR32][R182.64+0x100], R23 ;  /* 0x00010017b60079a6 */ /* 0x000fe2000c12f320 */
[C---:B-1----:R-:W-:Y:S04]  /*6db0*/  LEA R6, P0, R235.reuse, R164, 0x5 ;  /* 0x000000a4eb067211 */ /* 0x042fe800078028ff */
[----:B------:R-:W-:Y:S01]  /*6dc0*/  REDG.E.ADD.F32.FTZ.RN.STRONG.GPU desc[UR32][R180.64+0x100], R24 ;  /* 0x00010018b40079a6 */ /* 0x000fe2000c12f320 */
[C---:B--2---:R-:W-:Y:S02]  /*6dd0*/  LEA.HI.X.SX32 R7, R235.reuse, R165, 0x5, P0 ;  /* 0x000000a5eb077211 */ /* 0x044fe400000f2eff */
[C---:B------:R-:W-:Y:S02]  /*6de0*/  LEA R4, P0, R235.reuse, R6, 0x5 ;  /* 0x00000006eb047211 */ /* 0x040fe400078028ff */
[----:B------:R-:W-:Y:S02]  /*6df0*/  REDG.E.ADD.F32.FTZ.RN.STRONG.GPU desc[UR32][R174.64+0x100], R25 ;  /* 0x00010019ae0079a6 */ /* 0x000fe4000c12f320 */
[C---:B------:R-:W-:Y:S03]  /*6e00*/  LEA.HI.X.SX32 R5, R235.reuse, R7, 0x5, P0 ;  /* 0x00000007eb057211 */ /* 0x040fe600000f2eff */
[----:B------:R-:W-:Y:S01]  /*6e10*/  REDG.E.ADD.F32.FTZ.RN.STRONG.GPU desc[UR32][R172.64+0x100], R26 ;  /* 0x0001001aac0079a6 */ /* 0x000fe2000c12f320 */
[C---:B---3--:R-:W-:Y:S04]  /*6e20*/  LEA R8, P0, R235.reuse, R4, 0x5 ;  /* 0x00000004eb087211 */ /* 0x048fe800078028ff */
[----:B------:R-:W-:Y:S01]  /*6e30*/  REDG.E.ADD.F32.FTZ.RN.STRONG.GPU desc[UR32][R176.64+0x100], R27 ;  /* 0x0001001bb00079a6 */ /* 0x000fe2000c12f320 */
[----:B----4-:R-:W-:Y:S04]  /*6e40*/  LEA.HI.X.SX32 R9, R235, R5, 0x5, P0 ;  /* 0x00000005eb097211 */ /* 0x010fe800000f2eff */
[----:B------:R-:W-:Y:S05]  /*6e50*/  REDG.E.ADD.F32.FTZ.RN.STRONG.GPU desc[UR32][R236.64+0x180], R32 ;  /* 0x00018020ec0079a6 */ /* 0x000fea000c12f320 */
[----:B------:R-:W-:Y:S05]  /*6e60*/  REDG.E.ADD.F32.FTZ.RN.STRONG.GPU desc[UR32][R170.64+0x180], R33 ;  /* 0x00018021aa0079a6 */ /* 0x000fea000c12f320 */
[----:B------:R-:W-:Y:S05]  /*6e70*/  REDG.E.ADD.F32.FTZ.RN.STRONG.GPU desc[UR32][R168.64+0x180], R34 ;  /* 0x00018022a80079a6 */ /* 0x000fea000c12f320 */
[----:B------:R-:W-:Y:S05]  /*6e80*/  REDG.E.ADD.F32.FTZ.RN.STRONG.GPU desc[UR32][R166.64+0x180], R35 ;  /* 0x00018023a60079a6 */ /* 0x000fea000c12f320 */
[----:B------:R-:W-:Y:S05]  /*6e90*/  REDG.E.ADD.F32.FTZ.RN.STRONG.GPU desc[UR32][R164.64+0x180], R28 ;  /* 0x0001801ca40079a6 */ /* 0x000fea000c12f320 */
[----:B------:R-:W-:Y:S05]  /*6ea0*/  REDG.E.ADD.F32.FTZ.RN.STRONG.GPU desc[UR32][R6.64+0x180], R29 ;  /* 0x0001801d060079a6 */ /* 0x000fea000c12f320 */
[----:B------:R-:W-:Y:S05]  /*6eb0*/  REDG.E.ADD.F32.FTZ.RN.STRONG.GPU desc[UR32][R4.64+0x180], R30 ;  /* 0x0001801e040079a6 */ /* 0x000fea000c12f320 */
[----:B------:R-:W-:Y:S05]  /*6ec0*/  REDG.E.ADD.F32.FTZ.RN.STRONG.GPU desc[UR32][R8.64+0x180], R31 ;  /* 0x0001801f080079a6 */ /* 0x000fea000c12f320 */
[----:B------:R-:W-:Y:S05]  /*6ed0*/  LDSM.16.MT88.4 R4, [R3+0x1c000] ;  /* 0x01c000000304783b */ /* 0x000fea0000004200 */
[----:B------:R-:W1:Y:S05]  /*6ee0*/  LDSM.16.MT88.4 R8, [R211] ;  /* 0x00000000d308783b */ /* 0x000e6a0000004200 */
[----:B------:R-:W2:Y:S05]  /*6ef0*/  LDSM.16.MT88.4 R12, [R3+0x1e000] ;  /* 0x01e00000030c783b */ /* 0x000eaa0000004200 */
[----:B------:R-:W3:Y:S05]  /*6f00*/  LDSM.16.MT88.4 R16, [R0] ;  /* 0x000000000010783b */ /* 0x000eea0000004200 */
        /* <DEDUP_REMOVED lines=10> */
[-C--:B------:R-:W-:Y:S01]  /*6fb0*/  HMMA.16816.F32.BF16 R108, R12, R10.reuse, R108 ;  /* 0x0000000a0c6c723c */ /* 0x080fe2000004186c */
[----:B------:R-:W-:Y:S07]  /*6fc0*/  LDSM.16.MT88.4 R180, [R211+0x3800] ;  /* 0x00380000d3b4783b */ /* 0x000fee0000004200 */
        /* <DEDUP_REMOVED lines=33> */
[----:B------:R-:W1:Y:S07]  /*71e0*/  LDSM.16.MT88.4 R172, [R211+0x1800] ;  /* 0x00180000d3ac783b */ /* 0x000e6e0000004200 */
[-C--:B--2---:R-:W-:Y:S08]  /*71f0*/  HMMA.16816.F32.BF16 R148, R32, R8.reuse, R148 ;  /* 0x000000082094723c */ /* 0x084ff00000041894 */
[C---:B------:R-:W-:Y:S08]  /*7200*/  HMMA.16816.F32.BF16 R152, R164.reuse, R8, R152 ;  /* 0x00000008a498723c */ /* 0x040ff00000041898 */
[-C--:B------:R-:W-:Y:S01]  /*7210*/  HMMA.16816.F32.BF16 R156, R164, R10.reuse, R156 ;  /* 0x0000000aa49c723c */ /* 0x080fe2000004189c */
[----:B------:R-:W2:Y:S07]  /*7220*/  LDSM.16.MT88.4 R164, [R0+0x1800] ;  /* 0x0018000000a4783b */ /* 0x000eae0000004200 */
[----:B------:R-:W-:Y:S01]  /*7230*/  HMMA.16816.F32.BF16 R160, R32, R10, R160 ;  /* 0x0000000a20a0723c */ /* 0x000fe200000418a0 */
[----:B------:R4:W2:Y:S07]  /*7240*/  LDSM.16.MT88.4 R8, [R0+0x3800] ;  /* 0x003800000008783b */ /* 0x0008ae0000004200 */
[-C--:B---3--:R-:W-:Y:S08]  /*7250*/  HMMA.16816.F32.BF16 R100, R4, R12.reuse, R100 ;  /* 0x0000000c0464723c */ /* 0x088ff00000041864 */
[C---:B------:R-:W-:Y:S08]  /*7260*/  HMMA.16816.F32.BF16 R104, R16.reuse, R12, R104 ;  /* 0x0000000c1068723c */ /* 0x040ff00000041868 */
[-C--:B------:R-:W-:Y:S03]  /*7270*/  HMMA.16816.F32.BF16 R108, R16, R14.reuse, R108 ;  /* 0x0000000e106c723c */ /* 0x080fe6000004186c */
[C---:B----4-:R-:W-:Y:S02]  /*7280*/  VIADD R0, R211.reuse, 0xffffc000 ;  /* 0xffffc000d3007836 */ /* 0x050fe40000000000 */
[----:B------:R-:W-:Y:S03]  /*7290*/  @P1 VIADD R0, R211, 0x4000 ;  /* 0x00004000d3001836 */ /* 0x000fe60000000000 */
[C---:B------:R-:W-:Y:S04]  /*72a0*/  HMMA.16816.F32.BF16 R112, R4.reuse, R14, R112 ;  /* 0x0000000e0470723c */ /* 0x040fe80000041870 */
[----:B------:R-:W-:Y:S04]  /*72b0*/  IMAD.MOV.U32 R211, RZ, RZ, R0 ;  /* 0x000000ffffd37224 */ /* 0x000fe800078e0000 */
        /* <DEDUP_REMOVED lines=29> */
[----:B------:R-:W-:Y:S11]  /*7490*/  BRA.U UP0, `(.L_x_363) ;  /* 0xffffffc100447547 */ /* 0x000ff6000b83ffff */
[C---:B------:R-:W-:Y:S01]  /*74a0*/  IMAD.SHL.U32 R0, R222.reuse, 0x10, RZ ;  /* 0x00000010de007824 */ /* 0x040fe200078e00ff */
[----:B------:R-:W1:Y:S01]  /*74b0*/  LDCU UR8, c[0x0][0x500] ;  /* 0x0000a000ff0877ac */ /* 0x000e620008000800 */
[----:B------:R-:W-:Y:S01]  /*74c0*/  IMAD.SHL.U32 R210, R222, 0x2, RZ ;  /* 0x00000002ded27824 */ /* 0x000fe200078e00ff */
[----:B------:R-:W-:Y:S01]  /*74d0*/  LOP3.LUT R2, R224, 0xc00, RZ, 0xc0, !PT ;  /* 0x00000c00e0027812 */ /* 0x000fe200078ec0ff */
[----:B------:R-:W-:Y:S01]  /*74e0*/  IMAD.MOV.U32 R4, RZ, RZ, 0x20 ;  /* 0x00000020ff047424 */ /* 0x000fe200078e00ff */
[----:B------:R-:W-:Y:S01]  /*74f0*/  LOP3.LUT R0, R0, 0x1c0, RZ, 0xc0, !PT ;  /* 0x000001c000007812 */ /* 0x000fe200078ec0ff */
[----:B------:R-:W-:Y:S01]  /*7500*/  UISETP.NE.AND UP0, UPT, UR40, -0x1, UPT ;  /* 0xffffffff2800788c */ /* 0x000fe2000bf05270 */
[--C-:B------:R-:W-:Y:S01]  /*7510*/  LOP3.LUT R2, R2, 0x6, R210.reuse, 0xf8, !PT ;  /* 0x0000000602027812 */ /* 0x100fe200078ef8d2 */
[----:B------:R-:W-:Y:S01]  /*7520*/  UMOV UR38, UR18 ;  /* 0x0000001200267c82 */ /* 0x000fe20008000000 */
[----:B------:R-:W-:Y:S02]  /*7530*/  LOP3.LUT R0, R0, 0x38, R210, 0xf8, !PT ;  /* 0x0000003800007812 */ /* 0x000fe400078ef8d2 */
[----:B------:R-:W-:-:S02]  /*7540*/  LOP3.LUT P1, RZ, R222, 0x10, RZ, 0xc0, !PT ;  /* 0x00000010deff7812 */ /* 0x000fc4000782c0ff */
[----:B------:R-:W-:Y:S02]  /*7550*/  LOP3.LUT R0, R2, R0, R223, 0xf6, !PT ;  /* 0x0000000002007212 */ /* 0x000fe400078ef6df */
[----:B------:R-:W-:Y:S02]  /*7560*/  LOP3.LUT P0, RZ, R222, 0x8, RZ, 0xc0, !PT ;  /* 0x00000008deff7812 */ /* 0x000fe4000780c0ff */
[----:B------:R-:W-:Y:S01]  /*7570*/  LEA R0, R0, UR4, 0x1 ;  /* 0x0000000400007c11 */ /* 0x000fe2000f8e08ff */
[----:B-1----:R-:W-:Y:S01]  /*7580*/  FMUL.FTZ R100, R100, UR8 ;  /* 0x0000000864647c20 */ /* 0x002fe20008410000 */
[----:B------:R-:W-:Y:S01]  /*7590*/  FMUL.FTZ R16, R101, UR8 ;  /* 0x0000000865107c20 */ /* 0x000fe20008410000 */
[----:B------:R-:W-:Y:S01]  /*75a0*/  FMUL.FTZ R102, R102, UR8 ;  /* 0x0000000866667c20 */ /* 0x000fe20008410000 */
[----:B------:R-:W-:Y:S01]  /*75b0*/  FMUL.FTZ R15, R103, UR8 ;  /* 0x00000008670f7c20 */ /* 0x000fe20008410000 */
[----:B------:R-:W-:Y:S01]  /*75c0*/  F2FP.BF16.F32.PACK_AB R164, R37, R36 ;  /* 0x0000002425a4723e */ /* 0x000fe200000010ff */
[----:B------:R-:W-:Y:S01]  /*75d0*/  FMUL.FTZ R112, R112, UR8 ;  /* 0x0000000870707c20 */ /* 0x000fe20008410000 */
[----:B------:R-:W-:Y:S01]  /*75e0*/  FMUL.FTZ R12, R113, UR8 ;  /* 0x00000008710c7c20 */ /* 0x000fe20008410000 */
[----:B------:R-:W-:Y:S01]  /*75f0*/  FMUL.FTZ R114, R114, UR8 ;  /* 0x0000000872727c20 */ /* 0x000fe20008410000 */
[----:B------:R-:W-:Y:S01]  /*7600*/  FMUL.FTZ R11, R115, UR8 ;  /* 0x00000008730b7c20 */ /* 0x000fe20008410000 */
[----:B------:R-:W-:Y:S01]  /*7610*/  SEL R4, R4, 0xffffffe0, !P0 ;  /* 0xffffffe004047807 */ /* 0x000fe20004000000 */
[----:B------:R-:W-:Y:S01]  /*7620*/  FMUL.FTZ R104, R104, UR8 ;  /* 0x0000000868687c20 */ /* 0x000fe20008410000 */
[----:B------:R-:W-:Y:S01]  /*7630*/  FMUL.FTZ R14, R105, UR8 ;  /* 0x00000008690e7c20 */ /* 0x000fe20008410000 */
[----:B------:R-:W-:Y:S01]  /*7640*/  FMUL.FTZ R106, R106, UR8 ;  /* 0x000000086a6a7c20 */ /* 0x000fe20008410000 */
[----:B------:R-:W-:Y:S01]  /*7650*/  FMUL.FTZ R13, R107, UR8 ;  /* 0x000000086b0d7c20 */ /* 0x000fe20008410000 */
        /* <DEDUP_REMOVED lines=16> */
[----:B------:R-:W-:-:S02]  /*7760*/  VIADD R2, R0, 0xc040 ;  /* 0x0000c04000027836 */ /* 0x000fc40000000000 */
[----:B------:R-:W-:Y:S01]  /*7770*/  FMUL.FTZ R120, R120, UR8 ;  /* 0x0000000878787c20 */ /* 0x000fe20008410000 */
[----:B------:R-:W-:Y:S01]  /*7780*/  FMUL.FTZ R32, R121, UR8 ;  /* 0x0000000879207c20 */ /* 0x000fe20008410000 */
[----:B------:R-:W-:Y:S01]  /*7790*/  FMUL.FTZ R122, R122, UR8 ;  /* 0x000000087a7a7c20 */ /* 0x000fe20008410000 */
[----:B------:R-:W-:Y:S01]  /*77a0*/  FMUL.FTZ R31, R123, UR8 ;  /* 0x000000087b1f7c20 */ /* 0x000fe20008410000 */
[----:B------:R-:W-:Y:S01]  /*77b0*/  F2FP.BF16.F32.PACK_AB R12, R12, R112 ;  /* 0x000000700c0c723e */ /* 0x000fe200000010ff */
[----:B------:R-:W-:Y:S01]  /*77c0*/  IMAD.IADD R3, R0, 0x1, R4 ;  /* 0x0000000100037824 */ /* 0x000fe200078e0204 */
[----:B------:R-:W-:Y:S01]  /*77d0*/  F2FP.BF16.F32.PACK_AB R11, R11, R114 ;  /* 0x000000720b0b723e */ /* 0x000fe200000010ff */
[----:B------:R-:W-:Y:S02]  /*77e0*/  @P1 VIADD R2, R37, 0xffffffc0 ;  /* 0xffffffc025021836 */ /* 0x000fe40000000000 */
        /* <DEDUP_REMOVED lines=23> */
[----:B------:R1:W-:Y:S01]  /*7960*/  STS [R0+0xc000], R16 ;  /* 0x00c0001000007388 */ /* 0x0003e20000000800 */
[----:B------:R-:W-:Y:S01]  /*7970*/  F2FP.BF16.F32.PACK_AB R29, R29, R130 ;  /* 0x000000821d1d723e */ /* 0x000fe200000010ff */
[----:B------:R-:W-:-:S02]  /*7980*/  IMAD.IADD R4, R4, 0x1, R2 ;  /* 0x0000000104047824 */ /* 0x000fc400078e0202 */
[----:B------:R-:W-:Y:S01]  /*7990*/  FMUL.FTZ R140, R140, UR8 ;  /* 0x000000088c8c7c20 */ /* 0x000fe20008410000 */
[----:B------:R1:W-:Y:S01]  /*79a0*/  STS [R0+0xc400], R15 ;  /* 0x00c4000f00007388 */ /* 0x0003e20000000800 */
[----:B------:R-:W-:Y:S01]  /*79b0*/  FMUL.FTZ R20, R141, UR8 ;  /* 0x000000088d147c20 */ /* 0x000fe20008410000 */
[----:B------:R-:W-:Y:S01]  /*79c0*/  FMUL.FTZ R142, R142, UR8 ;  /* 0x000000088e8e7c20 */ /* 0x000fe20008410000 */
[----:B------:R-:W-:Y:S01]  /*79d0*/  FMUL.FTZ R19, R143, UR8 ;  /* 0x000000088f137c20 */ /* 0x000fe20008410000 */
[----:B------:R-:W-:Y:S01]  /*79e0*/  F2FP.BF16.F32.PACK_AB R32, R32, R120 ;  /* 0x000000782020723e */ /* 0x000fe200000010ff */
[----:B------:R1:W-:Y:S01]  /*79f0*/  STS [R3+0xc000], R12 ;  /* 0x00c0000c03007388 */ /* 0x0003e20000000800 */
[----:B------:R-:W-:Y:S01]  /*7a00*/  F2FP.BF16.F32.PACK_AB R31, R31, R122 ;  /* 0x0000007a1f1f723e */ /* 0x000fe200000010ff */
[----:B------:R-:W-:Y:S01]  /*7a10*/  FMUL.FTZ R148, R148, UR8 ;  /* 0x0000000894947c20 */ /* 0x000fe20008410000 */
[----:B------:R-:W-:Y:S01]  /*7a20*/  FMUL.FTZ R18, R149, UR8 ;  /* 0x0000000895127c20 */ /* 0x000fe20008410000 */
[----:B------:R1:W-:Y:S01]  /*7a30*/  STS [R3+0xc400], R11 ;  /* 0x00c4000b03007388 */ /* 0x0003e20000000800 */
        /* <DEDUP_REMOVED lines=19> */
[----:B------:R1:W-:Y:S01]  /*7b70*/  STS [R2], R34 ;  /* 0x0000002202007388 */ /* 0x0003e20000000800 */
        /* <DEDUP_REMOVED lines=103> */
[----:B------:R-:W-:Y:S05]  /*81f0*/  BRA.U UP0, `(.L_x_364) ;  /* 0x0000000100307547 */ /* 0x000fea000b800000 */
[----:B------:R-:W2:Y:S01]  /*8200*/  LDCU.64 UR12, c[0x0][0x5c0] ;  /* 0x0000b800ff0c77ac */ /* 0x000ea20008000a00 */
[----:B------:R-:W3:Y:S01]  /*8210*/  LDCU.64 UR8, c[0x0][0x5a8] ;  /* 0x0000b500ff0877ac */ /* 0x000ee20008000a00 */
[----:B------:R-:W-:-:S04]  /*8220*/  USHF.R.S32.HI UR10, URZ, 0x1f, UR34 ;  /* 0x0000001fff0a7899 */ /* 0x000fc80008011422 */
[----:B--2---:R-:W-:Y:S02]  /*8230*/  UIMAD UR10, UR10, UR12, URZ ;  /* 0x0000000c0a0a72a4 */ /* 0x004fe4000f8e02ff */
[----:B------:R-:W-:Y:S02]  /*8240*/  UIMAD.WIDE.U32 UR14, UR34, UR12, URZ ;  /* 0x0000000c220e72a5 */ /* 0x000fe4000f8e00ff */
[----:B------:R-:W-:-:S04]  /*8250*/  UIMAD UR10, UR34, UR13, UR10 ;  /* 0x0000000d220a72a4 */ /* 0x000fc8000f8e020a */
[----:B------:R-:W-:-:S03]  /*8260*/  UIADD3 UR11, UPT, UPT, UR15, UR10, URZ ;  /* 0x0000000a0f0b7290 */ /* 0x000fc6000fffe0ff */
[----:B------:R-:W-:Y:S02]  /*8270*/  UMOV UR10, UR14 ;  /* 0x0000000e000a7c82 */ /* 0x000fe40008000000 */
[----:B---3--:R-:W-:-:S04]  /*8280*/  UIMAD.WIDE.U32 UR42, UR38, UR8, UR10 ;  /* 0x00000008262a72a5 */ /* 0x008fc8000f8e000a */
[----:B------:R-:W-:-:S06]  /*8290*/  UIMAD UR9, UR38, UR9, UR43 ;  /* 0x00000009260972a4 */ /* 0x000fcc000f8e022b */
[----:B-1----:R-:W-:Y:S01]  /*82a0*/  MOV R4, UR9 ;  /* 0x0000000900047c02 */ /* 0x002fe20008000f00 */
[----:B------:R-:W-:Y:S05]  /*82b0*/  BRA `(.L_x_365) ;  /* 0x0000000000187947 */ /* 0x000fea0003800000 */
.L_x_364:
[----:B------:R-:W2:Y:S01]  /*82c0*/  LDCU.64 UR12, c[0x0][0x5c0] ;  /* 0x0000b800ff0c77ac */ /* 0x000ea20008000a00 */
[----:B------:R-:W-:-:S04]  /*82d0*/  UIADD3 UR8, UPT, UPT, UR34, UR40, URZ ;  /* 0x0000002822087290 */ /* 0x000fc8000fffe0ff */
[----:B--2---:R-:W-:Y:S02]  /*82e0*/  UIMAD.WIDE.U32 UR42, UR8, UR12, URZ ;  /* 0x0000000c082a72a5 */ /* 0x004fe4000f8e00ff */
[----:B------:R-:W-:-:S04]  /*82f0*/  UIMAD UR8, UR8, UR13, URZ ;  /* 0x0000000d080872a4 */ /* 0x000fc8000f8e02ff */
[----:B------:R-:W-:-:S06]  /*8300*/  UIADD3 UR8, UPT, UPT, UR43, UR8, URZ ;  /* 0x000000082b087290 */ /* 0x000fcc000fffe0ff */
[----:B-1----:R-:W-:Y:S02]  /*8310*/  MOV R4, UR8 ;  /* 0x0000000800047c02 */ /* 0x002fe40008000f00 */
.L_x_365:
[----:B------:R-:W-:Y:S05]  /*8320*/  BRA.U UP0, `(.L_x_366) ;  /* 0x00000001002c7547 */ /* 0x000fea000b800000 */
[----:B------:R-:W1:Y:S01]  /*8330*/  LDCU.64 UR10, c[0x0][0x5c8] ;  /* 0x0000b900ff0a77ac */ /* 0x000e620008000a00 */
[----:B------:R-:W2:Y:S01]  /*8340*/  LDCU.64 UR8, c[0x0][0x5b0] ;  /* 0x0000b600ff0877ac */ /* 0x000ea20008000a00 */
[----:B------:R-:W-:-:S04]  /*8350*/  USHF.R.S32.HI UR14, URZ, 0x1f, UR34 ;  /* 0x0000001fff0e7899 */ /* 0x000fc80008011422 */
[----:B-1----:R-:W-:Y:S02]  /*8360*/  UIMAD UR14, UR14, UR10, URZ ;  /* 0x0000000a0e0e72a4 */ /* 0x002fe4000f8e02ff */
[----:B------:R-:W-:Y:S02]  /*8370*/  UIMAD.WIDE.U32 UR16, UR34, UR10, URZ ;  /* 0x0000000a221072a5 */ /* 0x000fe4000f8e00ff */
[----:B------:R-:W-:-:S04]  /*8380*/  UIMAD UR14, UR34, UR11, UR14 ;  /* 0x0000000b220e72a4 */ /* 0x000fc8000f8e020e */
[----:B------:R-:W-:-:S04]  /*8390*/  UIADD3 UR17, UPT, UPT, UR17, UR14, URZ ;  /* 0x0000000e11117290 */ /* 0x000fc8000fffe0ff */
[----:B--2---:R-:W-:-:S04]  /*83a0*/  UIMAD.WIDE.U32 UR16, UR38, UR8, UR16 ;  /* 0x00000008261072a5 */ /* 0x004fc8000f8e0010 */
[----:B------:R-:W-:-:S06]  /*83b0*/  UIMAD UR9, UR38, UR9, UR17 ;  /* 0x00000009260972a4 */ /* 0x000fcc000f8e0211 */
[----:B------:R-:W-:Y:S01]  /*83c0*/  MOV R31, UR9 ;  /* 0x00000009001f7c02 */ /* 0x000fe20008000f00 */
[----:B------:R-:W-:Y:S06]  /*83d0*/  BRA `(.L_x_367) ;  /* 0x0000000000187947 */ /* 0x000fec0003800000 */
.L_x_366:
[----:B------:R-:W1:Y:S01]  /*83e0*/  LDCU.64 UR10, c[0x0][0x5c8] ;  /* 0x0000b900ff0a77ac */ /* 0x000e620008000a00 */
[----:B------:R-:W-:-:S04]  /*83f0*/  UIADD3 UR8, UPT, UPT, UR34, UR40, URZ ;  /* 0x0000002822087290 */ /* 0x000fc8000fffe0ff */
[----:B-1----:R-:W-:Y:S02]  /*8400*/  UIMAD.WIDE.U32 UR16, UR8, UR10, URZ ;  /* 0x0000000a081072a5 */ /* 0x002fe4000f8e00ff */
[----:B------:R-:W-:-:S04]  /*8410*/  UIMAD UR8, UR8, UR11, URZ ;  /* 0x0000000b080872a4 */ /* 0x000fc8000f8e02ff */
[----:B------:R-:W-:-:S06]  /*8420*/  UIADD3 UR8, UPT, UPT, UR17, UR8, URZ ;  /* 0x0000000811087290 */ /* 0x000fcc000fffe0ff */
[----:B------:R-:W-:-:S07]  /*8430*/  MOV R31, UR8 ;  /* 0x00000008001f7c02 */ /* 0x000fce0008000f00 */
.L_x_367:
[----:B------:R-:W-:Y:S01]  /*8440*/  BAR.SYNC.DEFER_BLOCKING 0x0 ;  /* 0x0000000000007b1d */ /* 0x000fe20000010000 */
[----:B------:R-:W-:Y:S01]  /*8450*/  LOP3.LUT R0, R221, 0x1f8, RZ, 0xc0, !PT ;  /* 0x000001f8dd007812 */ /* 0x000fe200078ec0ff */
[----:B------:R-:W-:Y:S01]  /*8460*/  USHF.L.U32 UR14, UR35, 0x7, URZ ;  /* 0x00000007230e7899 */ /* 0x000fe200080006ff */
[C---:B------:R-:W-:Y:S01]  /*8470*/  VIADD R7, R225.reuse, 0x20 ;  /* 0x00000020e1077836 */ /* 0x040fe20000000000 */
[----:B------:R-:W-:Y:S01]  /*8480*/  USHF.L.U32 UR9, UR35, 0x7, URZ ;  /* 0x0000000723097899 */ /* 0x000fe200080006ff */
[----:B------:R-:W-:Y:S01]  /*8490*/  LOP3.LUT R0, R0, 0x38, R222, 0x78, !PT ;  /* 0x0000003800007812 */ /* 0x000fe200078e78de */
[----:B------:R-:W-:Y:S02]  /*84a0*/  UIMAD.WIDE.U32 UR40, UR14, UR12, URZ ;  /* 0x0000000c0e2872a5 */ /* 0x000fe4000f8e00ff */
[----:B------:R-:W1:Y:S01]  /*84b0*/  LDC.64 R8, c[0x0][0x5d8] ;  /* 0x00017600ff087b82 */ /* 0x000e620000000a00 */
[----:B------:R-:W-:Y:S01]  /*84c0*/  USHF.R.S32.HI UR15, URZ, 0x1f, UR14 ;  /* 0x0000001fff0f7899 */ /* 0x000fe2000801140e */
[--C-:B------:R-:W-:Y:S01]  /*84d0*/  LOP3.LUT R0, R0, 0x1e00, R221.reuse, 0xf8, !PT ;  /* 0x00001e0000007812 */ /* 0x100fe200078ef8dd */
[----:B------:R-:W-:Y:S01]  /*84e0*/  UIADD3 UR31, UPT, UPT, -UR9, UR31, URZ ;  /* 0x0000001f091f7290 */ /* 0x000fe2000fffe1ff */
[----:B------:R-:W2:Y:S01]  /*84f0*/  S2R R17, SR_TID.X ;  /* 0x0000000000117919 */ /* 0x000ea20000002100 */
[----:B------:R-:W-:Y:S01]  /*8500*/  UIMAD UR8, UR15, UR12, URZ ;  /* 0x0000000c0f0872a4 */ /* 0x000fe2000f8e02ff */
[----:B------:R-:W-:Y:S01]  /*8510*/  LEA R0, R0, UR4, 0x1 ;  /* 0x0000000400007c11 */ /* 0x000fe2000f8e08ff */
[----:B------:R-:W-:Y:S01]  /*8520*/  IMAD.U32 R2, RZ, RZ, UR40 ;  /* 0x00000028ff027e24 */ /* 0x000fe2000f8e00ff */
[----:B------:R-:W3:Y:S01]  /*8530*/  LDC.64 R56, c[0x0][0x5e0] ;  /* 0x00017800ff387b82 */ /* 0x000ee20000000a00 */
[----:B------:R-:W-:Y:S01]  /*8540*/  UIMAD UR8, UR14, UR13, UR8 ;  /* 0x0000000d0e0872a4 */ /* 0x000fe2000f8e0208 */
[----:B------:R-:W-:Y:S01]  /*8550*/  IMAD.U32 R3, RZ, RZ, UR41 ;  /* 0x00000029ff037e24 */ /* 0x000fe2000f8e00ff */
[C---:B------:R-:W-:Y:S01]  /*8560*/  ISETP.GE.AND P3, PT, R225.reuse, UR31, PT ;  /* 0x0000001fe1007c0c */ /* 0x040fe2000bf66270 */
[C---:B------:R-:W-:Y:S01]  /*8570*/  VIADD R6, R225.reuse, 0x40 ;  /* 0x00000040e1067836 */ /* 0x040fe20000000000 */
[----:B------:R-:W-:Y:S01]  /*8580*/  LOP3.LUT R2, R2, 0x38, R221, 0xf8, !PT ;  /* 0x0000003802027812 */ /* 0x000fe200078ef8dd */
[----:B------:R-:W-:Y:S01]  /*8590*/  VIADD R5, R225, 0x60 ;  /* 0x00000060e1057836 */ /* 0x000fe20000000000 */
[----:B------:R-:W-:Y:S01]  /*85a0*/  ISETP.GE.AND P6, PT, R7, UR31, PT ;  /* 0x0000001f07007c0c */ /* 0x000fe2000bfc6270 */
[----:B------:R-:W-:Y:S01]  /*85b0*/  IMAD.U32 R3, RZ, RZ, UR8 ;  /* 0x00000008ff037e24 */ /* 0x000fe2000f8e00ff */
[----:B------:R4:W2:Y:S01]  /*85c0*/  LDS.128 R24, [R0+0xd000] ;  /* 0x00d0000000187984 */ /* 0x0008a20000000c00 */
[----:B------:R-:W-:Y:S01]  /*85d0*/  IADD3 R2, P0, PT, R2, UR42, RZ ;  /* 0x0000002a02027c10 */ /* 0x000fe2000ff1e0ff */
[----:B------:R-:W-:Y:S01]  /*85e0*/  BSSY.RECONVERGENT B0, `(.L_x_368) ;  /* 0x000001d000007945 */ /* 0x000fe20003800200 */
[----:B------:R-:W-:Y:S01]  /*85f0*/  ISETP.GE.AND P5, PT, R6, UR31, PT ;  /* 0x0000001f06007c0c */ /* 0x000fe2000bfa6270 */
[----:B------:R4:W2:Y:S01]  /*8600*/  LDS.128 R20, [R0+0x11000] ;  /* 0x0110000000147984 */ /* 0x0008a20000000c00 */
[----:B------:R-:W-:-:S02]  /*8610*/  IADD3.X R3, PT, PT, R4, UR41, R3, P0, !PT ;  /* 0x0000002904037c10 */ /* 0x000fc400087fe403 */
[----:B------:R-:W-:Y:S01]  /*8620*/  IADD3 R18, P2, PT, R225, 0x20, RZ ;  /* 0x00000020e1127810 */ /* 0x000fe20007f5e0ff */
[----:B------:R4:W2:Y:S01]  /*8630*/  LDS.128 R36, [R0+0x15000] ;  /* 0x0150000000247984 */ /* 0x0008a20000000c00 */
[----:B------:R-:W-:Y:S01]  /*8640*/  ISETP.GE.AND P4, PT, R5, UR31, PT ;  /* 0x0000001f05007c0c */ /* 0x000fe2000bf86270 */
[----:B-1----:R-:W-:Y:S01]  /*8650*/  IMAD.WIDE.U32 R6, R8, UR20, R2 ;  /* 0x0000001408067c25 */ /* 0x002fe2000f8e0002 */
[C---:B------:R-:W-:Y:S01]  /*8660*/  IADD3 R28, P1, PT, R225.reuse, 0x40, RZ ;  /* 0x00000040e11c7810 */ /* 0x040fe20007f3e0ff */
[----:B------:R4:W1:Y:S01]  /*8670*/  LDS.128 R44, [R0+0x16000] ;  /* 0x01600000002c7984 */ /* 0x0008620000000c00 */
[----:B------:R-:W-:Y:S01]  /*8680*/  IADD3 R29, P0, PT, R225, 0x60, RZ ;  /* 0x00000060e11d7810 */ /* 0x000fe20007f1e0ff */
[----:B------:R-:W-:Y:S02]  /*8690*/  IMAD.X R30, RZ, RZ, RZ, P2 ;  /* 0x000000ffff1e7224 */ /* 0x000fe400010e06ff */
[----:B------:R4:W1:Y:S01]  /*86a0*/  LDS.128 R52, [R0+0x17000] ;  /* 0x0170000000347984 */ /* 0x0008620000000c00 */
[----:B------:R-:W-:-:S03]  /*86b0*/  IMAD R16, R9, UR20, R7 ;  /* 0x0000001409107c24 */ /* 0x000fc6000f8e0207 */
[----:B------:R4:W1:Y:S04]  /*86c0*/  LDS.128 R32, [R0+0x19000] ;  /* 0x0190000000207984 */ /* 0x0008680000000c00 */
[----:B------:R4:W1:Y:S04]  /*86d0*/  LDS.128 R40, [R0+0x1a000] ;  /* 0x01a0000000287984 */ /* 0x0008680000000c00 */
[----:B------:R4:W1:Y:S01]  /*86e0*/  LDS.128 R48, [R0+0x1b000] ;  /* 0x01b0000000307984 */ /* 0x0008620000000c00 */
[----:B--23--:R-:W-:Y:S05]  /*86f0*/  @P3 BRA `(.L_x_369) ;  /* 0x00000000002c3947 */ /* 0x00cfea0003800000 */
[----:B------:R-:W2:Y:S01]  /*8700*/  LDS.128 R8, [R0+0xc000] ;  /* 0x00c0000000087984 */ /* 0x000ea20000000c00 */
[----:B------:R-:W3:Y:S01]  /*8710*/  LDCU.64 UR8, c[0x0][0x560] ;  /* 0x0000ac00ff0877ac */ /* 0x000ee20008000a00 */
[----:B------:R-:W-:Y:S02]  /*8720*/  MOV R2, R6 ;  /* 0x0000000600027202 */ /* 0x000fe40000000f00 */
[----:B------:R-:W4:Y:S01]  /*8730*/  LDS.128 R12, [R0+0x10000] ;  /* 0x01000000000c7984 */ /* 0x000f220000000c00 */
[----:B------:R-:W-:-:S03]  /*8740*/  MOV R3, R16 ;  /* 0x0000001000037202 */ /* 0x000fc60000000f00 */
[----:B------:R-:W-:-:S04]  /*8750*/  IMAD.WIDE.U32 R2, R225, UR12, R2 ;  /* 0x0000000ce1027c25 */ /* 0x000fc8000f8e0002 */
[----:B------:R-:W-:Y:S01]  /*8760*/  IMAD R3, R225, UR13, R3 ;  /* 0x0000000de1037c24 */ /* 0x000fe2000f8e0203 */
[----:B---3--:R-:W-:-:S04]  /*8770*/  LEA R4, P2, R2, UR8, 0x1 ;  /* 0x0000000802047c11 */ /* 0x008fc8000f8408ff */
[----:B------:R-:W-:-:S05]  /*8780*/  LEA.HI.X R5, R2, UR9, R3, 0x1, P2 ;  /* 0x0000000902057c11 */ /* 0x000fca00090f0c03 */
[----:B--2---:R2:W-:Y:S04]  /*8790*/  STG.E.128 desc[UR32][R4.64], R8 ;  /* 0x0000000804007986 */ /* 0x0045e8000c101d20 */
[----:B----4-:R2:W-:Y:S02]  /*87a0*/  STG.E.128 desc[UR32][R4.64+0x80], R12 ;  /* 0x0000800c04007986 */ /* 0x0105e4000c101d20 */
.L_x_369:
[----:B------:R-:W-:Y:S05]  /*87b0*/  BSYNC.RECONVERGENT B0 ;  /* 0x0000000000007941 */ /* 0x000fea0003800200 */
.L_x_368:
[----:B------:R-:W-:Y:S04]  /*87c0*/  BSSY.RECONVERGENT B0, `(.L_x_370) ;  /* 0x000000d000007945 */ /* 0x000fe80003800200 */
[----:B------:R-:W-:Y:S05]  /*87d0*/  @P6 BRA `(.L_x_371) ;  /* 0x00000000002c6947 */ /* 0x000fea0003800000 */
[----:B------:R-:W3:Y:S01]  /*87e0*/  LDCU.64 UR8, c[0x0][0x560] ;  /* 0x0000ac00ff0877ac */ /* 0x000ee20008000a00 */
[----:B------:R-:W-:Y:S01]  /*87f0*/  MOV R2, R6 ;  /* 0x0000000600027202 */ /* 0x000fe20000000f00 */
[----:B--2---:R-:W-:Y:S01]  /*8800*/  IMAD R4, R30, UR12, RZ ;  /* 0x0000000c1e047c24 */ /* 0x004fe2000f8e02ff */
[----:B------:R-:W-:-:S03]  /*8810*/  MOV R3, R16 ;  /* 0x0000001000037202 */ /* 0x000fc60000000f00 */
[C---:B------:R-:W-:Y:S02]  /*8820*/  IMAD R4, R18.reuse, UR13, R4 ;  /* 0x0000000d12047c24 */ /* 0x040fe4000f8e0204 */
[----:B------:R-:W-:-:S05]  /*8830*/  IMAD.WIDE.U32 R2, R18, UR12, R2 ;  /* 0x0000000c12027c25 */ /* 0x000fca000f8e0002 */
[----:B------:R-:W-:Y:S02]  /*8840*/  IADD3 R3, PT, PT, R4, R3, RZ ;  /* 0x0000000304037210 */ /* 0x000fe40007ffe0ff */
[----:B---3--:R-:W-:-:S04]  /*8850*/  LEA R4, P2, R2, UR8, 0x1 ;  /* 0x0000000802047c11 */ /* 0x008fc8000f8408ff */
[----:B------:R-:W-:-:S05]  /*8860*/  LEA.HI.X R5, R2, UR9, R3, 0x1, P2 ;  /* 0x0000000902057c11 */ /* 0x000fca00090f0c03 */
[----:B------:R3:W-:Y:S04]  /*8870*/  STG.E.128 desc[UR32][R4.64], R24 ;  /* 0x0000001804007986 */ /* 0x0007e8000c101d20 */
[----:B------:R3:W-:Y:S02]  /*8880*/  STG.E.128 desc[UR32][R4.64+0x80], R20 ;  /* 0x0000801404007986 */ /* 0x0007e4000c101d20 */
.L_x_371:
[----:B------:R-:W-:Y:S05]  /*8890*/  BSYNC.RECONVERGENT B0 ;  /* 0x0000000000007941 */ /* 0x000fea0003800200 */
.L_x_370:
[----:B--2---:R2:W1:Y:S01]  /*88a0*/  LDS.128 R12, [R0+0xe000] ;  /* 0x00e00000000c7984 */ /* 0x0044620000000c00 */
[----:B------:R-:W-:Y:S01]  /*88b0*/  BSSY.RECONVERGENT B0, `(.L_x_372) ;  /* 0x0000010000007945 */ /* 0x000fe20003800200 */
[----:B---3--:R-:W-:Y:S02]  /*88c0*/  SHF.L.U32 R21, R17, 0x3, RZ ;  /* 0x0000000311157819 */ /* 0x008fe400000006ff */
[----:B------:R2:W3:Y:S01]  /*88d0*/  LDS.128 R8, [R0+0x12000] ;  /* 0x0120000000087984 */ /* 0x0004e20000000c00 */
[----:B------:R-:W-:Y:S01]  /*88e0*/  IADD3.X R20, PT, PT, RZ, RZ, RZ, P1, !PT ;  /* 0x000000ffff147210 */ /* 0x000fe20000ffe4ff */
[----:B------:R-:W-:Y:S06]  /*88f0*/  @P5 BRA `(.L_x_373) ;  /* 0x00000000002c5947 */ /* 0x000fec0003800000 */
[----:B------:R-:W4:Y:S01]  /*8900*/  LDCU.64 UR8, c[0x0][0x560] ;  /* 0x0000ac00ff0877ac */ /* 0x000f220008000a00 */
[----:B------:R-:W-:Y:S01]  /*8910*/  MOV R2, R6 ;  /* 0x0000000600027202 */ /* 0x000fe20000000f00 */
[----:B------:R-:W-:Y:S01]  /*8920*/  IMAD R4, R20, UR12, RZ ;  /* 0x0000000c14047c24 */ /* 0x000fe2000f8e02ff */
[----:B------:R-:W-:-:S03]  /*8930*/  MOV R3, R16 ;  /* 0x0000001000037202 */ /* 0x000fc60000000f00 */
[C---:B------:R-:W-:Y:S02]  /*8940*/  IMAD R4, R28.reuse, UR13, R4 ;  /* 0x0000000d1c047c24 */ /* 0x040fe4000f8e0204 */
[----:B------:R-:W-:-:S05]  /*8950*/  IMAD.WIDE.U32 R2, R28, UR12, R2 ;  /* 0x0000000c1c027c25 */ /* 0x000fca000f8e0002 */
[----:B------:R-:W-:Y:S02]  /*8960*/  IADD3 R3, PT, PT, R4, R3, RZ ;  /* 0x0000000304037210 */ /* 0x000fe40007ffe0ff */
[----:B----4-:R-:W-:-:S04]  /*8970*/  LEA R4, P1, R2, UR8, 0x1 ;  /* 0x0000000802047c11 */ /* 0x010fc8000f8208ff */
[----:B------:R-:W-:-:S05]  /*8980*/  LEA.HI.X R5, R2, UR9, R3, 0x1, P1 ;  /* 0x0000000902057c11 */ /* 0x000fca00088f0c03 */
[----:B-1----:R1:W-:Y:S04]  /*8990*/  STG.E.128 desc[UR32][R4.64], R12 ;  /* 0x0000000c04007986 */ /* 0x0023e8000c101d20 */
[----:B---3--:R1:W-:Y:S02]  /*89a0*/  STG.E.128 desc[UR32][R4.64+0x80], R8 ;  /* 0x0000800804007986 */ /* 0x0083e4000c101d20 */
.L_x_373:
[----:B------:R-:W-:Y:S05]  /*89b0*/  BSYNC.RECONVERGENT B0 ;  /* 0x0000000000007941 */ /* 0x000fea0003800200 */
.L_x_372:
[----:B-1----:R1:W1:Y:S01]  /*89c0*/  LDS.128 R12, [R0+0xf000] ;  /* 0x00f00000000c7984 */ /* 0x0022620000000c00 */
[----:B------:R-:W-:Y:S01]  /*89d0*/  BSSY.RECONVERGENT B0, `(.L_x_374) ;  /* 0x0000011000007945 */ /* 0x000fe20003800200 */
[----:B------:R-:W-:Y:S01]  /*89e0*/  IMAD.U32 R17, RZ, RZ, UR10 ;  /* 0x0000000aff117e24 */ /* 0x000fe2000f8e00ff */
[----:B------:R-:W-:Y:S01]  /*89f0*/  IADD3.X R19, PT, PT, RZ, RZ, RZ, P0, !PT ;  /* 0x000000ffff137210 */ /* 0x000fe200007fe4ff */
[----:B---3--:R3:W1:Y:S01]  /*8a00*/  LDS.128 R8, [R0+0x13000] ;  /* 0x0130000000087984 */ /* 0x0086620000000c00 */
[----:B------:R-:W-:Y:S01]  /*8a10*/  LOP3.LUT R21, R21, 0x38, RZ, 0xc0, !PT ;  /* 0x0000003815157812 */ /* 0x000fe200078ec0ff */
[----:B------:R-:W-:Y:S06]  /*8a20*/  @P4 BRA `(.L_x_375) ;  /* 0x00000000002c4947 */ /* 0x000fec0003800000 */
[----:B------:R-:W2:Y:S01]  /*8a30*/  LDCU.64 UR8, c[0x0][0x560] ;  /* 0x0000ac00ff0877ac */ /* 0x000ea20008000a00 */
[----:B------:R-:W-:Y:S01]  /*8a40*/  MOV R2, R6 ;  /* 0x0000000600027202 */ /* 0x000fe20000000f00 */
[----:B------:R-:W-:Y:S01]  /*8a50*/  IMAD R7, R19, UR12, RZ ;  /* 0x0000000c13077c24 */ /* 0x000fe2000f8e02ff */
[----:B------:R-:W-:-:S03]  /*8a60*/  MOV R3, R16 ;  /* 0x0000001000037202 */ /* 0x000fc60000000f00 */
[----:B------:R-:W-:-:S04]  /*8a70*/  IMAD.WIDE.U32 R4, R29, UR12, R2 ;  /* 0x0000000c1d047c25 */ /* 0x000fc8000f8e0002 */
[----:B------:R-:W-:-:S05]  /*8a80*/  IMAD R2, R29, UR13, R7 ;  /* 0x0000000d1d027c24 */ /* 0x000fca000f8e0207 */
[----:B------:R-:W-:Y:S02]  /*8a90*/  IADD3 R3, PT, PT, R2, R5, RZ ;  /* 0x0000000502037210 */ /* 0x000fe40007ffe0ff */
[----:B--2---:R-:W-:-:S04]  /*8aa0*/  LEA R2, P0, R4, UR8, 0x1 ;  /* 0x0000000804027c11 */ /* 0x004fc8000f8008ff */
[----:B------:R-:W-:-:S05]  /*8ab0*/  LEA.HI.X R3, R4, UR9, R3, 0x1, P0 ;  /* 0x0000000904037c11 */ /* 0x000fca00080f0c03 */
[----:B-1----:R1:W-:Y:S04]  /*8ac0*/  STG.E.128 desc[UR32][R2.64], R12 ;  /* 0x0000000c02007986 */ /* 0x0023e8000c101d20 */
[----:B------:R1:W-:Y:S02]  /*8ad0*/  STG.E.128 desc[UR32][R2.64+0x80], R8 ;  /* 0x0000800802007986 */ /* 0x0003e4000c101d20 */
.L_x_375:
[----:B------:R-:W-:Y:S05]  /*8ae0*/  BSYNC.RECONVERGENT B0 ;  /* 0x0000000000007941 */ /* 0x000fea0003800200 */
.L_x_374:
[----:B-1----:R1:W1:Y:S01]  /*8af0*/  LDS.128 R12, [R0+0x14000] ;  /* 0x01400000000c7984 */ /* 0x0022620000000c00 */
[----:B------:R-:W-:Y:S01]  /*8b00*/  MOV R2, R21 ;  /* 0x0000001500027202 */ /* 0x000fe20000000f00 */
[----:B------:R-:W-:Y:S01]  /*8b10*/  UIMAD UR15, UR15, UR10, URZ ;  /* 0x0000000a0f0f72a4 */ /* 0x000fe2000f8e02ff */
[----:B------:R-:W-:Y:S01]  /*8b20*/  MOV R3, RZ ;  /* 0x000000ff00037202 */ /* 0x000fe20000000f00 */
[----:B------:R1:W1:Y:S01]  /*8b30*/  LDS.128 R8, [R0+0x18000] ;  /* 0x0180000000087984 */ /* 0x0002620000000c00 */
[----:B------:R-:W-:Y:S01]  /*8b40*/  BSSY.RECONVERGENT B0, `(.L_x_376) ;  /* 0x0000011000007945 */ /* 0x000fe20003800200 */
[----:B------:R-:W-:Y:S01]  /*8b50*/  UIMAD UR15, UR14, UR11, UR15 ;  /* 0x0000000b0e0f72a4 */ /* 0x000fe2000f8e020f */
[----:B------:R-:W-:-:S03]  /*8b60*/  IMAD.WIDE.U32 R2, R17, UR14, R2 ;  /* 0x0000000e11027c25 */ /* 0x000fc6000f8e0002 */
[----:B------:R-:W-:-:S04]  /*8b70*/  IADD3 R2, P0, PT, R2, UR16, RZ ;  /* 0x0000001002027c10 */ /* 0x000fc8000ff1e0ff */
[----:B------:R-:W-:-:S03]  /*8b80*/  IADD3.X R3, PT, PT, R31, UR15, R3, P0, !PT ;  /* 0x0000000f1f037c10 */ /* 0x000fc600087fe403 */
[----:B------:R-:W-:-:S04]  /*8b90*/  IMAD.WIDE.U32 R6, R56, UR20, R2 ;  /* 0x0000001438067c25 */ /* 0x000fc8000f8e0002 */
[----:B------:R-:W-:Y:S01]  /*8ba0*/  IMAD R16, R57, UR20, R7 ;  /* 0x0000001439107c24 */ /* 0x000fe2000f8e0207 */
[----:B------:R-:W-:Y:S06]  /*8bb0*/  @P3 BRA `(.L_x_377) ;  /* 0x0000000000243947 */ /* 0x000fec0003800000 */
[----:B------:R-:W1:Y:S01]  /*8bc0*/  LDCU.64 UR8, c[0x0][0x568] ;  /* 0x0000ad00ff0877ac */ /* 0x000e620008000a00 */
[----:B------:R-:W-:Y:S02]  /*8bd0*/  MOV R2, R6 ;  /* 0x0000000600027202 */ /* 0x000fe40000000f00 */
[----:B------:R-:W-:-:S03]  /*8be0*/  MOV R3, R16 ;  /* 0x0000001000037202 */ /* 0x000fc60000000f00 */
[----:B------:R-:W-:-:S04]  /*8bf0*/  IMAD.WIDE.U32 R4, R225, UR10, R2 ;  /* 0x0000000ae1047c25 */ /* 0x000fc8000f8e0002 */
[----:B-1234-:R-:W-:Y:S01]  /*8c00*/  IMAD R0, R225, UR11, R5 ;  /* 0x0000000be1007c24 */ /* 0x01efe2000f8e0205 */
[----:B------:R-:W-:-:S04]  /*8c10*/  LEA R2, P0, R4, UR8, 0x1 ;  /* 0x0000000804027c11 */ /* 0x000fc8000f8008ff */
[----:B------:R-:W-:-:S05]  /*8c20*/  LEA.HI.X R3, R4, UR9, R0, 0x1, P0 ;  /* 0x0000000904037c11 */ /* 0x000fca00080f0c00 */
[----:B------:R1:W-:Y:S04]  /*8c30*/  STG.E.128 desc[UR32][R2.64], R12 ;  /* 0x0000000c02007986 */ /* 0x0003e8000c101d20 */
[----:B------:R1:W-:Y:S02]  /*8c40*/  STG.E.128 desc[UR32][R2.64+0x80], R8 ;  /* 0x0000800802007986 */ /* 0x0003e4000c101d20 */
.L_x_377:
[----:B------:R-:W-:Y:S05]  /*8c50*/  BSYNC.RECONVERGENT B0 ;  /* 0x0000000000007941 */ /* 0x000fea0003800200 */
.L_x_376:
[----:B------:R-:W-:Y:S04]  /*8c60*/  BSSY.RECONVERGENT B0, `(.L_x_378) ;  /* 0x000000d000007945 */ /* 0x000fe80003800200 */
[----:B------:R-:W-:Y:S05]  /*8c70*/  @P6 BRA `(.L_x_379) ;  /* 0x00000000002c6947 */ /* 0x000fea0003800000 */
[----:B------:R-:W2:Y:S01]  /*8c80*/  LDCU.64 UR8, c[0x0][0x568] ;  /* 0x0000ad00ff0877ac */ /* 0x000ea20008000a00 */
[----:B-1----:R-:W-:Y:S01]  /*8c90*/  MOV R2, R6 ;  /* 0x0000000600027202 */ /* 0x002fe20000000f00 */
[----:B--234-:R-:W-:Y:S01]  /*8ca0*/  IMAD R0, R30, UR10, RZ ;  /* 0x0000000a1e007c24 */ /* 0x01cfe2000f8e02ff */
[----:B------:R-:W-:-:S03]  /*8cb0*/  MOV R3, R16 ;  /* 0x0000001000037202 */ /* 0x000fc60000000f00 */
[C---:B------:R-:W-:Y:S02]  /*8cc0*/  IMAD R0, R18.reuse, UR11, R0 ;  /* 0x0000000b12007c24 */ /* 0x040fe4000f8e0200 */
[----:B------:R-:W-:-:S05]  /*8cd0*/  IMAD.WIDE.U32 R2, R18, UR10, R2 ;  /* 0x0000000a12027c25 */ /* 0x000fca000f8e0002 */
[----:B------:R-:W-:Y:S02]  /*8ce0*/  IADD3 R0, PT, PT, R0, R3, RZ ;  /* 0x0000000300007210 */ /* 0x000fe40007ffe0ff */
[----:B------:R-:W-:-:S04]  /*8cf0*/  LEA R4, P0, R2, UR8, 0x1 ;  /* 0x0000000802047c11 */ /* 0x000fc8000f8008ff */
[----:B------:R-:W-:-:S05]  /*8d00*/  LEA.HI.X R5, R2, UR9, R0, 0x1, P0 ;  /* 0x0000000902057c11 */ /* 0x000fca00080f0c00 */
[----:B------:R1:W-:Y:S04]  /*8d10*/  STG.E.128 desc[UR32][R4.64], R36 ;  /* 0x0000002404007986 */ /* 0x0003e8000c101d20 */
[----:B------:R1:W-:Y:S02]  /*8d20*/  STG.E.128 desc[UR32][R4.64+0x80], R32 ;  /* 0x0000802004007986 */ /* 0x0003e4000c101d20 */
.L_x_379:
[----:B------:R-:W-:Y:S05]  /*8d30*/  BSYNC.RECONVERGENT B0 ;  /* 0x0000000000007941 */ /* 0x000fea0003800200 */
.L_x_378:
        /* <DEDUP_REMOVED lines=13> */
.L_x_381:
[----:B------:R-:W-:Y:S05]  /*8e10*/  BSYNC.RECONVERGENT B0 ;  /* 0x0000000000007941 */ /* 0x000fea0003800200 */
.L_x_380:
        /* <DEDUP_REMOVED lines=12> */
.L_x_360:
[----:B------:R-:W-:Y:S05]  /*8ee0*/  BSYNC.RECONVERGENT B1 ;  /* 0x0000000000017941 */ /* 0x000fea0003800200 */
.L_x_330:
[----:B------:R-:W2:Y:S01]  /*8ef0*/  LDCU UR9, c[0x0][0x438] ;  /* 0x00008700ff0977ac */ /* 0x000ea20008000800 */
[----:B------:R-:W4:Y:S01]  /*8f00*/  LDCU UR10, c[0x0][0x370] ;  /* 0x00006e00ff0a77ac */ /* 0x000f220008000800 */
[----:B--2---:R-:W-:-:S04]  /*8f10*/  UIADD3 UR9, UPT, UPT, UR9, 0x7f, URZ ;  /* 0x0000007f09097890 */ /* 0x004fc8000fffe0ff */
[----:B------:R-:W-:Y:S02]  /*8f20*/  USHF.R.S32.HI UR8, URZ, 0x1f, UR9 ;  /* 0x0000001fff087899 */ /* 0x000fe40008011409 */
[----:B----4-:R-:W-:Y:S02]  /*8f30*/  UIADD3 UR35, UPT, UPT, UR10, UR35, URZ ;  /* 0x000000230a237290 */ /* 0x010fe4000fffe0ff */
[----:B------:R-:W-:Y:S01]  /*8f40*/  ULEA.HI UR8, UR8, UR9, URZ, 0x7 ;  /* 0x0000000908087291 */ /* 0x000fe2000f8f38ff */
[----:B------:R-:W-:-:S03]  /*8f50*/  UMOV UR10, UR19 ;  /* 0x00000013000a7c82 */ /* 0x000fc60008000000 */
[----:B------:R-:W-:-:S04]  /*8f60*/  USHF.R.S32.HI UR8, URZ, 0x7, UR8 ;  /* 0x00000007ff087899 */ /* 0x000fc80008011408 */
[----:B------:R-:W-:-:S09]  /*8f70*/  UISETP.GE.AND UP0, UPT, UR35, UR8, UPT ;  /* 0x000000082300728c */ /* 0x000fd2000bf06270 */
[----:B------:R-:W-:Y:S05]  /*8f80*/  BRA.U !UP0, `(.L_x_382) ;  /* 0xffffff7108dc7547 */ /* 0x000fea000b83ffff */
[----:B------:R-:W-:Y:S05]  /*8f90*/  EXIT ;  /* 0x000000000000794d */ /* 0x000fea0003800000 */
.L_x_383:
        /* <DEDUP_REMOVED lines=14> */
.L_x_2418:


//--------------------- .text._ZN5flash44flash_bwd_dq_dk_dv_loop_seqk_parallel_kernelI23Flash_bwd_kernel_traitsILi128ELi64ELi128ELi8ELi2ELi4ELi2ELb0ELb0EN7cutlass10bfloat16_tE19Flash_kernel_traitsILi128ELi64ELi128ELi8ES3_EELb0ELb0ELb0ELb0ELb0ELb0ELb0EEEvNS_16Flash_bwd_paramsE --------------------------
	.section	.text._ZN5flash44flash_bwd_dq_dk_dv_loop_seqk_parallel_kernelI23Flash_bwd_kernel_traitsILi128ELi64ELi128ELi8ELi2ELi4ELi2ELb0ELb0EN7cutlass10bfloat16_tE19Flash_kernel_traitsILi128ELi64ELi128ELi8ES3_EELb0ELb0ELb0ELb0ELb0ELb0ELb0EEEvNS_16Flash_bwd_paramsE,"ax",@progbits
	.align	128
        .global         _ZN5flash44flash_bwd_dq_dk_dv_loop_seqk_parallel_kernelI23Flash_bwd_kernel_traitsILi128ELi64ELi128ELi8ELi2ELi4ELi2ELb0ELb0EN7cutlass10bfloat16_tE19Flash_kernel_traitsILi128ELi64ELi128ELi8ES3_EELb0ELb0ELb0ELb0ELb0ELb0ELb0EEEvNS_16Flash_bwd_paramsE
        .type           _ZN5flash44flash_bwd_dq_dk_dv_loop_seqk_parallel_kernelI23Flash_bwd_kernel_traitsILi128ELi64ELi128ELi8ELi2ELi4ELi2ELb0ELb0EN7cutlass10bfloat16_tE19Flash_kernel_traitsILi128ELi64ELi128ELi8ES3_EELb0ELb0ELb0ELb0ELb0ELb0ELb0EEEvNS_16Flash_bwd_paramsE,@function
        .size           _ZN5flash44flash_bwd_dq_dk_dv_loop_seqk_parallel_kernelI23Flash_bwd_kernel_traitsILi128ELi64ELi128ELi8ELi2ELi4ELi2ELb0ELb0EN7cutlass10bfloat16_tE19Flash_kernel_traitsILi128ELi64ELi128ELi8ES3_EELb0ELb0ELb0ELb0ELb0ELb0ELb0EEEvNS_16Flash_bwd_paramsE,(.L_x_2419 - _ZN5flash44flash_bwd_dq_dk_dv_loop_seqk_parallel_kernelI23Flash_bwd_kernel_traitsILi128ELi64ELi128ELi8ELi2ELi4ELi2ELb0ELb0EN7cutlass10bfloat16_tE19Flash_kernel_traitsILi128ELi64ELi128ELi8ES3_EELb0ELb0ELb0ELb0ELb0ELb0ELb0EEEvNS_16Flash_bwd_paramsE)
        .other          _ZN5flash44flash_bwd_dq_dk_dv_loop_seqk_parallel_kernelI23Flash_bwd_kernel_traitsILi128ELi64ELi128ELi8ELi2ELi4ELi2ELb0ELb0EN7cutlass10bfloat16_tE19Flash_kernel_traitsILi128ELi64ELi128ELi8ES3_EELb0ELb0ELb0ELb0ELb0ELb0ELb0EEEvNS_16Flash_bwd_paramsE,@"STO_CUDA_ENTRY STV_DEFAULT"
_ZN5flash44flash_bwd_dq_dk_dv_loop_seqk_parallel_kernelI23Flash_bwd_kernel_traitsILi128ELi64ELi128ELi8ELi2ELi4ELi2ELb0ELb0EN7cutlass10bfloat16_tE19Flash_kernel_traitsILi128ELi64ELi128ELi8ES3_EELb0ELb0ELb0ELb0ELb0ELb0ELb0EEEvNS_16Flash_bwd_paramsE:
.text._ZN5flash44flash_bwd_dq_dk_dv_loop_seqk_parallel_kernelI23Flash_bwd_kernel_traitsILi128ELi64ELi128ELi8ELi2ELi4ELi2ELb0ELb0EN7cutlass10bfloat16_tE19Flash_kernel_traitsILi128ELi64ELi128ELi8ES3_EELb0ELb0ELb0ELb0ELb0ELb0ELb0EEEvNS_16Flash_bwd_paramsE:
        /* <DEDUP_REMOVED lines=12> */
[----:B------:R-:W3:Y:S01]  /*00c0*/  S2UR UR24, SR_CgaCtaId ;  /* 0x00000000001879c3 */ /* 0x000ee20000008800 */
[----:B------:R-:W4:Y:S01]  /*00d0*/  LDCU.64 UR4, c[0x0][0x468] ;  /* 0x00008d00ff0477ac */ /* 0x000f220008000a00 */
[----:B------:R-:W5:Y:S06]  /*00e0*/  LDCU.U8 UR8, c[0x0][0x532] ;  /* 0x0000a640ff0877ac */ /* 0x000f6c0008000000 */
[----:B------:R-:W-:Y:S01]  /*00f0*/  S2UR UR23, SR_CTAID.Z ;  /* 0x00000000001779c3 */ /* 0x000fe20000002700 */
[----:B------:R-:W3:Y:S01]  /*0100*/  LDCU UR10, c[0x0][0x438] ;  /* 0x00008700ff0a77ac */ /* 0x000ee20008000800 */
[----:B------:R-:W3:Y:S06]  /*0110*/  LDCU.64 UR34, c[0x0][0x358] ;  /* 0x00006b00ff2277ac */ /* 0x000eec0008000a00 */
[----:B------:R-:W-:Y:S01]  /*0120*/  S2UR UR21, SR_CTAID.X ;  /* 0x00000000001579c3 */ /* 0x000fe20000002500 */
[----:B-1----:R-:W-:-:S02]  /*0130*/  ULEA UR40, UP0, UR45, UR40, 0x2 ;  /* 0x000000282d287291 */ /* 0x002fc4000f8010ff */
[----:B--2---:R-:W-:Y:S02]  /*0140*/  UISETP.NE.U32.AND UP1, UPT, UR6, URZ, UPT ;  /* 0x000000ff0600728c */ /* 0x004fe4000bf25070 */
[----:B------:R-:W-:Y:S02]  /*0150*/  ULEA.HI.X UR41, UR45, UR41, URZ, 0x2, UP0 ;  /* 0x000000292d297291 */ /* 0x000fe400080f14ff */
[----:B------:R-:W-:Y:S01]  /*0160*/  UISETP.NE.U32.AND UP0, UPT, UR6, URZ, UPT ;  /* 0x000000ff0600728c */ /* 0x000fe2000bf05070 */
[----:B------:R-:W-:Y:S01]  /*0170*/  S2UR UR18, SR_CTAID.Y ;  /* 0x00000000001279c3 */ /* 0x000fe20000002600 */
[----:B----4-:R-:W-:Y:S02]  /*0180*/  UISETP.EQ.U32.AND UP2, UPT, UR4, URZ, UPT ;  /* 0x000000ff0400728c */ /* 0x010fe4000bf42070 */
[----:B------:R-:W-:Y:S02]  /*0190*/  UISETP.NE.U32.AND UP6, UPT, UR4, URZ, UPT ;  /* 0x000000ff0400728c */ /* 0x000fe4000bfc5070 */
[----:B------:R-:W-:-:S02]  /*01a0*/  UISETP.NE.AND.EX UP5, UPT, UR7, URZ, UPT, UP1 ;  /* 0x000000ff0700728c */ /* 0x000fc4000bfa5310 */
[----:B------:R-:W-:Y:S01]  /*01b0*/  UISETP.NE.AND.EX UP4, UPT, UR7, URZ, UPT, UP0 ;  /* 0x000000ff0700728c */ /* 0x000fe2000bf85300 */
[----:B------:R-:W1:Y:S01]  /*01c0*/  S2UR UR4, SR_CgaCtaId ;  /* 0x00000000000479c3 */ /* 0x000e620000008800 */
[----:B------:R-:W2:Y:S01]  /*01d0*/  LDCU.64 UR6, c[0x0][0x470] ;  /* 0x00008e00ff0677ac */ /* 0x000ea20008000a00 */
[----:B-----5:R-:W-:Y:S02]  /*01e0*/  UISETP.NE.AND UP3, UPT, UR8, URZ, UPT ;  /* 0x000000ff0800728c */ /* 0x020fe4000bf65270 */
[----:B------:R-:W-:-:S04]  /*01f0*/  UISETP.NE.AND.EX UP6, UPT, UR5, URZ, UPT, UP6 ;  /* 0x000000ff0500728c */ /* 0x000fc8000bfc5360 */
[----:B------:R-:W4:Y:S01]  /*0200*/  S2UR UR20, SR_CTAID.Z ;  /* 0x00000000001479c3 */ /* 0x000f220000002700 */
        /* <DEDUP_REMOVED lines=8> */
[----:B------:R-:W2:Y:S01]  /*0290*/  @!UP4 LDCU UR22, c[0x0][0x434] ;  /* 0x00008680ff16c7ac */ /* 0x000ea20008000800 */
[----:B---3--:R-:W-:-:S02]  /*02a0*/  ULEA UR24, UR24, UR8, 0x18 ;  /* 0x0000000818187291 */ /* 0x008fc4000f8ec0ff */
[----:B-1----:R-:W-:Y:S02]  /*02b0*/  ULEA UR4, UR4, UR5, 0x18 ;  /* 0x0000000504047291 */ /* 0x002fe4000f8ec0ff */
[----:B------:R-:W-:Y:S01]  /*02c0*/  UISETP.NE.AND.EX UP3, UPT, UR7, URZ, UPT, UP0 ;  /* 0x000000ff0700728c */ /* 0x000fe2000bf65300 */
[----:B------:R-:W-:Y:S01]  /*02d0*/  UMOV UR30, 0xffffc000 ;  /* 0xffffc000001e7882 */ /* 0x000fe20000000000 */
[----:B------:R-:W-:Y:S01]  /*02e0*/  UMOV UR31, URZ ;  /* 0x000000ff001f7c82 */ /* 0x000fe20008000000 */
[----:B------:R-:W-:-:S08]  /*02f0*/  UMOV UR32, URZ ;  /* 0x000000ff00207c82 */ /* 0x000fd00008000000 */
.L_x_465:
[----:B-1----:R-:W1:Y:S01]  /*0300*/  LDCU.64 UR8, c[0x0][0x478] ;  /* 0x00008f00ff0877ac */ /* 0x002e620008000a00 */
[----:B------:R-:W-:Y:S02]  /*0310*/  PLOP3.LUT P1, PT, PT, PT, UP3, 0x80, 0x8 ;  /* 0x000000000008781c */ /* 0x000fe40003f2f038 */
[----:B------:R-:W-:Y:S01]  /*0320*/  PLOP3.LUT P4, PT, PT, PT, UP5, 0x80, 0x8 ;  /* 0x000000000008781c */ /* 0x000fe20003f8f058 */
[----:B------:R-:W-:Y:S01]  /*0330*/  @UP3 ULEA UR12, UP0, UR45, UR6, 0x2 ;  /* 0x000000062d0c3291 */ /* 0x000fe2000f8010ff */
[----:B------:R-:W-:Y:S01]  /*0340*/  PLOP3.LUT P2, PT, PT, PT, UP4, 0x80, 0x8 ;  /* 0x000000000008781c */ /* 0x000fe20003f4f048 */
[----:B------:R-:W-:Y:S02]  /*0350*/  UISETP.NE.AND UP2, UPT, UR26, URZ, UPT ;  /* 0x000000ff1a00728c */ /* 0x000fe4000bf45270 */
[----:B------:R-:W-:Y:S02]  /*0360*/  @UP3 ULEA.HI.X UR13, UR45, UR7, URZ, 0x2, UP0 ;  /* 0x000000072d0d3291 */ /* 0x000fe400080f14ff */
[----:B------:R-:W-:-:S04]  /*0370*/  IMAD.U32 R4, RZ, RZ, UR12 ;  /* 0x0000000cff047e24 */ /* 0x000fc8000f8e00ff */
[----:B------:R-:W-:Y:S01]  /*0380*/  IMAD.U32 R5, RZ, RZ, UR13 ;  /* 0x0000000dff057e24 */ /* 0x000fe2000f8e00ff */
[----:B----4-:R-:W-:Y:S02]  /*0390*/  UIMAD.WIDE.U32 UR12, UR45, 0x4, UR28 ;  /* 0x000000042d0c78a5 */ /* 0x010fe4000f8e001c */
[----:B-1----:R-:W-:Y:S02]  /*03a0*/  UISETP.NE.U32.AND UP0, UPT, UR8, URZ, UPT ;  /* 0x000000ff0800728c */ /* 0x002fe4000bf05070 */
[----:B------:R-:W3:Y:S02]  /*03b0*/  @P1 LDG.E R6, desc[UR34][R4.64] ;  /* 0x0000002204061981 */ /* 0x000ee4000c1e1900 */
[----:B------:R-:W-:-:S06]  /*03c0*/  UISETP.NE.AND.EX UP0, UPT, UR9, URZ, UPT, UP0 ;  /* 0x000000ff0900728c */ /* 0x000fcc000bf05300 */
[----:B------:R-:W-:-:S05]  /*03d0*/  PLOP3.LUT P0, PT, PT, PT, UP0, 0x80, 0x8 ;  /* 0x000000000008781c */ /* 0x000fca0003f0f008 */
[----:B------:R-:W-:Y:S01]  /*03e0*/  @UP0 ULEA UR14, UP1, UR45, UR8, 0x2 ;  /* 0x000000082d0e0291 */ /* 0x000fe2000f8210ff */
[----:B------:R-:W-:Y:S01]  /*03f0*/  PLOP3.LUT P3, PT, PT, PT, UP2, 0x80, 0x8 ;  /* 0x000000000008781c */ /* 0x000fe20003f6f028 */
[----:B------:R-:W1:Y:S02]  /*0400*/  @!UP0 LDCU UR5, c[0x0][0x43c] ;  /* 0x00008780ff0587ac */ /* 0x000e640008000800 */
[----:B------:R-:W-:Y:S02]  /*0410*/  @UP0 ULEA.HI.X UR15, UR45, UR9, URZ, 0x2, UP1 ;  /* 0x000000092d0f0291 */ /* 0x000fe400088f14ff */
[----:B--2---:R-:W-:Y:S01]  /*0420*/  IMAD.U32 R2, RZ, RZ, UR14 ;  /* 0x0000000eff027e24 */ /* 0x004fe2000f8e00ff */
[----:B------:R-:W4:Y:S03]  /*0430*/  @!UP0 LDCU.64 UR8, c[0x0][0x488] ;  /* 0x00009100ff0887ac */ /* 0x000f260008000a00 */
[----:B------:R-:W-:-:S05]  /*0440*/  IMAD.U32 R3, RZ, RZ, UR15 ;  /* 0x0000000fff037e24 */ /* 0x000fca000f8e00ff */
[----:B-----5:R5:W2:Y:S01]  /*0450*/  @P0 LDG.E R4, desc[UR34][R2.64] ;  /* 0x0000002202040981 */ /* 0x020aa2000c1e1900 */
[----:B------:R-:W-:Y:S01]  /*0460*/  UMOV UR36, URZ ;  /* 0x000000ff00247c82 */ /* 0x000fe20008000000 */
[----:B----4-:R-:W-:-:S04]  /*0470*/  @!UP0 UISETP.NE.U32.AND UP1, UPT, UR8, URZ, UPT ;  /* 0x000000ff0800828c */ /* 0x010fc8000bf25070 */
[----:B------:R-:W-:Y:S01]  /*0480*/  @!UP0 UISETP.NE.AND.EX UP1, UPT, UR9, URZ, UPT, UP1 ;  /* 0x000000ff0900828c */ /* 0x000fe2000bf25310 */
[----:B------:R-:W-:Y:S01]  /*0490*/  UMOV UR16, 0xffffffff ;  /* 0xffffffff00107882 */ /* 0x000fe20000000000 */
[----:B------:R-:W-:Y:S02]  /*04a0*/  UMOV UR37, 0xffffffff ;  /* 0xffffffff00257882 */ /* 0x000fe40000000000 */
[----:B-1----:R-:W-:Y:S01]  /*04b0*/  @!UP0 USEL UR8, UR5, URZ, UP1 ;  /* 0x000000ff05088287 */ /* 0x002fe20008800000 */
[----:B-----5:R-:W-:Y:S02]  /*04c0*/  IMAD.U32 R2, RZ, RZ, UR12 ;  /* 0x0000000cff027e24 */ /* 0x020fe4000f8e00ff */
[----:B------:R-:W-:-:S05]  /*04d0*/  IMAD.U32 R3, RZ, RZ, UR13 ;  /* 0x0000000dff037e24 */ /* 0x000fca000f8e00ff */
[----:B------:R-:W4:Y:S04]  /*04e0*/  @P4 LDG.E R5, desc[UR34][R2.64] ;  /* 0x0000002202054981 */ /* 0x000f28000c1e1900 */
[----:B------:R1:W5:Y:S02]  /*04f0*/  @P2 LDG.E R0, desc[UR34][R2.64+0x4] ;  /* 0x0000042202002981 */ /* 0x000364000c1e1900 */
[----:B-1----:R-:W-:Y:S02]  /*0500*/  IMAD.U32 R2, RZ, RZ, UR40 ;  /* 0x00000028ff027e24 */ /* 0x002fe4000f8e00ff */
[----:B------:R-:W-:-:S05]  /*0510*/  IMAD.U32 R3, RZ, RZ, UR41 ;  /* 0x00000029ff037e24 */ /* 0x000fca000f8e00ff */
[----:B------:R-:W5:Y:S01]  /*0520*/  @!P3 LDG.E R2, desc[UR34][R2.64] ;  /* 0x000000220202b981 */ /* 0x000f62000c1e1900 */
[----:B------:R-:W-:Y:S01]  /*0530*/  USHF.L.U32 UR27, UR38, 0x7, URZ ;  /* 0x00000007261b7899 */ /* 0x000fe200080006ff */
[----:B---3--:R-:W-:Y:S02]  /*0540*/  @P1 R2UR UR36, R6 ;  /* 0x00000000062412ca */ /* 0x008fe400000e0000 */
[----:B--2---:R-:W-:-:S13]  /*0550*/  @P0 R2UR UR33, R4 ;  /* 0x00000000042102ca */ /* 0x004fda00000e0000 */
[----:B------:R-:W-:Y:S01]  /*0560*/  @UP0 UIADD3 UR33, UPT, UPT, UR33, -UR36, URZ ;  /* 0x8000002421210290 */ /* 0x000fe2000fffe0ff */
[----:B----4-:R-:W-:Y:S02]  /*0570*/  @P4 R2UR UR16, R5 ;  /* 0x00000000051042ca */ /* 0x010fe400000e0000 */
[----:B-----5:R-:W-:Y:S02]  /*0580*/  @P2 R2UR UR5, R0 ;  /* 0x00000000000522ca */ /* 0x020fe400000e0000 */
[----:B------:R-:W-:Y:S01]  /*0590*/  @!P3 R2UR UR37, R2 ;  /* 0x000000000225b2ca */ /* 0x000fe200000e0000 */
        /* <DEDUP_REMOVED lines=10> */
.L_x_384:
[----:B------:R-:W-:Y:S01]  /*0640*/  @!UP0 UIADD3 UR33, UPT, UPT, UR8, UR10, -UR36 ;  /* 0x0000000a08218290 */ /* 0x000fe2000fffe824 */
[----:B------:R-:W-:Y:S01]  /*0650*/  @!UP4 UMOV UR47, UR22 ;  /* 0x00000016002fcc82 */ /* 0x000fe20008000000 */
        /* <DEDUP_REMOVED lines=11> */
[----:B------:R-:W-:Y:S02]  /*0710*/  ULEA UR44, UR39, 0xffffffc0, 0x6 ;  /* 0xffffffc0272c7891 */ /* 0x000fe4000f8e30ff */
[----:B-1----:R-:W-:Y:S02]  /*0720*/  @!UP1 UIMAD.WIDE.U32 UR50, UR45, UR10, URZ ;  /* 0x0000000a2d3292a5 */ /* 0x002fe4000f8e00ff */
[----:B--2---:R-:W-:Y:S02]  /*0730*/  @UP1 UIMAD.WIDE.U32 UR12, UR16, UR8, URZ ;  /* 0x00000008100c12a5 */ /* 0x004fe4000f8e00ff */
[----:B------:R-:W-:Y:S02]  /*0740*/  @!UP1 UIMAD UR49, UR45, UR11, UR51 ;  /* 0x0000000b2d3192a4 */ /* 0x000fe4000f8e0233 */
[----:B------:R-:W-:Y:S02]  /*0750*/  @UP1 UIMAD UR49, UR16, UR9, UR13 ;  /* 0x00000009103112a4 */ /* 0x000fe4000f8e020d */
[----:B------:R-:W-:Y:S01]  /*0760*/  USHF.R.S32.HI UR51, URZ, 0x1f, UR44 ;  /* 0x0000001fff337899 */ /* 0x000fe2000801142c */
        /* <DEDUP_REMOVED lines=10> */
[----:B------:R-:W-:-:S03]  /*0810*/  UIMAD UR9, UR45, UR9, UR11 ;  /* 0x000000092d0972a4 */ /* 0x000fc6000f8e020b */
[----:B------:R-:W-:-:S03]  /*0820*/  UMOV UR48, UR10 ;  /* 0x0000000a00307c82 */ /* 0x000fc60008000000 */
[----:B------:R-:W-:Y:S01]  /*0830*/  MOV R20, UR9 ;  /* 0x0000000900147c02 */ /* 0x000fe20008000f00 */
[----:B------:R-:W-:Y:S06]  /*0840*/  BRA `(.L_x_387) ;  /* 0x00000000001c7947 */ /* 0x000fec0003800000 */
.L_x_386:
[----:B------:R-:W1:Y:S01]  /*0850*/  LDCU.64 UR14, c[0x0][0x3b8] ;  /* 0x00007700ff0e77ac */ /* 0x000e620008000a00 */
[----:B------:R-:W-:-:S04]  /*0860*/  UIADD3 UR5, UPT, UPT, UR36, UR37, URZ ;  /* 0x0000002524057290 */ /* 0x000fc8000fffe0ff */
[----:B-1----:R-:W-:Y:S02]  /*0870*/  UIMAD.WIDE.U32 UR8, UR5, UR14, URZ ;  /* 0x0000000e050872a5 */ /* 0x002fe4000f8e00ff */
[----:B------:R-:W-:-:S04]  /*0880*/  UIMAD UR5, UR5, UR15, URZ ;  /* 0x0000000f050572a4 */ /* 0x000fc8000f8e02ff */
[----:B------:R-:W-:Y:S01]  /*0890*/  UIADD3 UR5, UPT, UPT, UR9, UR5, URZ ;  /* 0x0000000509057290 */ /* 0x000fe2000fffe0ff */
[----:B------:R-:W-:-:S05]  /*08a0*/  UMOV UR48, UR8 ;  /* 0x0000000800307c82 */ /* 0x000fca0008000000 */
[----:B------:R-:W-:-:S07]  /*08b0*/  MOV R20, UR5 ;  /* 0x0000000500147c02 */ /* 0x000fce0008000f00 */
.L_x_387:
        /* <DEDUP_REMOVED lines=44> */
.L_x_388:
[----:B------:R-:W1:Y:S01]  /*0b80*/  LDCU.64 UR12, c[0x0][0x3c0] ;  /* 0x00007800ff0c77ac */ /* 0x000e620008000a00 */
[----:B------:R-:W-:-:S04]  /*0b90*/  UIADD3 UR8, UPT, UPT, UR36, UR37, URZ ;  /* 0x0000002524087290 */ /* 0x000fc8000fffe0ff */
[----:B-1----:R-:W-:Y:S02]  /*0ba0*/  UIMAD.WIDE.U32 UR10, UR8, UR12, URZ ;  /* 0x0000000c080a72a5 */ /* 0x002fe4000f8e00ff */
[----:B------:R-:W-:-:S04]  /*0bb0*/  UIMAD UR8, UR8, UR13, URZ ;  /* 0x0000000d080872a4 */ /* 0x000fc8000f8e02ff */
[----:B------:R-:W-:Y:S01]  /*0bc0*/  UIADD3 UR8, UPT, UPT, UR11, UR8, URZ ;  /* 0x000000080b087290 */ /* 0x000fe2000fffe0ff */
[----:B------:R-:W-:-:S05]  /*0bd0*/  UMOV UR46, UR10 ;  /* 0x0000000a002e7c82 */ /* 0x000fca0008000000 */
[----:B------:R-:W-:-:S07]  /*0be0*/  MOV R24, UR8 ;  /* 0x0000000800187c02 */ /* 0x000fce0008000f00 */
.L_x_389:
        /* <DEDUP_REMOVED lines=28> */
.L_x_390:
[----:B------:R-:W-:Y:S02]  /*0db0*/  UIMAD.WIDE.U32 UR10, UR54, UR16, URZ ;  /* 0x00000010360a72a5 */ /* 0x000fe4000f8e00ff */
[----:B------:R-:W-:-:S04]  /*0dc0*/  UIMAD UR8, UR55, UR16, URZ ;  /* 0x00000010370872a4 */ /* 0x000fc8000f8e02ff */
[----:B------:R-:W-:-:S12]  /*0dd0*/  UIADD3 UR8, UPT, UPT, UR11, UR8, URZ ;  /* 0x000000080b087290 */ /* 0x000fd8000fffe0ff */
.L_x_391:
        /* <DEDUP_REMOVED lines=20> */
.L_x_392:
[----:B------:R-:W1:Y:S01]  /*0f20*/  LDCU UR55, c[0x0][0x434] ;  /* 0x00008680ff3777ac */ /* 0x000e620008000800 */
[----:B------:R-:W-:-:S04]  /*0f30*/  UIMAD UR11, UR45, UR17, UR23 ;  /* 0x000000112d0b72a4 */ /* 0x000fc8000f8e0217 */
[----:B-1----:R-:W-:Y:S02]  /*0f40*/  UIMAD UR55, UR11, UR55, URZ ;  /* 0x000000370b3772a4 */ /* 0x002fe4000f8e02ff */
.L_x_393:
        /* <DEDUP_REMOVED lines=11> */
.L_x_394:
[----:B------:R-:W1:Y:S01]  /*1000*/  LDCU UR54, c[0x0][0x444] ;  /* 0x00008880ff3677ac */ /* 0x000e620008000800 */
[----:B------:R-:W-:-:S04]  /*1010*/  UIMAD UR9, UR45, UR17, UR23 ;  /* 0x000000112d0972a4 */ /* 0x000fc8000f8e0217 */
[----:B-1----:R-:W-:-:S12]  /*1020*/  UIMAD UR54, UR9, UR54, URZ ;  /* 0x00000036093672a4 */ /* 0x002fd8000f8e02ff */
.L_x_395:
[----:B------:R-:W1:Y:S01]  /*1030*/  S2R R28, SR_TID.X ;  /* 0x00000000001c7919 */ /* 0x000e620000002100 */
[----:B------:R-:W-:Y:S01]  /*1040*/  USHF.R.S32.HI UR9, URZ, 0x1f, UR53 ;  /* 0x0000001fff097899 */ /* 0x000fe20008011435 */
[----:B------:R-:W2:Y:S01]  /*1050*/  LDC.64 R10, c[0x0][0x3b0] ;  /* 0x0000ec00ff0a7b82 */ /* 0x000ea20000000a00 */
[----:B------:R-:W-:Y:S01]  /*1060*/  UIADD3 UR53, UP1, UP0, UR60, UR10, UR53 ;  /* 0x0000000a3c357290 */ /* 0x000fe2000f83e035 */
[----:B------:R-:W-:Y:S01]  /*1070*/  IMAD.MOV.U32 R13, RZ, RZ, RZ ;  /* 0x000000ffff0d7224 */ /* 0x000fe200078e00ff */
        /* <DEDUP_REMOVED lines=9> */
[----:B------:R-:W-:Y:S02]  /*1110*/  ULEA UR55, UR39, UR55, 0x6 ;  /* 0x0000003727377291 */ /* 0x000fe4000f8e30ff */
[----:B-----5:R-:W-:Y:S01]  /*1120*/  UIMAD UR16, UR51, UR8, URZ ;  /* 0x00000008331072a4 */ /* 0x020fe2000f8e02ff */
[----:B-1----:R-:W-:Y:S01]  /*1130*/  IMAD.SHL.U32 R29, R28, 0x8, RZ ;  /* 0x000000081c1d7824 */ /* 0x002fe200078e00ff */
[----:B------:R-:W-:Y:S01]  /*1140*/  MOV R4, UR10 ;  /* 0x0000000a00047c02 */ /* 0x000fe20008000f00 */
[----:B------:R-:W-:Y:S01]  /*1150*/  IMAD.U32 R0, RZ, RZ, UR8 ;  /* 0x00000008ff007e24 */ /* 0x000fe2000f8e00ff */
[----:B------:R-:W-:Y:S01]  /*1160*/  UIMAD UR16, UR44, UR9, UR16 ;  /* 0x000000092c1072a4 */ /* 0x000fe2000f8e0210 */
[----:B------:R-:W-:Y:S02]  /*1170*/  SHF.R.U32.HI R25, RZ, 0x3, R28 ;  /* 0x00000003ff197819 */ /* 0x000fe4000001161c */
[----:B------:R-:W-:-:S02]  /*1180*/  LOP3.LUT R12, R29, 0x38, RZ, 0xc0, !PT ;  /* 0x000000381d0c7812 */ /* 0x000fc400078ec0ff */
[----:B------:R-:W-:Y:S01]  /*1190*/  SHF.R.U32.HI R9, RZ, 0x5, R28 ;  /* 0x00000005ff097819 */ /* 0x000fe2000001161c */
[C---:B------:R-:W-:Y:S01]  /*11a0*/  VIADD R27, R25.reuse, 0x60 ;  /* 0x00000060191b7836 */ /* 0x040fe20000000000 */
[----:B------:R-:W-:Y:S02]  /*11b0*/  IADD3 R2, P0, PT, R12, UR58, RZ ;  /* 0x0000003a0c027c10 */ /* 0x000fe4000ff1e0ff */
[----:B------:R-:W-:Y:S02]  /*11c0*/  LOP3.LUT R8, R28, 0x1f, RZ, 0xc0, !PT ;  /* 0x0000001f1c087812 */ /* 0x000fe400078ec0ff */
[----:B------:R-:W-:Y:S01]  /*11d0*/  IADD3 R26, PT, PT, R25, 0x40, RZ ;  /* 0x00000040191a7810 */ /* 0x000fe20007ffe0ff */
[----:B------:R-:W-:Y:S01]  /*11e0*/  IMAD.X R3, RZ, RZ, UR43, P0 ;  /* 0x0000002bff037e24 */ /* 0x000fe200080e06ff */
[----:B------:R-:W-:Y:S01]  /*11f0*/  USHF.L.U64.HI UR43, UR8, 0x5, UR9 ;  /* 0x00000005082b7899 */ /* 0x000fe20008010209 */
[----:B------:R-:W-:Y:S02]  /*1200*/  IMAD R8, R9, UR42, R8 ;  /* 0x0000002a09087c24 */ /* 0x000fe4000f8e0208 */
[----:B------:R-:W-:-:S04]  /*1210*/  IMAD.WIDE.U32 R2, R0, UR44, R2 ;  /* 0x0000002c00027c25 */ /* 0x000fc8000f8e0002 */
[----:B------:R-:W-:Y:S01]  /*1220*/  VIADD R3, R3, UR16 ;  /* 0x0000001003037c36 */ /* 0x000fe20008000000 */
[----:B------:R-:W1:Y:S01]  /*1230*/  LDCU.64 UR16, c[0x0][0x3c8] ;  /* 0x00007900ff1077ac */ /* 0x000e620008000a00 */
[----:B------:R-:W-:Y:S02]  /*1240*/  IMAD.U32 R0, RZ, RZ, UR11 ;  /* 0x0000000bff007e24 */ /* 0x000fe4000f8e00ff */
[----:B------:R-:W-:Y:S01]  /*1250*/  IMAD.WIDE.U32 R2, R4, UR23, R2 ;  /* 0x0000001704027c25 */ /* 0x000fe2000f8e0002 */
[----:B------:R-:W5:Y:S03]  /*1260*/  LDCU.64 UR10, c[0x0][0x550] ;  /* 0x0000aa00ff0a77ac */ /* 0x000f660008000a00 */
[----:B------:R-:W-:Y:S02]  /*1270*/  IMAD R3, R0, UR23, R3 ;  /* 0x0000001700037c24 */ /* 0x000fe4000f8e0203 */
[----:B--2---:R-:W-:-:S02]  /*1280*/  IMAD R0, R10, UR51, RZ ;  /* 0x000000330a007c24 */ /* 0x004fc4000f8e02ff */
[----:B------:R-:W-:-:S04]  /*1290*/  IMAD.WIDE.U32 R4, R10, UR44, R12 ;  /* 0x0000002c0a047c25 */ /* 0x000fc8000f8e000c */
[----:B------:R-:W-:Y:S01]  /*12a0*/  IMAD R0, R11, UR44, R0 ;  /* 0x0000002c0b007c24 */ /* 0x000fe2000f8e0200 */
[----:B------:R-:W-:Y:S01]  /*12b0*/  USHF.L.U32 UR44, UR8, 0x5, URZ ;  /* 0x00000005082c7899 */ /* 0x000fe200080006ff */
[C---:B------:R-:W-:Y:S01]  /*12c0*/  IMAD.WIDE.U32 R6, R25.reuse, UR8, R2 ;  /* 0x0000000819067c25 */ /* 0x040fe2000f8e0002 */
[----:B------:R-:W-:Y:S01]  /*12d0*/  IADD3 R2, P0, PT, R4, UR50, RZ ;  /* 0x0000003204027c10 */ /* 0x000fe2000ff1e0ff */
[----:B------:R-:W2:Y:S02]  /*12e0*/  LDCU.64 UR50, c[0x0][0x5e8] ;  /* 0x0000bd00ff3277ac */ /* 0x000ea40008000a00 */
[----:B------:R-:W-:Y:S01]  /*12f0*/  IMAD R17, R25, UR9, R7 ;  /* 0x0000000919117c24 */ /* 0x000fe2000f8e0207 */
[----:B------:R-:W-:Y:S01]  /*1300*/  IADD3.X R3, PT, PT, R5, UR49, R0, P0, !PT ;  /* 0x0000003105037c10 */ /* 0x000fe200087fe400 */
[----:B-1----:R-:W-:Y:S01]  /*1310*/  IMAD.U32 R0, RZ, RZ, UR16 ;  /* 0x00000010ff007e24 */ /* 0x002fe2000f8e00ff */
[----:B------:R-:W1:Y:S01]  /*1320*/  LDCU.64 UR8, c[0x0][0x380] ;  /* 0x00007000ff0877ac */ /* 0x000e620008000a00 */
[----:B----4-:R-:W-:Y:S01]  /*1330*/  IMAD.WIDE.U32 R4, R14, UR21, RZ ;  /* 0x000000150e047c25 */ /* 0x010fe2000f8e00ff */
[----:B-----5:R-:W-:Y:S01]  /*1340*/  LEA R243, P2, R6, UR10, 0x1 ;  /* 0x0000000a06f37c11 */ /* 0x020fe2000f8408ff */
[----:B------:R-:W-:-:S02]  /*1350*/  USHF.L.U32 UR49, UR42, 0x6, URZ ;  /* 0x000000062a317899 */ /* 0x000fc400080006ff */
[----:B------:R-:W-:Y:S01]  /*1360*/  IMAD.WIDE.U32 R2, R0, UR23, R2 ;  /* 0x0000001700027c25 */ /* 0x000fe2000f8e0002 */
[----:B------:R-:W-:Y:S01]  /*1370*/  MOV R0, UR17 ;  /* 0x0000001100007c02 */ /* 0x000fe20008000f00 */
[----:B------:R-:W4:Y:S01]  /*1380*/  LDCU.64 UR16, c[0x0][0x570] ;  /* 0x0000ae00ff1077ac */ /* 0x000f220008000a00 */
[----:B------:R-:W-:Y:S01]  /*1390*/  SEL R4, R4, RZ, P3 ;  /* 0x000000ff04047207 */ /* 0x000fe20001800000 */
[----:B------:R-:W-:Y:S01]  /*13a0*/  IMAD R7, R15, UR21, R5 ;  /* 0x000000150f077c24 */ /* 0x000fe2000f8e0205 */
[----:B------:R-:W-:Y:S01]  /*13b0*/  SHF.R.S32.HI R5, RZ, 0x1f, R8 ;  /* 0x0000001fff057819 */ /* 0x000fe20000011408 */
[----:B------:R-:W-:Y:S01]  /*13c0*/  IMAD R3, R0, UR23, R3 ;  /* 0x0000001700037c24 */ /* 0x000fe2000f8e0203 */
[----:B------:R-:W-:Y:S01]  /*13d0*/  IADD3 R9, P1, P0, R8, UR53, R4 ;  /* 0x0000003508097c10 */ /* 0x000fe2000f83e004 */
[----:B------:R-:W-:Y:S01]  /*13e0*/  IMAD.U32 R4, RZ, RZ, UR49 ;  /* 0x00000031ff047e24 */ /* 0x000fe2000f8e00ff */
[----:B------:R-:W-:Y:S01]  /*13f0*/  SEL R0, R7, RZ, P3 ;  /* 0x000000ff07007207 */ /* 0x000fe20001800000 */
[----:B------:R-:W-:Y:S01]  /*1400*/  IMAD.WIDE.U32 R2, R25, R10, R2 ;  /* 0x0000000a19027225 */ /* 0x000fe200078e0002 */
[----:B------:R-:W-:Y:S01]  /*1410*/  LEA.HI.X R242, R6, UR11, R17, 0x1, P2 ;  /* 0x0000000b06f27c11 */ /* 0x000fe200090f0c11 */
[----:B--2---:R-:W-:Y:S01]  /*1420*/  UIMAD.WIDE UR10, UR54, 0x4, UR50 ;  /* 0x00000004360a78a5 */ /* 0x004fe2000f8e0232 */
[----:B------:R-:W-:Y:S01]  /*1430*/  IADD3.X R5, PT, PT, R5, UR52, R0, P1, P0 ;  /* 0x0000003405057c10 */ /* 0x000fe20008fe0400 */
[----:B------:R-:W-:Y:S01]  /*1440*/  IMAD R3, R25, R11, R3 ;  /* 0x0000000b19037224 */ /* 0x000fe200078e0203 */
[----:B------:R-:W-:Y:S01]  /*1450*/  IADD3 R0, P0, PT, R9, UR49, RZ ;  /* 0x0000003109007c10 */ /* 0x000fe2000ff1e0ff */
[----:B------:R-:W-:Y:S01]  /*1460*/  IMAD.SHL.U32 R7, R10, 0x20, RZ ;  /* 0x000000200a077824 */ /* 0x000fe200078e00ff */
[----:B-1----:R-:W-:Y:S01]  /*1470*/  LEA R240, P1, R2, UR8, 0x1 ;  /* 0x0000000802f07c11 */ /* 0x002fe2000f8208ff */
[----:B---3--:R-:W-:Y:S01]  /*1480*/  UIMAD.WIDE UR50, UR55, 0x4, UR56 ;  /* 0x00000004373278a5 */ /* 0x008fe2000f8e0238 */
[----:B------:R-:W-:-:S02]  /*1490*/  LEA.HI.X.SX32 R4, R4, R5, 0x1, P0 ;  /* 0x0000000504047211 */ /* 0x000fc400000f0eff */
[----:B----4-:R-:W-:Y:S02]  /*14a0*/  LEA R236, P0, R0, UR16, 0x2 ;  /* 0x0000001000ec7c11 */ /* 0x010fe4000f8010ff */
[----:B------:R-:W-:Y:S02]  /*14b0*/  LEA.HI.X R239, R2, UR9, R3, 0x1, P1 ;  /* 0x0000000902ef7c11 */ /* 0x000fe400088f0c03 */
[----:B------:R-:W-:Y:S02]  /*14c0*/  LEA.HI.X R237, R0, UR17, R4, 0x2, P0 ;  /* 0x0000001100ed7c11 */ /* 0x000fe400080f1404 */
[C---:B------:R-:W-:Y:S02]  /*14d0*/  IADD3 R18, P2, PT, R25.reuse, 0x40, RZ ;  /* 0x0000004019127810 */ /* 0x040fe40007f5e0ff */
[C---:B------:R-:W-:Y:S02]  /*14e0*/  IADD3 R15, P0, PT, R25.reuse, 0x20, RZ ;  /* 0x00000020190f7810 */ /* 0x040fe40007f1e0ff */
[C---:B------:R-:W-:Y:S01]  /*14f0*/  IADD3 R19, P1, PT, R25.reuse, 0x60, RZ ;  /* 0x0000006019137810 */ /* 0x040fe20007f3e0ff */
[----:B------:R-:W-:Y:S01]  /*1500*/  IMAD.X R21, RZ, RZ, RZ, P2 ;  /* 0x000000ffff157224 */ /* 0x000fe200010e06ff */
[----:B------:R-:W-:Y:S01]  /*1510*/  SHF.L.U64.HI R11, R10, 0x5, R11 ;  /* 0x000000050a0b7819 */ /* 0x000fe2000001020b */
[----:B------:R-:W-:Y:S01]  /*1520*/  VIADD R10, R25, 0x20 ;  /* 0x00000020190a7836 */ /* 0x000fe20000000000 */
[----:B------:R-:W-:Y:S01]  /*1530*/  IADD3.X R22, PT, PT, RZ, RZ, RZ, P1, !PT ;  /* 0x000000ffff167210 */ /* 0x000fe20000ffe4ff */
[----:B------:R-:W-:Y:S01]  /*1540*/  IMAD.X R17, RZ, RZ, RZ, P0 ;  /* 0x000000ffff117224 */ /* 0x000fe200000e06ff */
[----:B------:R-:W-:Y:S01]  /*1550*/  LOP3.LUT R14, R12, 0x40, RZ, 0xfc, !PT ;  /* 0x000000400c0e7812 */ /* 0x000fe200078efcff */
        /* <DEDUP_REMOVED lines=14> */
.L_x_397:
[----:B------:R-:W1:Y:S01]  /*1640*/  LDCU.64 UR10, c[0x0][0x5c0] ;  /* 0x0000b800ff0a77ac */ /* 0x000e620008000a00 */
[----:B------:R-:W-:-:S04]  /*1650*/  UIADD3 UR8, UPT, UPT, UR36, UR37, URZ ;  /* 0x0000002524087290 */ /* 0x000fc8000fffe0ff */
[----:B-1----:R-:W-:Y:S02]  /*1660*/  UIMAD.WIDE.U32 UR16, UR8, UR10, URZ ;  /* 0x0000000a081072a5 */ /* 0x002fe4000f8e00ff */
[----:B------:R-:W-:-:S04]  /*1670*/  UIMAD UR8, UR8, UR11, URZ ;  /* 0x0000000b080872a4 */ /* 0x000fc8000f8e02ff */
[----:B------:R-:W-:-:S06]  /*1680*/  UIADD3 UR8, UPT, UPT, UR17, UR8, URZ ;  /* 0x0000000811087290 */ /* 0x000fcc000fffe0ff */
[----:B------:R-:W-:Y:S02]  /*1690*/  MOV R0, UR8 ;  /* 0x0000000800007c02 */ /* 0x000fe40008000f00 */
.L_x_398:
        /* <DEDUP_REMOVED lines=13> */
.L_x_399:
[----:B------:R-:W1:Y:S01]  /*1770*/  LDCU.64 UR8, c[0x0][0x5c8] ;  /* 0x0000b900ff0877ac */ /* 0x000e620008000a00 */
[----:B------:R-:W-:-:S04]  /*1780*/  UIADD3 UR36, UPT, UPT, UR36, UR37, URZ ;  /* 0x0000002524247290 */ /* 0x000fc8000fffe0ff */
[----:B-1----:R-:W-:Y:S02]  /*1790*/  UIMAD.WIDE.U32 UR14, UR36, UR8, URZ ;  /* 0x00000008240e72a5 */ /* 0x002fe4000f8e00ff */
[----:B------:R-:W-:-:S04]  /*17a0*/  UIMAD UR36, UR36, UR9, URZ ;  /* 0x00000009242472a4 */ /* 0x000fc8000f8e02ff */
[----:B------:R-:W-:-:S06]  /*17b0*/  UIADD3 UR36, UPT, UPT, UR15, UR36, URZ ;  /* 0x000000240f247290 */ /* 0x000fcc000fffe0ff */
[----:B------:R-:W-:-:S07]  /*17c0*/  MOV R9, UR36 ;  /* 0x0000002400097c02 */ /* 0x000fce0008000f00 */
.L_x_400:
        /* <DEDUP_REMOVED lines=30> */
.L_x_402:
[----:B------:R-:W-:Y:S05]  /*19b0*/  BSYNC.RECONVERGENT B0 ;  /* 0x0000000000007941 */ /* 0x000fea0003800200 */
.L_x_401:
        /* <DEDUP_REMOVED lines=16> */
.L_x_404:
[----:B------:R-:W-:Y:S05]  /*1ac0*/  BSYNC.RECONVERGENT B0 ;  /* 0x0000000000007941 */ /* 0x000fea0003800200 */
.L_x_403:
[----:B------:R-:W-:Y:S04]  /*1ad0*/  BSSY.RECONVERGENT B0, `(.L_x_405) ;  /* 0x0000010000007945 */ /* 0x000fe80003800200 */
[----:B------:R-:W-:Y:S05]  /*1ae0*/  @P4 BRA `(.L_x_406) ;  /* 0x0000000000384947 */ /* 0x000fea0003800000 */
[----:B------:R-:W3:Y:S01]  /*1af0*/  LDCU UR15, c[0x0][0x440] ;  /* 0x00008800ff0f77ac */ /* 0x000ee20008000800 */
[----:B-12---:R-:W-:Y:S01]  /*1b00*/  MOV R3, R8 ;  /* 0x0000000800037202 */ /* 0x006fe20000000f00 */
[----:B------:R-:W-:Y:S01]  /*1b10*/  IMAD R0, R21, UR10, RZ ;  /* 0x0000000a15007c24 */ /* 0x000fe2000f8e02ff */
[----:B------:R-:W1:Y:S01]  /*1b20*/  LDCU.64 UR12, c[0x0][0x560] ;  /* 0x0000ac00ff0c77ac */ /* 0x000e620008000a00 */
[----:B------:R-:W-:Y:S02]  /*1b30*/  IMAD.MOV.U32 R2, RZ, RZ, R6 ;  /* 0x000000ffff027224 */ /* 0x000fe400078e0006 */
[C---:B------:R-:W-:Y:S02]  /*1b40*/  IMAD R0, R18.reuse, UR11, R0 ;  /* 0x0000000b12007c24 */ /* 0x040fe4000f8e0200 */
[----:B------:R-:W-:-:S04]  /*1b50*/  IMAD.WIDE.U32 R4, R18, UR10, R2 ;  /* 0x0000000a12047c25 */ /* 0x000fc8000f8e0002 */
[----:B------:R-:W-:Y:S01]  /*1b60*/  IMAD.IADD R0, R5, 0x1, R0 ;  /* 0x0000000105007824 */ /* 0x000fe200078e0200 */
[----:B---3--:R-:W-:Y:S02]  /*1b70*/  ISETP.GE.AND P1, PT, R12, UR15, PT ;  /* 0x0000000f0c007c0c */ /* 0x008fe4000bf26270 */
[----:B------:R-:W-:Y:S02]  /*1b80*/  ISETP.GE.AND P0, PT, R14, UR15, PT ;  /* 0x0000000f0e007c0c */ /* 0x000fe4000bf06270 */
[----:B-1----:R-:W-:-:S04]  /*1b90*/  LEA R2, P2, R4, UR12, 0x1 ;  /* 0x0000000c04027c11 */ /* 0x002fc8000f8408ff */
[----:B------:R-:W-:-:S05]  /*1ba0*/  LEA.HI.X R3, R4, UR13, R0, 0x1, P2 ;  /* 0x0000000d04037c11 */ /* 0x000fca00090f0c00 */
[----:B------:R3:W-:Y:S04]  /*1bb0*/  @!P1 STG.E.128 desc[UR34][R2.64], RZ ;  /* 0x000000ff02009986 */ /* 0x0007e8000c101d22 */
[----:B------:R3:W-:Y:S02]  /*1bc0*/  @!P0 STG.E.128 desc[UR34][R2.64+0x80], RZ ;  /* 0x000080ff02008986 */ /* 0x0007e4000c101d22 */
.L_x_406:
[----:B------:R-:W-:Y:S05]  /*1bd0*/  BSYNC.RECONVERGENT B0 ;  /* 0x0000000000007941 */ /* 0x000fea0003800200 */
.L_x_405:
[----:B------:R-:W-:Y:S04]  /*1be0*/  BSSY.RECONVERGENT B0, `(.L_x_407) ;  /* 0x0000010000007945 */ /* 0x000fe80003800200 */
[----:B------:R-:W-:Y:S05]  /*1bf0*/  @P3 BRA `(.L_x_408) ;  /* 0x0000000000383947 */ /* 0x000fea0003800000 */
[----:B------:R-:W4:Y:S01]  /*1c00*/  LDCU UR15, c[0x0][0x440] ;  /* 0x00008800ff0f77ac */ /* 0x000f220008000800 */
[----:B-123--:R-:W-:Y:S01]  /*1c10*/  MOV R3, R8 ;  /* 0x0000000800037202 */ /* 0x00efe20000000f00 */
[----:B------:R-:W-:Y:S01]  /*1c20*/  IMAD R0, R22, UR10, RZ ;  /* 0x0000000a16007c24 */ /* 0x000fe2000f8e02ff */
[----:B------:R-:W1:Y:S01]  /*1c30*/  LDCU.64 UR12, c[0x0][0x560] ;  /* 0x0000ac00ff0c77ac */ /* 0x000e620008000a00 */
[----:B------:R-:W-:Y:S02]  /*1c40*/  IMAD.MOV.U32 R2, RZ, RZ, R6 ;  /* 0x000000ffff027224 */ /* 0x000fe400078e0006 */
[C---:B------:R-:W-:Y:S02]  /*1c50*/  IMAD R0, R19.reuse, UR11, R0 ;  /* 0x0000000b13007c24 */ /* 0x040fe4000f8e0200 */
[----:B------:R-:W-:-:S04]  /*1c60*/  IMAD.WIDE.U32 R4, R19, UR10, R2 ;  /* 0x0000000a13047c25 */ /* 0x000fc8000f8e0002 */
[----:B------:R-:W-:Y:S01]  /*1c70*/  IMAD.IADD R0, R5, 0x1, R0 ;  /* 0x0000000105007824 */ /* 0x000fe200078e0200 */
[----:B----4-:R-:W-:Y:S02]  /*1c80*/  ISETP.GE.AND P1, PT, R12, UR15, PT ;  /* 0x0000000f0c007c0c */ /* 0x010fe4000bf26270 */
[----:B------:R-:W-:Y:S02]  /*1c90*/  ISETP.GE.AND P0, PT, R14, UR15, PT ;  /* 0x0000000f0e007c0c */ /* 0x000fe4000bf06270 */
[----:B-1----:R-:W-:-:S04]  /*1ca0*/  LEA R2, P2, R4, UR12, 0x1 ;  /* 0x0000000c04027c11 */ /* 0x002fc8000f8408ff */
[----:B------:R-:W-:-:S05]  /*1cb0*/  LEA.HI.X R3, R4, UR13, R0, 0x1, P2 ;  /* 0x0000000d04037c11 */ /* 0x000fca00090f0c00 */
[----:B------:R4:W-:Y:S04]  /*1cc0*/  @!P1 STG.E.128 desc[UR34][R2.64], RZ ;  /* 0x000000ff02009986 */ /* 0x0009e8000c101d22 */
[----:B------:R4:W-:Y:S02]  /*1cd0*/  @!P0 STG.E.128 desc[UR34][R2.64+0x80], RZ ;  /* 0x000080ff02008986 */ /* 0x0009e4000c101d22 */
.L_x_408:
[----:B------:R-:W-:Y:S05]  /*1ce0*/  BSYNC.RECONVERGENT B0 ;  /* 0x0000000000007941 */ /* 0x000fea0003800200 */
.L_x_407:
[----:B------:R-:W5:Y:S01]  /*1cf0*/  LDCU.64 UR10, c[0x0][0x5e0] ;  /* 0x0000bc00ff0a77ac */ /* 0x000f620008000a00 */
[----:B-1234-:R-:W-:Y:S01]  /*1d00*/  MOV R2, UR8 ;  /* 0x0000000800027c02 */ /* 0x01efe20008000f00 */
[----:B------:R-:W-:Y:S01]  /*1d10*/  BSSY.RECONVERGENT B0, `(.L_x_409) ;  /* 0x0000017000007945 */ /* 0x000fe20003800200 */
[----:B------:R-:W-:-:S03]  /*1d20*/  UIMAD UR5, UR5, UR8, URZ ;  /* 0x00000008050572a4 */ /* 0x000fc6000f8e02ff */
[----:B------:R-:W-:Y:S01]  /*1d30*/  IMAD.WIDE.U32 R2, R2, UR27, R12 ;  /* 0x0000001b02027c25 */ /* 0x000fe2000f8e000c */
[----:B------:R-:W-:Y:S02]  /*1d40*/  UIMAD UR5, UR27, UR9, UR5 ;  /* 0x000000091b0572a4 */ /* 0x000fe4000f8e0205 */
[----:B------:R-:W-:-:S04]  /*1d50*/  IADD3 R2, P0, PT, R2, UR14, RZ ;  /* 0x0000000e02027c10 */ /* 0x000fc8000ff1e0ff */
[----:B------:R-:W-:Y:S02]  /*1d60*/  IADD3.X R3, PT, PT, R9, UR5, R3, P0, !PT ;  /* 0x0000000509037c10 */ /* 0x000fe400087fe403 */
[----:B-----5:R-:W-:Y:S02]  /*1d70*/  MOV R0, UR10 ;  /* 0x0000000a00007c02 */ /* 0x020fe40008000f00 */
[----:B------:R-:W-:-:S03]  /*1d80*/  MOV R4, UR11 ;  /* 0x0000000b00047c02 */ /* 0x000fc60008000f00 */
[----:B------:R-:W-:-:S04]  /*1d90*/  IMAD.WIDE.U32 R6, R0, UR23, R2 ;  /* 0x0000001700067c25 */ /* 0x000fc8000f8e0002 */
        /* <DEDUP_REMOVED lines=14> */
.L_x_410:
[----:B------:R-:W-:Y:S05]  /*1e80*/  BSYNC.RECONVERGENT B0 ;  /* 0x0000000000007941 */ /* 0x000fea0003800200 */
.L_x_409:
        /* <DEDUP_REMOVED lines=16> */
.L_x_412:
[----:B------:R-:W-:Y:S05]  /*1f90*/  BSYNC.RECONVERGENT B0 ;  /* 0x0000000000007941 */ /* 0x000fea0003800200 */
.L_x_411:
        /* <DEDUP_REMOVED lines=16> */
.L_x_414:
[----:B------:R-:W-:Y:S05]  /*20a0*/  BSYNC.RECONVERGENT B0 ;  /* 0x0000000000007941 */ /* 0x000fea0003800200 */
.L_x_413:
        /* <DEDUP_REMOVED lines=10> */
[----:B-1----:R-:W-:-:S04]  /*2150*/  LEA R2, P1, R4, UR10, 0x1 ;  /* 0x0000000a04027c11 */ /* 0x002fc8000f8208ff */
[----:B------:R-:W-:-:S07]  /*2160*/  LEA.HI.X R3, R4, UR11, R0, 0x1, P1 ;  /* 0x0000000b04037c11 */ /* 0x000fce00088f0c00 */
[----:B------:R1:W-:Y:S01]  /*2170*/  @!P0 STG.E.128 desc[UR34][R2.64], RZ ;  /* 0x000000ff02008986 */ /* 0x0003e2000c101d22 */
[----:B------:R-:W-:-:S13]  /*2180*/  ISETP.GE.AND P0, PT, R14, UR5, PT ;  /* 0x000000050e007c0c */ /* 0x000fda000bf06270 */
[----:B------:R-:W-:Y:S05]  /*2190*/  @P0 BRA `(.L_x_415) ;  /* 0x0000007c00340947 */ /* 0x000fea0003800000 */
[----:B------:R2:W-:Y:S01]  /*21a0*/  STG.E.128 desc[UR34][R2.64+0x80], RZ ;  /* 0x000080ff02007986 */ /* 0x0005e2000c101d22 */
[----:B------:R-:W-:Y:S05]  /*21b0*/  BRA `(.L_x_415) ;  /* 0x0000007c002c7947 */ /* 0x000fea0003800000 */
.L_x_396:
[----:B------:R-:W-:Y:S01]  /*21c0*/  UIMAD UR9, UR39, -0x40, UR47 ;  /* 0xffffffc0270978a4 */ /* 0x000fe2000f8e022f */
[----:B------:R-:W-:Y:S01]  /*21d0*/  @P3 BAR.SYNC.DEFER_BLOCKING 0x0 ;  /* 0x0000000000003b1d */ /* 0x000fe20000010000 */
[----:B------:R-:W-:Y:S01]  /*21e0*/  LOP3.LUT R0, R29, 0x1f8, RZ, 0xc0, !PT ;  /* 0x000001f81d007812 */ /* 0x000fe200078ec0ff */
[----:B------:R-:W-:-:S03]  /*21f0*/  ULOP3.LUT UR8, UR39, 0x80000001, URZ, 0xc0, !UPT ;  /* 0x8000000127087892 */ /* 0x000fc6000f8ec0ff */
[----:B------:R-:W-:Y:S01]  /*2200*/  ISETP.GE.AND P3, PT, R25, UR9, PT ;  /* 0x0000000919007c0c */ /* 0x000fe2000bf66270 */
[----:B------:R-:W-:Y:S01]  /*2210*/  UISETP.NE.AND UP0, UPT, UR8, 0x1, UPT ;  /* 0x000000010800788c */ /* 0x000fe2000bf05270 */
[----:B------:R-:W-:Y:S01]  /*2220*/  LOP3.LUT R0, R0, 0x38, R28, 0x78, !PT ;  /* 0x0000003800007812 */ /* 0x000fe200078e781c */
[----:B------:R-:W-:Y:S02]  /*2230*/  BSSY.RECONVERGENT B0, `(.L_x_416) ;  /* 0x0000019000007945 */ /* 0x000fe40003800200 */
[----:B------:R-:W-:Y:S01]  /*2240*/  USEL UR16, URZ, 0x4000, UP0 ;  /* 0x00004000ff107887 */ /* 0x000fe20008000000 */
[----:B------:R-:W-:-:S04]  /*2250*/  LOP3.LUT R0, R0, 0x1e00, R29, 0xf8, !PT ;  /* 0x00001e0000007812 */ /* 0x000fc800078ef81d */
[----:B------:R-:W-:-:S03]  /*2260*/  LEA R6, R0, UR24, 0x1 ;  /* 0x0000001800067c11 */ /* 0x000fc6000f8e08ff */
[----:B------:R-:W-:Y:S05]  /*2270*/  @P3 BRA `(.L_x_417) ;  /* 0x0000000000483947 */ /* 0x000fea0003800000 */
[----:B------:R-:W1:Y:S02]  /*2280*/  LDCU UR8, c[0x0][0x440] ;  /* 0x00008800ff0877ac */ /* 0x000e640008000800 */
[----:B-1----:R-:W-:Y:S02]  /*2290*/  ISETP.GE.AND P1, PT, R12, UR8, PT ;  /* 0x000000080c007c0c */ /* 0x002fe4000bf26270 */
[----:B------:R-:W-:-:S11]  /*22a0*/  ISETP.GE.AND P0, PT, R14, UR8, PT ;  /* 0x000000080e007c0c */ /* 0x000fd6000bf06270 */
[----:B------:R-:W-:Y:S02]  /*22b0*/  @!P1 IMAD.MOV.U32 R4, RZ, RZ, R243 ;  /* 0x000000ffff049224 */ /* 0x000fe400078e00f3 */
[--C-:B------:R-:W-:Y:S01]  /*22c0*/  @!P1 IMAD.MOV.U32 R5, RZ, RZ, R242.reuse ;  /* 0x000000ffff059224 */ /* 0x100fe200078e00f2 */
[----:B------:R-:W-:Y:S01]  /*22d0*/  @!P0 MOV R2, R243 ;  /* 0x000000f300028202 */ /* 0x000fe20000000f00 */
[----:B------:R-:W-:-:S03]  /*22e0*/  @!P0 IMAD.MOV.U32 R3, RZ, RZ, R242 ;  /* 0x000000ffff038224 */ /* 0x000fc600078e00f2 */
        /* <DEDUP_REMOVED lines=11> */
.L_x_417:
[----:B------:R2:W-:Y:S04]  /*23a0*/  STS.128 [R6+0x8000], RZ ;  /* 0x008000ff06007388 */ /* 0x0005e80000000c00 */
[----:B------:R2:W-:Y:S02]  /*23b0*/  STS.128 [R6+0xa000], RZ ;  /* 0x00a000ff06007388 */ /* 0x0005e40000000c00 */
.L_x_418:
[----:B------:R-:W-:Y:S05]  /*23c0*/  BSYNC.RECONVERGENT B0 ;  /* 0x0000000000007941 */ /* 0x000fea0003800200 */
.L_x_416:
[----:B------:R-:W-:Y:S01]  /*23d0*/  ISETP.GE.AND P4, PT, R10, UR9, PT ;  /* 0x000000090a007c0c */ /* 0x000fe2000bf86270 */
[----:B------:R-:W-:-:S12]  /*23e0*/  BSSY.RECONVERGENT B0, `(.L_x_419) ;  /* 0x0000016000007945 */ /* 0x000fd80003800200 */
[----:B------:R3:W-:Y:S04]  /*23f0*/  @P4 STS.128 [R6+0x9000], RZ ;  /* 0x009000ff06004388 */ /* 0x0007e80000000c00 */
[----:B------:R3:W-:Y:S01]  /*2400*/  @P4 STS.128 [R6+0xb000], RZ ;  /* 0x00b000ff06004388 */ /* 0x0007e20000000c00 */
[----:B------:R-:W-:Y:S05]  /*2410*/  @P4 BRA `(.L_x_420) ;  /* 0x0000000000484947 */ /* 0x000fea0003800000 */
[----:B------:R-:W4:Y:S01]  /*2420*/  LDCU UR8, c[0x0][0x440] ;  /* 0x00008800ff0877ac */ /* 0x000f220008000800 */
[----:B-1----:R-:W-:Y:S02]  /*2430*/  IMAD.U32 R2, RZ, RZ, UR44 ;  /* 0x0000002cff027e24 */ /* 0x002fe4000f8e00ff */
[----:B------:R-:W-:Y:S02]  /*2440*/  IMAD.U32 R3, RZ, RZ, UR44 ;  /* 0x0000002cff037e24 */ /* 0x000fe4000f8e00ff */
[----:B------:R-:W-:Y:S01]  /*2450*/  IMAD.U32 R0, RZ, RZ, UR43 ;  /* 0x0000002bff007e24 */ /* 0x000fe2000f8e00ff */
[----:B------:R-:W-:-:S04]  /*2460*/  LEA R2, P2, R2, R243, 0x1 ;  /* 0x000000f302027211 */ /* 0x000fc800078408ff */
[----:B------:R-:W-:Y:S02]  /*2470*/  LEA.HI.X R3, R3, R242, R0, 0x1, P2 ;  /* 0x000000f203037211 */ /* 0x000fe400010f0c00 */
[----:B----4-:R-:W-:Y:S02]  /*2480*/  ISETP.GE.AND P1, PT, R12, UR8, PT ;  /* 0x000000080c007c0c */ /* 0x010fe4000bf26270 */
        /* <DEDUP_REMOVED lines=11> */
.L_x_420:
[----:B------:R-:W-:Y:S05]  /*2540*/  BSYNC.RECONVERGENT B0 ;  /* 0x0000000000007941 */ /* 0x000fea0003800200 */
.L_x_419:
[----:B------:R-:W-:Y:S01]  /*2550*/  BSSY.RECONVERGENT B0, `(.L_x_421) ;  /* 0x0000017000007945 */ /* 0x000fe20003800200 */
[----:B------:R-:W-:-:S03]  /*2560*/  IADD3 R234, PT, PT, R6, UR16, RZ ;  /* 0x0000001006ea7c10 */ /* 0x000fc6000fffe0ff */
[----:B------:R-:W-:Y:S05]  /*2570*/  @P3 BRA `(.L_x_422) ;  /* 0x0000000000483947 */ /* 0x000fea0003800000 */
[----:B------:R-:W5:Y:S02]  /*2580*/  LDCU UR8, c[0x0][0x440] ;  /* 0x00008800ff0877ac */ /* 0x000f640008000800 */
[----:B-----5:R-:W-:Y:S02]  /*2590*/  ISETP.GE.AND P1, PT, R12, UR8, PT ;  /* 0x000000080c007c0c */ /* 0x020fe4000bf26270 */
[----:B------:R-:W-:-:S11]  /*25a0*/  ISETP.GE.AND P0, PT, R14, UR8, PT ;  /* 0x000000080e007c0c */ /* 0x000fd6000bf06270 */
[----:B-1----:R-:W-:Y:S02]  /*25b0*/  @!P1 IMAD.MOV.U32 R4, RZ, RZ, R240 ;  /* 0x000000ffff049224 */ /* 0x002fe400078e00f0 */
[--C-:B------:R-:W-:Y:S01]  /*25c0*/  @!P1 IMAD.MOV.U32 R5, RZ, RZ, R239.reuse ;  /* 0x000000ffff059224 */ /* 0x100fe200078e00ef */
[----:B----4-:R-:W-:Y:S01]  /*25d0*/  @!P0 MOV R2, R240 ;  /* 0x000000f000028202 */ /* 0x010fe20000000f00 */
[----:B------:R-:W-:-:S03]  /*25e0*/  @!P0 IMAD.MOV.U32 R3, RZ, RZ, R239 ;  /* 0x000000ffff038224 */ /* 0x000fc600078e00ef */
        /* <DEDUP_REMOVED lines=11> */
.L_x_422:
[----:B------:R1:W-:Y:S04]  /*26a0*/  STS.128 [R234], RZ ;  /* 0x000000ffea007388 */ /* 0x0003e80000000c00 */
[----:B------:R1:W-:Y:S02]  /*26b0*/  STS.128 [R234+0x2000], RZ ;  /* 0x002000ffea007388 */ /* 0x0003e40000000c00 */
.L_x_423:
[----:B------:R-:W-:Y:S05]  /*26c0*/  BSYNC.RECONVERGENT B0 ;  /* 0x0000000000007941 */ /* 0x000fea0003800200 */
.L_x_421:
[--C-:B------:R-:W-:Y:S01]  /*26d0*/  SHF.R.U32.HI R30, RZ, 0x1, R28.reuse ;  /* 0x00000001ff1e7819 */ /* 0x100fe2000001161c */
[----:B------:R-:W-:Y:S01]  /*26e0*/  IMAD.MOV.U32 R248, RZ, RZ, 0x7f800000 ;  /* 0x7f800000fff87424 */ /* 0x000fe200078e00ff */
[----:B------:R-:W-:Y:S01]  /*26f0*/  SHF.R.U32.HI R0, RZ, 0x2, R28 ;  /* 0x00000002ff007819 */ /* 0x000fe2000001161c */
[----:B------:R-:W-:Y:S01]  /*2700*/  IMAD.MOV.U32 R247, RZ, RZ, 0x7f800000 ;  /* 0x7f800000fff77424 */ /* 0x000fe200078e00ff */
[----:B------:R-:W-:Y:S01]  /*2710*/  LOP3.LUT R244, R30, 0x10, RZ, 0xc0, !PT ;  /* 0x000000101ef47812 */ /* 0x000fe200078ec0ff */
[----:B------:R-:W-:Y:S02]  /*2720*/  IMAD.MOV.U32 R246, RZ, RZ, 0x7f800000 ;  /* 0x7f800000fff67424 */ /* 0x000fe400078e00ff */
[----:B------:R-:W-:Y:S01]  /*2730*/  IMAD.MOV.U32 R245, RZ, RZ, 0x7f800000 ;  /* 0x7f800000fff57424 */ /* 0x000fe200078e00ff */
[----:B------:R-:W-:-:S04]  /*2740*/  LOP3.LUT R244, R244, 0x7, R0, 0xf8, !PT ;  /* 0x00000007f4f47812 */ /* 0x000fc800078ef800 */
[C---:B-1--4-:R-:W-:Y:S01]  /*2750*/  LOP3.LUT R2, R244.reuse, 0x20, RZ, 0xfc, !PT ;  /* 0x00000020f4027812 */ /* 0x052fe200078efcff */
[C---:B------:R-:W-:Y:S01]  /*2760*/  VIADD R3, R244.reuse, 0x8 ;  /* 0x00000008f4037836 */ /* 0x040fe20000000000 */
[C---:B------:R-:W-:Y:S01]  /*2770*/  ISETP.GE.AND P3, PT, R244.reuse, UR9, PT ;  /* 0x00000009f4007c0c */ /* 0x040fe2000bf66270 */
[----:B------:R-:W-:Y:S01]  /*2780*/  VIADD R0, R244, 0x28 ;  /* 0x00000028f4007836 */ /* 0x000fe20000000000 */
[----:B------:R-:W-:Y:S01]  /*2790*/  ISETP.GE.AND P1, PT, R2, UR9, PT ;  /* 0x0000000902007c0c */ /* 0x000fe2000bf26270 */
[----:B------:R-:W-:Y:S01]  /*27a0*/  IMAD.MOV.U32 R2, RZ, RZ, 0x4 ;  /* 0x00000004ff027424 */ /* 0x000fe200078e00ff */
[----:B------:R-:W-:Y:S02]  /*27b0*/  ISETP.GE.AND P2, PT, R3, UR9, PT ;  /* 0x0000000903007c0c */ /* 0x000fe4000bf46270 */
[----:B------:R-:W-:Y:S01]  /*27c0*/  ISETP.GE.AND P0, PT, R0, UR9, PT ;  /* 0x0000000900007c0c */ /* 0x000fe2000bf06270 */
[----:B------:R-:W-:-:S06]  /*27d0*/  IMAD.WIDE.U32 R2, R244, R2, UR50 ;  /* 0x00000032f4027e25 */ /* 0x000fcc000f8e0002 */
[----:B------:R1:W5:Y:S04]  /*27e0*/  @!P3 LDG.E R248, desc[UR34][R2.64] ;  /* 0x0000002202f8b981 */ /* 0x000368000c1e1900 */
[----:B------:R1:W5:Y:S04]  /*27f0*/  @!P2 LDG.E R247, desc[UR34][R2.64+0x20] ;  /* 0x0000202202f7a981 */ /* 0x000368000c1e1900 */
[----:B------:R1:W5:Y:S04]  /*2800*/  @!P1 LDG.E R246, desc[UR34][R2.64+0x80] ;  /* 0x0000802202f69981 */ /* 0x000368000c1e1900 */
[----:B------:R1:W5:Y:S01]  /*2810*/  @!P0 LDG.E R245, desc[UR34][R2.64+0xa0] ;  /* 0x0000a02202f58981 */ /* 0x000362000c1e1900 */
[----:B------:R-:W-:Y:S03]  /*2820*/  BSSY.RECONVERGENT B0, `(.L_x_424) ;  /* 0x0000013000007945 */ /* 0x000fe60003800200 */
[----:B------:R1:W-:Y:S04]  /*2830*/  @P4 STS.128 [R234+0x1000], RZ ;  /* 0x001000ffea004388 */ /* 0x0003e80000000c00 */
[----:B------:R1:W-:Y:S01]  /*2840*/  @P4 STS.128 [R234+0x3000], RZ ;  /* 0x003000ffea004388 */ /* 0x0003e20000000c00 */
[----:B------:R-:W-:Y:S05]  /*2850*/  @P4 BRA `(.L_x_425) ;  /* 0x00000000003c4947 */ /* 0x000fea0003800000 */
[----:B------:R-:W4:Y:S01]  /*2860*/  LDCU UR8, c[0x0][0x440] ;  /* 0x00008800ff0877ac */ /* 0x000f220008000800 */
[----:B-1----:R-:W-:-:S04]  /*2870*/  LEA R2, P2, R7, R240, 0x1 ;  /* 0x000000f007027211 */ /* 0x002fc800078408ff */
        /* <DEDUP_REMOVED lines=13> */
.L_x_425:
[----:B------:R-:W-:Y:S05]  /*2950*/  BSYNC.RECONVERGENT B0 ;  /* 0x0000000000007941 */ /* 0x000fea0003800200 */
.L_x_424:
[----:B------:R-:W2:Y:S01]  /*2960*/  LDCU.64 UR8, c[0x0][0x3d0] ;  /* 0x00007a00ff0877ac */ /* 0x000ea20008000a00 */
[----:B-1--4-:R-:W-:Y:S01]  /*2970*/  MOV R2, UR14 ;  /* 0x0000000e00027c02 */ /* 0x012fe20008000f00 */
[----:B------:R-:W-:Y:S01]  /*2980*/  BSSY.RECONVERGENT B0, `(.L_x_426) ;  /* 0x0000024000007945 */ /* 0x000fe20003800200 */
[----:B------:R-:W-:Y:S02]  /*2990*/  UIADD3 UR17, UPT, UPT, -UR27, UR33, URZ ;  /* 0x000000211b117290 */ /* 0x000fe4000fffe1ff */
[----:B------:R-:W-:Y:S01]  /*29a0*/  UIMAD UR45, UR5, UR14, URZ ;  /* 0x0000000e052d72a4 */ /* 0x000fe2000f8e02ff */
[----:B------:R-:W-:-:S03]  /*29b0*/  IMAD.WIDE.U32 R2, R2, UR27, R12 ;  /* 0x0000001b02027c25 */ /* 0x000fc6000f8e000c */
[----:B------:R-:W-:Y:S01]  /*29c0*/  UIMAD UR45, UR27, UR15, UR45 ;  /* 0x0000000f1b2d72a4 */ /* 0x000fe2000f8e022d */
[----:B------:R-:W-:Y:S02]  /*29d0*/  ISETP.GE.AND P6, PT, R25, UR17, PT ;  /* 0x0000001119007c0c */ /* 0x000fe4000bfc6270 */
[----:B------:R-:W-:-:S04]  /*29e0*/  IADD3 R2, P0, PT, R2, UR48, RZ ;  /* 0x0000003002027c10 */ /* 0x000fc8000ff1e0ff */
[----:B------:R-:W-:Y:S01]  /*29f0*/  IADD3.X R3, PT, PT, R20, UR45, R3, P0, !PT ;  /* 0x0000002d14037c10 */ /* 0x000fe200087fe403 */
[----:B--2---:R-:W-:-:S04]  /*2a00*/  IMAD R0, R23, UR8, RZ ;  /* 0x0000000817007c24 */ /* 0x004fc8000f8e02ff */
        /* <DEDUP_REMOVED lines=25> */
.L_x_427:
[----:B------:R2:W-:Y:S04]  /*2ba0*/  STS.128 [R6+0xc000], RZ ;  /* 0x00c000ff06007388 */ /* 0x0005e80000000c00 */
[----:B------:R2:W-:Y:S02]  /*2bb0*/  STS.128 [R6+0x10000], RZ ;  /* 0x010000ff06007388 */ /* 0x0005e40000000c00 */
.L_x_428:
[----:B------:R-:W-:Y:S05]  /*2bc0*/  BSYNC.RECONVERGENT B0 ;  /* 0x0000000000007941 */ /* 0x000fea0003800200 */
.L_x_426:
[----:B------:R-:W-:Y:S01]  /*2bd0*/  ISETP.GE.AND P5, PT, R10, UR17, PT ;  /* 0x000000110a007c0c */ /* 0x000fe2000bfa6270 */
[----:B------:R-:W-:Y:S01]  /*2be0*/  BSSY.RECONVERGENT B0, `(.L_x_429) ;  /* 0x000001c000007945 */ /* 0x000fe20003800200 */
[----:B------:R-:W-:Y:S02]  /*2bf0*/  ISETP.GE.AND P4, PT, R26, UR17, PT ;  /* 0x000000111a007c0c */ /* 0x000fe4000bf86270 */
[----:B------:R-:W-:-:S09]  /*2c00*/  ISETP.GE.AND P3, PT, R27, UR17, PT ;  /* 0x000000111b007c0c */ /* 0x000fd2000bf66270 */
[----:B------:R4:W-:Y:S04]  /*2c10*/  @P5 STS.128 [R6+0xd000], RZ ;  /* 0x00d000ff06005388 */ /* 0x0009e80000000c00 */
[----:B------:R4:W-:Y:S01]  /*2c20*/  @P5 STS.128 [R6+0x11000], RZ ;  /* 0x011000ff06005388 */ /* 0x0009e20000000c00 */
        /* <DEDUP_REMOVED lines=23> */
.L_x_430:
[----:B------:R-:W-:Y:S05]  /*2da0*/  BSYNC.RECONVERGENT B0 ;  /* 0x0000000000007941 */ /* 0x000fea0003800200 */
.L_x_429:
[----:B------:R1:W-:Y:S01]  /*2db0*/  @P4 STS.128 [R6+0xe000], RZ ;  /* 0x00e000ff06004388 */ /* 0x0003e20000000c00 */
[----:B------:R-:W-:Y:S03]  /*2dc0*/  BSSY.RECONVERGENT B0, `(.L_x_431) ;  /* 0x0000019000007945 */ /* 0x000fe60003800200 */
        /* <DEDUP_REMOVED lines=24> */
.L_x_432:
[----:B------:R-:W-:Y:S05]  /*2f50*/  BSYNC.RECONVERGENT B0 ;  /* 0x0000000000007941 */ /* 0x000fea0003800200 */
.L_x_431:
        /* <DEDUP_REMOVED lines=26> */
.L_x_434:
[----:B------:R-:W-:Y:S05]  /*3100*/  BSYNC.RECONVERGENT B0 ;  /* 0x0000000000007941 */ /* 0x000fea0003800200 */
.L_x_433:
[----:B------:R-:W2:Y:S01]  /*3110*/  LDCU.64 UR8, c[0x0][0x3d8] ;  /* 0x00007b00ff0877ac */ /* 0x000ea20008000a00 */
[----:B-1----:R-:W-:Y:S01]  /*3120*/  MOV R2, UR12 ;  /* 0x0000000c00027c02 */ /* 0x002fe20008000f00 */
[----:B------:R-:W-:Y:S01]  /*3130*/  BSSY.RECONVERGENT B0, `(.L_x_435) ;  /* 0x0000022000007945 */ /* 0x000fe20003800200 */
[----:B------:R-:W-:-:S03]  /*3140*/  UIMAD UR5, UR5, UR12, URZ ;  /* 0x0000000c050572a4 */ /* 0x000fc6000f8e02ff */
[----:B------:R-:W-:Y:S01]  /*3150*/  IMAD.WIDE.U32 R2, R2, UR27, R12 ;  /* 0x0000001b02027c25 */ /* 0x000fe2000f8e000c */
[----:B------:R-:W-:Y:S02]  /*3160*/  UIMAD UR5, UR27, UR13, UR5 ;  /* 0x0000000d1b0572a4 */ /* 0x000fe4000f8e0205 */
[----:B------:R-:W-:-:S04]  /*3170*/  IADD3 R2, P0, PT, R2, UR46, RZ ;  /* 0x0000002e02027c10 */ /* 0x000fc8000ff1e0ff */
        /* <DEDUP_REMOVED lines=27> */
.L_x_436:
[----:B------:R1:W-:Y:S04]  /*3330*/  STS.128 [R6+0x14000], RZ ;  /* 0x014000ff06007388 */ /* 0x0003e80000000c00 */
[----:B------:R1:W-:Y:S02]  /*3340*/  STS.128 [R6+0x18000], RZ ;  /* 0x018000ff06007388 */ /* 0x0003e40000000c00 */
.L_x_437:
[----:B------:R-:W-:Y:S05]  /*3350*/  BSYNC.RECONVERGENT B0 ;  /* 0x0000000000007941 */ /* 0x000fea0003800200 */
.L_x_435:
[----:B------:R-:W1:Y:S01]  /*3360*/  S2R R218, SR_TID.X ;  /* 0x0000000000da7919 */ /* 0x000e620000002100 */
[----:B------:R-:W-:Y:S01]  /*3370*/  BSSY.RECONVERGENT B0, `(.L_x_438) ;  /* 0x000001c000007945 */ /* 0x000fe20003800200 */
[----:B------:R-:W-:Y:S01]  /*3380*/  SHF.L.U32 R208, R28, 0x6, RZ ;  /* 0x000000061cd07819 */ /* 0x000fe200000006ff */
[----:B------:R1:W-:Y:S01]  /*3390*/  @P5 STS.128 [R6+0x15000], RZ ;  /* 0x015000ff06005388 */ /* 0x0003e20000000c00 */
[----:B------:R-:W-:-:S03]  /*33a0*/  SHF.R.U32.HI R8, RZ, 0x4, R28 ;  /* 0x00000004ff087819 */ /* 0x000fc6000001161c */
        /* <DEDUP_REMOVED lines=24> */
.L_x_439:
[----:B------:R-:W-:Y:S05]  /*3530*/  BSYNC.RECONVERGENT B0 ;  /* 0x0000000000007941 */ /* 0x000fea0003800200 */
.L_x_438:
[----:B------:R-:W-:Y:S01]  /*3540*/  LOP3.LUT R0, R208, 0x1c0, RZ, 0xc0, !PT ;  /* 0x000001c0d0007812 */ /* 0x000fe200078ec0ff */
[----:B------:R-:W-:Y:S01]  /*3550*/  IMAD.SHL.U32 R209, R28, 0x20, RZ ;  /* 0x000000201cd17824 */ /* 0x000fe200078e00ff */
[----:B--2---:R-:W-:Y:S01]  /*3560*/  LOP3.LUT R2, R8, 0x8, RZ, 0xc0, !PT ;  /* 0x0000000808027812 */ /* 0x004fe200078ec0ff */
[----:B------:R2:W-:Y:S01]  /*3570*/  @P4 STS.128 [R6+0x16000], RZ ;  /* 0x016000ff06004388 */ /* 0x0005e20000000c00 */
[----:B------:R-:W-:Y:S01]  /*3580*/  LOP3.LUT R0, R0, 0x38, R29, 0xf8, !PT ;  /* 0x0000003800007812 */ /* 0x000fe200078ef81d */
[----:B-1----:R-:W-:Y:S01]  /*3590*/  IMAD.SHL.U32 R5, R218, 0x10, RZ ;  /* 0x00000010da057824 */ /* 0x002fe200078e00ff */
[----:B------:R-:W-:Y:S01]  /*35a0*/  LOP3.LUT R2, R2, 0x10, R28, 0xf8, !PT ;  /* 0x0000001002027812 */ /* 0x000fe200078ef81c */
[----:B------:R2:W-:Y:S01]  /*35b0*/  @P4 STS.128 [R6+0x1a000], RZ ;  /* 0x01a000ff06004388 */ /* 0x0005e20000000c00 */
[----:B------:R-:W-:Y:S01]  /*35c0*/  LOP3.LUT R4, R208, 0x200, RZ, 0xc0, !PT ;  /* 0x00000200d0047812 */ /* 0x000fe200078ec0ff */
[----:B------:R-:W-:Y:S01]  /*35d0*/  IMAD.SHL.U32 R217, R218, 0x8, RZ ;  /* 0x00000008dad97824 */ /* 0x000fe200078e00ff */
[----:B------:R-:W-:Y:S01]  /*35e0*/  LOP3.LUT R3, R0, 0x8, R30, 0x78, !PT ;  /* 0x0000000800037812 */ /* 0x000fe200078e781e */
[----:B------:R-:W-:Y:S01]  /*35f0*/  IMAD.SHL.U32 R20, R218, 0x20, RZ ;  /* 0x00000020da147824 */ /* 0x000fe200078e00ff */
[----:B------:R-:W-:Y:S01]  /*3600*/  LOP3.LUT R2, R2, R0, RZ, 0x3c, !PT ;  /* 0x0000000002027212 */ /* 0x000fe200078e3cff */
[----:B------:R-:W-:Y:S01]  /*3610*/  IMAD.SHL.U32 R15, R218, 0x2, RZ ;  /* 0x00000002da0f7824 */ /* 0x000fe200078e00ff */
[----:B------:R-:W-:Y:S01]  /*3620*/  LOP3.LUT R0, R0, 0x8, R28, 0x78, !PT ;  /* 0x0000000800007812 */ /* 0x000fe200078e781c */
[----:B------:R-:W1:Y:S01]  /*3630*/  LDCU UR5, c[0x0][0x440] ;  /* 0x00008800ff0577ac */ /* 0x000e620008000800 */
[--C-:B------:R-:W-:Y:S01]  /*3640*/  LOP3.LUT R4, R4, 0x400, R209.reuse, 0xf8, !PT ;  /* 0x0000040004047812 */ /* 0x100fe200078ef8d1 */
[----:B------:R-:W-:Y:S01]  /*3650*/  BSSY.RECONVERGENT B0, `(.L_x_440) ;  /* 0x000002a000007945 */ /* 0x000fe20003800200 */
[----:B------:R-:W-:Y:S01]  /*3660*/  LOP3.LUT R209, R0, 0x7a00, R209, 0xf8, !PT ;  /* 0x00007a0000d17812 */ /* 0x000fe200078ef8d1 */
[----:B------:R-:W-:Y:S01]  /*3670*/  IMAD.SHL.U32 R0, R218, 0x40, RZ ;  /* 0x00000040da007824 */ /* 0x000fe200078e00ff */
[----:B------:R-:W-:Y:S01]  /*3680*/  LOP3.LUT R213, R4, R3, RZ, 0xfc, !PT ;  /* 0x0000000304d57212 */ /* 0x000fe200078efcff */
[----:B------:R-:W1:Y:S01]  /*3690*/  LDCU UR14, c[0x0][0x3e0] ;  /* 0x00007c00ff0e77ac */ /* 0x000e620008000800 */
[----:B------:R-:W-:-:S02]  /*36a0*/  LOP3.LUT R5, R5, 0x1c0, RZ, 0xc0, !PT ;  /* 0x000001c005057812 */ /* 0x000fc400078ec0ff */
[----:B------:R-:W-:Y:S01]  /*36b0*/  LOP3.LUT R3, R0, 0x1c0, RZ, 0xc0, !PT ;  /* 0x000001c000037812 */ /* 0x000fe200078ec0ff */
[----:B------:R-:W1:Y:S01]  /*36c0*/  LDCU UR15, c[0x0][0x45c] ;  /* 0x00008b80ff0f77ac */ /* 0x000e620008000800 */
[----:B------:R-:W-:Y:S02]  /*36d0*/  LOP3.LUT R208, R2, 0x200, R208, 0xf8, !PT ;  /* 0x0000020002d07812 */ /* 0x000fe400078ef8d0 */
[----:B------:R-:W-:Y:S02]  /*36e0*/  LOP3.LUT R2, R0, 0x200, RZ, 0xc0, !PT ;  /* 0x0000020000027812 */ /* 0x000fe400078ec0ff */
[----:B------:R-:W-:Y:S02]  /*36f0*/  LOP3.LUT R0, R3, 0x38, R217, 0xf8, !PT ;  /* 0x0000003803007812 */ /* 0x000fe400078ef8d9 */
[----:B------:R-:W-:Y:S02]  /*3700*/  SHF.R.U32.HI R9, RZ, 0x1, R218 ;  /* 0x00000001ff097819 */ /* 0x000fe400000116da */
[----:B------:R-:W-:-:S02]  /*3710*/  LOP3.LUT R4, R15, 0x7006, R20, 0xc8, !PT ;  /* 0x000070060f047812 */ /* 0x000fc400078ec814 */
[----:B------:R-:W-:Y:S02]  /*3720*/  LOP3.LUT R3, R5, 0x38, R15, 0xf8, !PT ;  /* 0x0000003805037812 */ /* 0x000fe400078ef80f */
[----:B------:R-:W-:Y:S02]  /*3730*/  LOP3.LUT R16, R0, 0x8, R218, 0x78, !PT ;  /* 0x0000000800107812 */ /* 0x000fe400078e78da */
[--C-:B------:R-:W-:Y:S02]  /*3740*/  LOP3.LUT R2, R2, 0x400, R20.reuse, 0xf8, !PT ;  /* 0x0000040002027812 */ /* 0x100fe400078ef814 */
[----:B------:R-:W-:Y:S02]  /*3750*/  LOP3.LUT R17, R4, 0x400, R20, 0xf8, !PT ;  /* 0x0000040004117812 */ /* 0x000fe400078ef814 */
[--C-:B------:R-:W-:Y:S02]  /*3760*/  LOP3.LUT R0, R0, 0x8, R9.reuse, 0x78, !PT ;  /* 0x0000000800007812 */ /* 0x100fe400078e7809 */
[----:B------:R-:W-:Y:S01]  /*3770*/  LOP3.LUT R15, R3, 0x20, R9, 0x78, !PT ;  /* 0x00000020030f7812 */ /* 0x000fe200078e7809 */
[----:B-12---:R-:W-:Y:S06]  /*3780*/  @P4 BRA `(.L_x_441) ;  /* 0x0000000000584947 */ /* 0x006fec0003800000 */
[----:B------:R-:W1:Y:S01]  /*3790*/  LDCU UR17, c[0x0][0x440] ;  /* 0x00008800ff1177ac */ /* 0x000e620008000800 */
[----:B------:R-:W-:Y:S01]  /*37a0*/  MOV R5, R7 ;  /* 0x0000000700057202 */ /* 0x000fe20000000f00 */
[----:B------:R-:W-:Y:S01]  /*37b0*/  IMAD R3, R21, UR12, RZ ;  /* 0x0000000c15037c24 */ /* 0x000fe2000f8e02ff */
[----:B------:R-:W2:Y:S01]  /*37c0*/  LDCU.64 UR8, c[0x0][0x390] ;  /* 0x00007200ff0877ac */ /* 0x000ea20008000a00 */
[----:B------:R-:W-:Y:S02]  /*37d0*/  IMAD.MOV.U32 R4, RZ, RZ, R10 ;  /* 0x000000ffff047224 */ /* 0x000fe400078e000a */
[C---:B------:R-:W-:Y:S02]  /*37e0*/  IMAD R3, R18.reuse, UR13, R3 ;  /* 0x0000000d12037c24 */ /* 0x040fe4000f8e0203 */
[----:B------:R-:W-:-:S04]  /*37f0*/  IMAD.WIDE.U32 R8, R18, UR12, R4 ;  /* 0x0000000c12087c25 */ /* 0x000fc8000f8e0004 */
[----:B------:R-:W-:Y:S01]  /*3800*/  IMAD.IADD R3, R9, 0x1, R3 ;  /* 0x0000000109037824 */ /* 0x000fe200078e0203 */
        /* <DEDUP_REMOVED lines=14> */
.L_x_441:
[----:B------:R-:W-:Y:S05]  /*38f0*/  BSYNC.RECONVERGENT B0 ;  /* 0x0000000000007941 */ /* 0x000fea0003800200 */
.L_x_440:
[----:B------:R2:W-:Y:S01]  /*3900*/  @P3 STS.128 [R6+0x17000], RZ ;  /* 0x017000ff06003388 */ /* 0x0005e20000000c00 */
[----:B------:R-:W-:Y:S01]  /*3910*/  BSSY.RECONVERGENT B0, `(.L_x_442) ;  /* 0x000001c000007945 */ /* 0x000fe20003800200 */
[----:B------:R-:W-:Y:S02]  /*3920*/  LOP3.LUT R252, R16, 0x7a00, R20, 0xf8, !PT ;  /* 0x00007a0010fc7812 */ /* 0x000fe400078ef814 */
[----:B------:R2:W-:Y:S01]  /*3930*/  @P3 STS.128 [R6+0x1b000], RZ ;  /* 0x01b000ff06003388 */ /* 0x0005e20000000c00 */
[----:B------:R-:W-:Y:S02]  /*3940*/  LOP3.LUT R216, R2, R0, RZ, 0xfc, !PT ;  /* 0x0000000002d87212 */ /* 0x000fe400078efcff */
[----:B------:R-:W-:Y:S01]  /*3950*/  LOP3.LUT R251, R17, R15, RZ, 0xfc, !PT ;  /* 0x0000000f11fb7212 */ /* 0x000fe200078efcff */
[----:B------:R-:W-:Y:S06]  /*3960*/  @P3 BRA `(.L_x_443) ;  /* 0x0000000000583947 */ /* 0x000fec0003800000 */
[----:B------:R-:W3:Y:S01]  /*3970*/  LDCU UR17, c[0x0][0x440] ;  /* 0x00008800ff1177ac */ /* 0x000ee20008000800 */
[----:B-1----:R-:W-:Y:S01]  /*3980*/  MOV R5, R7 ;  /* 0x0000000700057202 */ /* 0x002fe20000000f00 */
        /* <DEDUP_REMOVED lines=20> */
.L_x_443:
[----:B------:R-:W-:Y:S05]  /*3ad0*/  BSYNC.RECONVERGENT B0 ;  /* 0x0000000000007941 */ /* 0x000fea0003800200 */
.L_x_442:
[----:B------:R-:W2:Y:S01]  /*3ae0*/  LDC R241, c[0x0][0x44c] ;  /* 0x00011300fff17b82 */ /* 0x000ea20000000800 */
[----:B------:R-:W0:Y:S01]  /*3af0*/  LDGDEPBAR ;  /* 0x00000000000079af */ /* 0x000e220000000000 */
[----:B------:R-:W3:Y:S01]  /*3b00*/  LDCU UR8, c[0x0][0x590] ;  /* 0x0000b200ff0877ac */ /* 0x000ee20008000800 */
[----:B------:R-:W-:Y:S01]  /*3b10*/  R2P PR, R28, 0x6 ;  /* 0x000000061c007804 */ /* 0x000fe20000000000 */
[----:B------:R-:W-:Y:S01]  /*3b20*/  IMAD.MOV.U32 R214, RZ, RZ, 0x40 ;  /* 0x00000040ffd67424 */ /* 0x000fe200078e00ff */
[----:B------:R-:W-:Y:S01]  /*3b30*/  LEA R209, R209, UR24, 0x1 ;  /* 0x00000018d1d17c11 */ /* 0x000fe2000f8e08ff */
[----:B------:R-:W-:Y:S01]  /*3b40*/  IMAD.MOV.U32 R207, RZ, RZ, 0x20 ;  /* 0x00000020ffcf7424 */ /* 0x000fe200078e00ff */
[----:B------:R-:W-:Y:S01]  /*3b50*/  LEA R213, R213, UR24, 0x1 ;  /* 0x00000018d5d57c11 */ /* 0x000fe2000f8e08ff */
[----:B-1----:R-:W-:Y:S01]  /*3b60*/  IMAD.SHL.U32 R2, R218, 0x2, RZ ;  /* 0x00000002da027824 */ /* 0x002fe200078e00ff */
[----:B------:R-:W-:Y:S01]  /*3b70*/  SEL R214, R214, 0xffffffc0, !P2 ;  /* 0xffffffc0d6d67807 */ /* 0x000fe20005000000 */
[----:B------:R-:W-:Y:S01]  /*3b80*/  IMAD.MOV.U32 R0, RZ, RZ, 0x10 ;  /* 0x00000010ff007424 */ /* 0x000fe200078e00ff */
[----:B------:R-:W-:Y:S01]  /*3b90*/  LEA R208, R208, UR24, 0x1 ;  /* 0x00000018d0d07c11 */ /* 0x000fe2000f8e08ff */
[----:B------:R-:W-:Y:S01]  /*3ba0*/  UIADD3 UR27, UPT, UPT, UR27, 0x80, URZ ;  /* 0x000000801b1b7890 */ /* 0x000fe2000fffe0ff */
[----:B------:R-:W-:Y:S01]  /*3bb0*/  SEL R207, R207, 0xffffffe0, !P1 ;  /* 0xffffffe0cfcf7807 */ /* 0x000fe20004800000 */
[----:B------:R-:W-:Y:S01]  /*3bc0*/  IMAD.IADD R210, R214, 0x1, R209 ;  /* 0x00000001d6d27824 */ /* 0x000fe200078e02d1 */
[----:B------:R-:W-:Y:S01]  /*3bd0*/  LOP3.LUT P0, RZ, R218, 0x4, RZ, 0xc0, !PT ;  /* 0x00000004daff7812 */ /* 0x000fe2000780c0ff */
[----:B------:R-:W-:Y:S01]  /*3be0*/  IMAD.MOV.U32 R238, RZ, RZ, R234 ;  /* 0x000000ffffee7224 */ /* 0x000fe200078e00ea */
[----:B------:R-:W-:-:S02]  /*3bf0*/  SHF.R.U32.HI R221, RZ, 0x3, R218 ;  /* 0x00000003ffdd7819 */ /* 0x000fc400000116da */
[----:B------:R-:W-:Y:S02]  /*3c00*/  CS2R R158, SRZ ;  /* 0x00000000009e7805 */ /* 0x000fe4000001ff00 */
[----:B------:R-:W-:Y:S02]  /*3c10*/  LOP3.LUT R215, R2, 0x20, RZ, 0xc0, !PT ;  /* 0x0000002002d77812 */ /* 0x000fe400078ec0ff */
[----:B------:R-:W-:Y:S02]  /*3c20*/  CS2R R156, SRZ ;  /* 0x00000000009c7805 */ /* 0x000fe4000001ff00 */
[----:B------:R-:W-:Y:S02]  /*3c30*/  LOP3.LUT R250, R217, 0x38, RZ, 0xc0, !PT ;  /* 0x00000038d9fa7812 */ /* 0x000fe400078ec0ff */
        /* <DEDUP_REMOVED lines=62> */
[C---:B------:R-:W-:Y:S01]  /*4020*/  LOP3.LUT P3, RZ, R218.reuse, 0x2, RZ, 0xc0, !PT ;  /* 0x00000002daff7812 */ /* 0x040fe2000786c0ff */
[----:B------:R-:W-:Y:S01]  /*4030*/  VIADD R213, R213, UR16 ;  /* 0x00000010d5d57c36 */ /* 0x000fe20008000000 */
[----:B------:R-:W-:Y:S01]  /*4040*/  LOP3.LUT P4, RZ, R218, 0x8, RZ, 0xc0, !PT ;  /* 0x00000008daff7812 */ /* 0x000fe2000788c0ff */
[----:B------:R-:W-:Y:S01]  /*4050*/  VIADD R208, R208, UR16 ;  /* 0x00000010d0d07c36 */ /* 0x000fe20008000000 */
[----:B------:R-:W-:Y:S01]  /*4060*/  SEL R0, R0, 0xfffffff0, !P0 ;  /* 0xfffffff000007807 */ /* 0x000fe20004000000 */
[----:B------:R-:W-:Y:S01]  /*4070*/  IMAD.IADD R211, R207, 0x1, R209 ;  /* 0x00000001cfd37824 */ /* 0x000fe200078e02d1 */
[----:B------:R-:W-:Y:S01]  /*4080*/  LOP3.LUT R215, R215, 0x18, R221, 0xf8, !PT ;  /* 0x00000018d7d77812 */ /* 0x000fe200078ef8dd */
[----:B------:R-:W-:Y:S01]  /*4090*/  IMAD.IADD R212, R207, 0x1, R210 ;  /* 0x00000001cfd47824 */ /* 0x000fe200078e02d2 */
[----:B------:R-:W-:Y:S01]  /*40a0*/  LOP3.LUT R249, R250, 0x40, RZ, 0xfc, !PT ;  /* 0x00000040faf97812 */ /* 0x000fe200078efcff */
[----:B---3--:R-:W-:Y:S02]  /*40b0*/  USHF.L.U32 UR8, UR8, 0x6, URZ ;  /* 0x0000000608087899 */ /* 0x008fe400080006ff */
[----:B------:R-:W-:-:S02]  /*40c0*/  USHF.L.U32 UR42, UR42, 0x3, URZ ;  /* 0x000000032a2a7899 */ /* 0x000fc400080006ff */
[----:B--2---:R-:W-:-:S11]  /*40d0*/  UISETP.GE.AND UP1, UPT, UR27, UR33, UPT ;  /* 0x000000211b00728c */ /* 0x004fd6000bf26270 */
.L_x_446:
[----:B------:R-:W0:Y:S01]  /*40e0*/  LDGDEPBAR ;  /* 0x00000000000079af */ /* 0x000e220000000000 */
[C---:B------:R-:W-:Y:S01]  /*40f0*/  IMAD.IADD R0, R213.reuse, 0x1, R207 ;  /* 0x00000001d5007824 */ /* 0x040fe200078e02cf */
[----:B------:R-:W-:Y:S01]  /*4100*/  PLOP3.LUT P1, PT, PT, PT, UP1, 0x80, 0x8 ;  /* 0x000000000008781c */ /* 0x000fe20003f2f018 */
[----:B------:R-:W-:Y:S01]  /*4110*/  IMAD.IADD R3, R213, 0x1, R214 ;  /* 0x00000001d5037824 */ /* 0x000fe200078e02d6 */
[----:B------:R-:W-:Y:S01]  /*4120*/  PLOP3.LUT P2, PT, PT, PT, UP1, 0x80, 0x8 ;  /* 0x000000000008781c */ /* 0x000fe20003f4f018 */
[----:B------:R-:W-:Y:S01]  /*4130*/  IMAD.SHL.U32 R219, R218, 0x2, RZ ;  /* 0x00000002dadb7824 */ /* 0x000fe200078e00ff */
[----:B------:R-:W-:Y:S01]  /*4140*/  PLOP3.LUT P5, PT, PT, PT, UP1, 0x80, 0x8 ;  /* 0x000000000008781c */ /* 0x000fe20003faf018 */
[----:B------:R-:W-:Y:S01]  /*4150*/  IMAD.IADD R2, R207, 0x1, R3 ;  /* 0x00000001cf027824 */ /* 0x000fe200078e0203 */
[----:B------:R-:W-:Y:S01]  /*4160*/  PLOP3.LUT P6, PT, PT, PT, UP1, 0x80, 0x8 ;  /* 0x000000000008781c */ /* 0x000fe20003fcf018 */
[----:B------:R-:W-:Y:S01]  /*4170*/  UISETP.NE.AND UP2, UPT, UR39, URZ, UPT ;  /* 0x000000ff2700728c */ /* 0x000fe2000bf45270 */
[----:B------:R-:W-:Y:S04]  /*4180*/  DEPBAR.LE SB0, 0x0 ;  /* 0x000080000000791a */ /* 0x000fe80000000000 */
[----:B------:R-:W-:Y:S06]  /*4190*/  BAR.SYNC.DEFER_BLOCKING 0x0 ;  /* 0x0000000000007b1d */ /* 0x000fec0000010000 */
[----:B------:R-:W-:Y:S08]  /*41a0*/  LDSM.16.M88.4 R32, [R213] ;  /* 0x00000000d520783b */ /* 0x000ff00000000200 */
[----:B------:R-:W4:Y:S08]  /*41b0*/  LDSM.16.M88.4 R16, [R209+0xc000] ;  /* 0x00c00000d110783b */ /* 0x000f300000000200 */
[----:B------:R-:W1:Y:S08]  /*41c0*/  LDSM.16.M88.4 R28, [R213+0x1000] ;  /* 0x00100000d51c783b */ /* 0x000e700000000200 */
[----:B------:R-:W2:Y:S08]  /*41d0*/  LDSM.16.M88.4 R164, [R209+0xc800] ;  /* 0x00c80000d1a4783b */ /* 0x000eb00000000200 */
[----:B------:R-:W-:Y:S08]  /*41e0*/  LDSM.16.M88.4 R168, [R0] ;  /* 0x0000000000a8783b */ /* 0x000ff00000000200 */
[----:B------:R-:W3:Y:S01]  /*41f0*/  LDSM.16.M88.4 R172, [R211+0xc000] ;  /* 0x00c00000d3ac783b */ /* 0x000ee20000000200 */
[-C--:B----4-:R-:W-:Y:S07]  /*4200*/  HMMA.16816.F32.BF16 R4, R32, R16.reuse, RZ ;  /* 0x000000102004723c */ /* 0x090fee00000418ff */
[----:B------:R-:W4:Y:S01]  /*4210*/  LDSM.16.M88.4 R176, [R0+0x1000] ;  /* 0x0010000000b0783b */ /* 0x000f220000000200 */
[C---:B-1----:R-:W-:Y:S07]  /*4220*/  HMMA.16816.F32.BF16 R8, R28.reuse, R16, RZ ;  /* 0x000000101c08723c */ /* 0x042fee00000418ff */
[----:B------:R-:W1:Y:S01]  /*4230*/  LDSM.16.M88.4 R180, [R211+0xc800] ;  /* 0x00c80000d3b4783b */ /* 0x000e620000000200 */
[-C--:B------:R-:W-:Y:S07]  /*4240*/  HMMA.16816.F32.BF16 R12, R28, R18.reuse, RZ ;  /* 0x000000121c0c723c */ /* 0x080fee00000418ff */
[----:B------:R-:W-:Y:S01]  /*4250*/  LDSM.16.M88.4 R184, [R210+0xc000] ;  /* 0x00c00000d2b8783b */ /* 0x000fe20000000200 */
[C---:B------:R-:W-:Y:S07]  /*4260*/  HMMA.16816.F32.BF16 R16, R32.reuse, R18, RZ ;  /* 0x000000122010723c */ /* 0x040fee00000418ff */
[----:B------:R-:W-:Y:S01]  /*4270*/  LDSM.16.M88.4 R188, [R3+0x1000] ;  /* 0x0010000003bc783b */ /* 0x000fe20000000200 */
[-C--:B--2---:R-:W-:Y:S07]  /*4280*/  HMMA.16816.F32.BF16 R20, R32, R164.reuse, RZ ;  /* 0x000000a42014723c */ /* 0x084fee00000418ff */
[----:B------:R-:W-:Y:S01]  /*4290*/  LDSM.16.M88.4 R192, [R210+0xc800] ;  /* 0x00c80000d2c0783b */ /* 0x000fe20000000200 */
[C---:B------:R-:W-:Y:S07]  /*42a0*/  HMMA.16816.F32.BF16 R24, R28.reuse, R164, RZ ;  /* 0x000000a41c18723c */ /* 0x040fee00000418ff */
[----:B------:R-:W-:Y:S01]  /*42b0*/  LDSM.16.M88.4 R196, [R212+0xc000] ;  /* 0x00c00000d4c4783b */ /* 0x000fe20000000200 */
[-C--:B------:R-:W-:Y:S07]  /*42c0*/  HMMA.16816.F32.BF16 R28, R28, R166.reuse, RZ ;  /* 0x000000a61c1c723c */ /* 0x080fee00000418ff */
[----:B------:R-:W-:Y:S01]  /*42d0*/  LDSM.16.M88.4 R200, [R2+0x1000] ;  /* 0x0010000002c8783b */ /* 0x000fe20000000200 */
[----:B------:R-:W-:Y:S07]  /*42e0*/  HMMA.16816.F32.BF16 R32, R32, R166, RZ ;  /* 0x000000a62020723c */ /* 0x000fee00000418ff */
[----:B------:R-:W2:Y:S01]  /*42f0*/  LDSM.16.M88.4 R164, [R3] ;  /* 0x0000000003a4783b */ /* 0x000ea20000000200 */
[-C--:B---3--:R-:W-:Y:S07]  /*4300*/  HMMA.16816.F32.BF16 R4, R168, R172.reuse, R4 ;  /* 0x000000aca804723c */ /* 0x088fee0000041804 */
[----:B------:R-:W-:Y:S01]  /*4310*/  LDSM.16.M88.4 R204, [R212+0xc800] ;  /* 0x00c80000d4cc783b */ /* 0x000fe20000000200 */
[C---:B----4-:R-:W-:Y:S08]  /*4320*/  HMMA.16816.F32.BF16 R8, R176.reuse, R172, R8 ;  /* 0x000000acb008723c */ /* 0x050ff00000041808 */
[-C--:B------:R-:W-:Y:S08]  /*4330*/  HMMA.16816.F32.BF16 R12, R176, R174.reuse, R12 ;  /* 0x000000aeb00c723c */ /* 0x080ff0000004180c */
[C---:B------:R-:W-:Y:S01]  /*4340*/  HMMA.16816.F32.BF16 R16, R168.reuse, R174, R16 ;  /* 0x000000aea810723c */ /* 0x040fe20000041810 */
[----:B------:R-:W3:Y:S07]  /*4350*/  LDSM.16.M88.4 R172, [R2] ;  /* 0x0000000002ac783b */ /* 0x000eee0000000200 */
[-C--:B-1----:R-:W-:Y:S08]  /*4360*/  HMMA.16816.F32.BF16 R20, R168, R180.reuse, R20 ;  /* 0x000000b4a814723c */ /* 0x082ff00000041814 */
[C---:B------:R-:W-:Y:S08]  /*4370*/  HMMA.16816.F32.BF16 R24, R176.reuse, R180, R24 ;  /* 0x000000b4b018723c */ /* 0x040ff00000041818 */
[-C--:B------:R-:W-:Y:S01]  /*4380*/  HMMA.16816.F32.BF16 R28, R176, R182.reuse, R28 ;  /* 0x000000b6b01c723c */ /* 0x080fe2000004181c */
[----:B------:R-:W-:Y:S07]  /*4390*/  LDSM.16.M88.4 R176, [R209+0x10000] ;  /* 0x01000000d1b0783b */ /* 0x000fee0000000200 */
[----:B------:R-:W-:Y:S01]  /*43a0*/  HMMA.16816.F32.BF16 R32, R168, R182, R32 ;  /* 0x000000b6a820723c */ /* 0x000fe20000041820 */
[----:B------:R-:W1:Y:S07]  /*43b0*/  LDSM.16.M88.4 R168, [R213+0x2000] ;  /* 0x00200000d5a8783b */ /* 0x000e6e0000000200 */
[-C--:B--2---:R-:W-:Y:S01]  /*43c0*/  HMMA.16816.F32.BF16 R4, R164, R184.reuse, R4 ;  /* 0x000000b8a404723c */ /* 0x084fe20000041804 */
[----:B------:R-:W2:Y:S07]  /*43d0*/  LDSM.16.M88.4 R180, [R213+0x3000] ;  /* 0x00300000d5b4783b */ /* 0x000eae0000000200 */
[C---:B------:R-:W-:Y:S08]  /*43e0*/  HMMA.16816.F32.BF16 R8, R188.reuse, R184, R8 ;  /* 0x000000b8bc08723c */ /* 0x040ff00000041808 */
[-C--:B------:R-:W-:Y:S08]  /*43f0*/  HMMA.16816.F32.BF16 R12, R188, R186.reuse, R12 ;  /* 0x000000babc0c723c */ /* 0x080ff0000004180c */
[C---:B------:R-:W-:Y:S01]  /*4400*/  HMMA.16816.F32.BF16 R16, R164.reuse, R186, R16 ;  /* 0x000000baa410723c */ /* 0x040fe20000041810 */
[----:B------:R4:W2:Y:S07]  /*4410*/  LDSM.16.M88.4 R184, [R209+0x10800] ;  /* 0x01080000d1b8783b */ /* 0x0008ae0000000200 */
[-C--:B------:R-:W-:Y:S08]  /*4420*/  HMMA.16816.F32.BF16 R20, R164, R192.reuse, R20 ;  /* 0x000000c0a414723c */ /* 0x080ff00000041814 */
[C---:B------:R-:W-:Y:S08]  /*4430*/  HMMA.16816.F32.BF16 R24, R188.reuse, R192, R24 ;  /* 0x000000c0bc18723c */ /* 0x040ff00000041818 */
[-C--:B------:R-:W-:Y:S01]  /*4440*/  HMMA.16816.F32.BF16 R28, R188, R194.reuse, R28 ;  /* 0x000000c2bc1c723c */ /* 0x080fe2000004181c */
[----:B------:R-:W-:Y:S02]  /*4450*/  LDSM.16.M88.4 R188, [R211+0x10000] ;  /* 0x01000000d3bc783b */ /* 0x000fe40000000200 */
[----:B----4-:R-:W-:Y:S05]  /*4460*/  LEA R209, R252, UR4, 0x1 ;  /* 0x00000004fcd17c11 */ /* 0x010fea000f8e08ff */
[----:B------:R-:W-:Y:S01]  /*4470*/  HMMA.16816.F32.BF16 R32, R164, R194, R32 ;  /* 0x000000c2a420723c */ /* 0x000fe20000041820 */
[----:B------:R-:W4:Y:S07]  /*4480*/  LDSM.16.M88.4 R164, [R0+0x2000] ;  /* 0x0020000000a4783b */ /* 0x000f2e0000000200 */
[-C--:B---3--:R-:W-:Y:S01]  /*4490*/  HMMA.16816.F32.BF16 R4, R172, R196.reuse, R4 ;  /* 0x000000c4ac04723c */ /* 0x088fe20000041804 */
[----:B------:R3:W4:Y:S07]  /*44a0*/  LDSM.16.M88.4 R192, [R0+0x3000] ;  /* 0x0030000000c0783b */ /* 0x00072e0000000200 */
[C---:B------:R-:W-:Y:S08]  /*44b0*/  HMMA.16816.F32.BF16 R8, R200.reuse, R196, R8 ;  /* 0x000000c4c808723c */ /* 0x040ff00000041808 */
[-C--:B------:R-:W-:Y:S08]  /*44c0*/  HMMA.16816.F32.BF16 R12, R200, R198.reuse, R12 ;  /* 0x000000c6c80c723c */ /* 0x080ff0000004180c */
[C---:B------:R-:W-:Y:S01]  /*44d0*/  HMMA.16816.F32.BF16 R16, R172.reuse, R198, R16 ;  /* 0x000000c6ac10723c */ /* 0x040fe20000041810 */
[----:B------:R-:W4:Y:S03]  /*44e0*/  LDSM.16.M88.4 R196, [R211+0x10800] ;  /* 0x01080000d3c4783b */ /* 0x000f260000000200 */
[----:B---3--:R-:W-:Y:S02]  /*44f0*/  @P1 LOP3.LUT R0, R219, 0x6, RZ, 0xc0, !PT ;  /* 0x00000006db001812 */ /* 0x008fe400078ec0ff */
[----:B------:R-:W-:Y:S02]  /*4500*/  SHF.R.U32.HI R219, RZ, 0x1, R218 ;  /* 0x00000001ffdb7819 */ /* 0x000fe400000116da */
[-C--:B------:R-:W-:Y:S01]  /*4510*/  HMMA.16816.F32.BF16 R20, R172, R204.reuse, R20 ;  /* 0x000000ccac14723c */ /* 0x080fe20000041814 */
[----:B------:R-:W-:Y:S02]  /*4520*/  PLOP3.LUT P1, PT, PT, PT, UP1, 0x80, 0x8 ;  /* 0x000000000008781c */ /* 0x000fe40003f2f018 */
[----:B------:R-:W-:Y:S02]  /*4530*/  @P2 LOP3.LUT R0, R0, 0x1e0, R219, 0xf8, !PT ;  /* 0x000001e000002812 */ /* 0x000fe400078ef8db */
[----:B------:R-:W-:Y:S03]  /*4540*/  PLOP3.LUT P2, PT, PT, PT, UP1, 0x80, 0x8 ;  /* 0x000000000008781c */ /* 0x000fe60003f4f018 */
[C---:B------:R-:W-:Y:S08]  /*4550*/  HMMA.16816.F32.BF16 R24, R200.reuse, R204, R24 ;  /* 0x000000ccc818723c */ /* 0x040ff00000041818 */
[-C--:B------:R-:W-:Y:S01]  /*4560*/  HMMA.16816.F32.BF16 R28, R200, R206.reuse, R28 ;  /* 0x000000cec81c723c */ /* 0x080fe2000004181c */
[----:B------:R-:W-:Y:S07]  /*4570*/  LDSM.16.M88.4 R200, [R3+0x3000] ;  /* 0x0030000003c8783b */ /* 0x000fee0000000200 */
[----:B------:R-:W-:Y:S01]  /*4580*/  HMMA.16816.F32.BF16 R32, R172, R206, R32 ;  /* 0x000000ceac20723c */ /* 0x000fe20000041820 */
[----:B------:R3:W-:Y:S07]  /*4590*/  LDSM.16.M88.4 R172, [R3+0x2000] ;  /* 0x0020000003ac783b */ /* 0x0007ee0000000200 */
[-C--:B-1----:R-:W-:Y:S01]  /*45a0*/  HMMA.16816.F32.BF16 R4, R168, R176.reuse, R4 ;  /* 0x000000b0a804723c */ /* 0x082fe20000041804 */
[----:B------:R-:W-:Y:S07]  /*45b0*/  LDSM.16.M88.4 R204, [R210+0x10800] ;  /* 0x01080000d2cc783b */ /* 0x000fee0000000200 */
[C---:B--2---:R-:W-:Y:S08]  /*45c0*/  HMMA.16816.F32.BF16 R8, R180.reuse, R176, R8 ;  /* 0x000000b0b408723c */ /* 0x044ff00000041808 */
[-C--:B------:R-:W-:Y:S03]  /*45d0*/  HMMA.16816.F32.BF16 R12, R180, R178.reuse, R12 ;  /* 0x000000b2b40c723c */ /* 0x080fe6000004180c */
[----:B---3-5:R-:W-:Y:S05]  /*45e0*/  FMUL.FTZ R3, R247, 1.4426950216293334961 ;  /* 0x3fb8aa3bf7037820 */ /* 0x028fea0000410000 */
[C---:B------:R-:W-:Y:S01]  /*45f0*/  HMMA.16816.F32.BF16 R16, R168.reuse, R178, R16 ;  /* 0x000000b2a810723c */ /* 0x040fe20000041810 */
[----:B------:R-:W1:Y:S07]  /*4600*/  LDSM.16.M88.4 R176, [R210+0x10000] ;  /* 0x01000000d2b0783b */ /* 0x000e6e0000000200 */
[-C--:B------:R-:W-:Y:S08]  /*4610*/  HMMA.16816.F32.BF16 R20, R168, R184.reuse, R20 ;  /* 0x000000b8a814723c */ /* 0x080ff00000041814 */
[C---:B------:R-:W-:Y:S08]  /*4620*/  HMMA.16816.F32.BF16 R24, R180.reuse, R184, R24 ;  /* 0x000000b8b418723c */ /* 0x040ff00000041818 */
[-C--:B------:R-:W-:Y:S01]  /*4630*/  HMMA.16816.F32.BF16 R28, R180, R186.reuse, R28 ;  /* 0x000000bab41c723c */ /* 0x080fe2000004181c */
[----:B------:R-:W-:Y:S07]  /*4640*/  LDSM.16.M88.4 R180, [R212+0x10000] ;  /* 0x01000000d4b4783b */ /* 0x000fee0000000200 */
[----:B------:R-:W-:Y:S01]  /*4650*/  HMMA.16816.F32.BF16 R32, R168, R186, R32 ;  /* 0x000000baa820723c */ /* 0x000fe20000041820 */
[----:B------:R-:W2:Y:S07]  /*4660*/  LDSM.16.M88.4 R168, [R2+0x2000] ;  /* 0x0020000002a8783b */ /* 0x000eae0000000200 */
        /* <DEDUP_REMOVED lines=14> */
[-C--:B-1----:R-:W-:Y:S05]  /*4750*/  HMMA.16816.F32.BF16 R4, R172, R176.reuse, R4 ;  /* 0x000000b0ac04723c */ /* 0x082fea0000041804 */
[C---:B------:R-:W-:Y:S01]  /*4760*/  @P6 ISETP.GE.AND P6, PT, R165.reuse, UR33, PT ;  /* 0x00000021a5006c0c */ /* 0x040fe2000bfc6270 */
[----:B------:R-:W-:Y:S01]  /*4770*/  @P1 VIADD R0, R165, 0x1 ;  /* 0x00000001a5001836 */ /* 0x000fe20000000000 */
[----:B------:R-:W-:Y:S01]  /*4780*/  PLOP3.LUT P1, PT, PT, PT, UP1, 0x80, 0x8 ;  /* 0x000000000008781c */ /* 0x000fe20003f2f018 */
[C---:B------:R-:W-:Y:S08]  /*4790*/  HMMA.16816.F32.BF16 R8, R200.reuse, R176, R8 ;  /* 0x000000b0c808723c */ /* 0x040ff00000041808 */
[-C--:B------:R-:W-:Y:S08]  /*47a0*/  HMMA.16816.F32.BF16 R12, R200, R178.reuse, R12 ;  /* 0x000000b2c80c723c */ /* 0x080ff0000004180c */
[C---:B------:R-:W-:Y:S08]  /*47b0*/  HMMA.16816.F32.BF16 R16, R172.reuse, R178, R16 ;  /* 0x000000b2ac10723c */ /* 0x040ff00000041810 */
[-C--:B------:R-:W-:Y:S08]  /*47c0*/  HMMA.16816.F32.BF16 R20, R172, R204.reuse, R20 ;  /* 0x000000ccac14723c */ /* 0x080ff00000041814 */
[C---:B------:R-:W-:Y:S04]  /*47d0*/  HMMA.16816.F32.BF16 R24, R200.reuse, R204, R24 ;  /* 0x000000ccc818723c */ /* 0x040fe80000041818 */
[----:B------:R-:W-:Y:S04]  /*47e0*/  LEA R204, R216, UR4, 0x1 ;  /* 0x00000004d8cc7c11 */ /* 0x000fe8000f8e08ff */
[-C--:B------:R-:W-:Y:S08]  /*47f0*/  HMMA.16816.F32.BF16 R28, R200, R206.reuse, R28 ;  /* 0x000000cec81c723c */ /* 0x080ff0000004181c */
[----:B------:R-:W-:Y:S01]  /*4800*/  HMMA.16816.F32.BF16 R32, R172, R206, R32 ;  /* 0x000000ceac20723c */ /* 0x000fe20000041820 */
[----:B------:R-:W-:Y:S05]  /*4810*/  IMAD.MOV.U32 R172, RZ, RZ, 0x10 ;  /* 0x00000010ffac7424 */ /* 0x000fea00078e00ff */
[----:B------:R-:W-:Y:S02]  /*4820*/  SEL R172, R172, 0xfffffff0, !P0 ;  /* 0xfffffff0acac7807 */ /* 0x000fe40004000000 */
[-C--:B--2---:R-:W-:Y:S08]  /*4830*/  HMMA.16816.F32.BF16 R4, R168, R180.reuse, R4 ;  /* 0x000000b4a804723c */ /* 0x084ff00000041804 */
[C---:B----4-:R-:W-:Y:S01]  /*4840*/  HMMA.16816.F32.BF16 R8, R184.reuse, R180, R8 ;  /* 0x000000b4b808723c */ /* 0x050fe20000041808 */
[----:B------:R-:W-:Y:S05]  /*4850*/  IMAD.MOV.U32 R180, RZ, RZ, 0x40 ;  /* 0x00000040ffb47424 */ /* 0x000fea00078e00ff */
[----:B------:R-:W-:Y:S02]  /*4860*/  SEL R214, R180, 0xffffffc0, !P0 ;  /* 0xffffffc0b4d67807 */ /* 0x000fe40004000000 */
[-C--:B------:R-:W-:Y:S03]  /*4870*/  HMMA.16816.F32.BF16 R12, R184, R182.reuse, R12 ;  /* 0x000000b6b80c723c */ /* 0x080fe6000004180c */
[----:B------:R-:W-:Y:S01]  /*4880*/  @P2 FSEL R4, R4, -INF , !P6 ;  /* 0xff80000004042808 */ /* 0x000fe20007000000 */
[----:B------:R-:W-:Y:S01]  /*4890*/  IMAD.IADD R210, R214, 0x1, R209 ;  /* 0x00000001d6d27824 */ /* 0x000fe200078e02d1 */
[----:B------:R-:W-:Y:S02]  /*48a0*/  PLOP3.LUT P2, PT, PT, PT, UP1, 0x80, 0x8 ;  /* 0x000000000008781c */ /* 0x000fe40003f4f018 */
[----:B------:R-:W-:Y:S01]  /*48b0*/  @P5 FSEL R6, R6, -INF , !P6 ;  /* 0xff80000006065808 */ /* 0x000fe20007000000 */
[C---:B------:R-:W-:Y:S01]  /*48c0*/  HMMA.16816.F32.BF16 R16, R168.reuse, R182, R16 ;  /* 0x000000b6a810723c */ /* 0x040fe20000041810 */
[----:B------:R-:W-:Y:S03]  /*48d0*/  PLOP3.LUT P5, PT, PT, PT, UP1, 0x80, 0x8 ;  /* 0x000000000008781c */ /* 0x000fe60003faf018 */
[----:B------:R-:W-:Y:S02]  /*48e0*/  @P1 FSEL R8, R8, -INF , !P6 ;  /* 0xff80000008081808 */ /* 0x000fe40007000000 */
[----:B------:R-:W-:Y:S02]  /*48f0*/  PLOP3.LUT P1, PT, PT, PT, UP1, 0x80, 0x8 ;  /* 0x000000000008781c */ /* 0x000fe40003f2f018 */
[----:B------:R-:W-:Y:S02]  /*4900*/  LEA R183, R251, UR4, 0x1 ;  /* 0x00000004fbb77c11 */ /* 0x000fe4000f8e08ff */
[----:B------:R-:W-:Y:S02]  /*4910*/  @P2 FSEL R10, R10, -INF , !P6 ;  /* 0xff8000000a0a2808 */ /* 0x000fe40007000000 */
[----:B------:R-:W-:Y:S01]  /*4920*/  FSETP.NEU.FTZ.AND P6, PT, R248, -INF , PT ;  /* 0xff800000f800780b */ /* 0x000fe20003fdd000 */
[----:B------:R-:W-:Y:S01]  /*4930*/  VIADD R182, R183, 0x20020 ;  /* 0x00020020b7b67836 */ /* 0x000fe20000000000 */
        /* <DEDUP_REMOVED lines=38> */
[----:B-1----:R-:W1:Y:S02]  /*4ba0*/  LDSM.16.M88.4 R4, [R212+0x10800] ;  /* 0x01080000d404783b */ /* 0x002e640000000200 */
        /* <DEDUP_REMOVED lines=14> */
[--C-:B------:R-:W-:Y:S01]  /*4c90*/  FFMA.FTZ R18, R18, UR15, -R3.reuse ;  /* 0x0000000f12127c23 */ /* 0x100fe20008010803 */
[----:B------:R-:W-:Y:S02]  /*4ca0*/  PLOP3.LUT P2, PT, PT, PT, UP1, 0x80, 0x8 ;  /* 0x000000000008781c */ /* 0x000fe40003f4f018 */
[----:B------:R-:W-:Y:S01]  /*4cb0*/  MUFU.EX2 R223, R16 ;  /* 0x0000001000df7308 */ /* 0x000fe20000000800 */
[----:B------:R-:W-:Y:S02]  /*4cc0*/  @P1 FSEL R13, R13, -INF , !P5 ;  /* 0xff8000000d0d1808 */ /* 0x000fe40006800000 */
        /* <DEDUP_REMOVED lines=9> */
[-C--:B-1----:R-:W-:Y:S01]  /*4d60*/  HMMA.16816.F32.BF16 R20, R168, R4.reuse, R20 ;  /* 0x00000004a814723c */ /* 0x082fe20000041814 */
[----:B------:R-:W-:Y:S01]  /*4d70*/  PLOP3.LUT P5, PT, PT, PT, UP1, 0x80, 0x8 ;  /* 0x000000000008781c */ /* 0x000fe20003faf018 */
[----:B------:R-:W-:Y:S01]  /*4d80*/  MUFU.EX2 R200, R11 ;  /* 0x0000000b00c87308 */ /* 0x000fe20000000800 */
[----:B------:R-:W-:Y:S01]  /*4d90*/  PLOP3.LUT P1, PT, PT, PT, UP1, 0x80, 0x8 ;  /* 0x000000000008781c */ /* 0x000fe20003f2f018 */
[--C-:B------:R-:W-:Y:S01]  /*4da0*/  FFMA.FTZ R19, R19, UR15, -R3.reuse ;  /* 0x0000000f13137c23 */ /* 0x100fe20008010803 */
[----:B------:R-:W-:Y:S01]  /*4db0*/  FFMA.FTZ R17, R17, UR15, -R164 ;  /* 0x0000000f11117c23 */ /* 0x000fe200080108a4 */
[C---:B--2---:R-:W-:Y:S01]  /*4dc0*/  @P6 VIADD R8, R165.reuse, 0x10 ;  /* 0x00000010a5086836 */ /* 0x044fe20000000000 */
[----:B------:R-:W-:Y:S01]  /*4dd0*/  PLOP3.LUT P6, PT, PT, PT, UP1, 0x80, 0x8 ;  /* 0x000000000008781c */ /* 0x000fe20003fcf018 */
[C---:B------:R-:W-:Y:S04]  /*4de0*/  HMMA.16816.F32.BF16 R24, R184.reuse, R4, R24 ;  /* 0x00000004b818723c */ /* 0x040fe80000041818 */
[----:B------:R-:W-:Y:S01]  /*4df0*/  MUFU.EX2 R224, R17 ;  /* 0x0000001100e07308 */ /* 0x000fe20000000800 */
[----:B---3--:R-:W-:Y:S01]  /*4e00*/  @P2 VIADD R9, R165, 0x11 ;  /* 0x00000011a5092836 */ /* 0x008fe20000000000 */
[----:B------:R-:W-:Y:S02]  /*4e10*/  PLOP3.LUT P2, PT, PT, PT, UP1, 0x80, 0x8 ;  /* 0x000000000008781c */ /* 0x000fe40003f4f018 */
[----:B------:R-:W-:Y:S01]  /*4e20*/  @P5 ISETP.GE.AND P5, PT, R8, UR33, PT ;  /* 0x0000002108005c0c */ /* 0x000fe2000bfa6270 */
[-C--:B------:R-:W-:Y:S05]  /*4e30*/  HMMA.16816.F32.BF16 R28, R184, R6.reuse, R28 ;  /* 0x00000006b81c723c */ /* 0x080fea000004181c */
[----:B------:R-:W-:Y:S01]  /*4e40*/  MUFU.EX2 R229, R19 ;  /* 0x0000001300e57308 */ /* 0x000fe20000000800 */
[----:B------:R-:W-:Y:S01]  /*4e50*/  @P1 FSEL R20, R20, -INF , !P5 ;  /* 0xff80000014141808 */ /* 0x000fe20006800000 */
[----:B------:R-:W-:Y:S01]  /*4e60*/  IMAD.IADD R185, R183, 0x1, R172 ;  /* 0x00000001b7b97824 */ /* 0x000fe200078e02ac */
[----:B------:R-:W-:Y:S01]  /*4e70*/  PLOP3.LUT P1, PT, PT, PT, UP1, 0x80, 0x8 ;  /* 0x000000000008781c */ /* 0x000fe20003f2f018 */
[----:B------:R-:W-:Y:S01]  /*4e80*/  IMAD.SHL.U32 R184, R218, 0x40, RZ ;  /* 0x00000040dab87824 */ /* 0x000fe200078e00ff */
[----:B------:R-:W-:Y:S01]  /*4e90*/  @P6 ISETP.GE.AND P6, PT, R9, UR33, PT ;  /* 0x0000002109006c0c */ /* 0x000fe2000bfc6270 */
[----:B------:R-:W-:Y:S04]  /*4ea0*/  HMMA.16816.F32.BF16 R32, R168, R6, R32 ;  /* 0x00000006a820723c */ /* 0x000fe80000041820 */
[----:B------:R-:W-:Y:S01]  /*4eb0*/  MUFU.EX2 R195, R12 ;  /* 0x0000000c00c37308 */ /* 0x000fe20000000800 */
[----:B------:R-:W-:Y:S01]  /*4ec0*/  @P2 FSEL R21, R21, -INF , !P6 ;  /* 0xff80000015152808 */ /* 0x000fe20007000000 */
[--C-:B------:R-:W-:Y:S01]  /*4ed0*/  FFMA.FTZ R20, R20, UR15, -R164.reuse ;  /* 0x0000000f14147c23 */ /* 0x100fe200080108a4 */
[----:B------:R-:W-:Y:S02]  /*4ee0*/  PLOP3.LUT P2, PT, PT, PT, UP1, 0x80, 0x8 ;  /* 0x000000000008781c */ /* 0x000fe40003f4f018 */
[----:B----4-:R-:W-:Y:S01]  /*4ef0*/  F2FP.BF16.F32.PACK_AB R5, R196, R197 ;  /* 0x000000c5c405723e */ /* 0x010fe200000010ff */
[----:B------:R-:W-:Y:S01]  /*4f00*/  FFMA.FTZ R21, R21, UR15, -R164 ;  /* 0x0000000f15157c23 */ /* 0x000fe200080108a4 */
[----:B------:R-:W-:Y:S03]  /*4f10*/  @P1 FSEL R22, R22, -INF , !P5 ;  /* 0xff80000016161808 */ /* 0x000fe60006800000 */
[----:B------:R-:W-:Y:S01]  /*4f20*/  MUFU.EX2 R194, R13 ;  /* 0x0000000d00c27308 */ /* 0x000fe20000000800 */
[----:B------:R-:W-:Y:S01]  /*4f30*/  PLOP3.LUT P1, PT, PT, PT, UP1, 0x80, 0x8 ;  /* 0x000000000008781c */ /* 0x000fe20003f2f018 */
[--C-:B------:R-:W-:Y:S04]  /*4f40*/  FFMA.FTZ R22, R22, UR15, -R3.reuse ;  /* 0x0000000f16167c23 */ /* 0x100fe80008010803 */
        /* <DEDUP_REMOVED lines=71> */
[----:B-1----:R-:W-:Y:S02]  /*53c0*/  IMAD.IADD R0, R172, 0x1, R182 ;  /* 0x00000001ac007824 */ /* 0x002fe400078e02b6 */
[----:B------:R-:W-:Y:S01]  /*53d0*/  IMAD.MOV.U32 R172, RZ, RZ, 0x20 ;  /* 0x00000020ffac7424 */ /* 0x000fe200078e00ff */
[----:B--2---:R-:W-:Y:S06]  /*53e0*/  F2FP.BF16.F32.PACK_AB R2, R229, R230 ;  /* 0x000000e6e502723e */ /* 0x004fec00000010ff */
[----:B------:R-:W1:Y:S01]  /*53f0*/  MUFU.EX2 R189, R28 ;  /* 0x0000001c00bd7308 */ /* 0x000e620000000800 */
[----:B------:R-:W-:Y:S01]  /*5400*/  SEL R207, R172, 0xffffffe0, !P3 ;  /* 0xffffffe0accf7807 */ /* 0x000fe20005800000 */
[----:B------:R2:W-:Y:S01]  /*5410*/  STS [R185+0x20400], R2 ;  /* 0x02040002b9007388 */ /* 0x0005e20000000800 */
[----:B---3--:R-:W-:Y:S03]  /*5420*/  F2FP.BF16.F32.PACK_AB R3, R194, R195 ;  /* 0x000000c3c203723e */ /* 0x008fe600000010ff */
[----:B------:R-:W-:Y:S01]  /*5430*/  IMAD.IADD R206, R204, 0x1, R207 ;  /* 0x00000001ccce7824 */ /* 0x000fe200078e02cf */
[----:B------:R3:W-:Y:S03]  /*5440*/  STS [R183+0x21000], R5 ;  /* 0x02100005b7007388 */ /* 0x0007e60000000800 */
[----:B------:R-:W1:Y:S01]  /*5450*/  MUFU.EX2 R187, R30 ;  /* 0x0000001e00bb7308 */ /* 0x000e620000000800 */
[C---:B------:R-:W-:Y:S01]  /*5460*/  IMAD.IADD R211, R207.reuse, 0x1, R209 ;  /* 0x00000001cfd37824 */ /* 0x040fe200078e02d1 */
[----:B------:R4:W-:Y:S01]  /*5470*/  STS [R183+0x21400], R4 ;  /* 0x02140004b7007388 */ /* 0x0009e20000000800 */
[----:B------:R-:W-:Y:S03]  /*5480*/  IMAD.IADD R212, R207, 0x1, R210 ;  /* 0x00000001cfd47824 */ /* 0x000fe600078e02d2 */
        /* <DEDUP_REMOVED lines=28> */
[C---:B---3--:R-:W-:Y:S08]  /*5650*/  HMMA.16816.F32.BF16 R8, R28.reuse, R16, RZ ;  /* 0x000000101c08723c */ /* 0x048ff000000418ff */
[-C--:B------:R-:W-:Y:S08]  /*5660*/  HMMA.16816.F32.BF16 R12, R28, R18.reuse, RZ ;  /* 0x000000121c0c723c */ /* 0x080ff000000418ff */
[C---:B------:R-:W-:Y:S08]  /*5670*/  HMMA.16816.F32.BF16 R16, R32.reuse, R18, RZ ;  /* 0x000000122010723c */ /* 0x040ff000000418ff */
[-C--:B-1----:R-:W-:Y:S08]  /*5680*/  HMMA.16816.F32.BF16 R20, R32, R164.reuse, RZ ;  /* 0x000000a42014723c */ /* 0x082ff000000418ff */
[C---:B------:R-:W-:Y:S08]  /*5690*/  HMMA.16816.F32.BF16 R24, R28.reuse, R164, RZ ;  /* 0x000000a41c18723c */ /* 0x040ff000000418ff */
[-C--:B------:R-:W-:Y:S08]  /*56a0*/  HMMA.16816.F32.BF16 R28, R28, R166.reuse, RZ ;  /* 0x000000a61c1c723c */ /* 0x080ff000000418ff */
[----:B------:R-:W-:Y:S01]  /*56b0*/  HMMA.16816.F32.BF16 R32, R32, R166, RZ ;  /* 0x000000a62020723c */ /* 0x000fe200000418ff */
[----:B------:R-:W1:Y:S07]  /*56c0*/  LDSM.16.M88.4 R164, [R211+0x14800] ;  /* 0x01480000d3a4783b */ /* 0x000e6e0000000200 */
[-C--:B----4-:R-:W-:Y:S08]  /*56d0*/  HMMA.16816.F32.BF16 R4, R168, R172.reuse, R4 ;  /* 0x000000aca804723c */ /* 0x090ff00000041804 */
[C---:B--2---:R-:W-:Y:S08]  /*56e0*/  HMMA.16816.F32.BF16 R8, R176.reuse, R172, R8 ;  /* 0x000000acb008723c */ /* 0x044ff00000041808 */
[-C--:B------:R-:W-:Y:S08]  /*56f0*/  HMMA.16816.F32.BF16 R12, R176, R174.reuse, R12 ;  /* 0x000000aeb00c723c */ /* 0x080ff0000004180c */
[C---:B------:R-:W-:Y:S01]  /*5700*/  HMMA.16816.F32.BF16 R16, R168.reuse, R174, R16 ;  /* 0x000000aea810723c */ /* 0x040fe20000041810 */
[----:B------:R-:W-:Y:S07]  /*5710*/  LDSM.16.M88.4 R172, [R0+0x8000] ;  /* 0x0080000000ac783b */ /* 0x000fee0000000200 */
[-C--:B-1----:R-:W-:Y:S08]  /*5720*/  HMMA.16816.F32.BF16 R20, R168, R164.reuse, R20 ;  /* 0x000000a4a814723c */ /* 0x082ff00000041814 */
[C---:B------:R-:W-:Y:S08]  /*5730*/  HMMA.16816.F32.BF16 R24, R176.reuse, R164, R24 ;  /* 0x000000a4b018723c */ /* 0x040ff00000041818 */
[-C--:B------:R-:W-:Y:S01]  /*5740*/  HMMA.16816.F32.BF16 R28, R176, R166.reuse, R28 ;  /* 0x000000a6b01c723c */ /* 0x080fe2000004181c */
[----:B------:R-:W1:Y:S07]  /*5750*/  LDSM.16.M88.4 R176, [R210+0x14000] ;  /* 0x01400000d2b0783b */ /* 0x000e6e0000000200 */
[----:B------:R-:W-:Y:S01]  /*5760*/  HMMA.16816.F32.BF16 R32, R168, R166, R32 ;  /* 0x000000a6a820723c */ /* 0x000fe20000041820 */
[----:B------:R-:W2:Y:S08]  /*5770*/  LDSM.16.M88.4 R164, [R0+0x9000] ;  /* 0x0090000000a4783b */ /* 0x000eb00000000200 */
[----:B------:R-:W3:Y:S01]  /*5780*/  LDSM.16.M88.4 R168, [R210+0x14800] ;  /* 0x01480000d2a8783b */ /* 0x000ee20000000200 */
[-C--:B-1----:R-:W-:Y:S08]  /*5790*/  HMMA.16816.F32.BF16 R4, R172, R176.reuse, R4 ;  /* 0x000000b0ac04723c */ /* 0x082ff00000041804 */
[C---:B--2---:R-:W-:Y:S01]  /*57a0*/  HMMA.16816.F32.BF16 R8, R164.reuse, R176, R8 ;  /* 0x000000b0a408723c */ /* 0x044fe20000041808 */
[----:B------:R-:W-:Y:S02]  /*57b0*/  IMAD.U32 R176, RZ, RZ, UR10 ;  /* 0x0000000affb07e24 */ /* 0x000fe4000f8e00ff */
[----:B------:R-:W-:Y:S03]  /*57c0*/  IMAD.U32 R177, RZ, RZ, UR11 ;  /* 0x0000000bffb17e24 */ /* 0x000fe6000f8e00ff */
[C---:B------:R-:W-:Y:S02]  /*57d0*/  LEA R180, P1, R244.reuse, R176, 0x2 ;  /* 0x000000b0f4b47211 */ /* 0x040fe400078210ff */
[-C--:B------:R-:W-:Y:S03]  /*57e0*/  HMMA.16816.F32.BF16 R12, R164, R178.reuse, R12 ;  /* 0x000000b2a40c723c */ /* 0x080fe6000004180c */
[----:B------:R-:W-:Y:S05]  /*57f0*/  LEA.HI.X R181, R244, R177, RZ, 0x2, P1 ;  /* 0x000000b1f4b57211 */ /* 0x000fea00008f14ff */
[C---:B------:R-:W-:Y:S01]  /*5800*/  HMMA.16816.F32.BF16 R16, R172.reuse, R178, R16 ;  /* 0x000000b2ac10723c */ /* 0x040fe20000041810 */
[----:B------:R-:W2:Y:S04]  /*5810*/  LDG.E R178, desc[UR34][R180.64] ;  /* 0x00000022b4b27981 */ /* 0x000ea8000c1e1900 */
[----:B------:R-:W4:Y:S03]  /*5820*/  LDG.E R177, desc[UR34][R180.64+0x20] ;  /* 0x00002022b4b17981 */ /* 0x000f26000c1e1900 */
[-C--:B---3--:R-:W-:Y:S01]  /*5830*/  HMMA.16816.F32.BF16 R20, R172, R168.reuse, R20 ;  /* 0x000000a8ac14723c */ /* 0x088fe20000041814 */
[----:B------:R-:W5:Y:S04]  /*5840*/  LDG.E R176, desc[UR34][R180.64+0x80] ;  /* 0x00008022b4b07981 */ /* 0x000f68000c1e1900 */
[----:B------:R1:W5:Y:S03]  /*5850*/  LDG.E R3, desc[UR34][R180.64+0xa0] ;  /* 0x0000a022b4037981 */ /* 0x000366000c1e1900 */
[C---:B------:R-:W-:Y:S08]  /*5860*/  HMMA.16816.F32.BF16 R24, R164.reuse, R168, R24 ;  /* 0x000000a8a418723c */ /* 0x040ff00000041818 */
[-C--:B------:R-:W-:Y:S01]  /*5870*/  HMMA.16816.F32.BF16 R28, R164, R170.reuse, R28 ;  /* 0x000000aaa41c723c */ /* 0x080fe2000004181c */
[----:B------:R-:W-:Y:S07]  /*5880*/  LDSM.16.M88.4 R164, [R2+0x8000] ;  /* 0x0080000002a4783b */ /* 0x000fee0000000200 */
[----:B------:R-:W-:Y:S01]  /*5890*/  HMMA.16816.F32.BF16 R32, R172, R170, R32 ;  /* 0x000000aaac20723c */ /* 0x000fe20000041820 */
[----:B------:R-:W3:Y:S08]  /*58a0*/  LDSM.16.M88.4 R168, [R212+0x14000] ;  /* 0x01400000d4a8783b */ /* 0x000ef00000000200 */
[----:B------:R-:W1:Y:S01]  /*58b0*/  LDSM.16.M88.4 R172, [R2+0x9000] ;  /* 0x0090000002ac783b */ /* 0x000e620000000200 */
[-C--:B---3--:R-:W-:Y:S08]  /*58c0*/  HMMA.16816.F32.BF16 R4, R164, R168.reuse, R4 ;  /* 0x000000a8a404723c */ /* 0x088ff00000041804 */
[C---:B-1----:R-:W-:Y:S08]  /*58d0*/  HMMA.16816.F32.BF16 R8, R172.reuse, R168, R8 ;  /* 0x000000a8ac08723c */ /* 0x042ff00000041808 */
        /* <DEDUP_REMOVED lines=9> */
[----:B------:R-:W3:Y:S01]  /*5970*/  LDSM.16.M88.4 R168, [R204+0xb000] ;  /* 0x00b00000cca8783b */ /* 0x000ee20000000200 */
[-C--:B-1----:R-:W-:Y:S08]  /*5980*/  HMMA.16816.F32.BF16 R4, R172, R164.reuse, R4 ;  /* 0x000000a4ac04723c */ /* 0x082ff00000041804 */
[C---:B---3--:R-:W-:Y:S08]  /*5990*/  HMMA.16816.F32.BF16 R8, R168.reuse, R164, R8 ;  /* 0x000000a4a808723c */ /* 0x048ff00000041808 */
        /* <DEDUP_REMOVED lines=21> */
[----:B------:R3:W2:Y:S02]  /*5af0*/  LDSM.16.M88.4 R168, [R0+0xb000] ;  /* 0x00b0000000a8783b */ /* 0x0006a40000000200 */
[----:B---3--:R-:W-:Y:S01]  /*5b00*/  SHF.R.U32.HI R0, RZ, 0x4, R218 ;  /* 0x00000004ff007819 */ /* 0x008fe200000116da */
[-C--:B-1----:R-:W-:Y:S08]  /*5b10*/  HMMA.16816.F32.BF16 R4, R172, R164.reuse, R4 ;  /* 0x000000a4ac04723c */ /* 0x082ff00000041804 */
[C---:B--2---:R-:W-:Y:S08]  /*5b20*/  HMMA.16816.F32.BF16 R8, R168.reuse, R164, R8 ;  /* 0x000000a4a808723c */ /* 0x044ff00000041808 */
        /* <DEDUP_REMOVED lines=9> */
[----:B------:R-:W2:Y:S01]  /*5bc0*/  LDSM.16.M88.4 R172, [R2+0xb000] ;  /* 0x00b0000002ac783b */ /* 0x000ea20000000200 */
[-C--:B-1----:R-:W-:Y:S08]  /*5bd0*/  HMMA.16816.F32.BF16 R4, R164, R168.reuse, R4 ;  /* 0x000000a8a404723c */ /* 0x082ff00000041804 */
[C---:B--2---:R-:W-:Y:S08]  /*5be0*/  HMMA.16816.F32.BF16 R8, R172.reuse, R168, R8 ;  /* 0x000000a8ac08723c */ /* 0x044ff00000041808 */
[-C--:B------:R-:W-:Y:S03]  /*5bf0*/  HMMA.16816.F32.BF16 R12, R172, R170.reuse, R12 ;  /* 0x000000aaac0c723c */ /* 0x080fe6000004180c */
[C---:B------:R-:W-:Y:S01]  /*5c00*/  FADD.FTZ R5, -R178.reuse, R5 ;  /* 0x00000005b2057221 */ /* 0x040fe20000010100 */
[----:B------:R-:W-:Y:S01]  /*5c10*/  FADD.FTZ R4, -R178, R4 ;  /* 0x00000004b2047221 */ /* 0x000fe20000010100 */
[C---:B----4-:R-:W-:Y:S01]  /*5c20*/  FADD.FTZ R6, -R177.reuse, R6 ;  /* 0x00000006b1067221 */ /* 0x050fe20000010100 */
[----:B------:R-:W-:Y:S01]  /*5c30*/  FADD.FTZ R7, -R177, R7 ;  /* 0x00000007b1077221 */ /* 0x000fe20000010100 */
[----:B------:R-:W-:Y:S01]  /*5c40*/  FMUL.FTZ R179, R225, R5 ;  /* 0x00000005e1b37220 */ /* 0x000fe20000410000 */
[C---:B------:R-:W-:Y:S01]  /*5c50*/  HMMA.16816.F32.BF16 R16, R164.reuse, R170, R16 ;  /* 0x000000aaa410723c */ /* 0x040fe20000041810 */
[----:B------:R-:W1:Y:S03]  /*5c60*/  LDSM.16.M88.4 R168, [R212+0x18800] ;  /* 0x01880000d4a8783b */ /* 0x000e660000000200 */
[----:B------:R-:W-:Y:S11]  /*5c70*/  FMUL.FTZ R180, R226, R4 ;  /* 0x00000004e2b47220 */ /* 0x000ff60000410000 */
[----:B------:R-:W-:Y:S04]  /*5c80*/  @!UPT UIADD3 URZ, UPT, UPT, URZ, URZ, URZ ;  /* 0x000000fffffff290 */ /* 0x000fe8000fffe0ff */
[C---:B------:R-:W-:Y:S01]  /*5c90*/  FADD.FTZ R16, -R178.reuse, R16 ;  /* 0x00000010b2107221 */ /* 0x040fe20000010100 */
[C---:B------:R-:W-:Y:S01]  /*5ca0*/  FADD.FTZ R17, -R178.reuse, R17 ;  /* 0x00000011b2117221 */ /* 0x040fe20000010100 */
[C---:B------:R-:W-:Y:S01]  /*5cb0*/  FADD.FTZ R18, -R177.reuse, R18 ;  /* 0x00000012b1127221 */ /* 0x040fe20000010100 */
[C---:B------:R-:W-:Y:S01]  /*5cc0*/  FADD.FTZ R19, -R177.reuse, R19 ;  /* 0x00000013b1137221 */ /* 0x040fe20000010100 */
[-C--:B-1----:R-:W-:Y:S08]  /*5cd0*/  HMMA.16816.F32.BF16 R20, R164, R168.reuse, R20 ;  /* 0x000000a8a414723c */ /* 0x082ff00000041814 */
[C---:B------:R-:W-:Y:S08]  /*5ce0*/  HMMA.16816.F32.BF16 R24, R172.reuse, R168, R24 ;  /* 0x000000a8ac18723c */ /* 0x040ff00000041818 */
[-C--:B------:R-:W-:Y:S03]  /*5cf0*/  HMMA.16816.F32.BF16 R28, R172, R170.reuse, R28 ;  /* 0x000000aaac1c723c */ /* 0x080fe6000004181c */
[C---:B------:R-:W-:Y:S01]  /*5d00*/  FADD.FTZ R5, -R178.reuse, R20 ;  /* 0x00000014b2057221 */ /* 0x040fe20000010100 */
[----:B------:R-:W-:Y:S01]  /*5d10*/  FADD.FTZ R21, -R178, R21 ;  /* 0x00000015b2157221 */ /* 0x000fe20000010100 */
[----:B------:R-:W-:Y:S01]  /*5d20*/  FMUL.FTZ R20, R224, R17 ;  /* 0x00000011e0147220 */ /* 0x000fe20000410000 */
[----:B------:R-:W-:Y:S01]  /*5d30*/  FADD.FTZ R17, -R177, R23 ;  /* 0x00000017b1117221 */ /* 0x000fe20000010100 */
[----:B------:R-:W-:Y:S01]  /*5d40*/  FMUL.FTZ R5, R219, R5 ;  /* 0x00000005db057220 */ /* 0x000fe20000410000 */
[----:B------:R-:W-:Y:S01]  /*5d50*/  LOP3.LUT R219, R0, 0x8, RZ, 0xc0, !PT ;  /* 0x0000000800db7812 */ /* 0x000fe200078ec0ff */
[----:B------:R-:W-:Y:S04]  /*5d60*/  HMMA.16816.F32.BF16 R32, R164, R170, R32 ;  /* 0x000000aaa420723c */ /* 0x000fe80000041820 */
[----:B------:R-:W-:Y:S01]  /*5d70*/  LOP3.LUT R0, R184, 0x1c0, RZ, 0xc0, !PT ;  /* 0x000001c0b8007812 */ /* 0x000fe200078ec0ff */
[----:B------:R-:W-:Y:S01]  /*5d80*/  FMUL.FTZ R164, R223, R16 ;  /* 0x00000010dfa47220 */ /* 0x000fe20000410000 */
[----:B------:R-:W-:Y:S01]  /*5d90*/  FMUL.FTZ R21, R222, R21 ;  /* 0x00000015de157220 */ /* 0x000fe20000410000 */
[----:B------:R-:W-:Y:S01]  /*5da0*/  LOP3.LUT R2, R219, 0x10, R218, 0xf8, !PT ;  /* 0x00000010db027812 */ /* 0x000fe200078ef8da */
[----:B------:R-:W-:Y:S01]  /*5db0*/  FADD.FTZ R22, -R177, R22 ;  /* 0x00000016b1167221 */ /* 0x000fe20000010100 */
[----:B------:R-:W-:Y:S01]  /*5dc0*/  LOP3.LUT R0, R0, 0x38, R217, 0xf8, !PT ;  /* 0x0000003800007812 */ /* 0x000fe200078ef8d9 */
[----:B------:R-:W-:Y:S01]  /*5dd0*/  FMUL.FTZ R165, R232, R6 ;  /* 0x00000006e8a57220 */ /* 0x000fe20000410000 */
[----:B------:R-:W-:Y:S01]  /*5de0*/  F2FP.BF16.F32.PACK_AB R20, R20, R164 ;  /* 0x000000a41414723e */ /* 0x000fe200000010ff */
[----:B------:R-:W-:Y:S01]  /*5df0*/  FMUL.FTZ R164, R231, R7 ;  /* 0x00000007e7a47220 */ /* 0x000fe20000410000 */
[----:B------:R-:W-:Y:S01]  /*5e00*/  LOP3.LUT R0, R2, R0, RZ, 0x3c, !PT ;  /* 0x0000000002007212 */ /* 0x000fe200078e3cff */
[----:B------:R-:W-:Y:S01]  /*5e10*/  FMUL.FTZ R167, R230, R18 ;  /* 0x00000012e6a77220 */ /* 0x000fe20000410000 */
[----:B------:R-:W-:Y:S01]  /*5e20*/  F2FP.BF16.F32.PACK_AB R16, R179, R180 ;  /* 0x000000b4b310723e */ /* 0x000fe200000010ff */
        /* <DEDUP_REMOVED lines=9> */
[----:B------:R-:W-:Y:S01]  /*5ec0*/  FMUL.FTZ R17, R227, R17 ;  /* 0x00000011e3117220 */ /* 0x000fe20000410000 */
[----:B------:R-:W-:Y:S01]  /*5ed0*/  FMUL.FTZ R33, R220, R33 ;  /* 0x00000021dc217220 */ /* 0x000fe20000410000 */
[----:B------:R-:W-:Y:S02]  /*5ee0*/  FMUL.FTZ R23, R205, R23 ;  /* 0x00000017cd177220 */ /* 0x000fe40000410000 */
[----:B------:R-:W-:Y:S01]  /*5ef0*/  F2FP.BF16.F32.PACK_AB R32, R32, R4 ;  /* 0x000000042020723e */ /* 0x000fe200000010ff */
[----:B------:R-:W-:Y:S06]  /*5f00*/  BRA.U !UP2, `(.L_x_444) ;  /* 0x000000010acc7547 */ /* 0x000fec000b800000 */
[----:B------:R-:W1:Y:S01]  /*5f10*/  LDC R6, c[0x0][0x3b0] ;  /* 0x0000ec00ff067b82 */ /* 0x000e620000000800 */
[----:B------:R-:W-:Y:S01]  /*5f20*/  IADD3 R4, P1, PT, RZ, -UR31, RZ ;  /* 0x8000001fff047c10 */ /* 0x000fe2000ff3e0ff */
[----:B------:R-:W-:Y:S01]  /*5f30*/  ULOP3.LUT UR9, UR39, 0x1, URZ, 0xc0, !UPT ;  /* 0x0000000127097892 */ /* 0x000fe2000f8ec0ff */
[----:B------:R-:W-:Y:S02]  /*5f40*/  ISETP.GE.AND P6, PT, R250, UR5, PT ;  /* 0x00000005fa007c0c */ /* 0x000fe4000bfc6270 */
[----:B------:R-:W-:Y:S01]  /*5f50*/  ISETP.GE.AND P5, PT, R249, UR5, PT ;  /* 0x00000005f9007c0c */ /* 0x000fe2000bfa6270 */
[----:B------:R-:W-:Y:S02]  /*5f60*/  UISETP.NE.U32.AND UP0, UPT, UR9, 0x1, UPT ;  /* 0x000000010900788c */ /* 0x000fe4000bf05070 */
[----:B------:R-:W2:Y:S02]  /*5f70*/  LDC R7, c[0x0][0x3b4] ;  /* 0x0000ed00ff077b82 */ /* 0x000ea40000000800 */
[----:B------:R-:W-:Y:S06]  /*5f80*/  USEL UR9, UR30, 0x4000, !UP0 ;  /* 0x000040001e097887 */ /* 0x000fec000c000000 */
[----:B------:R-:W-:Y:S02]  /*5f90*/  VIADD R238, R238, UR9 ;  /* 0x00000009eeee7c36 */ /* 0x000fe40008000000 */
[----:B------:R-:W-:Y:S02]  /*5fa0*/  VIADD R234, R234, UR9 ;  /* 0x00000009eaea7c36 */ /* 0x000fe40008000000 */
[----:B------:R-:W-:Y:S02]  /*5fb0*/  VIADD R213, R213, UR9 ;  /* 0x00000009d5d57c36 */ /* 0x000fe40008000000 */
[C---:B-1----:R-:W-:Y:S02]  /*5fc0*/  IMAD.SHL.U32 R2, R6.reuse, 0x40, RZ ;  /* 0x0000004006027824 */ /* 0x042fe400078e00ff */
[----:B------:R-:W-:Y:S02]  /*5fd0*/  IMAD.SHL.U32 R5, R6, 0x20, RZ ;  /* 0x0000002006057824 */ /* 0x000fe400078e00ff */
[----:B------:R-:W-:Y:S05]  /*5fe0*/  IMAD.X R2, RZ, RZ, ~R2, P1 ;  /* 0x000000ffff027224 */ /* 0x000fea00008e0e02 */
[----:B------:R-:W-:Y:S04]  /*5ff0*/  SHF.R.S64 R4, R4, 0x1f, R2 ;  /* 0x0000001f04047819 */ /* 0x000fe80000001002 */
[----:B------:R-:W-:Y:S04]  /*6000*/  IADD3 R240, P1, PT, R4, R240, RZ ;  /* 0x000000f004f07210 */ /* 0x000fe80007f3e0ff */
[----:B------:R-:W-:Y:S01]  /*6010*/  LEA.HI.X.SX32 R239, R2, R239, 0x1, P1 ;  /* 0x000000ef02ef7211 */ /* 0x000fe200008f0eff */
[----:B------:R-:W-:Y:S01]  /*6020*/  @!P6 IMAD.MOV.U32 R18, RZ, RZ, R240 ;  /* 0x000000ffff12e224 */ /* 0x000fe200078e00f0 */
[CC--:B------:R-:W-:Y:S02]  /*6030*/  @!P5 LEA R4, P1, R5.reuse, R240.reuse, 0x1 ;  /* 0x000000f00504d211 */ /* 0x0c0fe400078208ff */
[----:B--2---:R-:W-:Y:S01]  /*6040*/  SHF.L.U64.HI R2, R6, 0x5, R7 ;  /* 0x0000000506027819 */ /* 0x004fe20000010207 */
[--C-:B------:R-:W-:Y:S01]  /*6050*/  @!P6 IMAD.MOV.U32 R19, RZ, RZ, R239.reuse ;  /* 0x000000ffff13e224 */ /* 0x100fe200078e00ef */
[C---:B------:R-:W-:Y:S04]  /*6060*/  @!P6 LEA R6, P2, R5.reuse, R240, 0x1 ;  /* 0x000000f00506e211 */ /* 0x040fe800078408ff */
[----:B------:R-:W-:Y:S01]  /*6070*/  @!PT LDS RZ, [RZ] ;  /* 0x00000000fffff984 */ /* 0x000fe20000000800 */
[----:B------:R-:W-:Y:S01]  /*6080*/  @!PT LDS RZ, [RZ] ;  /* 0x00000000fffff984 */ /* 0x000fe20000000800 */
[----:B------:R-:W-:Y:S01]  /*6090*/  @!PT LDS RZ, [RZ] ;  /* 0x00000000fffff984 */ /* 0x000fe20000000800 */
[----:B------:R1:W-:Y:S01]  /*60a0*/  @!P6 LDGSTS.E.BYPASS.LTC128B.128 [R238], desc[UR34][R18.64] ;  /* 0x0000000012eeefae */ /* 0x0003e2000b981a22 */
[CCC-:B------:R-:W-:Y:S02]  /*60b0*/  @!P6 LEA.HI.X R7, R5.reuse, R239.reuse, R2.reuse, 0x1, P2 ;  /* 0x000000ef0507e211 */ /* 0x1c0fe400010f0c02 */
[----:B------:R-:W-:Y:S01]  /*60c0*/  @!P5 LEA.HI.X R5, R5, R239, R2, 0x1, P1 ;  /* 0x000000ef0505d211 */ /* 0x000fe200008f0c02 */
[----:B------:R2:W-:Y:S04]  /*60d0*/  @P6 STS.64 [R234], RZ ;  /* 0x000000ffea006388 */ /* 0x0005e80000000a00 */
[----:B------:R2:W-:Y:S01]  /*60e0*/  @P6 STS.64 [R234+0x8], RZ ;  /* 0x000008ffea006388 */ /* 0x0005e20000000a00 */
[----:B-1----:R-:W-:Y:S02]  /*60f0*/  @!P5 IMAD.MOV.U32 R18, RZ, RZ, R240 ;  /* 0x000000ffff12d224 */ /* 0x002fe400078e00f0 */
[----:B------:R-:W-:Y:S05]  /*6100*/  @!P5 IMAD.MOV.U32 R19, RZ, RZ, R239 ;  /* 0x000000ffff13d224 */ /* 0x000fea00078e00ef */
        /* <DEDUP_REMOVED lines=19> */
.L_x_444:
[----:B--2---:R-:W-:Y:S01]  /*6240*/  F2FP.BF16.F32.PACK_AB R4, R164, R165 ;  /* 0x000000a5a404723e */ /* 0x004fe200000010ff */
        /* <DEDUP_REMOVED lines=60> */
[----:B------:R-:W-:Y:S02]  /*6610*/  IADD3 R0, PT, PT, R180, 0x8040, RZ ;  /* 0x00008040b4007810 */ /* 0x000fe40007ffe0ff */
[----:B------:R-:W-:Y:S04]  /*6620*/  LOP3.LUT R3, R2, 0x30, RZ, 0xc0, !PT ;  /* 0x0000003002037812 */ /* 0x000fe800078ec0ff */
[----:B------:R-:W-:Y:S02]  /*6630*/  LOP3.LUT R3, R3, 0x8, R218, 0xf8, !PT ;  /* 0x0000000803037812 */ /* 0x000fe400078ef8da */
[----:B---3--:R-:W-:Y:S02]  /*6640*/  IADD3 R4, PT, PT, R5, R182, RZ ;  /* 0x000000b605047210 */ /* 0x008fe40007ffe0ff */
[----:B------:R-:W-:Y:S03]  /*6650*/  LOP3.LUT R3, R3, 0x1c0, R184, 0xf8, !PT ;  /* 0x000001c003037812 */ /* 0x000fe600078ef8b8 */
[----:B------:R-:W-:Y:S01]  /*6660*/  STS [R4+-0x4000], R32 ;  /* 0xffc0002004007388 */ /* 0x000fe20000000800 */
[----:B------:R-:W-:Y:S04]  /*6670*/  LOP3.LUT R3, R3, 0x38, R217, 0x78, !PT ;  /* 0x0000003803037812 */ /* 0x000fe800078e78d9 */
[----:B------:R1:W-:Y:S01]  /*6680*/  STS [R4+-0x3c00], R16 ;  /* 0xffc4001004007388 */ /* 0x0003e20000000800 */
[----:B------:R-:W-:Y:S04]  /*6690*/  LOP3.LUT R3, R3, 0x200, R220, 0xf8, !PT ;  /* 0x0000020003037812 */ /* 0x000fe800078ef8dc */
[----:B------:R-:W-:Y:S01]  /*66a0*/  STS [R182+-0x3000], R9 ;  /* 0xffd00009b6007388 */ /* 0x000fe20000000800 */
[----:B------:R-:W-:Y:S04]  /*66b0*/  LEA R3, R3, UR4, 0x1 ;  /* 0x0000000403037c11 */ /* 0x000fe8000f8e08ff */
[----:B------:R-:W-:Y:S05]  /*66c0*/  STS [R182+-0x2c00], R6 ;  /* 0xffd40006b6007388 */ /* 0x000fea0000000800 */
[----:B------:R-:W-:Y:S05]  /*66d0*/  STS [R4+-0x3000], R8 ;  /* 0xffd0000804007388 */ /* 0x000fea0000000800 */
[----:B------:R-:W-:Y:S01]  /*66e0*/  STS [R4+-0x2c00], R7 ;  /* 0xffd4000704007388 */ /* 0x000fe20000000800 */
[----:B------:R-:W-:Y:S01]  /*66f0*/  BAR.SYNC.DEFER_BLOCKING 0x0 ;  /* 0x0000000000007b1d */ /* 0x000fe20000010000 */
[----:B-1----:R-:W-:Y:S04]  /*6700*/  IADD3 R16, PT, PT, R180, 0x8000, RZ ;  /* 0x00008000b4107810 */ /* 0x002fe80007ffe0ff */
[----:B------:R-:W-:Y:S01]  /*6710*/  @P0 IADD3 R0, PT, PT, R16, -0x40, RZ ;  /* 0xffffffc010000810 */ /* 0x000fe20007ffe0ff */
[----:B------:R-:W-:Y:S05]  /*6720*/  LDSM.16.MT88.4 R4, [R3+0x20000] ;  /* 0x020000000304783b */ /* 0x000fea0000004200 */
[----:B------:R-:W1:Y:S05]  /*6730*/  LDSM.16.MT88.4 R8, [R180+0x8000] ;  /* 0x00800000b408783b */ /* 0x000e6a0000004200 */
        /* <DEDUP_REMOVED lines=96> */
[----:B------:R-:W-:Y:S01]  /*6d40*/  ISETP.GE.AND P5, PT, R250, UR5, PT ;  /* 0x00000005fa007c0c */ /* 0x000fe2000bfa6270 */
[----:B------:R-:W-:Y:S01]  /*6d50*/  IMAD.U32 R5, RZ, RZ, UR43 ;  /* 0x0000002bff057e24 */ /* 0x000fe2000f8e00ff */
[----:B------:R-:W-:Y:S01]  /*6d60*/  ISETP.GE.AND P2, PT, R249, UR5, PT ;  /* 0x00000005f9007c0c */ /* 0x000fe2000bf46270 */
[----:B------:R-:W-:Y:S05]  /*6d70*/  IMAD.X R0, RZ, RZ, ~UR8, P1 ;  /* 0x80000008ff007e24 */ /* 0x000fea00088e06ff */
[----:B------:R-:W-:Y:S04]  /*6d80*/  SHF.R.S64 R4, R4, 0x1f, R0 ;  /* 0x0000001f04047819 */ /* 0x000fe80000001000 */
[----:B------:R-:W-:Y:S02]  /*6d90*/  IADD3 R243, P1, PT, R4, R243, RZ ;  /* 0x000000f304f37210 */ /* 0x000fe40007f3e0ff */
[----:B------:R-:W-:Y:S02]  /*6da0*/  LOP3.LUT R4, R217, 0x1f8, RZ, 0xc0, !PT ;  /* 0x000001f8d9047812 */ /* 0x000fe400078ec0ff */
[----:B------:R-:W-:Y:S01]  /*6db0*/  LEA.HI.X.SX32 R242, R0, R242, 0x1, P1 ;  /* 0x000000f200f27211 */ /* 0x000fe200008f0eff */
[----:B------:R-:W-:Y:S01]  /*6dc0*/  @!P5 IMAD.MOV.U32 R8, RZ, RZ, R243 ;  /* 0x000000ffff08d224 */ /* 0x000fe200078e00f3 */
[----:B------:R-:W-:Y:S01]  /*6dd0*/  LOP3.LUT R0, R4, 0x38, R218, 0x78, !PT ;  /* 0x0000003804007812 */ /* 0x000fe200078e78da */
[----:B------:R-:W-:Y:S02]  /*6de0*/  IMAD.U32 R4, RZ, RZ, UR44 ;  /* 0x0000002cff047e24 */ /* 0x000fe4000f8e00ff */
[--C-:B------:R-:W-:Y:S01]  /*6df0*/  @!P5 IMAD.MOV.U32 R9, RZ, RZ, R242.reuse ;  /* 0x000000ffff09d224 */ /* 0x100fe200078e00f2 */
[----:B------:R-:W-:Y:S01]  /*6e00*/  LOP3.LUT R0, R0, 0x1e00, R217, 0xf8, !PT ;  /* 0x00001e0000007812 */ /* 0x000fe200078ef8d9 */
[----:B------:R-:W-:Y:S01]  /*6e10*/  @!P2 IMAD.MOV.U32 R7, RZ, RZ, R242 ;  /* 0x000000ffff07a224 */ /* 0x000fe200078e00f2 */
[----:B------:R-:W-:Y:S02]  /*6e20*/  LEA R4, P1, R4, R243, 0x1 ;  /* 0x000000f304047211 */ /* 0x000fe400078208ff */
[----:B------:R-:W-:Y:S02]  /*6e30*/  LEA R0, R0, UR4, 0x1 ;  /* 0x0000000400007c11 */ /* 0x000fe4000f8e08ff */
[----:B------:R-:W-:Y:S01]  /*6e40*/  LEA.HI.X R5, R6, R242, R5, 0x1, P1 ;  /* 0x000000f206057211 */ /* 0x000fe200008f0c05 */
[----:B------:R-:W-:Y:S02]  /*6e50*/  @!P2 IMAD.MOV.U32 R6, RZ, RZ, R243 ;  /* 0x000000ffff06a224 */ /* 0x000fe400078e00f3 */
        /* <DEDUP_REMOVED lines=21> */
.L_x_445:
        /* <DEDUP_REMOVED lines=38> */
[----:B------:R1:W5:Y:S05]  /*7210*/  @P5 LDG.E R246, desc[UR34][R232.64+-0x80] ;  /* 0xffff8022e8f65981 */ /* 0x00036a000c1e1900 */
[----:B------:R1:W5:Y:S01]  /*7220*/  @P5 LDG.E R245, desc[UR34][R232.64+-0x60] ;  /* 0xffffa022e8f55981 */ /* 0x000362000c1e1900 */
[-C--:B--2---:R-:W-:Y:S08]  /*7230*/  HMMA.16816.F32.BF16 R4, R32, R16.reuse, RZ ;  /* 0x000000102004723c */ /* 0x084ff000000418ff */
        /* <DEDUP_REMOVED lines=11> */
[----:B------:R-:W2:Y:S05]  /*72f0*/  LDSM.16.M88.4 R164, [R2+0x14000] ;  /* 0x0140000002a4783b */ /* 0x000eaa0000000200 */
[----:B------:R-:W-:Y:S02]  /*7300*/  LDSM.16.M88.4 R200, [R205+0x15000] ;  /* 0x01500000cdc8783b */ /* 0x000fe40000000200 */
[-C--:B----4-:R-:W-:Y:S08]  /*7310*/  HMMA.16816.F32.BF16 R4, R168, R172.reuse, R4 ;  /* 0x000000aca804723c */ /* 0x090ff00000041804 */
[C---:B------:R-:W-:Y:S08]  /*7320*/  HMMA.16816.F32.BF16 R8, R176.reuse, R172, R8 ;  /* 0x000000acb008723c */ /* 0x040ff00000041808 */
[-C--:B------:R-:W-:Y:S08]  /*7330*/  HMMA.16816.F32.BF16 R12, R176, R174.reuse, R12 ;  /* 0x000000aeb00c723c */ /* 0x080ff0000004180c */
[C---:B------:R-:W-:Y:S01]  /*7340*/  HMMA.16816.F32.BF16 R16, R168.reuse, R174, R16 ;  /* 0x000000aea810723c */ /* 0x040fe20000041810 */
[----:B------:R-:W3:Y:S07]  /*7350*/  LDSM.16.M88.4 R172, [R205+0x14000] ;  /* 0x01400000cdac783b */ /* 0x000eee0000000200 */
[-C--:B-1----:R-:W-:Y:S08]  /*7360*/  HMMA.16816.F32.BF16 R20, R168, R180.reuse, R20 ;  /* 0x000000b4a814723c */ /* 0x082ff00000041814 */
[C---:B------:R-:W-:Y:S08]  /*7370*/  HMMA.16816.F32.BF16 R24, R176.reuse, R180, R24 ;  /* 0x000000b4b018723c */ /* 0x040ff00000041818 */
[-C--:B------:R-:W-:Y:S01]  /*7380*/  HMMA.16816.F32.BF16 R28, R176, R182.reuse, R28 ;  /* 0x000000b6b01c723c */ /* 0x080fe2000004181c */
[----:B------:R-:W1:Y:S07]  /*7390*/  LDSM.16.MT88.4 R176, [R0+0x11800] ;  /* 0x0118000000b0783b */ /* 0x000e6e0000004200 */
[----:B------:R-:W-:Y:S01]  /*73a0*/  HMMA.16816.F32.BF16 R32, R168, R182, R32 ;  /* 0x000000b6a820723c */ /* 0x000fe20000041820 */
[----:B------:R-:W-:Y:S05]  /*73b0*/  LDSM.16.M88.4 R168, [R204+0x1e000] ;  /* 0x01e00000cca8783b */ /* 0x000fea0000000200 */
[----:B------:R-:W4:Y:S02]  /*73c0*/  LDSM.16.MT88.4 R180, [R0+0xe000] ;  /* 0x00e0000000b4783b */ /* 0x000f240000004200 */
[-C--:B--2---:R-:W-:Y:S08]  /*73d0*/  HMMA.16816.F32.BF16 R4, R164, R184.reuse, R4 ;  /* 0x000000b8a404723c */ /* 0x084ff00000041804 */
[C---:B------:R-:W-:Y:S08]  /*73e0*/  HMMA.16816.F32.BF16 R8, R188.reuse, R184, R8 ;  /* 0x000000b8bc08723c */ /* 0x040ff00000041808 */
[-C--:B------:R-:W-:Y:S08]  /*73f0*/  HMMA.16816.F32.BF16 R12, R188, R186.reuse, R12 ;  /* 0x000000babc0c723c */ /* 0x080ff0000004180c */
[C---:B------:R-:W-:Y:S01]  /*7400*/  HMMA.16816.F32.BF16 R16, R164.reuse, R186, R16 ;  /* 0x000000baa410723c */ /* 0x040fe20000041810 */
[----:B------:R-:W2:Y:S07]  /*7410*/  LDSM.16.M88.4 R184, [R204+0x1f000] ;  /* 0x01f00000ccb8783b */ /* 0x000eae0000000200 */
[-C--:B------:R-:W-:Y:S08]  /*7420*/  HMMA.16816.F32.BF16 R20, R164, R192.reuse, R20 ;  /* 0x000000c0a414723c */ /* 0x080ff00000041814 */
[C---:B------:R-:W-:Y:S08]  /*7430*/  HMMA.16816.F32.BF16 R24, R188.reuse, R192, R24 ;  /* 0x000000c0bc18723c */ /* 0x040ff00000041818 */
[-C--:B------:R-:W-:Y:S01]  /*7440*/  HMMA.16816.F32.BF16 R28, R188, R194.reuse, R28 ;  /* 0x000000c2bc1c723c */ /* 0x080fe2000004181c */
[----:B------:R-:W2:Y:S07]  /*7450*/  LDSM.16.MT88.4 R188, [R0+0x12000] ;  /* 0x0120000000bc783b */ /* 0x000eae0000004200 */
[----:B------:R-:W-:Y:S01]  /*7460*/  HMMA.16816.F32.BF16 R32, R164, R194, R32 ;  /* 0x000000c2a420723c */ /* 0x000fe20000041820 */
[----:B------:R-:W-:Y:S05]  /*7470*/  LDSM.16.M88.4 R164, [R206+0x1e000] ;  /* 0x01e00000cea4783b */ /* 0x000fea0000000200 */
[----:B------:R-:W2:Y:S02]  /*7480*/  LDSM.16.MT88.4 R192, [R0+0xe800] ;  /* 0x00e8000000c0783b */ /* 0x000ea40000004200 */
[-C--:B---3--:R-:W-:Y:S08]  /*7490*/  HMMA.16816.F32.BF16 R4, R172, R196.reuse, R4 ;  /* 0x000000c4ac04723c */ /* 0x088ff00000041804 */
[C---:B------:R-:W-:Y:S08]  /*74a0*/  HMMA.16816.F32.BF16 R8, R200.reuse, R196, R8 ;  /* 0x000000c4c808723c */ /* 0x040ff00000041808 */
[-C--:B------:R-:W-:Y:S08]  /*74b0*/  HMMA.16816.F32.BF16 R12, R200, R198.reuse, R12 ;  /* 0x000000c6c80c723c */ /* 0x080ff0000004180c */
[C---:B------:R-:W-:Y:S01]  /*74c0*/  HMMA.16816.F32.BF16 R16, R172.reuse, R198, R16 ;  /* 0x000000c6ac10723c */ /* 0x040fe20000041810 */
[----:B------:R-:W3:Y:S07]  /*74d0*/  LDSM.16.M88.4 R196, [R206+0x1f000] ;  /* 0x01f00000cec4783b */ /* 0x000eee0000000200 */
[-C--:B-1----:R-:W-:Y:S08]  /*74e0*/  HMMA.16816.F32.BF16 R20, R172, R176.reuse, R20 ;  /* 0x000000b0ac14723c */ /* 0x082ff00000041814 */
[C---:B------:R-:W-:Y:S08]  /*74f0*/  HMMA.16816.F32.BF16 R24, R200.reuse, R176, R24 ;  /* 0x000000b0c818723c */ /* 0x040ff00000041818 */
[-C--:B------:R-:W-:Y:S08]  /*7500*/  HMMA.16816.F32.BF16 R28, R200, R178.reuse, R28 ;  /* 0x000000b2c81c723c */ /* 0x080ff0000004181c */
[----:B------:R-:W-:Y:S01]  /*7510*/  HMMA.16816.F32.BF16 R32, R172, R178, R32 ;  /* 0x000000b2ac20723c */ /* 0x000fe20000041820 */
[----:B------:R-:W1:Y:S05]  /*7520*/  LDSM.16.MT88.4 R172, [R0+0x12800] ;  /* 0x0128000000ac783b */ /* 0x000e6a0000004200 */
[----:B------:R-:W-:Y:S02]  /*7530*/  LDSM.16.MT88.4 R176, [R0+0xf000] ;  /* 0x00f0000000b0783b */ /* 0x000fe40000004200 */
[-C--:B----4-:R-:W-:Y:S08]  /*7540*/  HMMA.16816.F32.BF16 R4, R168, R180.reuse, R4 ;  /* 0x000000b4a804723c */ /* 0x090ff00000041804 */
[C---:B--2---:R-:W-:Y:S08]  /*7550*/  HMMA.16816.F32.BF16 R8, R184.reuse, R180, R8 ;  /* 0x000000b4b808723c */ /* 0x044ff00000041808 */
[-C--:B------:R-:W-:Y:S08]  /*7560*/  HMMA.16816.F32.BF16 R12, R184, R182.reuse, R12 ;  /* 0x000000b6b80c723c */ /* 0x080ff0000004180c */
[C---:B------:R-:W-:Y:S01]  /*7570*/  HMMA.16816.F32.BF16 R16, R168.reuse, R182, R16 ;  /* 0x000000b6a810723c */ /* 0x040fe20000041810 */
[----:B------:R-:W-:Y:S07]  /*7580*/  LDSM.16.M88.4 R180, [R2+0x17000] ;  /* 0x0170000002b4783b */ /* 0x000fee0000000200 */
[-C--:B------:R-:W-:Y:S08]  /*7590*/  HMMA.16816.F32.BF16 R20, R168, R188.reuse, R20 ;  /* 0x000000bca814723c */ /* 0x080ff00000041814 */
[C---:B------:R-:W-:Y:S08]  /*75a0*/  HMMA.16816.F32.BF16 R24, R184.reuse, R188, R24 ;  /* 0x000000bcb818723c */ /* 0x040ff00000041818 */
[-C--:B------:R-:W-:Y:S01]  /*75b0*/  HMMA.16816.F32.BF16 R28, R184, R190.reuse, R28 ;  /* 0x000000beb81c723c */ /* 0x080fe2000004181c */
[----:B------:R-:W-:Y:S07]  /*75c0*/  LDSM.16.MT88.4 R184, [R0+0x13000] ;  /* 0x0130000000b8783b */ /* 0x000fee0000004200 */
[----:B------:R-:W-:Y:S01]  /*75d0*/  HMMA.16816.F32.BF16 R32, R168, R190, R32 ;  /* 0x000000bea820723c */ /* 0x000fe20000041820 */
[----:B------:R-:W-:Y:S05]  /*75e0*/  IMAD.U32 R168, RZ, RZ, UR42 ;  /* 0x0000002affa87e24 */ /* 0x000fea000f8e00ff */
[----:B------:R-:W-:Y:S02]  /*75f0*/  LEA.HI.X.SX32 R227, R168, R237, 0x2, P1 ;  /* 0x000000eda8e37211 */ /* 0x000fe400008f16ff */
[-C--:B------:R-:W-:Y:S01]  /*7600*/  HMMA.16816.F32.BF16 R4, R164, R192.reuse, R4 ;  /* 0x000000c0a404723c */ /* 0x080fe20000041804 */
[----:B------:R-:W2:Y:S04]  /*7610*/  LDSM.16.M88.4 R168, [R2+0x16000] ;  /* 0x0160000002a8783b */ /* 0x000ea80000000200 */
[C---:B------:R-:W-:Y:S03]  /*7620*/  LEA R224, P1, R235.reuse, R226, 0x5 ;  /* 0x000000e2ebe07211 */ /* 0x040fe600078228ff */
[C---:B---3--:R-:W-:Y:S04]  /*7630*/  HMMA.16816.F32.BF16 R8, R196.reuse, R192, R8 ;  /* 0x000000c0c408723c */ /* 0x048fe80000041808 */
        /* <DEDUP_REMOVED lines=8> */
[-C--:B-1----:R-:W-:Y:S03]  /*76c0*/  HMMA.16816.F32.BF16 R20, R164, R172.reuse, R20 ;  /* 0x000000aca414723c */ /* 0x082fe60000041814 */
[C---:B------:R-:W-:Y:S05]  /*76d0*/  LEA.HI.X.SX32 R201, R235.reuse, R203, 0x5, P1 ;  /* 0x000000cbebc97211 */ /* 0x040fea00008f2eff */
[C---:B------:R-:W-:Y:S08]  /*76e0*/  HMMA.16816.F32.BF16 R24, R196.reuse, R172, R24 ;  /* 0x000000acc418723c */ /* 0x040ff00000041818 */
[-C--:B------:R-:W-:Y:S03]  /*76f0*/  HMMA.16816.F32.BF16 R28, R196, R174.reuse, R28 ;  /* 0x000000aec41c723c */ /* 0x080fe6000004181c */
[C---:B------:R-:W-:Y:S04]  /*7700*/  LEA R198, P1, R235.reuse, R200, 0x5 ;  /* 0x000000c8ebc67211 */ /* 0x040fe800078228ff */
[C---:B------:R-:W-:Y:S01]  /*7710*/  LEA.HI.X.SX32 R199, R235.reuse, R201, 0x5, P1 ;  /* 0x000000c9ebc77211 */ /* 0x040fe200008f2eff */
[----:B------:R-:W-:Y:S01]  /*7720*/  HMMA.16816.F32.BF16 R32, R164, R174, R32 ;  /* 0x000000aea420723c */ /* 0x000fe20000041820 */
[----:B------:R-:W-:Y:S03]  /*7730*/  LDSM.16.M88.4 R164, [R205+0x16000] ;  /* 0x01600000cda4783b */ /* 0x000fe60000000200 */
[C---:B------:R-:W-:Y:S02]  /*7740*/  LEA R228, P1, R235.reuse, R198, 0x5 ;  /* 0x000000c6ebe47211 */ /* 0x040fe400078228ff */
[----:B------:R-:W1:Y:S02]  /*7750*/  LDSM.16.MT88.4 R172, [R0+0xf800] ;  /* 0x00f8000000ac783b */ /* 0x000e640000004200 */
[-C--:B--2---:R-:W-:Y:S05]  /*7760*/  HMMA.16816.F32.BF16 R4, R168, R176.reuse, R4 ;  /* 0x000000b0a804723c */ /* 0x084fea0000041804 */
[C---:B------:R-:W-:Y:S03]  /*7770*/  LEA.HI.X.SX32 R229, R235.reuse, R199, 0x5, P1 ;  /* 0x000000c7ebe57211 */ /* 0x040fe600008f2eff */
[C---:B------:R-:W-:Y:S04]  /*7780*/  HMMA.16816.F32.BF16 R8, R180.reuse, R176, R8 ;  /* 0x000000b0b408723c */ /* 0x040fe80000041808 */
[C---:B------:R-:W-:Y:S04]  /*7790*/  IMAD.WIDE R230, R235.reuse, -0xc0, R228 ;  /* 0xffffff40ebe67825 */ /* 0x040fe800078e02e4 */
[-C--:B------:R-:W-:Y:S03]  /*77a0*/  HMMA.16816.F32.BF16 R12, R180, R178.reuse, R12 ;  /* 0x000000b2b40c723c */ /* 0x080fe6000004180c */
[C---:B------:R-:W-:Y:S04]  /*77b0*/  LEA R194, P1, R235.reuse, R230, 0x5 ;  /* 0x000000e6ebc27211 */ /* 0x040fe800078228ff */
[C---:B------:R-:W-:Y:S01]  /*77c0*/  LEA.HI.X.SX32 R195, R235.reuse, R231, 0x5, P1 ;  /* 0x000000e7ebc37211 */ /* 0x040fe200008f2eff */
[C---:B------:R-:W-:Y:S01]  /*77d0*/  HMMA.16816.F32.BF16 R16, R168.reuse, R178, R16 ;  /* 0x000000b2a810723c */ /* 0x040fe20000041810 */
[----:B------:R-:W2:Y:S03]  /*77e0*/  LDSM.16.M88.4 R176, [R205+0x17000] ;  /* 0x01700000cdb0783b */ /* 0x000ea60000000200 */
[C---:B------:R-:W-:Y:S04]  /*77f0*/  LEA R192, P1, R235.reuse, R194, 0x5 ;  /* 0x000000c2ebc07211 */ /* 0x040fe800078228ff */
[-C--:B------:R-:W-:Y:S03]  /*7800*/  HMMA.16816.F32.BF16 R20, R168, R184.reuse, R20 ;  /* 0x000000b8a814723c */ /* 0x080fe60000041814 */
        /* <DEDUP_REMOVED lines=8> */
[----:B------:R3:W4:Y:S03]  /*7890*/  LDSM.16.MT88.4 R168, [R0+0x13800] ;  /* 0x0138000000a8783b */ /* 0x0007260000004200 */
[C---:B------:R-:W-:Y:S04]  /*78a0*/  LEA R186, P1, R235.reuse, R188, 0x5 ;  /* 0x000000bcebba7211 */ /* 0x040fe800078228ff */
[-C--:B-1----:R-:W-:Y:S05]  /*78b0*/  HMMA.16816.F32.BF16 R4, R164, R172.reuse, R4 ;  /* 0x000000aca404723c */ /* 0x082fea0000041804 */
[C---:B------:R-:W-:Y:S02]  /*78c0*/  LEA.HI.X.SX32 R187, R235.reuse, R189, 0x5, P1 ;  /* 0x000000bdebbb7211 */ /* 0x040fe400008f2eff */
[C---:B------:R-:W-:Y:S01]  /*78d0*/  LEA R196, P1, R235.reuse, R186, 0x5 ;  /* 0x000000baebc47211 */ /* 0x040fe200078228ff */
[C---:B--2---:R-:W-:Y:S04]  /*78e0*/  HMMA.16816.F32.BF16 R8, R176.reuse, R172, R8 ;  /* 0x000000acb008723c */ /* 0x044fe80000041808 */
[C---:B------:R-:W-:Y:S04]  /*78f0*/  LEA.HI.X.SX32 R197, R235.reuse, R187, 0x5, P1 ;  /* 0x000000bbebc57211 */ /* 0x040fe800008f2eff */
[-C--:B------:R-:W-:Y:S03]  /*7900*/  HMMA.16816.F32.BF16 R12, R176, R174.reuse, R12 ;  /* 0x000000aeb00c723c */ /* 0x080fe6000004180c */
[----:B------:R-:W-:Y:S01]  /*7910*/  REDG.E.ADD.F32.FTZ.RN.STRONG.GPU desc[UR34][R236.64], R4 ;  /* 0x00000004ec0079a6 */ /* 0x000fe2000c12f322 */
[C---:B------:R-:W-:Y:S04]  /*7920*/  IMAD.WIDE R204, R235.reuse, -0xc0, R196 ;  /* 0xffffff40ebcc7825 */ /* 0x040fe800078e02c4 */
[----:B------:R-:W-:Y:S01]  /*7930*/  REDG.E.ADD.F32.FTZ.RN.STRONG.GPU desc[UR34][R226.64], R5 ;  /* 0x00000005e20079a6 */ /* 0x000fe2000c12f322 */
[C---:B------:R-:W-:Y:S04]  /*7940*/  HMMA.16816.F32.BF16 R16, R164.reuse, R174, R16 ;  /* 0x000000aea410723c */ /* 0x040fe80000041810 */
[----:B------:R1:W-:Y:S01]  /*7950*/  REDG.E.ADD.F32.FTZ.RN.STRONG.GPU desc[UR34][R224.64], R6 ;  /* 0x00000006e00079a6 */ /* 0x0003e2000c12f322 */
[C---:B------:R-:W-:Y:S01]  /*7960*/  LEA R184, P1, R235.reuse, R204, 0x5 ;  /* 0x000000ccebb87211 */ /* 0x040fe200078228ff */
[C---:B---3--:R-:W-:Y:S03]  /*7970*/  VIADD R0, R208.reuse, 0x40 ;  /* 0x00000040d0007836 */ /* 0x048fe60000000000 */
[----:B------:R2:W-:Y:S01]  /*7980*/  REDG.E.ADD.F32.FTZ.RN.STRONG.GPU desc[UR34][R222.64], R7 ;  /* 0x00000007de0079a6 */ /* 0x0005e2000c12f322 */
[C---:B------:R-:W-:Y:S01]  /*7990*/  LEA.HI.X.SX32 R185, R235.reuse, R205, 0x5, P1 ;  /* 0x000000cdebb97211 */ /* 0x040fe200008f2eff */
[-C--:B----4-:R-:W-:Y:S03]  /*79a0*/  HMMA.16816.F32.BF16 R20, R164, R168.reuse, R20 ;  /* 0x000000a8a414723c */ /* 0x090fe60000041814 */
[----:B------:R3:W-:Y:S01]  /*79b0*/  REDG.E.ADD.F32.FTZ.RN.STRONG.GPU desc[UR34][R202.64], R8 ;  /* 0x00000008ca0079a6 */ /* 0x0007e2000c12f322 */
[C---:B------:R-:W-:Y:S01]  /*79c0*/  LEA R182, P1, R235.reuse, R184, 0x5 ;  /* 0x000000b8ebb67211 */ /* 0x040fe200078228ff */
[C---:B------:R-:W-:Y:S03]  /*79d0*/  @P0 VIADD R0, R208.reuse, 0xffffffc0 ;  /* 0xffffffc0d0000836 */ /* 0x040fe60000000000 */
[----:B------:R4:W-:Y:S01]  /*79e0*/  REDG.E.ADD.F32.FTZ.RN.STRONG.GPU desc[UR34][R200.64], R9 ;  /* 0x00000009c80079a6 */ /* 0x0009e2000c12f322 */
[C---:B------:R-:W-:Y:S01]  /*79f0*/  LEA.HI.X.SX32 R183, R235.reuse, R185, 0x5, P1 ;  /* 0x000000b9ebb77211 */ /* 0x040fe200008f2eff */
[C---:B------:R-:W-:Y:S03]  /*7a00*/  HMMA.16816.F32.BF16 R24, R176.reuse, R168, R24 ;  /* 0x000000a8b018723c */ /* 0x040fe60000041818 */
[----:B------:R-:W-:Y:S01]  /*7a10*/  REDG.E.ADD.F32.FTZ.RN.STRONG.GPU desc[UR34][R198.64], R10 ;  /* 0x0000000ac60079a6 */ /* 0x000fe2000c12f322 */
[C---:B------:R-:W-:Y:S04]  /*7a20*/  LEA R180, P1, R235.reuse, R182, 0x5 ;  /* 0x000000b6ebb47211 */ /* 0x040fe800078228ff */
[----:B------:R-:W-:Y:S01]  /*7a30*/  REDG.E.ADD.F32.FTZ.RN.STRONG.GPU desc[UR34][R228.64], R11 ;  /* 0x0000000be40079a6 */ /* 0x000fe2000c12f322 */
[-C--:B------:R-:W-:Y:S04]  /*7a40*/  HMMA.16816.F32.BF16 R28, R176, R170.reuse, R28 ;  /* 0x000000aab01c723c */ /* 0x080fe8000004181c */
        /* <DEDUP_REMOVED lines=14> */
[----:B------:R-:W-:Y:S05]  /*7b30*/  REDG.E.ADD.F32.FTZ.RN.STRONG.GPU desc[UR34][R186.64+0x80], R14 ;  /* 0x0000800eba0079a6 */ /* 0x000fea000c12f322 */
        /* <DEDUP_REMOVED lines=343> */
[----:B------:R-:W-:-:S04]  /*90b0*/  UIADD3 UR13, UPT, UPT, UR13, UR5, URZ ;  /* 0x000000050d0d7290 */ /* 0x000fc8000fffe0ff */
[----:B---3--:R-:W-:-:S04]  /*90c0*/  UIMAD.WIDE.U32 UR42, UR45, UR8, UR12 ;  /* 0x000000082d2a72a5 */ /* 0x008fc8000f8e000c */
[----:B------:R-:W-:-:S06]  /*90d0*/  UIMAD UR9, UR45, UR9, UR43 ;  /* 0x000000092d0972a4 */ /* 0x000fcc000f8e022b */
[----:B-1----:R-:W-:Y:S01]  /*90e0*/  MOV R4, UR9 ;  /* 0x0000000900047c02 */ /* 0x002fe20008000f00 */
[----:B------:R-:W-:Y:S05]  /*90f0*/  BRA `(.L_x_448) ;  /* 0x0000000000187947 */ /* 0x000fea0003800000 */
.L_x_447:
[----:B------:R-:W2:Y:S01]  /*9100*/  LDCU.64 UR10, c[0x0][0x5c0] ;  /* 0x0000b800ff0a77ac */ /* 0x000ea20008000a00 */
[----:B------:R-:W-:-:S04]  /*9110*/  UIADD3 UR5, UPT, UPT, UR36, UR37, URZ ;  /* 0x0000002524057290 */ /* 0x000fc8000fffe0ff */
[----:B--2---:R-:W-:Y:S02]  /*9120*/  UIMAD.WIDE.U32 UR42, UR5, UR10, URZ ;  /* 0x0000000a052a72a5 */ /* 0x004fe4000f8e00ff */
[----:B------:R-:W-:-:S04]  /*9130*/  UIMAD UR5, UR5, UR11, URZ ;  /* 0x0000000b050572a4 */ /* 0x000fc8000f8e02ff */
[----:B------:R-:W-:-:S06]  /*9140*/  UIADD3 UR5, UPT, UPT, UR43, UR5, URZ ;  /* 0x000000052b057290 */ /* 0x000fcc000fffe0ff */
[----:B-1----:R-:W-:Y:S02]  /*9150*/  MOV R4, UR5 ;  /* 0x0000000500047c02 */ /* 0x002fe40008000f00 */
.L_x_448:
        /* <DEDUP_REMOVED lines=12> */
.L_x_449:
[----:B------:R-:W1:Y:S01]  /*9220*/  LDCU.64 UR8, c[0x0][0x5c8] ;  /* 0x0000b900ff0877ac */ /* 0x000e620008000a00 */
[----:B------:R-:W-:-:S04]  /*9230*/  UIADD3 UR5, UPT, UPT, UR36, UR37, URZ ;  /* 0x0000002524057290 */ /* 0x000fc8000fffe0ff */
[----:B-1----:R-:W-:Y:S02]  /*9240*/  UIMAD.WIDE.U32 UR16, UR5, UR8, URZ ;  /* 0x00000008051072a5 */ /* 0x002fe4000f8e00ff */
[----:B------:R-:W-:-:S04]  /*9250*/  UIMAD UR5, UR5, UR9, URZ ;  /* 0x00000009050572a4 */ /* 0x000fc8000f8e02ff */
[----:B------:R-:W-:-:S06]  /*9260*/  UIADD3 UR5, UPT, UPT, UR17, UR5, URZ ;  /* 0x0000000511057290 */ /* 0x000fcc000fffe0ff */
[----:B------:R-:W-:-:S07]  /*9270*/  MOV R30, UR5 ;  /* 0x00000005001e7c02 */ /* 0x000fce0008000f00 */
.L_x_450:
        /* <DEDUP_REMOVED lines=11> */
[C---:B------:R-:W-:Y:S01]  /*9330*/  VIADD R6, R221.reuse, 0x40 ;  /* 0x00000040dd067836 */ /* 0x040fe20000000000 */
[----:B------:R-:W-:Y:S01]  /*9340*/  UIMAD UR12, UR14, UR10, URZ ;  /* 0x0000000a0e0c72a4 */ /* 0x000fe2000f8e02ff */
[----:B------:R-:W-:Y:S01]  /*9350*/  LEA R0, R0, UR4, 0x1 ;  /* 0x0000000400007c11 */ /* 0x000fe2000f8e08ff */
[----:B------:R-:W-:Y:S01]  /*9360*/  IMAD.U32 R2, RZ, RZ, UR36 ;  /* 0x00000024ff027e24 */ /* 0x000fe2000f8e00ff */
[----:B------:R-:W2:Y:S01]  /*9370*/  LDC.64 R56, c[0x0][0x5e0] ;  /* 0x00017800ff387b82 */ /* 0x000ea20000000a00 */
[----:B------:R-:W-:Y:S01]  /*9380*/  UIMAD UR12, UR5, UR11, UR12 ;  /* 0x0000000b050c72a4 */ /* 0x000fe2000f8e020c */
[----:B------:R-:W-:Y:S01]  /*9390*/  IMAD.U32 R3, RZ, RZ, UR37 ;  /* 0x00000025ff037e24 */ /* 0x000fe2000f8e00ff */
[----:B------:R-:W-:Y:S01]  /*93a0*/  ISETP.GE.AND P3, PT, R221, UR33, PT ;  /* 0x00000021dd007c0c */ /* 0x000fe2000bf66270 */
[----:B------:R-:W-:Y:S01]  /*93b0*/  BSSY.RECONVERGENT B0, `(.L_x_451) ;  /* 0x0000024000007945 */ /* 0x000fe20003800200 */
[----:B------:R-:W-:-:S02]  /*93c0*/  LOP3.LUT R2, R2, 0x38, R217, 0xf8, !PT ;  /* 0x0000003802027812 */ /* 0x000fc400078ef8d9 */
[----:B------:R-:W-:Y:S01]  /*93d0*/  IMAD.U32 R3, RZ, RZ, UR12 ;  /* 0x0000000cff037e24 */ /* 0x000fe2000f8e00ff */
[----:B------:R-:W-:Y:S01]  /*93e0*/  ISETP.GE.AND P6, PT, R5, UR33, PT ;  /* 0x0000002105007c0c */ /* 0x000fe2000bfc6270 */
[----:B------:R3:W4:Y:S01]  /*93f0*/  LDS.128 R24, [R0+0xd000] ;  /* 0x00d0000000187984 */ /* 0x0007220000000c00 */
[----:B------:R-:W-:Y:S01]  /*9400*/  IADD3 R2, P0, PT, R2, UR42, RZ ;  /* 0x0000002a02027c10 */ /* 0x000fe2000ff1e0ff */
[C---:B------:R-:W-:Y:S01]  /*9410*/  VIADD R5, R221.reuse, 0x60 ;  /* 0x00000060dd057836 */ /* 0x040fe20000000000 */
[----:B------:R-:W-:Y:S01]  /*9420*/  ISETP.GE.AND P5, PT, R6, UR33, PT ;  /* 0x0000002106007c0c */ /* 0x000fe2000bfa6270 */
[----:B------:R3:W2:Y:S01]  /*9430*/  LDS.128 R20, [R0+0x11000] ;  /* 0x0110000000147984 */ /* 0x0006a20000000c00 */
[----:B------:R-:W-:Y:S02]  /*9440*/  IADD3.X R3, PT, PT, R4, UR37, R3, P0, !PT ;  /* 0x0000002504037c10 */ /* 0x000fe400087fe403 */
[----:B------:R-:W-:Y:S01]  /*9450*/  IADD3 R28, P0, PT, R221, 0x20, RZ ;  /* 0x00000020dd1c7810 */ /* 0x000fe20007f1e0ff */
[----:B------:R3:W2:Y:S01]  /*9460*/  LDS.128 R36, [R0+0x15000] ;  /* 0x0150000000247984 */ /* 0x0006a20000000c00 */
[----:B------:R-:W-:Y:S01]  /*9470*/  ISETP.GE.AND P4, PT, R5, UR33, PT ;  /* 0x0000002105007c0c */ /* 0x000fe2000bf86270 */
[----:B-1----:R-:W-:-:S02]  /*9480*/  IMAD.WIDE.U32 R6, R8, UR20, R2 ;  /* 0x0000001408067c25 */ /* 0x002fc4000f8e0002 */
[----:B------:R3:W1:Y:S02]  /*9490*/  LDS.128 R44, [R0+0x16000] ;  /* 0x01600000002c7984 */ /* 0x0006640000000c00 */
[----:B------:R-:W-:Y:S02]  /*94a0*/  IMAD.X R29, RZ, RZ, RZ, P0 ;  /* 0x000000ffff1d7224 */ /* 0x000fe400000e06ff */
[----:B------:R3:W1:Y:S01]  /*94b0*/  LDS.128 R52, [R0+0x17000] ;  /* 0x0170000000347984 */ /* 0x0006620000000c00 */
[----:B------:R-:W-:-:S03]  /*94c0*/  IMAD R19, R9, UR20, R7 ;  /* 0x0000001409137c24 */ /* 0x000fc6000f8e0207 */
[----:B------:R3:W1:Y:S04]  /*94d0*/  LDS.128 R32, [R0+0x19000] ;  /* 0x0190000000207984 */ /* 0x0006680000000c00 */
[----:B------:R3:W1:Y:S04]  /*94e0*/  LDS.128 R40, [R0+0x1a000] ;  /* 0x01a0000000287984 */ /* 0x0006680000000c00 */
[----:B------:R3:W1:Y:S01]  /*94f0*/  LDS.128 R48, [R0+0x1b000] ;  /* 0x01b0000000307984 */ /* 0x0006620000000c00 */
[----:B--2-4-:R-:W-:Y:S05]  /*9500*/  @P3 BRA `(.L_x_452) ;  /* 0x0000000000383947 */ /* 0x014fea0003800000 */
[----:B------:R-:W2:Y:S01]  /*9510*/  LDCU UR15, c[0x0][0x440] ;  /* 0x00008800ff0f77ac */ /* 0x000ea20008000800 */
[----:B------:R-:W4:Y:S01]  /*9520*/  LDS.128 R12, [R0+0x10000] ;  /* 0x01000000000c7984 */ /* 0x000f220000000c00 */
[----:B------:R-:W-:Y:S01]  /*9530*/  IMAD.MOV.U32 R2, RZ, RZ, R6 ;  /* 0x000000ffff027224 */ /* 0x000fe200078e0006 */
[----:B------:R-:W3:Y:S01]  /*9540*/  LDCU.64 UR12, c[0x0][0x560] ;  /* 0x0000ac00ff0c77ac */ /* 0x000ee20008000a00 */
[----:B------:R-:W-:Y:S02]  /*9550*/  IMAD.MOV.U32 R3, RZ, RZ, R19 ;  /* 0x000000ffff037224 */ /* 0x000fe400078e0013 */
[----:B------:R-:W-:-:S04]  /*9560*/  IMAD.WIDE.U32 R4, R221, UR10, R2 ;  /* 0x0000000add047c25 */ /* 0x000fc8000f8e0002 */
[----:B------:R-:W-:Y:S01]  /*9570*/  IMAD R3, R221, UR11, R5 ;  /* 0x0000000bdd037c24 */ /* 0x000fe2000f8e0205 */
[----:B--2---:R-:W-:Y:S02]  /*9580*/  ISETP.GE.AND P1, PT, R250, UR15, PT ;  /* 0x0000000ffa007c0c */ /* 0x004fe4000bf26270 */
[----:B------:R-:W-:Y:S02]  /*9590*/  ISETP.GE.AND P0, PT, R249, UR15, PT ;  /* 0x0000000ff9007c0c */ /* 0x000fe4000bf06270 */
[----:B---3--:R-:W-:-:S04]  /*95a0*/  LEA R2, P2, R4, UR12, 0x1 ;  /* 0x0000000c04027c11 */ /* 0x008fc8000f8408ff */
[----:B------:R-:W-:-:S05]  /*95b0*/  LEA.HI.X R3, R4, UR13, R3, 0x1, P2 ;  /* 0x0000000d04037c11 */ /* 0x000fca00090f0c03 */
[----:B------:R-:W2:Y:S04]  /*95c0*/  @!P1 LDS.128 R8, [R0+0xc000] ;  /* 0x00c0000000089984 */ /* 0x000ea80000000c00 */
[----:B----4-:R4:W-:Y:S04]  /*95d0*/  @!P0 STG.E.128 desc[UR34][R2.64+0x80], R12 ;  /* 0x0000800c02008986 */ /* 0x0109e8000c101d22 */
[----:B--2---:R4:W-:Y:S02]  /*95e0*/  @!P1 STG.E.128 desc[UR34][R2.64], R8 ;  /* 0x0000000802009986 */ /* 0x0049e4000c101d22 */
.L_x_452:
[----:B------:R-:W-:Y:S05]  /*95f0*/  BSYNC.RECONVERGENT B0 ;  /* 0x0000000000007941 */ /* 0x000fea0003800200 */
.L_x_451:
[----:B------:R-:W-:Y:S04]  /*9600*/  BSSY.RECONVERGENT B0, `(.L_x_453) ;  /* 0x0000010000007945 */ /* 0x000fe80003800200 */
[----:B------:R-:W-:Y:S05]  /*9610*/  @P6 BRA `(.L_x_454) ;  /* 0x0000000000386947 */ /* 0x000fea0003800000 */
[----:B------:R-:W2:Y:S01]  /*9620*/  LDCU UR15, c[0x0][0x440] ;  /* 0x00008800ff0f77ac */ /* 0x000ea20008000800 */
[----:B----4-:R-:W-:Y:S01]  /*9630*/  MOV R3, R19 ;  /* 0x0000001300037202 */ /* 0x010fe20000000f00 */
[----:B------:R-:W-:Y:S01]  /*9640*/  IMAD.MOV.U32 R2, RZ, RZ, R6 ;  /* 0x000000ffff027224 */ /* 0x000fe200078e0006 */
[----:B------:R-:W4:Y:S01]  /*9650*/  LDCU.64 UR12, c[0x0][0x560] ;  /* 0x0000ac00ff0c77ac */ /* 0x000f220008000a00 */
[----:B------:R-:W-:Y:S02]  /*9660*/  IMAD R8, R29, UR10, RZ ;  /* 0x0000000a1d087c24 */ /* 0x000fe4000f8e02ff */
[----:B------:R-:W-:-:S04]  /*9670*/  IMAD.WIDE.U32 R4, R28, UR10, R2 ;  /* 0x0000000a1c047c25 */ /* 0x000fc8000f8e0002 */
[----:B------:R-:W-:-:S04]  /*9680*/  IMAD R2, R28, UR11, R8 ;  /* 0x0000000b1c027c24 */ /* 0x000fc8000f8e0208 */
[----:B------:R-:W-:Y:S01]  /*9690*/  IMAD.IADD R3, R2, 0x1, R5 ;  /* 0x0000000102037824 */ /* 0x000fe200078e0205 */
[----:B--2---:R-:W-:Y:S02]  /*96a0*/  ISETP.GE.AND P1, PT, R250, UR15, PT ;  /* 0x0000000ffa007c0c */ /* 0x004fe4000bf26270 */
[----:B------:R-:W-:Y:S02]  /*96b0*/  ISETP.GE.AND P0, PT, R249, UR15, PT ;  /* 0x0000000ff9007c0c */ /* 0x000fe4000bf06270 */
[----:B----4-:R-:W-:-:S04]  /*96c0*/  LEA R2, P2, R4, UR12, 0x1 ;  /* 0x0000000c04027c11 */ /* 0x010fc8000f8408ff */
[----:B------:R-:W-:-:S05]  /*96d0*/  LEA.HI.X R3, R4, UR13, R3, 0x1, P2 ;  /* 0x0000000d04037c11 */ /* 0x000fca00090f0c03 */
[----:B------:R2:W-:Y:S04]  /*96e0*/  @!P1 STG.E.128 desc[UR34][R2.64], R24 ;  /* 0x0000001802009986 */ /* 0x0005e8000c101d22 */
[----:B------:R2:W-:Y:S02]  /*96f0*/  @!P0 STG.E.128 desc[UR34][R2.64+0x80], R20 ;  /* 0x0000801402008986 */ /* 0x0005e4000c101d22 */
.L_x_454:
[----:B------:R-:W-:Y:S05]  /*9700*/  BSYNC.RECONVERGENT B0 ;  /* 0x0000000000007941 */ /* 0x000fea0003800200 */
.L_x_453:
[----:B----4-:R4:W1:Y:S01]  /*9710*/  LDS.128 R12, [R0+0xe000] ;  /* 0x00e00000000c7984 */ /* 0x0108620000000c00 */
[----:B------:R-:W-:Y:S01]  /*9720*/  MOV R5, RZ ;  /* 0x000000ff00057202 */ /* 0x000fe20000000f00 */
[----:B--2---:R-:W-:Y:S01]  /*9730*/  IMAD.U32 R2, RZ, RZ, UR8 ;  /* 0x00000008ff027e24 */ /* 0x004fe2000f8e00ff */
[C---:B------:R-:W-:Y:S01]  /*9740*/  IADD3 R20, P1, PT, R221.reuse, 0x40, RZ ;  /* 0x00000040dd147810 */ /* 0x040fe20007f3e0ff */
[----:B------:R4:W2:Y:S01]  /*9750*/  LDS.128 R8, [R0+0x12000] ;  /* 0x0120000000087984 */ /* 0x0008a20000000c00 */
[----:B------:R-:W-:Y:S01]  /*9760*/  IMAD.MOV.U32 R4, RZ, RZ, R250 ;  /* 0x000000ffff047224 */ /* 0x000fe200078e00fa */
[----:B------:R-:W-:Y:S01]  /*9770*/  BSSY.RECONVERGENT B0, `(.L_x_455) ;  /* 0x0000013000007945 */ /* 0x000fe20003800200 */
[----:B------:R-:W-:Y:S02]  /*9780*/  IADD3 R21, P0, PT, R221, 0x60, RZ ;  /* 0x00000060dd157810 */ /* 0x000fe40007f1e0ff */
[----:B------:R-:W-:Y:S01]  /*9790*/  IMAD.WIDE.U32 R16, R2, UR5, R4 ;  /* 0x0000000502107c25 */ /* 0x000fe2000f8e0004 */
[----:B------:R-:W-:Y:S01]  /*97a0*/  IADD3.X R22, PT, PT, RZ, RZ, RZ, P1, !PT ;  /* 0x000000ffff167210 */ /* 0x000fe20000ffe4ff */
[----:B------:R-:W-:Y:S09]  /*97b0*/  @P5 BRA `(.L_x_456) ;  /* 0x0000000000385947 */ /* 0x000ff20003800000 */
[----:B------:R-:W3:Y:S01]  /*97c0*/  LDCU.64 UR12, c[0x0][0x560] ;  /* 0x0000ac00ff0c77ac */ /* 0x000ee20008000a00 */
[----:B------:R-:W-:Y:S01]  /*97d0*/  MOV R3, R19 ;  /* 0x0000001300037202 */ /* 0x000fe20000000f00 */
[----:B------:R-:W-:Y:S01]  /*97e0*/  IMAD.MOV.U32 R2, RZ, RZ, R6 ;  /* 0x000000ffff027224 */ /* 0x000fe200078e0006 */
[----:B------:R-:W4:Y:S01]  /*97f0*/  LDCU UR15, c[0x0][0x440] ;  /* 0x00008800ff0f77ac */ /* 0x000f220008000800 */
[----:B------:R-:W-:Y:S02]  /*9800*/  IMAD R18, R22, UR10, RZ ;  /* 0x0000000a16127c24 */ /* 0x000fe4000f8e02ff */
[----:B------:R-:W-:-:S04]  /*9810*/  IMAD.WIDE.U32 R4, R20, UR10, R2 ;  /* 0x0000000a14047c25 */ /* 0x000fc8000f8e0002 */
[----:B------:R-:W-:-:S04]  /*9820*/  IMAD R2, R20, UR11, R18 ;  /* 0x0000000b14027c24 */ /* 0x000fc8000f8e0212 */
[----:B------:R-:W-:Y:S01]  /*9830*/  IMAD.IADD R3, R2, 0x1, R5 ;  /* 0x0000000102037824 */ /* 0x000fe200078e0205 */
[----:B---3--:R-:W-:-:S04]  /*9840*/  LEA R2, P1, R4, UR12, 0x1 ;  /* 0x0000000c04027c11 */ /* 0x008fc8000f8208ff */
[----:B------:R-:W-:Y:S02]  /*9850*/  LEA.HI.X R3, R4, UR13, R3, 0x1, P1 ;  /* 0x0000000d04037c11 */ /* 0x000fe400088f0c03 */
[----:B----4-:R-:W-:Y:S02]  /*9860*/  ISETP.GE.AND P2, PT, R250, UR15, PT ;  /* 0x0000000ffa007c0c */ /* 0x010fe4000bf46270 */
[----:B------:R-:W-:-:S11]  /*9870*/  ISETP.GE.AND P1, PT, R249, UR15, PT ;  /* 0x0000000ff9007c0c */ /* 0x000fd6000bf26270 */
[----:B-1----:R1:W-:Y:S04]  /*9880*/  @!P2 STG.E.128 desc[UR34][R2.64], R12 ;  /* 0x0000000c0200a986 */ /* 0x0023e8000c101d22 */
[----:B--2---:R1:W-:Y:S02]  /*9890*/  @!P1 STG.E.128 desc[UR34][R2.64+0x80], R8 ;  /* 0x0000800802009986 */ /* 0x0043e4000c101d22 */
.L_x_456:
[----:B------:R-:W-:Y:S05]  /*98a0*/  BSYNC.RECONVERGENT B0 ;  /* 0x0000000000007941 */ /* 0x000fea0003800200 */
.L_x_455:
[----:B-1----:R1:W1:Y:S01]  /*98b0*/  LDS.128 R12, [R0+0xf000] ;  /* 0x00f00000000c7984 */ /* 0x0022620000000c00 */
[----:B------:R-:W-:Y:S01]  /*98c0*/  BSSY.RECONVERGENT B0, `(.L_x_457) ;  /* 0x0000012000007945 */ /* 0x000fe20003800200 */
[----:B------:R-:W-:Y:S02]  /*98d0*/  IADD3.X R18, PT, PT, RZ, RZ, RZ, P0, !PT ;  /* 0x000000ffff127210 */ /* 0x000fe400007fe4ff */
[----:B--2---:R2:W1:Y:S01]  /*98e0*/  LDS.128 R8, [R0+0x13000] ;  /* 0x0130000000087984 */ /* 0x0044620000000c00 */
[----:B------:R-:W-:Y:S05]  /*98f0*/  @P4 BRA `(.L_x_458) ;  /* 0x0000000000384947 */ /* 0x000fea0003800000 */
[----:B------:R-:W3:Y:S01]  /*9900*/  LDCU UR15, c[0x0][0x440] ;  /* 0x00008800ff0f77ac */ /* 0x000ee20008000800 */
[----:B------:R-:W-:Y:S01]  /*9910*/  MOV R3, R19 ;  /* 0x0000001300037202 */ /* 0x000fe20000000f00 */
[----:B------:R-:W-:Y:S01]  /*9920*/  IMAD.MOV.U32 R2, RZ, RZ, R6 ;  /* 0x000000ffff027224 */ /* 0x000fe200078e0006 */
[----:B------:R-:W4:Y:S01]  /*9930*/  LDCU.64 UR12, c[0x0][0x560] ;  /* 0x0000ac00ff0c77ac */ /* 0x000f220008000a00 */
[----:B------:R-:W-:Y:S02]  /*9940*/  IMAD R7, R18, UR10, RZ ;  /* 0x0000000a12077c24 */ /* 0x000fe4000f8e02ff */
[----:B------:R-:W-:-:S04]  /*9950*/  IMAD.WIDE.U32 R4, R21, UR10, R2 ;  /* 0x0000000a15047c25 */ /* 0x000fc8000f8e0002 */
[----:B------:R-:W-:-:S04]  /*9960*/  IMAD R2, R21, UR11, R7 ;  /* 0x0000000b15027c24 */ /* 0x000fc8000f8e0207 */
[----:B------:R-:W-:Y:S01]  /*9970*/  IMAD.IADD R3, R2, 0x1, R5 ;  /* 0x0000000102037824 */ /* 0x000fe200078e0205 */
[----:B---3--:R-:W-:Y:S02]  /*9980*/  ISETP.GE.AND P1, PT, R250, UR15, PT ;  /* 0x0000000ffa007c0c */ /* 0x008fe4000bf26270 */
[----:B------:R-:W-:Y:S02]  /*9990*/  ISETP.GE.AND P0, PT, R249, UR15, PT ;  /* 0x0000000ff9007c0c */ /* 0x000fe4000bf06270 */
[----:B----4-:R-:W-:-:S04]  /*99a0*/  LEA R2, P2, R4, UR12, 0x1 ;  /* 0x0000000c04027c11 */ /* 0x010fc8000f8408ff */
[----:B------:R-:W-:-:S05]  /*99b0*/  LEA.HI.X R3, R4, UR13, R3, 0x1, P2 ;  /* 0x0000000d04037c11 */ /* 0x000fca00090f0c03 */
[----:B-1----:R1:W-:Y:S04]  /*99c0*/  @!P1 STG.E.128 desc[UR34][R2.64], R12 ;  /* 0x0000000c02009986 */ /* 0x0023e8000c101d22 */
[----:B------:R1:W-:Y:S02]  /*99d0*/  @!P0 STG.E.128 desc[UR34][R2.64+0x80], R8 ;  /* 0x0000800802008986 */ /* 0x0003e4000c101d22 */
.L_x_458:
[----:B------:R-:W-:Y:S05]  /*99e0*/  BSYNC.RECONVERGENT B0 ;  /* 0x0000000000007941 */ /* 0x000fea0003800200 */
.L_x_457:
[----:B-1----:R1:W1:Y:S01]  /*99f0*/  LDS.128 R12, [R0+0x14000] ;  /* 0x01400000000c7984 */ /* 0x0022620000000c00 */
[----:B------:R-:W-:Y:S01]  /*9a00*/  UIMAD UR14, UR14, UR8, URZ ;  /* 0x000000080e0e72a4 */ /* 0x000fe2000f8e02ff */
[----:B------:R-:W-:Y:S01]  /*9a10*/  IADD3 R2, P0, PT, R16, UR16, RZ ;  /* 0x0000001010027c10 */ /* 0x000fe2000ff1e0ff */
[----:B------:R-:W-:Y:S01]  /*9a20*/  BSSY.RECONVERGENT B0, `(.L_x_459) ;  /* 0x0000013000007945 */ /* 0x000fe20003800200 */
[----:B------:R1:W1:Y:S01]  /*9a30*/  LDS.128 R8, [R0+0x18000] ;  /* 0x0180000000087984 */ /* 0x0002620000000c00 */
[----:B------:R-:W-:-:S06]  /*9a40*/  UIMAD UR14, UR5, UR9, UR14 ;  /* 0x00000009050e72a4 */ /* 0x000fcc000f8e020e */
[----:B------:R-:W-:-:S03]  /*9a50*/  IADD3.X R3, PT, PT, R30, UR14, R17, P0, !PT ;  /* 0x0000000e1e037c10 */ /* 0x000fc600087fe411 */
[----:B------:R-:W-:-:S04]  /*9a60*/  IMAD.WIDE.U32 R6, R56, UR20, R2 ;  /* 0x0000001438067c25 */ /* 0x000fc8000f8e0002 */
[----:B------:R-:W-:Y:S01]  /*9a70*/  IMAD R16, R57, UR20, R7 ;  /* 0x0000001439107c24 */ /* 0x000fe2000f8e0207 */
[----:B------:R-:W-:Y:S06]  /*9a80*/  @P3 BRA `(.L_x_460) ;  /* 0x0000000000303947 */ /* 0x000fec0003800000 */
[----:B------:R-:W1:Y:S01]  /*9a90*/  LDCU UR5, c[0x0][0x440] ;  /* 0x00008800ff0577ac */ /* 0x000e620008000800 */
[----:B------:R-:W-:Y:S02]  /*9aa0*/  IMAD.MOV.U32 R2, RZ, RZ, R6 ;  /* 0x000000ffff027224 */ /* 0x000fe400078e0006 */
[----:B------:R-:W-:Y:S01]  /*9ab0*/  IMAD.MOV.U32 R3, RZ, RZ, R16 ;  /* 0x000000ffff037224 */ /* 0x000fe200078e0010 */
[----:B------:R-:W1:Y:S01]  /*9ac0*/  LDCU.64 UR10, c[0x0][0x568] ;  /* 0x0000ad00ff0a77ac */ /* 0x000e620008000a00 */
[----:B------:R-:W-:-:S04]  /*9ad0*/  IMAD.WIDE.U32 R4, R221, UR8, R2 ;  /* 0x00000008dd047c25 */ /* 0x000fc8000f8e0002 */
[----:B-1234-:R-:W-:Y:S01]  /*9ae0*/  IMAD R0, R221, UR9, R5 ;  /* 0x00000009dd007c24 */ /* 0x01efe2000f8e0205 */
[----:B------:R-:W-:Y:S02]  /*9af0*/  ISETP.GE.AND P1, PT, R250, UR5, PT ;  /* 0x00000005fa007c0c */ /* 0x000fe4000bf26270 */
[----:B------:R-:W-:Y:S02]  /*9b00*/  ISETP.GE.AND P0, PT, R249, UR5, PT ;  /* 0x00000005f9007c0c */ /* 0x000fe4000bf06270 */
[----:B------:R-:W-:-:S04]  /*9b10*/  LEA R2, P2, R4, UR10, 0x1 ;  /* 0x0000000a04027c11 */ /* 0x000fc8000f8408ff */
[----:B------:R-:W-:-:S05]  /*9b20*/  LEA.HI.X R3, R4, UR11, R0, 0x1, P2 ;  /* 0x0000000b04037c11 */ /* 0x000fca00090f0c00 */
[----:B------:R1:W-:Y:S04]  /*9b30*/  @!P1 STG.E.128 desc[UR34][R2.64], R12 ;  /* 0x0000000c02009986 */ /* 0x0003e8000c101d22 */
[----:B------:R1:W-:Y:S02]  /*9b40*/  @!P0 STG.E.128 desc[UR34][R2.64+0x80], R8 ;  /* 0x0000800802008986 */ /* 0x0003e4000c101d22 */
.L_x_460:
[----:B------:R-:W-:Y:S05]  /*9b50*/  BSYNC.RECONVERGENT B0 ;  /* 0x0000000000007941 */ /* 0x000fea0003800200 */
.L_x_459:
[----:B------:R-:W-:Y:S04]  /*9b60*/  BSSY.RECONVERGENT B0, `(.L_x_461) ;  /* 0x0000010000007945 */ /* 0x000fe80003800200 */
[----:B------:R-:W-:Y:S05]  /*9b70*/  @P6 BRA `(.L_x_462) ;  /* 0x0000000000386947 */ /* 0x000fea0003800000 */
[----:B------:R-:W2:Y:S01]  /*9b80*/  LDCU UR5, c[0x0][0x440] ;  /* 0x00008800ff0577ac */ /* 0x000ea20008000800 */
[----:B-1----:R-:W-:Y:S01]  /*9b90*/  MOV R3, R16 ;  /* 0x0000001000037202 */ /* 0x002fe20000000f00 */
[----:B--234-:R-:W-:Y:S01]  /*9ba0*/  IMAD R0, R29, UR8, RZ ;  /* 0x000000081d007c24 */ /* 0x01cfe2000f8e02ff */
[----:B------:R-:W1:Y:S01]  /*9bb0*/  LDCU.64 UR10, c[0x0][0x568] ;  /* 0x0000ad00ff0a77ac */ /* 0x000e620008000a00 */
[----:B------:R-:W-:Y:S02]  /*9bc0*/  IMAD.MOV.U32 R2, RZ, RZ, R6 ;  /* 0x000000ffff027224 */ /* 0x000fe400078e0006 */
[C---:B------:R-:W-:Y:S02]  /*9bd0*/  IMAD R0, R28.reuse, UR9, R0 ;  /* 0x000000091c007c24 */ /* 0x040fe4000f8e0200 */
[----:B------:R-:W-:-:S04]  /*9be0*/  IMAD.WIDE.U32 R4, R28, UR8, R2 ;  /* 0x000000081c047c25 */ /* 0x000fc8000f8e0002 */
[----:B------:R-:W-:Y:S01]  /*9bf0*/  IMAD.IADD R0, R0, 0x1, R5 ;  /* 0x0000000100007824 */ /* 0x000fe200078e0205 */
[----:B------:R-:W-:Y:S02]  /*9c00*/  ISETP.GE.AND P1, PT, R250, UR5, PT ;  /* 0x00000005fa007c0c */ /* 0x000fe4000bf26270 */
[----:B------:R-:W-:Y:S02]  /*9c10*/  ISETP.GE.AND P0, PT, R249, UR5, PT ;  /* 0x00000005f9007c0c */ /* 0x000fe4000bf06270 */
[----:B-1----:R-:W-:-:S04]  /*9c20*/  LEA R2, P2, R4, UR10, 0x1 ;  /* 0x0000000a04027c11 */ /* 0x002fc8000f8408ff */
[----:B------:R-:W-:-:S05]  /*9c30*/  LEA.HI.X R3, R4, UR11, R0, 0x1, P2 ;  /* 0x0000000b04037c11 */ /* 0x000fca00090f0c00 */
[----:B------:R1:W-:Y:S04]  /*9c40*/  @!P1 STG.E.128 desc[UR34][R2.64], R36 ;  /* 0x0000002402009986 */ /* 0x0003e8000c101d22 */
[----:B------:R1:W-:Y:S02]  /*9c50*/  @!P0 STG.E.128 desc[UR34][R2.64+0x80], R32 ;  /* 0x0000802002008986 */ /* 0x0003e4000c101d22 */
.L_x_462:
[----:B------:R-:W-:Y:S05]  /*9c60*/  BSYNC.RECONVERGENT B0 ;  /* 0x0000000000007941 */ /* 0x000fea0003800200 */
.L_x_461:
        /* <DEDUP_REMOVED lines=16> */
.L_x_464:
[----:B------:R-:W-:Y:S05]  /*9d70*/  BSYNC.RECONVERGENT B0 ;  /* 0x0000000000007941 */ /* 0x000fea0003800200 */
.L_x_463:
        /* <DEDUP_REMOVED lines=15> */
.L_x_415:
[----:B------:R-:W-:Y:S05]  /*9e70*/  BSYNC.RECONVERGENT B1 ;  /* 0x0000000000017941 */ /* 0x000fea0003800200 */
.L_x_385:
[----:B------:R-:W4:Y:S01]  /*9e80*/  LDCU UR8, c[0x0][0x438] ;  /* 0x00008700ff0877ac */ /* 0x000f220008000800 */
[----:B------:R-:W3:Y:S01]  /*9e90*/  LDCU UR9, c[0x0][0x370] ;  /* 0x00006e00ff0977ac */ /* 0x000ee20008000800 */
[----:B------:R-:W-:Y:S01]  /*9ea0*/  UMOV UR10, UR19 ;  /* 0x00000013000a7c82 */ /* 0x000fe20008000000 */
        /* <DEDUP_REMOVED lines=8> */
.L_x_466:
        /* <DEDUP_REMOVED lines=13> */
.L_x_2419:


//--------------------- .text._ZN5flash44flash_bwd_dq_dk_dv_loop_seqk_parallel_kernelI23Flash_bwd_kernel_traitsILi128ELi64ELi128ELi8ELi2ELi4ELi2ELb0ELb0EN7cutlass10bfloat16_tE19Flash_kernel_traitsILi128ELi64ELi128ELi8ES3_EELb0ELb0ELb1ELb0ELb0ELb0ELb0EEEvNS_16Flash_bwd_paramsE --------------------------
	.section	.text._ZN5flash44flash_bwd_dq_dk_dv_loop_seqk_parallel_kernelI23Flash_bwd_kernel_traitsILi128ELi64ELi128ELi8ELi2ELi4ELi2ELb0ELb0EN7cutlass10bfloat16_tE19Flash_kernel_traitsILi128ELi64ELi128ELi8ES3_EELb0ELb0ELb1ELb0ELb0ELb0ELb0EEEvNS_16Flash_bwd_paramsE,"ax",@progbits
	.align	128
        .global         _ZN5flash44flash_bwd_dq_dk_dv_loop_seqk_parallel_kernelI23Flash_bwd_kernel_traitsILi128ELi64ELi128ELi8ELi2ELi4ELi2ELb0ELb0EN7cutlass10bfloat16_tE19Flash_kernel_traitsILi128ELi64ELi128ELi8ES3_EELb0ELb0ELb1ELb0ELb0ELb0ELb0EEEvNS_16Flash_bwd_paramsE
        .type           _ZN5flash44flash_bwd_dq_dk_dv_loop_seqk_parallel_kernelI23Flash_bwd_kernel_traitsILi128ELi64ELi128ELi8ELi2ELi4ELi2ELb0ELb0EN7cutlass10bfloat16_tE19Flash_kernel_traitsILi128ELi64ELi128ELi8ES3_EELb0ELb0ELb1ELb0ELb0ELb0ELb0EEEvNS_16Flash_bwd_paramsE,@function
        .size           _ZN5flash44flash_bwd_dq_dk_dv_loop_seqk_parallel_kernelI23Flash_bwd_kernel_traitsILi128ELi64ELi128ELi8ELi2ELi4ELi2ELb0ELb0EN7cutlass10bfloat16_tE19Flash_kernel_traitsILi128ELi64ELi128ELi8ES3_EELb0ELb0ELb1ELb0ELb0ELb0ELb0EEEvNS_16Flash_bwd_paramsE,(.L_x_2420 - _ZN5flash44flash_bwd_dq_dk_dv_loop_seqk_parallel_kernelI23Flash_bwd_kernel_traitsILi128ELi64ELi128ELi8ELi2ELi4ELi2ELb0ELb0EN7cutlass10bfloat16_tE19Flash_kernel_traitsILi128ELi64ELi128ELi8ES3_EELb0ELb0ELb1ELb0ELb0ELb0ELb0EEEvNS_16Flash_bwd_paramsE)
        .other          _ZN5flash44flash_bwd_dq_dk_dv_loop_seqk_parallel_kernelI23Flash_bwd_kernel_traitsILi128ELi64ELi128ELi8ELi2ELi4ELi2ELb0ELb0EN7cutlass10bfloat16_tE19Flash_kernel_traitsILi128ELi64ELi128ELi8ES3_EELb0ELb0ELb1ELb0ELb0ELb0ELb0EEEvNS_16Flash_bwd_paramsE,@"STO_CUDA_ENTRY STV_DEFAULT"
_ZN5flash44flash_bwd_dq_dk_dv_loop_seqk_parallel_kernelI23Flash_bwd_kernel_traitsILi128ELi64ELi128ELi8ELi2ELi4ELi2ELb0ELb0EN7cutlass10bfloat16_tE19Flash_kernel_traitsILi128ELi64ELi128ELi8ES3_EELb0ELb0ELb1ELb0ELb0ELb0ELb0EEEvNS_16Flash_bwd_paramsE:
.text._ZN5flash44flash_bwd_dq_dk_dv_loop_seqk_parallel_kernelI23Flash_bwd_kernel_traitsILi128ELi64ELi128ELi8ELi2ELi4ELi2ELb0ELb0EN7cutlass10bfloat16_tE19Flash_kernel_traitsILi128ELi64ELi128ELi8ES3_EELb0ELb0ELb1ELb0ELb0ELb0ELb0EEEvNS_16Flash_bwd_paramsE:
[----:B------:R-:W1:Y:S08]  /*0000*/  LDC R1, c[0x0][0x37c] ;  /* 0x0000df00ff017b82 */ /* 0x000e700000000800 */
[----:B------:R-:W2:Y:S01]  /*0010*/  LDC R2, c[0x0][0x438] ;  /* 0x00010e00ff027b82 */ /* 0x000ea20000000800 */
[----:B-1----:R-:W-:-:S07]  /*0020*/  VIADD R1, R1, 0xfffffff8 ;  /* 0xfffffff801017836 */ /* 0x002fce0000000000 */
[----:B------:R-:W1:Y:S01]  /*0030*/  S2UR UR38, SR_CTAID.X ;  /* 0x00000000002679c3 */ /* 0x000e620000002500 */
[----:B--2---:R-:W-:-:S05]  /*0040*/  VIADD R2, R2, 0x7f ;  /* 0x0000007f02027836 */ /* 0x004fca0000000000 */
[----:B------:R-:W-:-:S04]  /*0050*/  SHF.R.S32.HI R0, RZ, 0x1f, R2 ;  /* 0x0000001fff007819 */ /* 0x000fc80000011402 */
[----:B------:R-:W-:-:S04]  /*0060*/  LEA.HI R0, R0, R2, RZ, 0x7 ;  /* 0x0000000200007211 */ /* 0x000fc800078f38ff */
[----:B------:R-:W-:-:S04]  /*0070*/  SHF.R.S32.HI R0, RZ, 0x7, R0 ;  /* 0x00000007ff007819 */ /* 0x000fc80000011400 */
[----:B-1----:R-:W-:-:S13]  /*0080*/  ISETP.LE.AND P0, PT, R0, UR38, PT ;  /* 0x0000002600007c0c */ /* 0x002fda000bf03270 */
        /* <DEDUP_REMOVED lines=40> */
.L_x_549:
        /* <DEDUP_REMOVED lines=10> */
[----:B-1----:R-:W-:Y:S01]  /*03b0*/  UISETP.NE.U32.AND UP0, UPT, UR8, URZ, UPT ;  /* 0x000000ff0800728c */ /* 0x002fe2000bf05070 */
[----:B------:R-:W-:Y:S02]  /*03c0*/  PLOP3.LUT P3, PT, PT, PT, UP2, 0x80, 0x8 ;  /* 0x000000000008781c */ /* 0x000fe40003f6f028 */
[----:B------:R-:W3:Y:S01]  /*03d0*/  @P1 LDG.E R3, desc[UR32][R2.64] ;  /* 0x0000002002031981 */ /* 0x000ee2000c1e1900 */
[----:B------:R-:W-:-:S06]  /*03e0*/  UISETP.NE.AND.EX UP0, UPT, UR9, URZ, UPT, UP0 ;  /* 0x000000ff0900728c */ /* 0x000fcc000bf05300 */
[----:B------:R-:W-:-:S05]  /*03f0*/  PLOP3.LUT P0, PT, PT, PT, UP0, 0x80, 0x8 ;  /* 0x000000000008781c */ /* 0x000fca0003f0f008 */
[----:B------:R-:W-:Y:S01]  /*0400*/  @UP0 ULEA UR14, UP1, UR49, UR8, 0x2 ;  /* 0x00000008310e0291 */ /* 0x000fe2000f8210ff */
[----:B------:R-:W-:Y:S01]  /*0410*/  IMAD.U32 R6, RZ, RZ, UR12 ;  /* 0x0000000cff067e24 */ /* 0x000fe2000f8e00ff */
[----:B------:R-:W1:Y:S02]  /*0420*/  @!UP0 LDCU UR5, c[0x0][0x43c] ;  /* 0x00008780ff0587ac */ /* 0x000e640008000800 */
[----:B------:R-:W-:Y:S02]  /*0430*/  @UP0 ULEA.HI.X UR15, UR49, UR9, URZ, 0x2, UP1 ;  /* 0x00000009310f0291 */ /* 0x000fe400088f14ff */
[----:B--2---:R-:W-:Y:S01]  /*0440*/  IMAD.U32 R4, RZ, RZ, UR14 ;  /* 0x0000000eff047e24 */ /* 0x004fe2000f8e00ff */
[----:B------:R-:W4:Y:S01]  /*0450*/  @!UP0 LDCU.64 UR8, c[0x0][0x488] ;  /* 0x00009100ff0887ac */ /* 0x000f220008000a00 */
[----:B------:R-:W-:Y:S02]  /*0460*/  IMAD.U32 R7, RZ, RZ, UR13 ;  /* 0x0000000dff077e24 */ /* 0x000fe4000f8e00ff */
[----:B------:R-:W-:-:S03]  /*0470*/  IMAD.U32 R5, RZ, RZ, UR15 ;  /* 0x0000000fff057e24 */ /* 0x000fc6000f8e00ff */
[----:B------:R-:W5:Y:S04]  /*0480*/  @P2 LDG.E R2, desc[UR32][R6.64+0x4] ;  /* 0x0000042006022981 */ /* 0x000f68000c1e1900 */
[----:B------:R-:W2:Y:S01]  /*0490*/  @P0 LDG.E R0, desc[UR32][R4.64] ;  /* 0x0000002004000981 */ /* 0x000ea2000c1e1900 */
[----:B------:R-:W-:Y:S01]  /*04a0*/  UMOV UR35, URZ ;  /* 0x000000ff00237c82 */ /* 0x000fe20008000000 */
[----:B----4-:R-:W-:-:S04]  /*04b0*/  @!UP0 UISETP.NE.U32.AND UP1, UPT, UR8, URZ, UPT ;  /* 0x000000ff0800828c */ /* 0x010fc8000bf25070 */
[----:B------:R-:W-:Y:S01]  /*04c0*/  @!UP0 UISETP.NE.AND.EX UP1, UPT, UR9, URZ, UPT, UP1 ;  /* 0x000000ff0900828c */ /* 0x000fe2000bf25310 */
[----:B------:R-:W-:Y:S01]  /*04d0*/  UMOV UR17, 0xffffffff ;  /* 0xffffffff00117882 */ /* 0x000fe20000000000 */
[----:B------:R-:W-:Y:S02]  /*04e0*/  UMOV UR37, 0xffffffff ;  /* 0xffffffff00257882 */ /* 0x000fe40000000000 */
[----:B-1----:R-:W-:Y:S01]  /*04f0*/  @!UP0 USEL UR8, UR5, URZ, UP1 ;  /* 0x000000ff05088287 */ /* 0x002fe20008800000 */
[----:B------:R1:W4:Y:S02]  /*0500*/  @P4 LDG.E R4, desc[UR32][R6.64] ;  /* 0x0000002006044981 */ /* 0x000324000c1e1900 */
[----:B-1----:R-:W-:Y:S02]  /*0510*/  IMAD.U32 R6, RZ, RZ, UR40 ;  /* 0x00000028ff067e24 */ /* 0x002fe4000f8e00ff */
[----:B------:R-:W-:-:S05]  /*0520*/  IMAD.U32 R7, RZ, RZ, UR41 ;  /* 0x00000029ff077e24 */ /* 0x000fca000f8e00ff */
[----:B------:R-:W4:Y:S01]  /*0530*/  @!P3 LDG.E R6, desc[UR32][R6.64] ;  /* 0x000000200606b981 */ /* 0x000f22000c1e1900 */
[----:B------:R-:W-:Y:S01]  /*0540*/  USHF.L.U32 UR46, UR38, 0x7, URZ ;  /* 0x00000007262e7899 */ /* 0x000fe200080006ff */
[----:B---3--:R-:W-:Y:S02]  /*0550*/  @P1 R2UR UR35, R3 ;  /* 0x00000000032312ca */ /* 0x008fe400000e0000 */
[----:B-----5:R-:W-:Y:S02]  /*0560*/  @P2 R2UR UR5, R2 ;  /* 0x00000000020522ca */ /* 0x020fe400000e0000 */
[----:B--2---:R-:W-:-:S13]  /*0570*/  @P0 R2UR UR34, R0 ;  /* 0x00000000002202ca */ /* 0x004fda00000e0000 */
[----:B------:R-:W-:Y:S01]  /*0580*/  @UP0 UIADD3 UR34, UPT, UPT, UR34, -UR35, URZ ;  /* 0x8000002322220290 */ /* 0x000fe2000fffe0ff */
[----:B----4-:R-:W-:Y:S02]  /*0590*/  @P4 R2UR UR17, R4 ;  /* 0x00000000041142ca */ /* 0x010fe400000e0000 */
        /* <DEDUP_REMOVED lines=11> */
.L_x_467:
[----:B------:R-:W-:Y:S01]  /*0650*/  @!UP0 UIADD3 UR34, UPT, UPT, UR8, UR10, -UR35 ;  /* 0x0000000a08228290 */ /* 0x000fe2000fffe823 */
[----:B------:R-:W-:Y:S01]  /*0660*/  @!UP4 UMOV UR36, UR22 ;  /* 0x000000160024cc82 */ /* 0x000fe20008000000 */
[----:B------:R-:W-:Y:S02]  /*0670*/  @UP4 UIADD3 UR36, UPT, UPT, UR5, -UR17, URZ ;  /* 0x8000001105244290 */ /* 0x000fe4000fffe0ff */
[----:B------:R-:W-:-:S09]  /*0680*/  UISETP.GT.AND UP0, UPT, UR34, UR46, UPT ;  /* 0x0000002e2200728c */ /* 0x000fd2000bf04270 */
[----:B------:R-:W-:Y:S05]  /*0690*/  BRA.U !UP0, `(.L_x_468) ;  /* 0x0000009d08487547 */ /* 0x000fea000b800000 */
[----:B------:R-:W1:Y:S01]  /*06a0*/  LDCU UR9, c[0x0][0x504] ;  /* 0x0000a080ff0977ac */ /* 0x000e620008000800 */
[----:B------:R-:W-:Y:S02]  /*06b0*/  UIADD3 UR5, UPT, UPT, UR46, UR36, URZ ;  /* 0x000000242e057290 */ /* 0x000fe4000fffe0ff */
[----:B------:R-:W-:Y:S02]  /*06c0*/  UIADD3 UR11, UPT, UPT, UR36, 0x3f, URZ ;  /* 0x0000003f240b7890 */ /* 0x000fe4000fffe0ff */
[----:B------:R-:W-:Y:S02]  /*06d0*/  UIADD3 UR5, UPT, UPT, UR5, 0x80, URZ ;  /* 0x0000008005057890 */ /* 0x000fe4000fffe0ff */
[----:B------:R-:W-:Y:S02]  /*06e0*/  USHF.R.S32.HI UR10, URZ, 0x1f, UR11 ;  /* 0x0000001fff0a7899 */ /* 0x000fe4000801140b */
[----:B------:R-:W-:Y:S02]  /*06f0*/  UISETP.NE.AND UP1, UPT, UR17, -0x1, UPT ;  /* 0xffffffff1100788c */ /* 0x000fe4000bf25270 */
[----:B------:R-:W-:-:S02]  /*0700*/  ULEA.HI UR10, UR10, UR11, URZ, 0x6 ;  /* 0x0000000b0a0a7291 */ /* 0x000fc4000f8f30ff */
[----:B------:R-:W-:Y:S02]  /*0710*/  UISETP.NE.AND UP2, UPT, UR37, -0x1, UPT ;  /* 0xffffffff2500788c */ /* 0x000fe4000bf45270 */
[----:B-1----:R-:W-:Y:S02]  /*0720*/  UIADD3 UR9, UPT, UPT, UR5, UR9, -UR34 ;  /* 0x0000000905097290 */ /* 0x002fe4000fffe822 */
[----:B------:R-:W-:Y:S02]  /*0730*/  USHF.R.S32.HI UR10, URZ, 0x6, UR10 ;  /* 0x00000006ff0a7899 */ /* 0x000fe4000801140a */
[----:B------:R-:W-:-:S04]  /*0740*/  UIADD3 UR9, UPT, UPT, UR9, 0x3f, URZ ;  /* 0x0000003f09097890 */ /* 0x000fc8000fffe0ff */
[----:B------:R-:W-:-:S04]  /*0750*/  USHF.R.S32.HI UR8, URZ, 0x1f, UR9 ;  /* 0x0000001fff087899 */ /* 0x000fc80008011409 */
[----:B------:R-:W-:-:S04]  /*0760*/  ULEA.HI UR8, UR8, UR9, URZ, 0x6 ;  /* 0x0000000908087291 */ /* 0x000fc8000f8f30ff */
[----:B------:R-:W-:-:S04]  /*0770*/  USHF.R.S32.HI UR8, URZ, 0x6, UR8 ;  /* 0x00000006ff087899 */ /* 0x000fc80008011408 */
[----:B------:R-:W-:-:S04]  /*0780*/  UISETP.LT.AND UP0, UPT, UR10, UR8, UPT ;  /* 0x000000080a00728c */ /* 0x000fc8000bf01270 */
[----:B------:R-:W-:Y:S01]  /*0790*/  USEL UR51, UR10, UR8, UP0 ;  /* 0x000000080a337287 */ /* 0x000fe20008000000 */
[----:B------:R-:W1:Y:S02]  /*07a0*/  @!UP1 LDCU.64 UR10, c[0x0][0x398] ;  /* 0x00007300ff0a97ac */ /* 0x000e640008000a00 */
[----:B------:R-:W2:Y:S01]  /*07b0*/  @UP1 LDCU.64 UR8, c[0x0][0x3b0] ;  /* 0x00007600ff0817ac */ /* 0x000ea20008000a00 */
[----:B------:R-:W-:Y:S02]  /*07c0*/  ULEA UR48, UR51, 0xffffffc0, 0x6 ;  /* 0xffffffc033307891 */ /* 0x000fe4000f8e30ff */
[----:B-1----:R-:W-:Y:S02]  /*07d0*/  @!UP1 UIMAD.WIDE.U32 UR54, UR49, UR10, URZ ;  /* 0x0000000a313692a5 */ /* 0x002fe4000f8e00ff */
[----:B--2---:R-:W-:Y:S02]  /*07e0*/  @UP1 UIMAD.WIDE.U32 UR12, UR17, UR8, URZ ;  /* 0x00000008110c12a5 */ /* 0x004fe4000f8e00ff */
[----:B------:R-:W-:-:S02]  /*07f0*/  @!UP1 UIMAD UR53, UR49, UR11, UR55 ;  /* 0x0000000b313592a4 */ /* 0x000fc4000f8e0237 */
        /* <DEDUP_REMOVED lines=17> */
.L_x_469:
[----:B------:R-:W1:Y:S01]  /*0910*/  LDCU.64 UR14, c[0x0][0x3b8] ;  /* 0x00007700ff0e77ac */ /* 0x000e620008000a00 */
[----:B------:R-:W-:-:S04]  /*0920*/  UIADD3 UR8, UPT, UPT, UR35, UR37, URZ ;  /* 0x0000002523087290 */ /* 0x000fc8000fffe0ff */
[----:B-1----:R-:W-:Y:S02]  /*0930*/  UIMAD.WIDE.U32 UR10, UR8, UR14, URZ ;  /* 0x0000000e080a72a5 */ /* 0x002fe4000f8e00ff */
[----:B------:R-:W-:-:S04]  /*0940*/  UIMAD UR8, UR8, UR15, URZ ;  /* 0x0000000f080872a4 */ /* 0x000fc8000f8e02ff */
[----:B------:R-:W-:Y:S01]  /*0950*/  UIADD3 UR8, UPT, UPT, UR11, UR8, URZ ;  /* 0x000000080b087290 */ /* 0x000fe2000fffe0ff */
[----:B------:R-:W-:-:S05]  /*0960*/  UMOV UR52, UR10 ;  /* 0x0000000a00347c82 */ /* 0x000fca0008000000 */
[----:B------:R-:W-:Y:S02]  /*0970*/  MOV R0, UR8 ;  /* 0x0000000800007c02 */ /* 0x000fe40008000f00 */
.L_x_470:
[----:B------:R-:W1:Y:S01]  /*0980*/  LDC R2, c[0x0][0x3e8] ;  /* 0x0000fa00ff027b82 */ /* 0x000e620000000800 */
[----:B------:R-:W2:Y:S01]  /*0990*/  S2R R3, SR_CTAID.Z ;  /* 0x0000000000037919 */ /* 0x000ea20000002700 */
[----:B------:R-:W-:Y:S01]  /*09a0*/  USHF.R.S32.HI UR45, URZ, 0x1f, UR46 ;  /* 0x0000001fff2d7899 */ /* 0x000fe2000801142e */
[----:B-1----:R-:W-:-:S04]  /*09b0*/  IABS R5, R2 ;  /* 0x0000000200057213 */ /* 0x002fc80000000000 */
[----:B------:R-:W1:Y:S01]  /*09c0*/  I2F.RP R6, R5 ;  /* 0x0000000500067306 */ /* 0x000e620000209400 */
[----:B--2---:R-:W-:-:S07]  /*09d0*/  IABS R3, R3 ;  /* 0x0000000300037213 */ /* 0x004fce0000000000 */
[----:B-1----:R-:W1:Y:S02]  /*09e0*/  MUFU.RCP R6, R6 ;  /* 0x0000000600067308 */ /* 0x002e640000001000 */
[----:B-1----:R-:W-:-:S06]  /*09f0*/  VIADD R6, R6, 0xffffffe ;  /* 0x0ffffffe06067836 */ /* 0x002fcc0000000000 */
[----:B------:R-:W1:Y:S02]  /*0a00*/  F2I.FTZ.U32.TRUNC.NTZ R7, R6 ;  /* 0x0000000600077305 */ /* 0x000e64000021f000 */
[----:B-1----:R-:W-:Y:S02]  /*0a10*/  IMAD.MOV R4, RZ, RZ, -R7 ;  /* 0x000000ffff047224 */ /* 0x002fe400078e0a07 */
[----:B------:R-:W-:Y:S02]  /*0a20*/  IMAD.MOV.U32 R6, RZ, RZ, RZ ;  /* 0x000000ffff067224 */ /* 0x000fe400078e00ff */
[----:B------:R-:W-:-:S04]  /*0a30*/  IMAD R4, R4, R5, RZ ;  /* 0x0000000504047224 */ /* 0x000fc800078e02ff */
        /* <DEDUP_REMOVED lines=8> */
[C---:B------:R-:W-:Y:S02]  /*0ac0*/  ISETP.NE.AND P1, PT, R2.reuse, RZ, PT ;  /* 0x000000ff0200720c */ /* 0x040fe40003f25270 */
[----:B------:R-:W-:Y:S02]  /*0ad0*/  ISETP.GE.U32.AND P2, PT, R3, R5, PT ;  /* 0x000000050300720c */ /* 0x000fe40003f46070 */
[----:B------:R-:W-:-:S04]  /*0ae0*/  LOP3.LUT R3, R2, UR23, RZ, 0x3c, !PT ;  /* 0x0000001702037c12 */ /* 0x000fc8000f8e3cff */
[----:B------:R-:W-:-:S07]  /*0af0*/  ISETP.GE.AND P0, PT, R3, RZ, PT ;  /* 0x000000ff0300720c */ /* 0x000fce0003f06270 */
[----:B------:R-:W-:-:S06]  /*0b00*/  @P2 VIADD R12, R12, 0x1 ;  /* 0x000000010c0c2836 */ /* 0x000fcc0000000000 */
        /* <DEDUP_REMOVED lines=17> */
.L_x_471:
[----:B------:R-:W1:Y:S01]  /*0c20*/  LDCU.64 UR12, c[0x0][0x3c0] ;  /* 0x00007800ff0c77ac */ /* 0x000e620008000a00 */
[----:B------:R-:W-:-:S04]  /*0c30*/  UIADD3 UR8, UPT, UPT, UR35, UR37, URZ ;  /* 0x0000002523087290 */ /* 0x000fc8000fffe0ff */
[----:B-1----:R-:W-:Y:S02]  /*0c40*/  UIMAD.WIDE.U32 UR10, UR8, UR12, URZ ;  /* 0x0000000c080a72a5 */ /* 0x002fe4000f8e00ff */
[----:B------:R-:W-:-:S04]  /*0c50*/  UIMAD UR8, UR8, UR13, URZ ;  /* 0x0000000d080872a4 */ /* 0x000fc8000f8e02ff */
[----:B------:R-:W-:Y:S01]  /*0c60*/  UIADD3 UR8, UPT, UPT, UR11, UR8, URZ ;  /* 0x000000080b087290 */ /* 0x000fe2000fffe0ff */
[----:B------:R-:W-:-:S05]  /*0c70*/  UMOV UR50, UR10 ;  /* 0x0000000a00327c82 */ /* 0x000fca0008000000 */
[----:B------:R-:W-:-:S07]  /*0c80*/  MOV R13, UR8 ;  /* 0x00000008000d7c02 */ /* 0x000fce0008000f00 */
.L_x_472:
        /* <DEDUP_REMOVED lines=28> */
.L_x_473:
[----:B------:R-:W-:Y:S02]  /*0e50*/  UIMAD.WIDE.U32 UR10, UR42, UR17, URZ ;  /* 0x000000112a0a72a5 */ /* 0x000fe4000f8e00ff */
[----:B------:R-:W-:-:S04]  /*0e60*/  UIMAD UR8, UR43, UR17, URZ ;  /* 0x000000112b0872a4 */ /* 0x000fc8000f8e02ff */
[----:B------:R-:W-:-:S12]  /*0e70*/  UIADD3 UR8, UPT, UPT, UR11, UR8, URZ ;  /* 0x000000080b087290 */ /* 0x000fd8000fffe0ff */
.L_x_474:
[----:B------:R-:W1:Y:S01]  /*0e80*/  LDCU.U8 UR9, c[0x0][0x548] ;  /* 0x0000a900ff0977ac */ /* 0x000e620008000000 */
[----:B------:R-:W-:Y:S01]  /*0e90*/  USHF.L.U32 UR39, UR49, 0x7, URZ ;  /* 0x0000000731277899 */ /* 0x000fe200080006ff */
[----:B------:R-:W2:Y:S03]  /*0ea0*/  LDCU.U8 UR60, c[0x0][0x5f0] ;  /* 0x0000be00ff3c77ac */ /* 0x000ea60008000000 */
[----:B------:R-:W-:Y:S02]  /*0eb0*/  USEL UR11, UR39, URZ, UP5 ;  /* 0x000000ff270b7287 */ /* 0x000fe4000a800000 */
[----:B------:R-:W-:Y:S02]  /*0ec0*/  UIMAD UR57, UR23, UR44, URZ ;  /* 0x0000002c173972a4 */ /* 0x000fe4000f8e02ff */
[----:B------:R-:W-:Y:S02]  /*0ed0*/  UIADD3 UR11, UP0, UPT, UR48, UR11, URZ ;  /* 0x0000000b300b7290 */ /* 0x000fe4000ff1e0ff */
[----:B-1----:R-:W-:-:S02]  /*0ee0*/  UISETP.NE.AND UP1, UPT, UR9, URZ, UPT ;  /* 0x000000ff0900728c */ /* 0x002fc4000bf25270 */
[----:B------:R-:W-:Y:S02]  /*0ef0*/  UIADD3.X UR56, UPT, UPT, URZ, UR55, URZ, UP0, !UPT ;  /* 0x00000037ff387290 */ /* 0x000fe400087fe4ff */
[----:B------:R-:W-:Y:S02]  /*0f00*/  UIMAD.WIDE.U32 UR64, UR11, UR42, URZ ;  /* 0x0000002a0b4072a5 */ /* 0x000fe4000f8e00ff */
[----:B------:R-:W-:-:S04]  /*0f10*/  UIMAD UR56, UR56, UR42, URZ ;  /* 0x0000002a383872a4 */ /* 0x000fc8000f8e02ff */
[----:B------:R-:W-:-:S04]  /*0f20*/  UIMAD UR56, UR43, UR11, UR56 ;  /* 0x0000000b2b3872a4 */ /* 0x000fc8000f8e0238 */
        /* <DEDUP_REMOVED lines=9> */
.L_x_475:
[----:B------:R-:W1:Y:S01]  /*0fc0*/  LDCU UR59, c[0x0][0x434] ;  /* 0x00008680ff3b77ac */ /* 0x000e620008000800 */
[----:B------:R-:W-:-:S04]  /*0fd0*/  UIMAD UR9, UR49, UR16, UR23 ;  /* 0x00000010310972a4 */ /* 0x000fc8000f8e0217 */
[----:B-1----:R-:W-:Y:S02]  /*0fe0*/  UIMAD UR59, UR9, UR59, URZ ;  /* 0x0000003b093b72a4 */ /* 0x002fe4000f8e02ff */
.L_x_476:
        /* <DEDUP_REMOVED lines=11> */
.L_x_477:
[----:B------:R-:W1:Y:S01]  /*10a0*/  LDCU UR58, c[0x0][0x444] ;  /* 0x00008880ff3a77ac */ /* 0x000e620008000800 */
[----:B------:R-:W-:-:S04]  /*10b0*/  UIMAD UR9, UR49, UR16, UR23 ;  /* 0x00000010310972a4 */ /* 0x000fc8000f8e0217 */
[----:B-1----:R-:W-:-:S12]  /*10c0*/  UIMAD UR58, UR9, UR58, URZ ;  /* 0x0000003a093a72a4 */ /* 0x002fd8000f8e02ff */
.L_x_478:
[----:B------:R-:W1:Y:S01]  /*10d0*/  LDCU UR42, c[0x0][0x508] ;  /* 0x0000a100ff2a77ac */ /* 0x000e620008000800 */
[----:B------:R-:W2:Y:S01]  /*10e0*/  S2R R7, SR_TID.X ;  /* 0x0000000000077919 */ /* 0x000ea20000002100 */
[----:B------:R-:W-:Y:S01]  /*10f0*/  MOV R11, RZ ;  /* 0x000000ff000b7202 */ /* 0x000fe20000000f00 */
[----:B------:R-:W-:Y:S01]  /*1100*/  BSSY.RECONVERGENT B1, `(.L_x_468) ;  /* 0x000092b000017945 */ /* 0x000fe20003800200 */
[----:B------:R-:W-:Y:S01]  /*1110*/  USHF.R.S32.HI UR9, URZ, 0x1f, UR57 ;  /* 0x0000001fff097899 */ /* 0x000fe20008011439 */
[----:B------:R-:W-:Y:S01]  /*1120*/  ISETP.NE.AND P3, PT, RZ, UR60, PT ;  /* 0x0000003cff007c0c */ /* 0x000fe2000bf65270 */
[----:B------:R-:W-:Y:S02]  /*1130*/  UIADD3 UR57, UP1, UP0, UR64, UR10, UR57 ;  /* 0x0000000a40397290 */ /* 0x000fe4000f83e039 */
[----:B------:R-:W-:Y:S02]  /*1140*/  UIMAD UR44, UR16, UR44, URZ ;  /* 0x0000002c102c72a4 */ /* 0x000fe4000f8e02ff */
[----:B------:R-:W-:Y:S01]  /*1150*/  UIADD3.X UR56, UPT, UPT, UR56, UR8, UR9, UP1, UP0 ;  /* 0x0000000838387290 */ /* 0x000fe20008fe0409 */
[----:B------:R-:W3:Y:S01]  /*1160*/  LDCU.64 UR60, c[0x0][0x420] ;  /* 0x00008400ff3c77ac */ /* 0x000ee20008000a00 */
[----:B------:R-:W-:-:S02]  /*1170*/  ULEA UR58, UR43, UR58, 0x6 ;  /* 0x0000003a2b3a7291 */ /* 0x000fc4000f8e30ff */
[----:B-1----:R-:W-:Y:S02]  /*1180*/  UIADD3 UR42, UPT, UPT, UR34, UR42, URZ ;  /* 0x0000002a222a7290 */ /* 0x002fe4000fffe0ff */
[----:B------:R-:W-:Y:S02]  /*1190*/  ULEA UR59, UR43, UR59, 0x6 ;  /* 0x0000003b2b3b7291 */ /* 0x000fe4000f8e30ff */
[----:B------:R-:W-:-:S04]  /*11a0*/  UIADD3 UR9, UPT, UPT, UR5, -0x80, -UR42 ;  /* 0xffffff8005097890 */ /* 0x000fc8000fffe82a */
[----:B------:R-:W-:-:S04]  /*11b0*/  USHF.R.S32.HI UR8, URZ, 0x1f, UR9 ;  /* 0x0000001fff087899 */ /* 0x000fc80008011409 */
[----:B------:R-:W-:Y:S01]  /*11c0*/  ULEA.HI UR8, UR8, UR9, URZ, 0x6 ;  /* 0x0000000908087291 */ /* 0x000fe2000f8f30ff */
[----:B--2---:R-:W-:-:S03]  /*11d0*/  IMAD.SHL.U32 R22, R7, 0x8, RZ ;  /* 0x0000000807167824 */ /* 0x004fc600078e00ff */
[----:B------:R-:W-:Y:S01]  /*11e0*/  USHF.R.S32.HI UR39, URZ, 0x6, UR8 ;  /* 0x00000006ff277899 */ /* 0x000fe20008011408 */
[----:B------:R-:W-:Y:S02]  /*11f0*/  SHF.R.U32.HI R21, RZ, 0x3, R7 ;  /* 0x00000003ff157819 */ /* 0x000fe40000011607 */
[----:B------:R-:W-:Y:S01]  /*1200*/  LOP3.LUT R3, R7, 0x1f, RZ, 0xc0, !PT ;  /* 0x0000001f07037812 */ /* 0x000fe200078ec0ff */
[----:B------:R-:W-:Y:S01]  /*1210*/  UISETP.LT.AND UP0, UPT, URZ, UR39, UPT ;  /* 0x00000027ff00728c */ /* 0x000fe2000bf01270 */
[----:B------:R-:W-:Y:S01]  /*1220*/  LOP3.LUT R10, R22, 0x38, RZ, 0xc0, !PT ;  /* 0x00000038160a7812 */ /* 0x000fe200078ec0ff */
[----:B------:R-:W-:Y:S01]  /*1230*/  VIADD R20, R21, 0x20 ;  /* 0x0000002015147836 */ /* 0x000fe20000000000 */
[----:B------:R-:W1:Y:S02]  /*1240*/  LDCU.128 UR8, c[0x0][0x590] ;  /* 0x0000b200ff0877ac */ /* 0x000e640008000c00 */
[----:B------:R-:W-:Y:S01]  /*1250*/  IADD3 R4, P0, PT, R10, UR62, RZ ;  /* 0x0000003e0a047c10 */ /* 0x000fe2000ff1e0ff */
[----:B------:R-:W-:-:S04]  /*1260*/  USEL UR39, URZ, UR39, !UP0 ;  /* 0x00000027ff277287 */ /* 0x000fc8000c000000 */
[----:B------:R-:W-:Y:S01]  /*1270*/  IMAD.X R5, RZ, RZ, UR47, P0 ;  /* 0x0000002fff057e24 */ /* 0x000fe200080e06ff */
[----:B------:R-:W-:Y:S02]  /*1280*/  UISETP.GT.AND UP0, UPT, UR51, UR39, UPT ;  /* 0x000000273300728c */ /* 0x000fe4000bf04270 */
[----:B-1----:R-:W-:Y:S01]  /*1290*/  UIMAD UR17, UR55, UR8, URZ ;  /* 0x00000008371172a4 */ /* 0x002fe2000f8e02ff */
[----:B------:R-:W-:Y:S01]  /*12a0*/  IMAD.U32 R8, RZ, RZ, UR8 ;  /* 0x00000008ff087e24 */ /* 0x000fe2000f8e00ff */
[----:B------:R-:W-:Y:S01]  /*12b0*/  USHF.L.U64.HI UR47, UR8, 0x5, UR9 ;  /* 0x00000005082f7899 */ /* 0x000fe20008010209 */
[----:B------:R-:W-:Y:S01]  /*12c0*/  IMAD.U32 R16, RZ, RZ, UR10 ;  /* 0x0000000aff107e24 */ /* 0x000fe2000f8e00ff */
[----:B------:R-:W-:Y:S01]  /*12d0*/  UIMAD UR17, UR48, UR9, UR17 ;  /* 0x00000009301172a4 */ /* 0x000fe2000f8e0211 */
[----:B------:R-:W-:Y:S02]  /*12e0*/  IMAD.WIDE.U32 R8, R8, UR48, R4 ;  /* 0x0000003008087c25 */ /* 0x000fe4000f8e0004 */
[----:B------:R-:W1:Y:S02]  /*12f0*/  LDC.64 R4, c[0x0][0x3b0] ;  /* 0x0000ec00ff047b82 */ /* 0x000e640000000a00 */
[----:B------:R-:W-:Y:S01]  /*1300*/  IMAD.U32 R14, RZ, RZ, UR11 ;  /* 0x0000000bff0e7e24 */ /* 0x000fe2000f8e00ff */
[----:B------:R-:W-:Y:S01]  /*1310*/  IADD3 R9, PT, PT, R9, UR17, RZ ;  /* 0x0000001109097c10 */ /* 0x000fe2000fffe0ff */
[----:B------:R-:W2:Y:S02]  /*1320*/  LDCU.64 UR10, c[0x0][0x550] ;  /* 0x0000aa00ff0a77ac */ /* 0x000ea40008000a00 */
[----:B------:R-:W-:-:S02]  /*1330*/  IMAD.WIDE.U32 R16, R16, UR23, R8 ;  /* 0x0000001710107c25 */ /* 0x000fc4000f8e0008 */
[----:B------:R-:W4:Y:S01]  /*1340*/  LDCU.64 UR16, c[0x0][0x3c8] ;  /* 0x00007900ff1077ac */ /* 0x000f220008000a00 */
[----:B------:R-:W5:Y:S01]  /*1350*/  LDC.64 R8, c[0x0][0x5f8] ;  /* 0x00017e00ff087b82 */ /* 0x000f620000000a00 */
[----:B------:R-:W-:Y:S02]  /*1360*/  IMAD R15, R14, UR23, R17 ;  /* 0x000000170e0f7c24 */ /* 0x000fe4000f8e0211 */
[----:B------:R-:W-:Y:S01]  /*1370*/  IMAD.MOV.U32 R14, RZ, RZ, R16 ;  /* 0x000000ffff0e7224 */ /* 0x000fe200078e0010 */
[----:B------:R-:W-:-:S03]  /*1380*/  SHF.R.U32.HI R16, RZ, 0x5, R7 ;  /* 0x00000005ff107819 */ /* 0x000fc60000011607 */
[----:B------:R-:W-:-:S04]  /*1390*/  IMAD.WIDE.U32 R14, R21, UR8, R14 ;  /* 0x00000008150e7c25 */ /* 0x000fc8000f8e000e */
[----:B------:R-:W-:Y:S01]  /*13a0*/  IMAD R3, R16, UR44, R3 ;  /* 0x0000002c10037c24 */ /* 0x000fe2000f8e0203 */
[----:B--2---:R-:W-:Y:S01]  /*13b0*/  LEA R231, P2, R14, UR10, 0x1 ;  /* 0x0000000a0ee77c11 */ /* 0x004fe2000f8408ff */
[C---:B-1----:R-:W-:Y:S02]  /*13c0*/  IMAD R6, R4.reuse, UR55, RZ ;  /* 0x0000003704067c24 */ /* 0x042fe4000f8e02ff */
[----:B------:R-:W-:-:S04]  /*13d0*/  IMAD.WIDE.U32 R18, R4, UR48, R10 ;  /* 0x0000003004127c25 */ /* 0x000fc8000f8e000a */
[----:B------:R-:W-:Y:S01]  /*13e0*/  IMAD R6, R5, UR48, R6 ;  /* 0x0000003005067c24 */ /* 0x000fe2000f8e0206 */
[----:B------:R-:W-:Y:S01]  /*13f0*/  IADD3 R24, P0, PT, R18, UR54, RZ ;  /* 0x0000003612187c10 */ /* 0x000fe2000ff1e0ff */
[----:B----4-:R-:W-:Y:S01]  /*1400*/  IMAD.U32 R16, RZ, RZ, UR16 ;  /* 0x00000010ff107e24 */ /* 0x010fe2000f8e00ff */
[----:B------:R-:W-:Y:S01]  /*1410*/  USHF.L.U32 UR48, UR8, 0x5, URZ ;  /* 0x0000000508307899 */ /* 0x000fe200080006ff */
[----:B------:R-:W-:Y:S01]  /*1420*/  IMAD R230, R21, UR9, R15 ;  /* 0x0000000915e67c24 */ /* 0x000fe2000f8e020f */
[----:B------:R-:W-:Y:S01]  /*1430*/  IADD3.X R25, PT, PT, R19, UR53, R6, P0, !PT ;  /* 0x0000003513197c10 */ /* 0x000fe200087fe406 */
[----:B-----5:R-:W-:Y:S01]  /*1440*/  IMAD.WIDE.U32 R18, R8, UR21, RZ ;  /* 0x0000001508127c25 */ /* 0x020fe2000f8e00ff */
[----:B------:R-:W1:Y:S02]  /*1450*/  LDCU.64 UR8, c[0x0][0x380] ;  /* 0x00007000ff0877ac */ /* 0x000e640008000a00 */
[----:B------:R-:W-:Y:S01]  /*1460*/  LEA.HI.X R230, R14, UR11, R230, 0x1, P2 ;  /* 0x0000000b0ee67c11 */ /* 0x000fe200090f0ce6 */
[----:B------:R-:W-:Y:S01]  /*1470*/  IMAD.U32 R8, RZ, RZ, UR17 ;  /* 0x00000011ff087e24 */ /* 0x000fe2000f8e00ff */
[----:B------:R-:W2:Y:S01]  /*1480*/  LDCU.64 UR16, c[0x0][0x570] ;  /* 0x0000ae00ff1077ac */ /* 0x000ea20008000a00 */
[----:B------:R-:W-:Y:S01]  /*1490*/  SEL R6, R18, RZ, P3 ;  /* 0x000000ff12067207 */ /* 0x000fe20001800000 */
[----:B------:R-:W-:Y:S01]  /*14a0*/  IMAD R9, R9, UR21, R19 ;  /* 0x0000001509097c24 */ /* 0x000fe2000f8e0213 */
[----:B------:R-:W-:Y:S01]  /*14b0*/  IADD3 R19, PT, PT, R21, 0x40, RZ ;  /* 0x0000004015137810 */ /* 0x000fe20007ffe0ff */
[----:B------:R-:W-:Y:S01]  /*14c0*/  IMAD.WIDE.U32 R16, R16, UR23, R24 ;  /* 0x0000001710107c25 */ /* 0x000fe2000f8e0018 */
[----:B------:R-:W-:Y:S01]  /*14d0*/  USHF.L.U32 UR53, UR44, 0x6, URZ ;  /* 0x000000062c357899 */ /* 0x000fe200080006ff */
[----:B------:R-:W-:Y:S01]  /*14e0*/  IADD3 R6, P1, P0, R3, UR57, R6 ;  /* 0x0000003903067c10 */ /* 0x000fe2000f83e006 */
[----:B------:R-:W4:Y:S01]  /*14f0*/  LDCU.64 UR54, c[0x0][0x5e8] ;  /* 0x0000bd00ff3677ac */ /* 0x000f220008000a00 */
[----:B------:R-:W-:Y:S01]  /*1500*/  SHF.R.S32.HI R3, RZ, 0x1f, R3 ;  /* 0x0000001fff037819 */ /* 0x000fe20000011403 */
[----:B------:R-:W-:Y:S01]  /*1510*/  IMAD R17, R8, UR23, R17 ;  /* 0x0000001708117c24 */ /* 0x000fe2000f8e0211 */
[----:B------:R-:W-:Y:S01]  /*1520*/  SEL R9, R9, RZ, P3 ;  /* 0x000000ff09097207 */ /* 0x000fe20001800000 */
[----:B------:R-:W-:-:S02]  /*1530*/  IMAD.SHL.U32 R23, R4, 0x20, RZ ;  /* 0x0000002004177824 */ /* 0x000fc400078e00ff */
[----:B------:R-:W-:Y:S01]  /*1540*/  VIADD R18, R21, 0x60 ;  /* 0x0000006015127836 */ /* 0x000fe20000000000 */
[----:B------:R-:W-:Y:S01]  /*1550*/  IADD3.X R14, PT, PT, R3, UR56, R9, P1, P0 ;  /* 0x00000038030e7c10 */ /* 0x000fe20008fe0409 */
[C---:B------:R-:W-:Y:S01]  /*1560*/  IMAD.WIDE.U32 R8, R21.reuse, R4, R16 ;  /* 0x0000000415087225 */ /* 0x040fe200078e0010 */
[----:B------:R-:W-:Y:S02]  /*1570*/  MOV R3, UR53 ;  /* 0x0000003500037c02 */ /* 0x000fe40008000f00 */
[----:B------:R-:W-:Y:S01]  /*1580*/  IADD3 R6, P0, PT, R6, UR53, RZ ;  /* 0x0000003506067c10 */ /* 0x000fe2000ff1e0ff */
[----:B------:R-:W-:Y:S01]  /*1590*/  IMAD R227, R21, R5, R9 ;  /* 0x0000000515e37224 */ /* 0x000fe200078e0209 */
[----:B-1----:R-:W-:Y:S02]  /*15a0*/  LEA R228, P1, R8, UR8, 0x1 ;  /* 0x0000000808e47c11 */ /* 0x002fe4000f8208ff */
[----:B------:R-:W-:Y:S02]  /*15b0*/  LEA.HI.X.SX32 R3, R3, R14, 0x1, P0 ;  /* 0x0000000e03037211 */ /* 0x000fe400000f0eff */
[----:B--2---:R-:W-:Y:S01]  /*15c0*/  LEA R240, P0, R6, UR16, 0x2 ;  /* 0x0000001006f07c11 */ /* 0x004fe2000f8010ff */
[----:B----4-:R-:W-:Y:S01]  /*15d0*/  UIMAD.WIDE UR10, UR58, 0x4, UR54 ;  /* 0x000000043a0a78a5 */ /* 0x010fe2000f8e0236 */
[----:B------:R-:W-:Y:S01]  /*15e0*/  SHF.L.U64.HI R16, R4, 0x5, R5 ;  /* 0x0000000504107819 */ /* 0x000fe20000010205 */
[----:B---3--:R-:W-:Y:S01]  /*15f0*/  UIMAD.WIDE UR54, UR59, 0x4, UR60 ;  /* 0x000000043b3678a5 */ /* 0x008fe2000f8e023c */
[----:B------:R-:W-:-:S02]  /*1600*/  LEA.HI.X R241, R6, UR17, R3, 0x2, P0 ;  /* 0x0000001106f17c11 */ /* 0x000fc400080f1403 */
[----:B------:R-:W-:Y:S02]  /*1610*/  LEA.HI.X R227, R8, UR9, R227, 0x1, P1 ;  /* 0x0000000908e37c11 */ /* 0x000fe400088f0ce3 */
[C---:B------:R-:W-:Y:S02]  /*1620*/  IADD3 R4, P2, PT, R21.reuse, 0x40, RZ ;  /* 0x0000004015047810 */ /* 0x040fe40007f5e0ff */
[C---:B------:R-:W-:Y:S02]  /*1630*/  IADD3 R15, P0, PT, R21.reuse, 0x20, RZ ;  /* 0x00000020150f7810 */ /* 0x040fe40007f1e0ff */
[----:B------:R-:W-:Y:S01]  /*1640*/  IADD3 R6, P1, PT, R21, 0x60, RZ ;  /* 0x0000006015067810 */ /* 0x000fe20007f3e0ff */
[----:B------:R-:W-:Y:S01]  /*1650*/  IMAD.X R3, RZ, RZ, RZ, P2 ;  /* 0x000000ffff037224 */ /* 0x000fe200010e06ff */
[----:B------:R-:W-:Y:S01]  /*1660*/  LOP3.LUT R9, R10, 0x40, RZ, 0xfc, !PT ;  /* 0x000000400a097812 */ /* 0x000fe200078efcff */
[----:B------:R-:W-:Y:S01]  /*1670*/  IMAD.X R14, RZ, RZ, RZ, P0 ;  /* 0x000000ffff0e7224 */ /* 0x000fe200000e06ff */
[----:B------:R-:W-:Y:S01]  /*1680*/  IADD3.X R5, PT, PT, RZ, RZ, RZ, P1, !PT ;  /* 0x000000ffff057210 */ /* 0x000fe20000ffe4ff */
[----:B------:R-:W-:Y:S08]  /*1690*/  BRA.U UP0, `(.L_x_479) ;  /* 0x0000000d00087547 */ /* 0x000ff0000b800000 */
        /* <DEDUP_REMOVED lines=11> */
[----:B------:R-:W-:Y:S05]  /*1750*/  BRA `(.L_x_481) ;  /* 0x0000000000187947 */ /* 0x000fea0003800000 */
.L_x_480:
[----:B------:R-:W1:Y:S01]  /*1760*/  LDCU.64 UR10, c[0x0][0x5c0] ;  /* 0x0000b800ff0a77ac */ /* 0x000e620008000a00 */
[----:B------:R-:W-:-:S04]  /*1770*/  UIADD3 UR5, UPT, UPT, UR35, UR37, URZ ;  /* 0x0000002523057290 */ /* 0x000fc8000fffe0ff */
[----:B-1----:R-:W-:Y:S02]  /*1780*/  UIMAD.WIDE.U32 UR16, UR5, UR10, URZ ;  /* 0x0000000a051072a5 */ /* 0x002fe4000f8e00ff */
[----:B------:R-:W-:-:S04]  /*1790*/  UIMAD UR5, UR5, UR11, URZ ;  /* 0x0000000b050572a4 */ /* 0x000fc8000f8e02ff */
[----:B------:R-:W-:-:S06]  /*17a0*/  UIADD3 UR5, UPT, UPT, UR17, UR5, URZ ;  /* 0x0000000511057290 */ /* 0x000fcc000fffe0ff */
[----:B------:R-:W-:Y:S02]  /*17b0*/  MOV R2, UR5 ;  /* 0x0000000500027c02 */ /* 0x000fe40008000f00 */
.L_x_481:
        /* <DEDUP_REMOVED lines=12> */
.L_x_482:
[----:B------:R-:W1:Y:S01]  /*1880*/  LDCU.64 UR8, c[0x0][0x5c8] ;  /* 0x0000b900ff0877ac */ /* 0x000e620008000a00 */
[----:B------:R-:W-:-:S04]  /*1890*/  UIADD3 UR35, UPT, UPT, UR35, UR37, URZ ;  /* 0x0000002523237290 */ /* 0x000fc8000fffe0ff */
[----:B-1----:R-:W-:Y:S02]  /*18a0*/  UIMAD.WIDE.U32 UR14, UR35, UR8, URZ ;  /* 0x00000008230e72a5 */ /* 0x002fe4000f8e00ff */
[----:B------:R-:W-:-:S04]  /*18b0*/  UIMAD UR35, UR35, UR9, URZ ;  /* 0x00000009232372a4 */ /* 0x000fc8000f8e02ff */
[----:B------:R-:W-:-:S06]  /*18c0*/  UIADD3 UR35, UPT, UPT, UR15, UR35, URZ ;  /* 0x000000230f237290 */ /* 0x000fcc000fffe0ff */
[----:B------:R-:W-:Y:S02]  /*18d0*/  MOV R7, UR35 ;  /* 0x0000002300077c02 */ /* 0x000fe40008000f00 */
.L_x_483:
        /* <DEDUP_REMOVED lines=30> */
.L_x_485:
[----:B------:R-:W-:Y:S05]  /*1ac0*/  BSYNC.RECONVERGENT B0 ;  /* 0x0000000000007941 */ /* 0x000fea0003800200 */
.L_x_484:
        /* <DEDUP_REMOVED lines=16> */
.L_x_487:
[----:B------:R-:W-:Y:S05]  /*1bd0*/  BSYNC.RECONVERGENT B0 ;  /* 0x0000000000007941 */ /* 0x000fea0003800200 */
.L_x_486:
[----:B------:R-:W-:Y:S04]  /*1be0*/  BSSY.RECONVERGENT B0, `(.L_x_488) ;  /* 0x0000010000007945 */ /* 0x000fe80003800200 */
[----:B------:R-:W-:Y:S05]  /*1bf0*/  @P4 BRA `(.L_x_489) ;  /* 0x0000000000384947 */ /* 0x000fea0003800000 */
[----:B------:R-:W3:Y:S01]  /*1c00*/  LDCU UR5, c[0x0][0x440] ;  /* 0x00008800ff0577ac */ /* 0x000ee20008000800 */
[----:B-1----:R-:W-:Y:S01]  /*1c10*/  MOV R17, R2 ;  /* 0x0000000200117202 */ /* 0x002fe20000000f00 */
        /* <DEDUP_REMOVED lines=10> */
[----:B------:R3:W-:Y:S04]  /*1cc0*/  @!P1 STG.E.128 desc[UR32][R18.64], RZ ;  /* 0x000000ff12009986 */ /* 0x0007e8000c101d20 */
[----:B------:R3:W-:Y:S02]  /*1cd0*/  @!P0 STG.E.128 desc[UR32][R18.64+0x80], RZ ;  /* 0x000080ff12008986 */ /* 0x0007e4000c101d20 */
.L_x_489:
[----:B------:R-:W-:Y:S05]  /*1ce0*/  BSYNC.RECONVERGENT B0 ;  /* 0x0000000000007941 */ /* 0x000fea0003800200 */
.L_x_488:
[----:B------:R-:W-:Y:S04]  /*1cf0*/  BSSY.RECONVERGENT B0, `(.L_x_490) ;  /* 0x000000f000007945 */ /* 0x000fe80003800200 */
        /* <DEDUP_REMOVED lines=12> */
[----:B------:R4:W-:Y:S04]  /*1dc0*/  @!P1 STG.E.128 desc[UR32][R16.64], RZ ;  /* 0x000000ff10009986 */ /* 0x0009e8000c101d20 */
[----:B------:R4:W-:Y:S02]  /*1dd0*/  @!P0 STG.E.128 desc[UR32][R16.64+0x80], RZ ;  /* 0x000080ff10008986 */ /* 0x0009e4000c101d20 */
.L_x_491:
[----:B------:R-:W-:Y:S05]  /*1de0*/  BSYNC.RECONVERGENT B0 ;  /* 0x0000000000007941 */ /* 0x000fea0003800200 */
.L_x_490:
[----:B------:R-:W5:Y:S01]  /*1df0*/  LDCU.64 UR10, c[0x0][0x5e0] ;  /* 0x0000bc00ff0a77ac */ /* 0x000f620008000a00 */
[----:B------:R-:W-:Y:S01]  /*1e00*/  MOV R0, UR8 ;  /* 0x0000000800007c02 */ /* 0x000fe20008000f00 */
[----:B------:R-:W-:Y:S01]  /*1e10*/  BSSY.RECONVERGENT B0, `(.L_x_492) ;  /* 0x0000017000007945 */ /* 0x000fe20003800200 */
[----:B------:R-:W-:-:S03]  /*1e20*/  UIMAD UR45, UR45, UR8, URZ ;  /* 0x000000082d2d72a4 */ /* 0x000fc6000f8e02ff */
[----:B------:R-:W-:Y:S01]  /*1e30*/  IMAD.WIDE.U32 R12, R0, UR46, R10 ;  /* 0x0000002e000c7c25 */ /* 0x000fe2000f8e000a */
[----:B------:R-:W-:Y:S02]  /*1e40*/  UIMAD UR45, UR46, UR9, UR45 ;  /* 0x000000092e2d72a4 */ /* 0x000fe4000f8e022d */
[----:B-1--4-:R-:W-:-:S04]  /*1e50*/  IADD3 R16, P0, PT, R12, UR14, RZ ;  /* 0x0000000e0c107c10 */ /* 0x012fc8000ff1e0ff */
        /* <DEDUP_REMOVED lines=14> */
[----:B--23--:R-:W-:-:S04]  /*1f40*/  LEA R18, P2, R16, UR10, 0x1 ;  /* 0x0000000a10127c11 */ /* 0x00cfc8000f8408ff */
[----:B------:R-:W-:-:S05]  /*1f50*/  LEA.HI.X R19, R16, UR11, R21, 0x1, P2 ;  /* 0x0000000b10137c11 */ /* 0x000fca00090f0c15 */
[----:B------:R1:W-:Y:S04]  /*1f60*/  @!P1 STG.E.128 desc[UR32][R18.64], RZ ;  /* 0x000000ff12009986 */ /* 0x0003e8000c101d20 */
[----:B------:R1:W-:Y:S02]  /*1f70*/  @!P0 STG.E.128 desc[UR32][R18.64+0x80], RZ ;  /* 0x000080ff12008986 */ /* 0x0003e4000c101d20 */
.L_x_493:
[----:B------:R-:W-:Y:S05]  /*1f80*/  BSYNC.RECONVERGENT B0 ;  /* 0x0000000000007941 */ /* 0x000fea0003800200 */
.L_x_492:
[----:B------:R-:W-:Y:S04]  /*1f90*/  BSSY.RECONVERGENT B0, `(.L_x_494) ;  /* 0x0000010000007945 */ /* 0x000fe80003800200 */
[----:B------:R-:W-:Y:S05]  /*1fa0*/  @P5 BRA `(.L_x_495) ;  /* 0x0000000000385947 */ /* 0x000fea0003800000 */
[----:B------:R-:W4:Y:S01]  /*1fb0*/  LDCU UR5, c[0x0][0x440] ;  /* 0x00008800ff0577ac */ /* 0x000f220008000800 */
[----:B------:R-:W-:Y:S01]  /*1fc0*/  IMAD R2, R14, UR8, RZ ;  /* 0x000000080e027c24 */ /* 0x000fe2000f8e02ff */
[----:B------:R-:W-:Y:S01]  /*1fd0*/  MOV R17, R0 ;  /* 0x0000000000117202 */ /* 0x000fe20000000f00 */
[----:B------:R-:W-:Y:S01]  /*1fe0*/  IMAD.MOV.U32 R16, RZ, RZ, R12 ;  /* 0x000000ffff107224 */ /* 0x000fe200078e000c */
[----:B------:R-:W5:Y:S01]  /*1ff0*/  LDCU.64 UR10, c[0x0][0x568] ;  /* 0x0000ad00ff0a77ac */ /* 0x000f620008000a00 */
[C---:B------:R-:W-:Y:S02]  /*2000*/  IMAD R2, R15.reuse, UR9, R2 ;  /* 0x000000090f027c24 */ /* 0x040fe4000f8e0202 */
[----:B------:R-:W-:-:S04]  /*2010*/  IMAD.WIDE.U32 R14, R15, UR8, R16 ;  /* 0x000000080f0e7c25 */ /* 0x000fc8000f8e0010 */
[----:B------:R-:W-:Y:S01]  /*2020*/  IMAD.IADD R2, R15, 0x1, R2 ;  /* 0x000000010f027824 */ /* 0x000fe200078e0202 */
[----:B----4-:R-:W-:Y:S02]  /*2030*/  ISETP.GE.AND P1, PT, R10, UR5, PT ;  /* 0x000000050a007c0c */ /* 0x010fe4000bf26270 */
[----:B------:R-:W-:Y:S02]  /*2040*/  ISETP.GE.AND P0, PT, R9, UR5, PT ;  /* 0x0000000509007c0c */ /* 0x000fe4000bf06270 */
[----:B-----5:R-:W-:-:S04]  /*2050*/  LEA R16, P2, R14, UR10, 0x1 ;  /* 0x0000000a0e107c11 */ /* 0x020fc8000f8408ff */
[----:B------:R-:W-:-:S05]  /*2060*/  LEA.HI.X R17, R14, UR11, R2, 0x1, P2 ;  /* 0x0000000b0e117c11 */ /* 0x000fca00090f0c02 */
[----:B------:R4:W-:Y:S04]  /*2070*/  @!P1 STG.E.128 desc[UR32][R16.64], RZ ;  /* 0x000000ff10009986 */ /* 0x0009e8000c101d20 */
[----:B------:R4:W-:Y:S02]  /*2080*/  @!P0 STG.E.128 desc[UR32][R16.64+0x80], RZ ;  /* 0x000080ff10008986 */ /* 0x0009e4000c101d20 */
.L_x_495:
[----:B------:R-:W-:Y:S05]  /*2090*/  BSYNC.RECONVERGENT B0 ;  /* 0x0000000000007941 */ /* 0x000fea0003800200 */
.L_x_494:
[----:B------:R-:W-:Y:S04]  /*20a0*/  BSSY.RECONVERGENT B0, `(.L_x_496) ;  /* 0x0000010000007945 */ /* 0x000fe80003800200 */
[----:B------:R-:W-:Y:S05]  /*20b0*/  @P4 BRA `(.L_x_497) ;  /* 0x0000000000384947 */ /* 0x000fea0003800000 */
[----:B------:R-:W5:Y:S01]  /*20c0*/  LDCU UR5, c[0x0][0x440] ;  /* 0x00008800ff0577ac */ /* 0x000f620008000800 */
[----:B------:R-:W-:Y:S01]  /*20d0*/  MOV R15, R0 ;  /* 0x00000000000f7202 */ /* 0x000fe20000000f00 */
[----:B------:R-:W-:Y:S01]  /*20e0*/  IMAD R2, R3, UR8, RZ ;  /* 0x0000000803027c24 */ /* 0x000fe2000f8e02ff */
[----:B------:R-:W4:Y:S01]  /*20f0*/  LDCU.64 UR10, c[0x0][0x568] ;  /* 0x0000ad00ff0a77ac */ /* 0x000f220008000a00 */
[----:B------:R-:W-:Y:S02]  /*2100*/  IMAD.MOV.U32 R14, RZ, RZ, R12 ;  /* 0x000000ffff0e7224 */ /* 0x000fe400078e000c */
[C---:B------:R-:W-:Y:S02]  /*2110*/  IMAD R2, R4.reuse, UR9, R2 ;  /* 0x0000000904027c24 */ /* 0x040fe4000f8e0202 */
[----:B------:R-:W-:-:S04]  /*2120*/  IMAD.WIDE.U32 R14, R4, UR8, R14 ;  /* 0x00000008040e7c25 */ /* 0x000fc8000f8e000e */
[----:B------:R-:W-:Y:S01]  /*2130*/  IMAD.IADD R2, R15, 0x1, R2 ;  /* 0x000000010f027824 */ /* 0x000fe200078e0202 */
[----:B-----5:R-:W-:Y:S02]  /*2140*/  ISETP.GE.AND P1, PT, R10, UR5, PT ;  /* 0x000000050a007c0c */ /* 0x020fe4000bf26270 */
[----:B------:R-:W-:Y:S02]  /*2150*/  ISETP.GE.AND P0, PT, R9, UR5, PT ;  /* 0x0000000509007c0c */ /* 0x000fe4000bf06270 */
[----:B----4-:R-:W-:-:S04]  /*2160*/  LEA R16, P2, R14, UR10, 0x1 ;  /* 0x0000000a0e107c11 */ /* 0x010fc8000f8408ff */
[----:B------:R-:W-:-:S05]  /*2170*/  LEA.HI.X R17, R14, UR11, R2, 0x1, P2 ;  /* 0x0000000b0e117c11 */ /* 0x000fca00090f0c02 */
[----:B------:R4:W-:Y:S04]  /*2180*/  @!P1 STG.E.128 desc[UR32][R16.64], RZ ;  /* 0x000000ff10009986 */ /* 0x0009e8000c101d20 */
[----:B------:R4:W-:Y:S02]  /*2190*/  @!P0 STG.E.128 desc[UR32][R16.64+0x80], RZ ;  /* 0x000080ff10008986 */ /* 0x0009e4000c101d20 */
.L_x_497:
[----:B------:R-:W-:Y:S05]  /*21a0*/  BSYNC.RECONVERGENT B0 ;  /* 0x0000000000007941 */ /* 0x000fea0003800200 */
.L_x_496:
[----:B------:R-:W-:Y:S05]  /*21b0*/  @P3 BRA `(.L_x_498) ;  /* 0x00000080007c3947 */ /* 0x000fea0003800000 */
[----:B------:R-:W5:Y:S01]  /*21c0*/  LDCU UR5, c[0x0][0x440] ;  /* 0x00008800ff0577ac */ /* 0x000f620008000800 */
[----:B------:R-:W-:Y:S01]  /*21d0*/  MOV R3, R0 ;  /* 0x0000000000037202 */ /* 0x000fe20000000f00 */
[----:B------:R-:W-:Y:S01]  /*21e0*/  IMAD R5, R5, UR8, RZ ;  /* 0x0000000805057c24 */ /* 0x000fe2000f8e02ff */
[----:B------:R-:W1:Y:S01]  /*21f0*/  LDCU.64 UR10, c[0x0][0x568] ;  /* 0x0000ad00ff0a77ac */ /* 0x000e620008000a00 */
[----:B------:R-:W-:Y:S02]  /*2200*/  IMAD.MOV.U32 R2, RZ, RZ, R12 ;  /* 0x000000ffff027224 */ /* 0x000fe400078e000c */
[C---:B------:R-:W-:Y:S02]  /*2210*/  IMAD R5, R6.reuse, UR9, R5 ;  /* 0x0000000906057c24 */ /* 0x040fe4000f8e0205 */
[----:B------:R-:W-:-:S04]  /*2220*/  IMAD.WIDE.U32 R2, R6, UR8, R2 ;  /* 0x0000000806027c25 */ /* 0x000fc8000f8e0002 */
[----:B------:R-:W-:Y:S01]  /*2230*/  IMAD.IADD R5, R3, 0x1, R5 ;  /* 0x0000000103057824 */ /* 0x000fe200078e0205 */
[----:B-----5:R-:W-:Y:S02]  /*2240*/  ISETP.GE.AND P0, PT, R10, UR5, PT ;  /* 0x000000050a007c0c */ /* 0x020fe4000bf06270 */
[----:B-1----:R-:W-:-:S04]  /*2250*/  LEA R4, P1, R2, UR10, 0x1 ;  /* 0x0000000a02047c11 */ /* 0x002fc8000f8208ff */
[----:B------:R-:W-:-:S07]  /*2260*/  LEA.HI.X R5, R2, UR11, R5, 0x1, P1 ;  /* 0x0000000b02057c11 */ /* 0x000fce00088f0c05 */
[----:B------:R1:W-:Y:S01]  /*2270*/  @!P0 STG.E.128 desc[UR32][R4.64], RZ ;  /* 0x000000ff04008986 */ /* 0x0003e2000c101d20 */
[----:B------:R-:W-:-:S13]  /*2280*/  ISETP.GE.AND P0, PT, R9, UR5, PT ;  /* 0x0000000509007c0c */ /* 0x000fda000bf06270 */
[----:B------:R-:W-:Y:S05]  /*2290*/  @P0 BRA `(.L_x_498) ;  /* 0x0000008000440947 */ /* 0x000fea0003800000 */
[----:B------:R1:W-:Y:S01]  /*22a0*/  STG.E.128 desc[UR32][R4.64+0x80], RZ ;  /* 0x000080ff04007986 */ /* 0x0003e2000c101d20 */
[----:B------:R-:W-:Y:S05]  /*22b0*/  BRA `(.L_x_498) ;  /* 0x00000080003c7947 */ /* 0x000fea0003800000 */
.L_x_479:
        /* <DEDUP_REMOVED lines=30> */
.L_x_500:
[----:B------:R2:W-:Y:S04]  /*24a0*/  STS.128 [R8+0x8000], RZ ;  /* 0x008000ff08007388 */ /* 0x0005e80000000c00 */
[----:B------:R2:W-:Y:S02]  /*24b0*/  STS.128 [R8+0xa000], RZ ;  /* 0x00a000ff08007388 */ /* 0x0005e40000000c00 */
.L_x_501:
[----:B------:R-:W-:Y:S05]  /*24c0*/  BSYNC.RECONVERGENT B0 ;  /* 0x0000000000007941 */ /* 0x000fea0003800200 */
.L_x_499:
        /* <DEDUP_REMOVED lines=23> */
.L_x_503:
[----:B------:R-:W-:Y:S05]  /*2640*/  BSYNC.RECONVERGENT B0 ;  /* 0x0000000000007941 */ /* 0x000fea0003800200 */
.L_x_502:
[----:B------:R-:W-:Y:S01]  /*2650*/  BSSY.RECONVERGENT B0, `(.L_x_504) ;  /* 0x0000017000007945 */ /* 0x000fe20003800200 */
[----:B------:R-:W-:-:S03]  /*2660*/  IADD3 R238, PT, PT, R8, UR16, RZ ;  /* 0x0000001008ee7c10 */ /* 0x000fc6000fffe0ff */
[----:B------:R-:W-:Y:S05]  /*2670*/  @P3 BRA `(.L_x_505) ;  /* 0x0000000000483947 */ /* 0x000fea0003800000 */
[----:B------:R-:W5:Y:S02]  /*2680*/  LDCU UR8, c[0x0][0x440] ;  /* 0x00008800ff0877ac */ /* 0x000f640008000800 */
[----:B-----5:R-:W-:Y:S02]  /*2690*/  ISETP.GE.AND P1, PT, R10, UR8, PT ;  /* 0x000000080a007c0c */ /* 0x020fe4000bf26270 */
[----:B------:R-:W-:-:S11]  /*26a0*/  ISETP.GE.AND P0, PT, R9, UR8, PT ;  /* 0x0000000809007c0c */ /* 0x000fd6000bf06270 */
[----:B-1--4-:R-:W-:Y:S02]  /*26b0*/  @!P1 IMAD.MOV.U32 R26, RZ, RZ, R228 ;  /* 0x000000ffff1a9224 */ /* 0x012fe400078e00e4 */
[--C-:B------:R-:W-:Y:S01]  /*26c0*/  @!P1 IMAD.MOV.U32 R27, RZ, RZ, R227.reuse ;  /* 0x000000ffff1b9224 */ /* 0x100fe200078e00e3 */
[----:B------:R-:W-:Y:S01]  /*26d0*/  @!P0 MOV R24, R228 ;  /* 0x000000e400188202 */ /* 0x000fe20000000f00 */
        /* <DEDUP_REMOVED lines=12> */
.L_x_505:
[----:B------:R1:W-:Y:S04]  /*27a0*/  STS.128 [R238], RZ ;  /* 0x000000ffee007388 */ /* 0x0003e80000000c00 */
[----:B------:R1:W-:Y:S02]  /*27b0*/  STS.128 [R238+0x2000], RZ ;  /* 0x002000ffee007388 */ /* 0x0003e40000000c00 */
.L_x_506:
[----:B------:R-:W-:Y:S05]  /*27c0*/  BSYNC.RECONVERGENT B0 ;  /* 0x0000000000007941 */ /* 0x000fea0003800200 */
.L_x_504:
[--C-:B------:R-:W-:Y:S01]  /*27d0*/  SHF.R.U32.HI R17, RZ, 0x1, R7.reuse ;  /* 0x00000001ff117819 */ /* 0x100fe20000011607 */
[----:B------:R-:W-:Y:S01]  /*27e0*/  IMAD.MOV.U32 R236, RZ, RZ, 0x7f800000 ;  /* 0x7f800000ffec7424 */ /* 0x000fe200078e00ff */
[----:B------:R-:W-:Y:S01]  /*27f0*/  SHF.R.U32.HI R237, RZ, 0x2, R7 ;  /* 0x00000002ffed7819 */ /* 0x000fe20000011607 */
[----:B------:R-:W-:Y:S01]  /*2800*/  IMAD.MOV.U32 R235, RZ, RZ, 0x7f800000 ;  /* 0x7f800000ffeb7424 */ /* 0x000fe200078e00ff */
[----:B-1----:R-:W-:Y:S01]  /*2810*/  LOP3.LUT R24, R17, 0x10, RZ, 0xc0, !PT ;  /* 0x0000001011187812 */ /* 0x002fe200078ec0ff */
[----:B------:R-:W-:Y:S02]  /*2820*/  IMAD.MOV.U32 R234, RZ, RZ, 0x7f800000 ;  /* 0x7f800000ffea7424 */ /* 0x000fe400078e00ff */
[----:B------:R-:W-:Y:S01]  /*2830*/  IMAD.MOV.U32 R233, RZ, RZ, 0x7f800000 ;  /* 0x7f800000ffe97424 */ /* 0x000fe200078e00ff */
[----:B------:R-:W-:-:S04]  /*2840*/  LOP3.LUT R237, R24, 0x7, R237, 0xf8, !PT ;  /* 0x0000000718ed7812 */ /* 0x000fc800078ef8ed */
[C---:B------:R-:W-:Y:S01]  /*2850*/  LOP3.LUT R25, R237.reuse, 0x20, RZ, 0xfc, !PT ;  /* 0x00000020ed197812 */ /* 0x040fe200078efcff */
[C---:B----4-:R-:W-:Y:S01]  /*2860*/  VIADD R26, R237.reuse, 0x8 ;  /* 0x00000008ed1a7836 */ /* 0x050fe20000000000 */
[C---:B------:R-:W-:Y:S01]  /*2870*/  ISETP.GE.AND P3, PT, R237.reuse, UR9, PT ;  /* 0x00000009ed007c0c */ /* 0x040fe2000bf66270 */
[----:B------:R-:W-:Y:S01]  /*2880*/  VIADD R24, R237, 0x28 ;  /* 0x00000028ed187836 */ /* 0x000fe20000000000 */
[----:B------:R-:W-:Y:S02]  /*2890*/  ISETP.GE.AND P1, PT, R25, UR9, PT ;  /* 0x0000000919007c0c */ /* 0x000fe4000bf26270 */
[----:B------:R-:W-:Y:S02]  /*28a0*/  ISETP.GE.AND P2, PT, R26, UR9, PT ;  /* 0x000000091a007c0c */ /* 0x000fe4000bf46270 */
[----:B------:R-:W-:Y:S01]  /*28b0*/  ISETP.GE.AND P0, PT, R24, UR9, PT ;  /* 0x0000000918007c0c */ /* 0x000fe2000bf06270 */
[----:B------:R-:W-:-:S04]  /*28c0*/  IMAD.MOV.U32 R24, RZ, RZ, 0x4 ;  /* 0x00000004ff187424 */ /* 0x000fc800078e00ff */
[----:B------:R-:W-:-:S05]  /*28d0*/  IMAD.WIDE.U32 R24, R237, R24, UR54 ;  /* 0x00000036ed187e25 */ /* 0x000fca000f8e0018 */
        /* <DEDUP_REMOVED lines=23> */
.L_x_508:
[----:B------:R-:W-:Y:S05]  /*2a50*/  BSYNC.RECONVERGENT B0 ;  /* 0x0000000000007941 */ /* 0x000fea0003800200 */
.L_x_507:
[----:B------:R-:W2:Y:S01]  /*2a60*/  LDCU.64 UR8, c[0x0][0x3d0] ;  /* 0x00007a00ff0877ac */ /* 0x000ea20008000a00 */
[----:B------:R-:W-:Y:S01]  /*2a70*/  MOV R16, UR14 ;  /* 0x0000000e00107c02 */ /* 0x000fe20008000f00 */
[----:B------:R-:W-:Y:S01]  /*2a80*/  BSSY.RECONVERGENT B0, `(.L_x_509) ;  /* 0x0000024000007945 */ /* 0x000fe20003800200 */
[----:B------:R-:W-:Y:S02]  /*2a90*/  UIADD3 UR17, UPT, UPT, -UR46, UR34, URZ ;  /* 0x000000222e117290 */ /* 0x000fe4000fffe1ff */
[----:B------:R-:W-:Y:S01]  /*2aa0*/  UIMAD UR49, UR45, UR14, URZ ;  /* 0x0000000e2d3172a4 */ /* 0x000fe2000f8e02ff */
[----:B-1--4-:R-:W-:-:S03]  /*2ab0*/  IMAD.WIDE.U32 R24, R16, UR46, R10 ;  /* 0x0000002e10187c25 */ /* 0x012fc6000f8e000a */
        /* <DEDUP_REMOVED lines=30> */
.L_x_510:
[----:B------:R2:W-:Y:S04]  /*2ca0*/  STS.128 [R8+0xc000], RZ ;  /* 0x00c000ff08007388 */ /* 0x0005e80000000c00 */
[----:B------:R2:W-:Y:S02]  /*2cb0*/  STS.128 [R8+0x10000], RZ ;  /* 0x010000ff08007388 */ /* 0x0005e40000000c00 */
.L_x_511:
[----:B------:R-:W-:Y:S05]  /*2cc0*/  BSYNC.RECONVERGENT B0 ;  /* 0x0000000000007941 */ /* 0x000fea0003800200 */
.L_x_509:
[----:B------:R-:W-:Y:S01]  /*2cd0*/  ISETP.GE.AND P5, PT, R20, UR17, PT ;  /* 0x0000001114007c0c */ /* 0x000fe2000bfa6270 */
[----:B------:R-:W-:Y:S01]  /*2ce0*/  BSSY.RECONVERGENT B0, `(.L_x_512) ;  /* 0x000001c000007945 */ /* 0x000fe20003800200 */
[----:B------:R-:W-:Y:S02]  /*2cf0*/  ISETP.GE.AND P4, PT, R19, UR17, PT ;  /* 0x0000001113007c0c */ /* 0x000fe4000bf86270 */
[----:B------:R-:W-:-:S09]  /*2d00*/  ISETP.GE.AND P3, PT, R18, UR17, PT ;  /* 0x0000001112007c0c */ /* 0x000fd2000bf66270 */
[----:B------:R4:W-:Y:S04]  /*2d10*/  @P5 STS.128 [R8+0xd000], RZ ;  /* 0x00d000ff08005388 */ /* 0x0009e80000000c00 */
[----:B------:R4:W-:Y:S01]  /*2d20*/  @P5 STS.128 [R8+0x11000], RZ ;  /* 0x011000ff08005388 */ /* 0x0009e20000000c00 */
[----:B------:R-:W-:Y:S05]  /*2d30*/  @P5 BRA `(.L_x_513) ;  /* 0x0000000000585947 */ /* 0x000fea0003800000 */
        /* <DEDUP_REMOVED lines=22> */
.L_x_513:
[----:B------:R-:W-:Y:S05]  /*2ea0*/  BSYNC.RECONVERGENT B0 ;  /* 0x0000000000007941 */ /* 0x000fea0003800200 */
.L_x_512:
[----:B------:R1:W-:Y:S01]  /*2eb0*/  @P4 STS.128 [R8+0xe000], RZ ;  /* 0x00e000ff08004388 */ /* 0x0003e20000000c00 */
[----:B------:R-:W-:Y:S03]  /*2ec0*/  BSSY.RECONVERGENT B0, `(.L_x_514) ;  /* 0x0000019000007945 */ /* 0x000fe60003800200 */
[----:B------:R1:W-:Y:S01]  /*2ed0*/  @P4 STS.128 [R8+0x12000], RZ ;  /* 0x012000ff08004388 */ /* 0x0003e20000000c00 */
[----:B------:R-:W-:Y:S05]  /*2ee0*/  @P4 BRA `(.L_x_515) ;  /* 0x0000000000584947 */ /* 0x000fea0003800000 */
[----:B------:R-:W2:Y:S01]  /*2ef0*/  LDCU UR49, c[0x0][0x440] ;  /* 0x00008800ff3177ac */ /* 0x000ea20008000800 */
[----:B------:R-:W-:Y:S01]  /*2f00*/  MOV R19, R0 ;  /* 0x0000000000137202 */ /* 0x000fe20000000f00 */
        /* <DEDUP_REMOVED lines=20> */
.L_x_515:
[----:B------:R-:W-:Y:S05]  /*3050*/  BSYNC.RECONVERGENT B0 ;  /* 0x0000000000007941 */ /* 0x000fea0003800200 */
.L_x_514:
        /* <DEDUP_REMOVED lines=26> */
.L_x_517:
[----:B------:R-:W-:Y:S05]  /*3200*/  BSYNC.RECONVERGENT B0 ;  /* 0x0000000000007941 */ /* 0x000fea0003800200 */
.L_x_516:
[----:B------:R-:W2:Y:S01]  /*3210*/  LDCU.64 UR8, c[0x0][0x3d8] ;  /* 0x00007b00ff0877ac */ /* 0x000ea20008000a00 */
[----:B------:R-:W-:Y:S01]  /*3220*/  MOV R0, UR12 ;  /* 0x0000000c00007c02 */ /* 0x000fe20008000f00 */
        /* <DEDUP_REMOVED lines=11> */
[----:B------:R-:W2:Y:S01]  /*32e0*/  LDCU UR14, c[0x0][0x440] ;  /* 0x00008800ff0e77ac */ /* 0x000ea20008000800 */
[----:B-1----:R-:W-:Y:S02]  /*32f0*/  IMAD.MOV.U32 R24, RZ, RZ, R18 ;  /* 0x000000ffff187224 */ /* 0x002fe400078e0012 */
[----:B------:R-:W-:Y:S01]  /*3300*/  IMAD.MOV.U32 R25, RZ, RZ, R12 ;  /* 0x000000ffff197224 */ /* 0x000fe200078e000c */
[----:B------:R-:W1:Y:S01]  /*3310*/  LDCU.64 UR8, c[0x0][0x390] ;  /* 0x00007200ff0877ac */ /* 0x000e620008000a00 */
[----:B------:R-:W-:-:S04]  /*3320*/  IMAD.WIDE.U32 R24, R21, UR12, R24 ;  /* 0x0000000c15187c25 */ /* 0x000fc8000f8e0018 */
[----:B------:R-:W-:Y:S01]  /*3330*/  IMAD R21, R21, UR13, R25 ;  /* 0x0000000d15157c24 */ /* 0x000fe2000f8e0219 */
        /* <DEDUP_REMOVED lines=15> */
.L_x_519:
[----:B------:R2:W-:Y:S04]  /*3430*/  STS.128 [R8+0x14000], RZ ;  /* 0x014000ff08007388 */ /* 0x0005e80000000c00 */
[----:B------:R2:W-:Y:S02]  /*3440*/  STS.128 [R8+0x18000], RZ ;  /* 0x018000ff08007388 */ /* 0x0005e40000000c00 */
.L_x_520:
[----:B------:R-:W-:Y:S05]  /*3450*/  BSYNC.RECONVERGENT B0 ;  /* 0x0000000000007941 */ /* 0x000fea0003800200 */
.L_x_518:
[----:B------:R1:W-:Y:S01]  /*3460*/  @P5 STS.128 [R8+0x15000], RZ ;  /* 0x015000ff08005388 */ /* 0x0003e20000000c00 */
[C---:B------:R-:W-:Y:S01]  /*3470*/  IMAD.SHL.U32 R0, R7.reuse, 0x40, RZ ;  /* 0x0000004007007824 */ /* 0x040fe200078e00ff */
[----:B------:R-:W-:Y:S01]  /*3480*/  SHF.R.U32.HI R16, RZ, 0x4, R7 ;  /* 0x00000004ff107819 */ /* 0x000fe20000011607 */
[----:B------:R-:W-:Y:S01]  /*3490*/  IMAD.SHL.U32 R210, R7, 0x20, RZ ;  /* 0x0000002007d27824 */ /* 0x000fe200078e00ff */
[----:B------:R1:W-:Y:S01]  /*34a0*/  @P5 STS.128 [R8+0x19000], RZ ;  /* 0x019000ff08005388 */ /* 0x0003e20000000c00 */
[----:B------:R-:W1:Y:S01]  /*34b0*/  LDCU UR14, c[0x0][0x440] ;  /* 0x00008800ff0e77ac */ /* 0x000e620008000800 */
[----:B------:R-:W-:Y:S01]  /*34c0*/  LOP3.LUT R13, R0, 0x1c0, RZ, 0xc0, !PT ;  /* 0x000001c0000d7812 */ /* 0x000fe200078ec0ff */
[----:B------:R-:W-:Y:S01]  /*34d0*/  BSSY.RECONVERGENT B0, `(.L_x_521) ;  /* 0x0000024000007945 */ /* 0x000fe20003800200 */
[----:B------:R-:W-:Y:S01]  /*34e0*/  LOP3.LUT R16, R16, 0x8, RZ, 0xc0, !PT ;  /* 0x0000000810107812 */ /* 0x000fe200078ec0ff */
[----:B------:R-:W1:Y:S01]  /*34f0*/  LDCU UR45, c[0x0][0x504] ;  /* 0x0000a080ff2d77ac */ /* 0x000e620008000800 */
[----:B------:R-:W-:-:S02]  /*3500*/  LOP3.LUT R13, R13, 0x38, R22, 0xf8, !PT ;  /* 0x000000380d0d7812 */ /* 0x000fc400078ef816 */
[----:B------:R-:W-:Y:S01]  /*3510*/  LOP3.LUT R16, R16, 0x10, R7, 0xf8, !PT ;  /* 0x0000001010107812 */ /* 0x000fe200078ef807 */
[----:B------:R-:W1:Y:S01]  /*3520*/  LDCU UR17, c[0x0][0x508] ;  /* 0x0000a100ff1177ac */ /* 0x000e620008000800 */
[----:B------:R-:W-:Y:S02]  /*3530*/  LOP3.LUT R2, R0, 0x200, RZ, 0xc0, !PT ;  /* 0x0000020000027812 */ /* 0x000fe400078ec0ff */
[C---:B------:R-:W-:Y:S01]  /*3540*/  LOP3.LUT R17, R13.reuse, 0x8, R17, 0x78, !PT ;  /* 0x000000080d117812 */ /* 0x040fe200078e7811 */
[----:B------:R-:W1:Y:S01]  /*3550*/  LDCU UR15, c[0x0][0x3e0] ;  /* 0x00007c00ff0f77ac */ /* 0x000e620008000800 */
[----:B------:R-:W-:Y:S02]  /*3560*/  LOP3.LUT R16, R16, R13, RZ, 0x3c, !PT ;  /* 0x0000000d10107212 */ /* 0x000fe400078e3cff */
[----:B------:R-:W-:Y:S01]  /*3570*/  LOP3.LUT R2, R2, 0x400, R210, 0xf8, !PT ;  /* 0x0000040002027812 */ /* 0x000fe200078ef8d2 */
[----:B------:R-:W1:Y:S01]  /*3580*/  LDCU UR46, c[0x0][0x45c] ;  /* 0x00008b80ff2e77ac */ /* 0x000e620008000800 */
[----:B------:R-:W-:Y:S01]  /*3590*/  LOP3.LUT R13, R13, 0x8, R7, 0x78, !PT ;  /* 0x000000080d0d7812 */ /* 0x000fe200078e7807 */
[----:B------:R-:W-:Y:S06]  /*35a0*/  @P5 BRA `(.L_x_522) ;  /* 0x0000000000585947 */ /* 0x000fec0003800000 */
        /* <DEDUP_REMOVED lines=22> */
.L_x_522:
[----:B-1----:R-:W-:Y:S05]  /*3710*/  BSYNC.RECONVERGENT B0 ;  /* 0x0000000000007941 */ /* 0x002fea0003800200 */
.L_x_521:
[----:B------:R1:W-:Y:S01]  /*3720*/  @P4 STS.128 [R8+0x16000], RZ ;  /* 0x016000ff08004388 */ /* 0x0003e20000000c00 */
[----:B------:R-:W-:Y:S01]  /*3730*/  BSSY.RECONVERGENT B0, `(.L_x_523) ;  /* 0x000001c000007945 */ /* 0x000fe20003800200 */
[----:B------:R-:W-:Y:S02]  /*3740*/  LOP3.LUT R2, R2, R17, RZ, 0xfc, !PT ;  /* 0x0000001102027212 */ /* 0x000fe400078efcff */
[----:B------:R1:W-:Y:S01]  /*3750*/  @P4 STS.128 [R8+0x1a000], RZ ;  /* 0x01a000ff08004388 */ /* 0x0003e20000000c00 */
[----:B------:R-:W-:Y:S02]  /*3760*/  LOP3.LUT R0, R16, 0x200, R0, 0xf8, !PT ;  /* 0x0000020010007812 */ /* 0x000fe400078ef800 */
[----:B------:R-:W-:Y:S01]  /*3770*/  LOP3.LUT R210, R13, 0x7a00, R210, 0xf8, !PT ;  /* 0x00007a000dd27812 */ /* 0x000fe200078ef8d2 */
[----:B------:R-:W-:Y:S06]  /*3780*/  @P4 BRA `(.L_x_524) ;  /* 0x0000000000584947 */ /* 0x000fec0003800000 */
[----:B------:R-:W2:Y:S01]  /*3790*/  LDCU UR49, c[0x0][0x440] ;  /* 0x00008800ff3177ac */ /* 0x000ea20008000800 */
[----:B------:R-:W-:Y:S01]  /*37a0*/  MOV R15, R12 ;  /* 0x0000000c000f7202 */ /* 0x000fe20000000f00 */
[----:B------:R-:W-:Y:S01]  /*37b0*/  IMAD R3, R3, UR12, RZ ;  /* 0x0000000c03037c24 */ /* 0x000fe2000f8e02ff */
[----:B------:R-:W3:Y:S01]  /*37c0*/  LDCU.64 UR8, c[0x0][0x390] ;  /* 0x00007200ff0877ac */ /* 0x000ee20008000a00 */
[----:B------:R-:W-:Y:S02]  /*37d0*/  IMAD.MOV.U32 R14, RZ, RZ, R18 ;  /* 0x000000ffff0e7224 */ /* 0x000fe400078e0012 */
[C---:B------:R-:W-:Y:S02]  /*37e0*/  IMAD R3, R4.reuse, UR13, R3 ;  /* 0x0000000d04037c24 */ /* 0x040fe4000f8e0203 */
[----:B------:R-:W-:-:S04]  /*37f0*/  IMAD.WIDE.U32 R14, R4, UR12, R14 ;  /* 0x0000000c040e7c25 */ /* 0x000fc8000f8e000e */
[----:B------:R-:W-:Y:S01]  /*3800*/  IMAD.IADD R3, R15, 0x1, R3 ;  /* 0x000000010f037824 */ /* 0x000fe200078e0203 */
        /* <DEDUP_REMOVED lines=14> */
.L_x_524:
[----:B------:R-:W-:Y:S05]  /*38f0*/  BSYNC.RECONVERGENT B0 ;  /* 0x0000000000007941 */ /* 0x000fea0003800200 */
.L_x_523:
[----:B------:R1:W-:Y:S01]  /*3900*/  @P3 STS.128 [R8+0x17000], RZ ;  /* 0x017000ff08003388 */ /* 0x0003e20000000c00 */
[----:B------:R-:W-:Y:S03]  /*3910*/  BSSY.RECONVERGENT B0, `(.L_x_525) ;  /* 0x0000019000007945 */ /* 0x000fe60003800200 */
[----:B------:R1:W-:Y:S01]  /*3920*/  @P3 STS.128 [R8+0x1b000], RZ ;  /* 0x01b000ff08003388 */ /* 0x0003e20000000c00 */
[----:B------:R-:W-:Y:S05]  /*3930*/  @P3 BRA `(.L_x_526) ;  /* 0x0000000000583947 */ /* 0x000fea0003800000 */
[----:B------:R-:W3:Y:S01]  /*3940*/  LDCU UR49, c[0x0][0x440] ;  /* 0x00008800ff3177ac */ /* 0x000ee20008000800 */
[----:B------:R-:W-:Y:S01]  /*3950*/  IMAD.MOV.U32 R13, RZ, RZ, R12 ;  /* 0x000000ffff0d7224 */ /* 0x000fe200078e000c */
[----:B------:R-:W-:Y:S01]  /*3960*/  MOV R12, R18 ;  /* 0x00000012000c7202 */ /* 0x000fe20000000f00 */
[----:B------:R-:W-:Y:S01]  /*3970*/  IMAD R5, R5, UR12, RZ ;  /* 0x0000000c05057c24 */ /* 0x000fe2000f8e02ff */
[----:B------:R-:W4:Y:S03]  /*3980*/  LDCU.64 UR8, c[0x0][0x390] ;  /* 0x00007200ff0877ac */ /* 0x000f260008000a00 */
[----:B------:R-:W-:-:S04]  /*3990*/  IMAD.WIDE.U32 R12, R6, UR12, R12 ;  /* 0x0000000c060c7c25 */ /* 0x000fc8000f8e000c */
[----:B------:R-:W-:-:S04]  /*39a0*/  IMAD R5, R6, UR13, R5 ;  /* 0x0000000d06057c24 */ /* 0x000fc8000f8e0205 */
[----:B------:R-:W-:Y:S01]  /*39b0*/  IMAD.IADD R5, R13, 0x1, R5 ;  /* 0x000000010d057824 */ /* 0x000fe200078e0205 */
        /* <DEDUP_REMOVED lines=14> */
.L_x_526:
[----:B------:R-:W-:Y:S05]  /*3aa0*/  BSYNC.RECONVERGENT B0 ;  /* 0x0000000000007941 */ /* 0x000fea0003800200 */
.L_x_525:
[----:B------:R-:W0:Y:S01]  /*3ab0*/  LDGDEPBAR ;  /* 0x00000000000079af */ /* 0x000e220000000000 */
[----:B------:R-:W4:Y:S01]  /*3ac0*/  LDCU UR8, c[0x0][0x590] ;  /* 0x0000b200ff0877ac */ /* 0x000f220008000800 */
[----:B------:R-:W-:Y:S01]  /*3ad0*/  R2P PR, R7, 0x6 ;  /* 0x0000000607007804 */ /* 0x000fe20000000000 */
[----:B------:R-:W-:Y:S01]  /*3ae0*/  IMAD.MOV.U32 R212, RZ, RZ, 0x40 ;  /* 0x00000040ffd47424 */ /* 0x000fe200078e00ff */
[----:B------:R-:W-:Y:S01]  /*3af0*/  LEA R210, R210, UR24, 0x1 ;  /* 0x00000018d2d27c11 */ /* 0x000fe2000f8e08ff */
[----:B------:R-:W-:Y:S01]  /*3b00*/  IMAD.MOV.U32 R211, RZ, RZ, 0x20 ;  /* 0x00000020ffd37424 */ /* 0x000fe200078e00ff */
[----:B------:R-:W-:Y:S01]  /*3b10*/  LEA R2, R2, UR24, 0x1 ;  /* 0x0000001802027c11 */ /* 0x000fe2000f8e08ff */
[----:B------:R-:W-:Y:S01]  /*3b20*/  IMAD.MOV.U32 R232, RZ, RZ, R238 ;  /* 0x000000ffffe87224 */ /* 0x000fe200078e00ee */
[----:B------:R-:W-:Y:S01]  /*3b30*/  SEL R212, R212, 0xffffffc0, !P2 ;  /* 0xffffffc0d4d47807 */ /* 0x000fe20005000000 */
[----:B------:R-:W-:Y:S01]  /*3b40*/  IMAD.MOV.U32 R226, RZ, RZ, 0x4 ;  /* 0x00000004ffe27424 */ /* 0x000fe200078e00ff */
[----:B------:R-:W-:-:S02]  /*3b50*/  LEA R0, R0, UR24, 0x1 ;  /* 0x0000001800007c11 */ /* 0x000fc4000f8e08ff */
[----:B------:R-:W-:Y:S02]  /*3b60*/  CS2R R158, SRZ ;  /* 0x00000000009e7805 */ /* 0x000fe4000001ff00 */
[----:B------:R-:W-:Y:S01]  /*3b70*/  SEL R211, R211, 0xffffffe0, !P1 ;  /* 0xffffffe0d3d37807 */ /* 0x000fe20004800000 */
        /* <DEDUP_REMOVED lines=64> */
[----:B------:R-:W-:Y:S01]  /*3f80*/  VIADD R2, R2, UR16 ;  /* 0x0000001002027c36 */ /* 0x000fe20008000000 */
[----:B----4-:R-:W-:Y:S01]  /*3f90*/  USHF.L.U32 UR8, UR8, 0x6, URZ ;  /* 0x0000000608087899 */ /* 0x010fe200080006ff */
[----:B------:R-:W-:Y:S01]  /*3fa0*/  VIADD R0, R0, UR16 ;  /* 0x0000001000007c36 */ /* 0x000fe20008000000 */
[----:B------:R-:W-:Y:S01]  /*3fb0*/  UIADD3 UR5, UPT, UPT, -UR42, UR5, URZ ;  /* 0x000000052a057290 */ /* 0x000fe2000fffe1ff */
[C---:B------:R-:W-:Y:S01]  /*3fc0*/  IMAD.IADD R209, R211.reuse, 0x1, R210 ;  /* 0x00000001d3d17824 */ /* 0x040fe200078e02d2 */
[----:B------:R-:W-:Y:S01]  /*3fd0*/  USHF.L.U32 UR44, UR44, 0x3, URZ ;  /* 0x000000032c2c7899 */ /* 0x000fe200080006ff */
[----:B------:R-:W-:-:S11]  /*3fe0*/  IMAD.IADD R208, R211, 0x1, R3 ;  /* 0x00000001d3d07824 */ /* 0x000fd600078e0203 */
.L_x_531:
[----:B------:R-:W0:Y:S01]  /*3ff0*/  LDGDEPBAR ;  /* 0x00000000000079af */ /* 0x000e220000000000 */
[----:B---3--:R-:W-:Y:S01]  /*4000*/  IMAD.U32 R4, RZ, RZ, UR10 ;  /* 0x0000000aff047e24 */ /* 0x008fe2000f8e00ff */
[----:B------:R-:W-:Y:S01]  /*4010*/  MOV R5, UR11 ;  /* 0x0000000b00057c02 */ /* 0x000fe20008000f00 */
[C---:B-----5:R-:W-:Y:S01]  /*4020*/  IMAD.IADD R213, R2.reuse, 0x1, R211 ;  /* 0x0000000102d57824 */ /* 0x060fe200078e02d3 */
[----:B------:R-:W-:Y:S01]  /*4030*/  IADD3 R212, PT, PT, R2, R212, RZ ;  /* 0x000000d402d47210 */ /* 0x000fe20007ffe0ff */
[----:B------:R-:W-:Y:S01]  /*4040*/  USHF.L.U32 UR12, UR43, 0x6, URZ ;  /* 0x000000062b0c7899 */ /* 0x000fe200080006ff */
[----:B------:R-:W-:Y:S03]  /*4050*/  LEA R216, P0, R237, R4, 0x2 ;  /* 0x00000004edd87211 */ /* 0x000fe600078010ff */
[----:B------:R-:W-:Y:S01]  /*4060*/  IMAD.IADD R211, R211, 0x1, R212 ;  /* 0x00000001d3d37824 */ /* 0x000fe200078e02d4 */
[----:B------:R-:W-:Y:S01]  /*4070*/  LEA.HI.X R217, R237, R5, RZ, 0x2, P0 ;  /* 0x00000005edd97211 */ /* 0x000fe200000f14ff */
[----:B------:R-:W-:Y:S01]  /*4080*/  UISETP.GE.AND UP0, UPT, UR12, UR5, UPT ;  /* 0x000000050c00728c */ /* 0x000fe2000bf06270 */
[----:B------:R-:W-:Y:S04]  /*4090*/  DEPBAR.LE SB0, 0x0 ;  /* 0x000080000000791a */ /* 0x000fe80000000000 */
[----:B------:R-:W-:Y:S06]  /*40a0*/  BAR.SYNC.DEFER_BLOCKING 0x0 ;  /* 0x0000000000007b1d */ /* 0x000fec0000010000 */
[----:B------:R-:W-:Y:S06]  /*40b0*/  LDSM.16.M88.4 R32, [R2] ;  /* 0x000000000220783b */ /* 0x000fec0000000200 */
[----:B--2---:R-:W2:Y:S06]  /*40c0*/  LDSM.16.M88.4 R16, [R210+0xc000] ;  /* 0x00c00000d210783b */ /* 0x004eac0000000200 */
[----:B------:R-:W1:Y:S06]  /*40d0*/  LDSM.16.M88.4 R28, [R2+0x1000] ;  /* 0x00100000021c783b */ /* 0x000e6c0000000200 */
[----:B------:R-:W3:Y:S06]  /*40e0*/  LDSM.16.M88.4 R164, [R210+0xc800] ;  /* 0x00c80000d2a4783b */ /* 0x000eec0000000200 */
[----:B------:R-:W-:Y:S06]  /*40f0*/  LDSM.16.M88.4 R168, [R213] ;  /* 0x00000000d5a8783b */ /* 0x000fec0000000200 */
[----:B------:R-:W4:Y:S06]  /*4100*/  LDSM.16.M88.4 R172, [R209+0xc000] ;  /* 0x00c00000d1ac783b */ /* 0x000f2c0000000200 */
[----:B------:R-:W4:Y:S06]  /*4110*/  LDSM.16.M88.4 R176, [R213+0x1000] ;  /* 0x00100000d5b0783b */ /* 0x000f2c0000000200 */
[----:B------:R-:W4:Y:S01]  /*4120*/  LDSM.16.M88.4 R180, [R209+0xc800] ;  /* 0x00c80000d1b4783b */ /* 0x000f220000000200 */
[-C--:B--2---:R-:W-:Y:S05]  /*4130*/  HMMA.16816.F32.BF16 R4, R32, R16.reuse, RZ ;  /* 0x000000102004723c */ /* 0x084fea00000418ff */
[----:B------:R-:W-:Y:S03]  /*4140*/  LDSM.16.M88.4 R184, [R3+0xc000] ;  /* 0x00c0000003b8783b */ /* 0x000fe60000000200 */
[C---:B-1----:R-:W-:Y:S03]  /*4150*/  HMMA.16816.F32.BF16 R8, R28.reuse, R16, RZ ;  /* 0x000000101c08723c */ /* 0x042fe600000418ff */
[----:B------:R-:W-:Y:S06]  /*4160*/  LDSM.16.M88.4 R188, [R212+0x1000] ;  /* 0x00100000d4bc783b */ /* 0x000fec0000000200 */
[----:B------:R-:W-:Y:S01]  /*4170*/  LDSM.16.M88.4 R192, [R3+0xc800] ;  /* 0x00c8000003c0783b */ /* 0x000fe20000000200 */
[-C--:B------:R-:W-:Y:S05]  /*4180*/  HMMA.16816.F32.BF16 R12, R28, R18.reuse, RZ ;  /* 0x000000121c0c723c */ /* 0x080fea00000418ff */
[----:B------:R-:W-:Y:S03]  /*4190*/  LDSM.16.M88.4 R196, [R208+0xc000] ;  /* 0x00c00000d0c4783b */ /* 0x000fe60000000200 */
[C---:B------:R-:W-:Y:S03]  /*41a0*/  HMMA.16816.F32.BF16 R16, R32.reuse, R18, RZ ;  /* 0x000000122010723c */ /* 0x040fe600000418ff */
[----:B------:R-:W-:Y:S05]  /*41b0*/  LDSM.16.M88.4 R200, [R211+0x1000] ;  /* 0x00100000d3c8783b */ /* 0x000fea0000000200 */
[-C--:B---3--:R-:W-:Y:S01]  /*41c0*/  HMMA.16816.F32.BF16 R20, R32, R164.reuse, RZ ;  /* 0x000000a42014723c */ /* 0x088fe200000418ff */
[----:B------:R-:W-:Y:S06]  /*41d0*/  LDSM.16.M88.4 R204, [R208+0xc800] ;  /* 0x00c80000d0cc783b */ /* 0x000fec0000000200 */
[----:B-----5:R1:W5:Y:S01]  /*41e0*/  LDG.E R221, desc[UR32][R216.64] ;  /* 0x00000020d8dd7981 */ /* 0x020362000c1e1900 */
[C---:B------:R-:W-:Y:S05]  /*41f0*/  HMMA.16816.F32.BF16 R24, R28.reuse, R164, RZ ;  /* 0x000000a41c18723c */ /* 0x040fea00000418ff */
[----:B------:R1:W5:Y:S06]  /*4200*/  LDG.E R220, desc[UR32][R216.64+0x20] ;  /* 0x00002020d8dc7981 */ /* 0x00036c000c1e1900 */
[----:B------:R1:W5:Y:S01]  /*4210*/  LDG.E R218, desc[UR32][R216.64+0x80] ;  /* 0x00008020d8da7981 */ /* 0x000362000c1e1900 */
[-C--:B------:R-:W-:Y:S08]  /*4220*/  HMMA.16816.F32.BF16 R28, R28, R166.reuse, RZ ;  /* 0x000000a61c1c723c */ /* 0x080ff000000418ff */
[----:B------:R-:W-:Y:S01]  /*4230*/  HMMA.16816.F32.BF16 R32, R32, R166, RZ ;  /* 0x000000a62020723c */ /* 0x000fe200000418ff */
[----:B------:R-:W2:Y:S07]  /*4240*/  LDSM.16.M88.4 R164, [R212] ;  /* 0x00000000d4a4783b */ /* 0x000eae0000000200 */
[-C--:B----4-:R-:W-:Y:S08]  /*4250*/  HMMA.16816.F32.BF16 R4, R168, R172.reuse, R4 ;  /* 0x000000aca804723c */ /* 0x090ff00000041804 */
[C---:B------:R-:W-:Y:S01]  /*4260*/  HMMA.16816.F32.BF16 R8, R176.reuse, R172, R8 ;  /* 0x000000acb008723c */ /* 0x040fe20000041808 */
[----:B------:R1:W5:Y:S07]  /*4270*/  LDG.E R216, desc[UR32][R216.64+0xa0] ;  /* 0x0000a020d8d87981 */ /* 0x00036e000c1e1900 */
[-C--:B------:R-:W-:Y:S08]  /*4280*/  HMMA.16816.F32.BF16 R12, R176, R174.reuse, R12 ;  /* 0x000000aeb00c723c */ /* 0x080ff0000004180c */
[C---:B------:R-:W-:Y:S01]  /*4290*/  HMMA.16816.F32.BF16 R16, R168.reuse, R174, R16 ;  /* 0x000000aea810723c */ /* 0x040fe20000041810 */
[----:B------:R-:W3:Y:S07]  /*42a0*/  LDSM.16.M88.4 R172, [R211] ;  /* 0x00000000d3ac783b */ /* 0x000eee0000000200 */
[-C--:B------:R-:W-:Y:S08]  /*42b0*/  HMMA.16816.F32.BF16 R20, R168, R180.reuse, R20 ;  /* 0x000000b4a814723c */ /* 0x080ff00000041814 */
[C---:B------:R-:W-:Y:S08]  /*42c0*/  HMMA.16816.F32.BF16 R24, R176.reuse, R180, R24 ;  /* 0x000000b4b018723c */ /* 0x040ff00000041818 */
[-C--:B------:R-:W-:Y:S01]  /*42d0*/  HMMA.16816.F32.BF16 R28, R176, R182.reuse, R28 ;  /* 0x000000b6b01c723c */ /* 0x080fe2000004181c */
[----:B------:R-:W-:Y:S07]  /*42e0*/  LDSM.16.M88.4 R176, [R210+0x10000] ;  /* 0x01000000d2b0783b */ /* 0x000fee0000000200 */
[----:B------:R-:W-:Y:S01]  /*42f0*/  HMMA.16816.F32.BF16 R32, R168, R182, R32 ;  /* 0x000000b6a820723c */ /* 0x000fe20000041820 */
[----:B------:R-:W4:Y:S06]  /*4300*/  LDSM.16.M88.4 R168, [R2+0x2000] ;  /* 0x0020000002a8783b */ /* 0x000f2c0000000200 */
[----:B------:R-:W1:Y:S01]  /*4310*/  LDSM.16.M88.4 R180, [R2+0x3000] ;  /* 0x0030000002b4783b */ /* 0x000e620000000200 */
        /* <DEDUP_REMOVED lines=8> */
[----:B------:R-:W-:Y:S07]  /*43a0*/  LDSM.16.M88.4 R188, [R209+0x10000] ;  /* 0x01000000d1bc783b */ /* 0x000fee0000000200 */
[----:B------:R-:W-:Y:S01]  /*43b0*/  HMMA.16816.F32.BF16 R32, R164, R194, R32 ;  /* 0x000000c2a420723c */ /* 0x000fe20000041820 */
[----:B------:R-:W2:Y:S06]  /*43c0*/  LDSM.16.M88.4 R164, [R213+0x2000] ;  /* 0x00200000d5a4783b */ /* 0x000eac0000000200 */
[----:B------:R-:W2:Y:S01]  /*43d0*/  LDSM.16.M88.4 R192, [R213+0x3000] ;  /* 0x00300000d5c0783b */ /* 0x000ea20000000200 */
[-C--:B---3--:R-:W-:Y:S08]  /*43e0*/  HMMA.16816.F32.BF16 R4, R172, R196.reuse, R4 ;  /* 0x000000c4ac04723c */ /* 0x088ff00000041804 */
[C---:B------:R-:W-:Y:S08]  /*43f0*/  HMMA.16816.F32.BF16 R8, R200.reuse, R196, R8 ;  /* 0x000000c4c808723c */ /* 0x040ff00000041808 */
[-C--:B------:R-:W-:Y:S08]  /*4400*/  HMMA.16816.F32.BF16 R12, R200, R198.reuse, R12 ;  /* 0x000000c6c80c723c */ /* 0x080ff0000004180c */
[C---:B------:R-:W-:Y:S01]  /*4410*/  HMMA.16816.F32.BF16 R16, R172.reuse, R198, R16 ;  /* 0x000000c6ac10723c */ /* 0x040fe20000041810 */
[----:B------:R-:W3:Y:S07]  /*4420*/  LDSM.16.M88.4 R196, [R209+0x10800] ;  /* 0x01080000d1c4783b */ /* 0x000eee0000000200 */
[-C--:B------:R-:W-:Y:S08]  /*4430*/  HMMA.16816.F32.BF16 R20, R172, R204.reuse, R20 ;  /* 0x000000ccac14723c */ /* 0x080ff00000041814 */
[C---:B------:R-:W-:Y:S08]  /*4440*/  HMMA.16816.F32.BF16 R24, R200.reuse, R204, R24 ;  /* 0x000000ccc818723c */ /* 0x040ff00000041818 */
[-C--:B------:R-:W-:Y:S01]  /*4450*/  HMMA.16816.F32.BF16 R28, R200, R206.reuse, R28 ;  /* 0x000000cec81c723c */ /* 0x080fe2000004181c */
[----:B------:R-:W-:Y:S07]  /*4460*/  LDSM.16.M88.4 R200, [R208+0x10800] ;  /* 0x01080000d0c8783b */ /* 0x000fee0000000200 */
[----:B------:R-:W-:Y:S01]  /*4470*/  HMMA.16816.F32.BF16 R32, R172, R206, R32 ;  /* 0x000000ceac20723c */ /* 0x000fe20000041820 */
[----:B------:R-:W-:Y:S07]  /*4480*/  LDSM.16.M88.4 R172, [R212+0x2000] ;  /* 0x00200000d4ac783b */ /* 0x000fee0000000200 */
[-C--:B----4-:R-:W-:Y:S08]  /*4490*/  HMMA.16816.F32.BF16 R4, R168, R176.reuse, R4 ;  /* 0x000000b0a804723c */ /* 0x090ff00000041804 */
[C---:B-1----:R-:W-:Y:S08]  /*44a0*/  HMMA.16816.F32.BF16 R8, R180.reuse, R176, R8 ;  /* 0x000000b0b408723c */ /* 0x042ff00000041808 */
[-C--:B------:R-:W-:Y:S08]  /*44b0*/  HMMA.16816.F32.BF16 R12, R180, R178.reuse, R12 ;  /* 0x000000b2b40c723c */ /* 0x080ff0000004180c */
[C---:B------:R-:W-:Y:S01]  /*44c0*/  HMMA.16816.F32.BF16 R16, R168.reuse, R178, R16 ;  /* 0x000000b2a810723c */ /* 0x040fe20000041810 */
[----:B------:R-:W1:Y:S07]  /*44d0*/  LDSM.16.M88.4 R176, [R3+0x10000] ;  /* 0x0100000003b0783b */ /* 0x000e6e0000000200 */
[-C--:B--2---:R-:W-:Y:S08]  /*44e0*/  HMMA.16816.F32.BF16 R20, R168, R184.reuse, R20 ;  /* 0x000000b8a814723c */ /* 0x084ff00000041814 */
[C---:B------:R-:W-:Y:S08]  /*44f0*/  HMMA.16816.F32.BF16 R24, R180.reuse, R184, R24 ;  /* 0x000000b8b418723c */ /* 0x040ff00000041818 */
[-C--:B------:R-:W-:Y:S01]  /*4500*/  HMMA.16816.F32.BF16 R28, R180, R186.reuse, R28 ;  /* 0x000000bab41c723c */ /* 0x080fe2000004181c */
[----:B------:R-:W2:Y:S07]  /*4510*/  LDSM.16.M88.4 R180, [R212+0x3000] ;  /* 0x00300000d4b4783b */ /* 0x000eae0000000200 */
[----:B------:R-:W-:Y:S01]  /*4520*/  HMMA.16816.F32.BF16 R32, R168, R186, R32 ;  /* 0x000000baa820723c */ /* 0x000fe20000041820 */
[----:B------:R-:W4:Y:S06]  /*4530*/  LDSM.16.M88.4 R168, [R3+0x10800] ;  /* 0x0108000003a8783b */ /* 0x000f2c0000000200 */
[----:B------:R-:W-:Y:S01]  /*4540*/  LDSM.16.M88.4 R184, [R211+0x2000] ;  /* 0x00200000d3b8783b */ /* 0x000fe20000000200 */
[-C--:B------:R-:W-:Y:S08]  /*4550*/  HMMA.16816.F32.BF16 R4, R164, R188.reuse, R4 ;  /* 0x000000bca404723c */ /* 0x080ff00000041804 */
[C---:B------:R-:W-:Y:S08]  /*4560*/  HMMA.16816.F32.BF16 R8, R192.reuse, R188, R8 ;  /* 0x000000bcc008723c */ /* 0x040ff00000041808 */
[-C--:B------:R-:W-:Y:S08]  /*4570*/  HMMA.16816.F32.BF16 R12, R192, R190.reuse, R12 ;  /* 0x000000bec00c723c */ /* 0x080ff0000004180c */
[C---:B------:R-:W-:Y:S01]  /*4580*/  HMMA.16816.F32.BF16 R16, R164.reuse, R190, R16 ;  /* 0x000000bea410723c */ /* 0x040fe20000041810 */
[----:B------:R-:W4:Y:S07]  /*4590*/  LDSM.16.M88.4 R188, [R208+0x10000] ;  /* 0x01000000d0bc783b */ /* 0x000f2e0000000200 */
[-C--:B---3--:R-:W-:Y:S08]  /*45a0*/  HMMA.16816.F32.BF16 R20, R164, R196.reuse, R20 ;  /* 0x000000c4a414723c */ /* 0x088ff00000041814 */
[C---:B------:R-:W-:Y:S08]  /*45b0*/  HMMA.16816.F32.BF16 R24, R192.reuse, R196, R24 ;  /* 0x000000c4c018723c */ /* 0x040ff00000041818 */
[-C--:B------:R-:W-:Y:S01]  /*45c0*/  HMMA.16816.F32.BF16 R28, R192, R198.reuse, R28 ;  /* 0x000000c6c01c723c */ /* 0x080fe2000004181c */
[----:B------:R-:W3:Y:S07]  /*45d0*/  LDSM.16.M88.4 R192, [R211+0x3000] ;  /* 0x00300000d3c0783b */ /* 0x000eee0000000200 */
[----:B------:R-:W-:Y:S08]  /*45e0*/  HMMA.16816.F32.BF16 R32, R164, R198, R32 ;  /* 0x000000c6a420723c */ /* 0x000ff00000041820 */
[-C--:B-1----:R-:W-:Y:S08]  /*45f0*/  HMMA.16816.F32.BF16 R4, R172, R176.reuse, R4 ;  /* 0x000000b0ac04723c */ /* 0x082ff00000041804 */
[C---:B--2---:R-:W-:Y:S08]  /*4600*/  HMMA.16816.F32.BF16 R8, R180.reuse, R176, R8 ;  /* 0x000000b0b408723c */ /* 0x044ff00000041808 */
[-C--:B------:R-:W-:Y:S08]  /*4610*/  HMMA.16816.F32.BF16 R12, R180, R178.reuse, R12 ;  /* 0x000000b2b40c723c */ /* 0x080ff0000004180c */
[C---:B------:R-:W-:Y:S08]  /*4620*/  HMMA.16816.F32.BF16 R16, R172.reuse, R178, R16 ;  /* 0x000000b2ac10723c */ /* 0x040ff00000041810 */
[-C--:B----4-:R-:W-:Y:S08]  /*4630*/  HMMA.16816.F32.BF16 R20, R172, R168.reuse, R20 ;  /* 0x000000a8ac14723c */ /* 0x090ff00000041814 */
[C---:B------:R-:W-:Y:S08]  /*4640*/  HMMA.16816.F32.BF16 R24, R180.reuse, R168, R24 ;  /* 0x000000a8b418723c */ /* 0x040ff00000041818 */
[-C--:B------:R-:W-:Y:S08]  /*4650*/  HMMA.16816.F32.BF16 R28, R180, R170.reuse, R28 ;  /* 0x000000aab41c723c */ /* 0x080ff0000004181c */
[----:B------:R-:W-:Y:S08]  /*4660*/  HMMA.16816.F32.BF16 R32, R172, R170, R32 ;  /* 0x000000aaac20723c */ /* 0x000ff00000041820 */
[-C--:B------:R-:W-:Y:S08]  /*4670*/  HMMA.16816.F32.BF16 R4, R184, R188.reuse, R4 ;  /* 0x000000bcb804723c */ /* 0x080ff00000041804 */
[C---:B---3--:R-:W-:Y:S08]  /*4680*/  HMMA.16816.F32.BF16 R8, R192.reuse, R188, R8 ;  /* 0x000000bcc008723c */ /* 0x048ff00000041808 */
        /* <DEDUP_REMOVED lines=8> */
[----:B------:R-:W-:Y:S02]  /*4710*/  USHF.L.U32 UR9, UR38, 0x7, URZ ;  /* 0x0000000726097899 */ /* 0x000fe400080006ff */
[----:B------:R-:W-:Y:S02]  /*4720*/  UIADD3 UR16, UPT, UPT, UR12, 0x40, URZ ;  /* 0x000000400c107890 */ /* 0x000fe4000fffe0ff */
[----:B------:R-:W-:Y:S02]  /*4730*/  UIADD3 UR13, UPT, UPT, UR9, UR36, URZ ;  /* 0x00000024090d7290 */ /* 0x000fe4000fffe0ff */
[----:B------:R-:W-:Y:S02]  /*4740*/  UIADD3 UR9, UPT, UPT, UR9, 0x80, URZ ;  /* 0x0000008009097890 */ /* 0x000fe4000fffe0ff */
[----:B------:R-:W-:Y:S04]  /*4750*/  UIADD3 UR13, UPT, UPT, UR13, 0x80, URZ ;  /* 0x000000800d0d7890 */ /* 0x000fe8000fffe0ff */
[----:B------:R-:W-:Y:S01]  /*4760*/  UIADD3 UR13, UPT, UPT, UR13, UR45, -UR34 ;  /* 0x0000002d0d0d7290 */ /* 0x000fe2000fffe822 */
[----:B------:R-:W-:Y:S03]  /*4770*/  IMAD.U32 R3, RZ, RZ, UR9 ;  /* 0x00000009ff037e24 */ /* 0x000fe6000f8e00ff */
[----:B------:R-:W-:Y:S02]  /*4780*/  UIADD3 UR13, UPT, UPT, UR13, -0x80, URZ ;  /* 0xffffff800d0d7890 */ /* 0x000fe4000fffe0ff */
[----:B------:R-:W-:Y:S02]  /*4790*/  ISETP.LT.AND P0, PT, R3, UR34, PT ;  /* 0x0000002203007c0c */ /* 0x000fe4000bf01270 */
[----:B------:R-:W-:Y:S06]  /*47a0*/  UISETP.GE.AND UP0, UPT, UR16, UR13, UPT ;  /* 0x0000000d1000728c */ /* 0x000fec000bf06270 */
[----:B------:R-:W-:Y:S11]  /*47b0*/  PLOP3.LUT P1, PT, PT, PT, UP0, 0x80, 0x8 ;  /* 0x000000000008781c */ /* 0x000ff60003f2f008 */
[----:B------:R-:W-:Y:S02]  /*47c0*/  @!UPT UIADD3 URZ, UPT, UPT, URZ, URZ, URZ ;  /* 0x000000fffffff290 */ /* 0x000fe4000fffe0ff */
[----:B------:R-:W-:Y:S05]  /*47d0*/  @!P1 BRA P0, `(.L_x_528) ;  /* 0x00000008007c9947 */ /* 0x000fea0000000000 */
.L_x_527:
[----:B------:R-:W1:Y:S01]  /*47e0*/  S2R R3, SR_TID.X ;  /* 0x0000000000037919 */ /* 0x000e620000002100 */
[----:B------:R-:W-:Y:S01]  /*47f0*/  UIADD3 UR9, UPT, UPT, UR34, UR17, -UR36 ;  /* 0x0000001122097290 */ /* 0x000fe2000fffe824 */
[----:B------:R-:W-:Y:S01]  /*4800*/  VIADD R175, R237, UR12 ;  /* 0x0000000cedaf7c36 */ /* 0x000fe20008000000 */
[----:B------:R-:W-:Y:S01]  /*4810*/  UIADD3 UR12, UPT, UPT, UR34, -UR45, -UR36 ;  /* 0x8000002d220c7290 */ /* 0x000fe2000fffe824 */
[----:B------:R-:W-:Y:S02]  /*4820*/  IMAD.U32 R174, RZ, RZ, UR38 ;  /* 0x00000026ffae7e24 */ /* 0x000fe4000f8e00ff */
[----:B------:R-:W-:Y:S02]  /*4830*/  IMAD.MOV.U32 R173, RZ, RZ, 0x1 ;  /* 0x00000001ffad7424 */ /* 0x000fe400078e00ff */
[C---:B------:R-:W-:Y:S02]  /*4840*/  VIADD R166, R175.reuse, UR9 ;  /* 0x00000009afa67c36 */ /* 0x040fe40008000000 */
[----:B------:R-:W-:Y:S02]  /*4850*/  VIADD R175, R175, UR12 ;  /* 0x0000000cafaf7c36 */ /* 0x000fe40008000000 */
[----:B------:R-:W-:Y:S01]  /*4860*/  IMAD.MOV.U32 R165, RZ, RZ, 0x9 ;  /* 0x00000009ffa57424 */ /* 0x000fe200078e00ff */
[C---:B------:R-:W-:Y:S02]  /*4870*/  VIADDMNMX R173, R166.reuse, R173, UR34, PT ;  /* 0x00000022a6ad7e46 */ /* 0x040fe4000b8001ad */
[----:B------:R-:W-:Y:S02]  /*4880*/  VIMNMX R177, PT, PT, RZ, R175, !PT ;  /* 0x000000afffb17248 */ /* 0x000fe40007fe0100 */
[----:B------:R-:W-:Y:S02]  /*4890*/  VIADDMNMX R176, R175, 0x8, RZ, !PT ;  /* 0x00000008afb07846 */ /* 0x000fe400078001ff */
[----:B------:R-:W-:Y:S01]  /*48a0*/  VIADDMNMX R165, R166, R165, UR34, PT ;  /* 0x00000022a6a57e46 */ /* 0x000fe2000b8001a5 */
[----:B-1----:R-:W-:Y:S01]  /*48b0*/  IMAD.SHL.U32 R164, R3, 0x2, RZ ;  /* 0x0000000203a47824 */ /* 0x002fe200078e00ff */
[----:B------:R-:W-:Y:S04]  /*48c0*/  SHF.R.U32.HI R3, RZ, 0x1, R3 ;  /* 0x00000001ff037819 */ /* 0x000fe80000011603 */
[----:B------:R-:W-:Y:S04]  /*48d0*/  LOP3.LUT R164, R164, 0x6, RZ, 0xc0, !PT ;  /* 0x00000006a4a47812 */ /* 0x000fe800078ec0ff */
[----:B------:R-:W-:Y:S01]  /*48e0*/  LOP3.LUT R3, R164, 0x1e0, R3, 0xf8, !PT ;  /* 0x000001e0a4037812 */ /* 0x000fe200078ef803 */
[----:B------:R-:W-:Y:S04]  /*48f0*/  IMAD.MOV.U32 R164, RZ, RZ, 0x21 ;  /* 0x00000021ffa47424 */ /* 0x000fe800078e00ff */
[----:B------:R-:W-:Y:S01]  /*4900*/  IMAD R174, R174, 0x80, R3 ;  /* 0x00000080aeae7824 */ /* 0x000fe200078e0203 */
[----:B------:R-:W-:Y:S01]  /*4910*/  VIADDMNMX R164, R166, R164, UR34, PT ;  /* 0x00000022a6a47e46 */ /* 0x000fe2000b8001a4 */
[----:B------:R-:W-:Y:S02]  /*4920*/  IMAD.MOV.U32 R3, RZ, RZ, 0x29 ;  /* 0x00000029ff037424 */ /* 0x000fe400078e00ff */
[C---:B------:R-:W-:Y:S01]  /*4930*/  VIADD R172, R174.reuse, 0x1 ;  /* 0x00000001aeac7836 */ /* 0x040fe20000000000 */
[CC--:B------:R-:W-:Y:S01]  /*4940*/  ISETP.GE.AND P3, PT, R174.reuse, R177.reuse, PT ;  /* 0x000000b1ae00720c */ /* 0x0c0fe20003f66270 */
[C---:B------:R-:W-:Y:S01]  /*4950*/  VIADD R171, R174.reuse, 0x8 ;  /* 0x00000008aeab7836 */ /* 0x040fe20000000000 */
[CC--:B------:R-:W-:Y:S01]  /*4960*/  ISETP.GE.AND P1, PT, R174.reuse, R176.reuse, PT ;  /* 0x000000b0ae00720c */ /* 0x0c0fe20003f26270 */
[----:B------:R-:W-:Y:S01]  /*4970*/  VIADD R170, R174, 0x9 ;  /* 0x00000009aeaa7836 */ /* 0x000fe20000000000 */
[----:B------:R-:W-:Y:S01]  /*4980*/  ISETP.GE.AND P2, PT, R172, R177, PT ;  /* 0x000000b1ac00720c */ /* 0x000fe20003f46270 */
[----:B------:R-:W-:Y:S01]  /*4990*/  VIADD R169, R174, 0x10 ;  /* 0x00000010aea97836 */ /* 0x000fe20000000000 */
[-C--:B------:R-:W-:Y:S01]  /*49a0*/  ISETP.GE.AND P0, PT, R172, R176.reuse, PT ;  /* 0x000000b0ac00720c */ /* 0x080fe20003f06270 */
[----:B------:R-:W-:Y:S01]  /*49b0*/  VIADD R168, R174, 0x11 ;  /* 0x00000011aea87836 */ /* 0x000fe20000000000 */
[----:B------:R-:W-:Y:S01]  /*49c0*/  VIADDMNMX R3, R166, R3, UR34, PT ;  /* 0x00000022a6037e46 */ /* 0x000fe2000b800103 */
[----:B------:R-:W-:Y:S01]  /*49d0*/  VIADD R167, R174, 0x18 ;  /* 0x00000018aea77836 */ /* 0x000fe20000000000 */
[----:B------:R-:W-:Y:S01]  /*49e0*/  FSEL R4, R4, -INF , P3 ;  /* 0xff80000004047808 */ /* 0x000fe20001800000 */
[----:B------:R-:W-:Y:S01]  /*49f0*/  VIADD R166, R174, 0x19 ;  /* 0x00000019aea67836 */ /* 0x000fe20000000000 */
[----:B------:R-:W-:Y:S02]  /*4a00*/  FSEL R6, R6, -INF , P1 ;  /* 0xff80000006067808 */ /* 0x000fe40000800000 */
[----:B------:R-:W-:Y:S02]  /*4a10*/  FSEL R5, R5, -INF , P2 ;  /* 0xff80000005057808 */ /* 0x000fe40001000000 */
[----:B------:R-:W-:Y:S02]  /*4a20*/  FSEL R7, R7, -INF , P0 ;  /* 0xff80000007077808 */ /* 0x000fe40000000000 */
[CC--:B------:R-:W-:Y:S02]  /*4a30*/  ISETP.GE.AND P3, PT, R170.reuse, R177.reuse, PT ;  /* 0x000000b1aa00720c */ /* 0x0c0fe40003f66270 */
[-C--:B------:R-:W-:Y:S02]  /*4a40*/  ISETP.GE.AND P2, PT, R171, R176.reuse, PT ;  /* 0x000000b0ab00720c */ /* 0x080fe40003f46270 */
[-C--:B------:R-:W-:Y:S02]  /*4a50*/  ISETP.GE.AND P1, PT, R170, R176.reuse, PT ;  /* 0x000000b0aa00720c */ /* 0x080fe40003f26270 */
[-C--:B------:R-:W-:Y:S02]  /*4a60*/  ISETP.GE.AND P0, PT, R169, R177.reuse, PT ;  /* 0x000000b1a900720c */ /* 0x080fe40003f06270 */
[----:B------:R-:W-:Y:S02]  /*4a70*/  FSEL R17, R17, -INF , P3 ;  /* 0xff80000011117808 */ /* 0x000fe40001800000 */
[----:B------:R-:W-:Y:S02]  /*4a80*/  FSEL R18, R18, -INF , P2 ;  /* 0xff80000012127808 */ /* 0x000fe40001000000 */
[----:B------:R-:W-:Y:S02]  /*4a90*/  FSEL R19, R19, -INF , P1 ;  /* 0xff80000013137808 */ /* 0x000fe40000800000 */
[----:B------:R-:W-:Y:S02]  /*4aa0*/  FSEL R20, R20, -INF , P0 ;  /* 0xff80000014147808 */ /* 0x000fe40000000000 */
[-C--:B------:R-:W-:Y:S02]  /*4ab0*/  ISETP.GE.AND P3, PT, R169, R176.reuse, PT ;  /* 0x000000b0a900720c */ /* 0x080fe40003f66270 */
[-C--:B------:R-:W-:Y:S02]  /*4ac0*/  ISETP.GE.AND P2, PT, R168, R176.reuse, PT ;  /* 0x000000b0a800720c */ /* 0x080fe40003f46270 */
[-C--:B------:R-:W-:Y:S02]  /*4ad0*/  ISETP.GE.AND P1, PT, R167, R176.reuse, PT ;  /* 0x000000b0a700720c */ /* 0x080fe40003f26270 */
[----:B------:R-:W-:Y:S02]  /*4ae0*/  ISETP.GE.AND P0, PT, R166, R176, PT ;  /* 0x000000b0a600720c */ /* 0x000fe40003f06270 */
[----:B------:R-:W-:Y:S02]  /*4af0*/  VIADDMNMX R176, R175, 0x20, RZ, !PT ;  /* 0x00000020afb07846 */ /* 0x000fe400078001ff */
[----:B------:R-:W-:Y:S02]  /*4b00*/  FSEL R22, R22, -INF , P3 ;  /* 0xff80000016167808 */ /* 0x000fe40001800000 */
[----:B------:R-:W-:Y:S02]  /*4b10*/  FSEL R23, R23, -INF , P2 ;  /* 0xff80000017177808 */ /* 0x000fe40001000000 */
[-C--:B------:R-:W-:Y:S02]  /*4b20*/  ISETP.GE.AND P4, PT, R171, R177.reuse, PT ;  /* 0x000000b1ab00720c */ /* 0x080fe40003f86270 */
[-C--:B------:R-:W-:Y:S02]  /*4b30*/  ISETP.GE.AND P3, PT, R174, R176.reuse, PT ;  /* 0x000000b0ae00720c */ /* 0x080fe40003f66270 */
[-C--:B------:R-:W-:Y:S02]  /*4b40*/  ISETP.GE.AND P2, PT, R172, R176.reuse, PT ;  /* 0x000000b0ac00720c */ /* 0x080fe40003f46270 */
[----:B------:R-:W-:Y:S02]  /*4b50*/  VIADDMNMX R175, R175, 0x28, RZ, !PT ;  /* 0x00000028afaf7846 */ /* 0x000fe400078001ff */
        /* <DEDUP_REMOVED lines=33> */
[C---:B------:R-:W-:Y:S02]  /*4d70*/  ISETP.GE.AND P4, PT, R166.reuse, R176, PT ;  /* 0x000000b0a600720c */ /* 0x040fe40003f86270 */
[-C--:B------:R-:W-:Y:S02]  /*4d80*/  ISETP.GE.AND P1, PT, R167, R175.reuse, PT ;  /* 0x000000afa700720c */ /* 0x080fe40003f26270 */
[----:B------:R-:W-:Y:S02]  /*4d90*/  ISETP.GE.AND P0, PT, R166, R175, PT ;  /* 0x000000afa600720c */ /* 0x000fe40003f06270 */
[C---:B------:R-:W-:Y:S02]  /*4da0*/  ISETP.GE.AND P6, PT, R174.reuse, R173, PT ;  /* 0x000000adae00720c */ /* 0x040fe40003fc6270 */
[C---:B------:R-:W-:Y:S02]  /*4db0*/  ISETP.GE.AND P3, PT, R174.reuse, R165, PT ;  /* 0x000000a5ae00720c */ /* 0x040fe40003f66270 */
[CC--:B------:R-:W-:Y:S02]  /*4dc0*/  ISETP.GE.AND P2, PT, R174.reuse, R164.reuse, PT ;  /* 0x000000a4ae00720c */ /* 0x0c0fe40003f46270 */
[----:B------:R-:W-:Y:S02]  /*4dd0*/  ISETP.GE.AND P5, PT, R174, R3, PT ;  /* 0x00000003ae00720c */ /* 0x000fe40003fa6270 */
[----:B------:R-:W-:Y:S02]  /*4de0*/  FSEL R29, R29, -INF , P4 ;  /* 0xff8000001d1d7808 */ /* 0x000fe40002000000 */
[----:B------:R-:W-:Y:S02]  /*4df0*/  FSEL R30, R30, -INF , P1 ;  /* 0xff8000001e1e7808 */ /* 0x000fe40000800000 */
[----:B------:R-:W-:Y:S02]  /*4e00*/  FSEL R31, R31, -INF , P0 ;  /* 0xff8000001f1f7808 */ /* 0x000fe40000000000 */
        /* <DEDUP_REMOVED lines=60> */
.L_x_528:
[----:B------:R-:W1:Y:S01]  /*51d0*/  S2R R213, SR_TID.X ;  /* 0x0000000000d57919 */ /* 0x000e620000002100 */
[C---:B------:R-:W-:Y:S01]  /*51e0*/  FMUL.FTZ R164, R236.reuse, 1.4426950216293334961 ;  /* 0x3fb8aa3beca47820 */ /* 0x040fe20000410000 */
[----:B------:R-:W-:Y:S01]  /*51f0*/  FSETP.NEU.FTZ.AND P0, PT, R236, -INF , PT ;  /* 0xff800000ec00780b */ /* 0x000fe20003f1d000 */
[C---:B------:R-:W-:Y:S01]  /*5200*/  FMUL.FTZ R3, R235.reuse, 1.4426950216293334961 ;  /* 0x3fb8aa3beb037820 */ /* 0x040fe20000410000 */
[----:B------:R-:W-:Y:S01]  /*5210*/  MOV R211, 0x20 ;  /* 0x0000002000d37802 */ /* 0x000fe20000000f00 */
[----:B------:R-:W-:Y:S01]  /*5220*/  UISETP.GT.AND UP0, UPT, UR43, UR39, UPT ;  /* 0x000000272b00728c */ /* 0x000fe2000bf04270 */
[----:B------:R-:W-:Y:S02]  /*5230*/  FSEL R164, R164, RZ, P0 ;  /* 0x000000ffa4a47208 */ /* 0x000fe40000000000 */
[----:B------:R-:W-:Y:S02]  /*5240*/  FSETP.NEU.FTZ.AND P0, PT, R235, -INF , PT ;  /* 0xff800000eb00780b */ /* 0x000fe40003f1d000 */
[----:B------:R-:W-:Y:S01]  /*5250*/  MOV R212, 0x40 ;  /* 0x0000004000d47802 */ /* 0x000fe20000000f00 */
[--C-:B------:R-:W-:Y:S01]  /*5260*/  FFMA.FTZ R198, R4, UR46, -R164.reuse ;  /* 0x0000002e04c67c23 */ /* 0x100fe200080108a4 */
[----:B------:R-:W-:Y:S01]  /*5270*/  FSEL R3, R3, RZ, P0 ;  /* 0x000000ff03037208 */ /* 0x000fe20000000000 */
[C---:B------:R-:W-:Y:S01]  /*5280*/  FMUL.FTZ R4, R234.reuse, 1.4426950216293334961 ;  /* 0x3fb8aa3bea047820 */ /* 0x040fe20000410000 */
[----:B------:R-:W-:Y:S01]  /*5290*/  FSETP.NEU.FTZ.AND P0, PT, R234, -INF , PT ;  /* 0xff800000ea00780b */ /* 0x000fe20003f1d000 */
        /* <DEDUP_REMOVED lines=9> */
[----:B------:R-:W-:Y:S01]  /*5330*/  FFMA.FTZ R3, R35, UR46, -R3 ;  /* 0x0000002e23037c23 */ /* 0x000fe20008010803 */
[----:B------:R-:W-:Y:S01]  /*5340*/  FSEL R4, R4, RZ, P0 ;  /* 0x000000ff04047208 */ /* 0x000fe20000000000 */
[----:B------:R-:W-:Y:S01]  /*5350*/  MUFU.EX2 R203, R203 ;  /* 0x000000cb00cb7308 */ /* 0x000fe20000000800 */
[----:B------:R-:W-:Y:S01]  /*5360*/  FFMA.FTZ R192, R17, UR46, -R164 ;  /* 0x0000002e11c07c23 */ /* 0x000fe200080108a4 */
[C---:B------:R-:W-:Y:S01]  /*5370*/  FMUL.FTZ R7, R233.reuse, 1.4426950216293334961 ;  /* 0x3fb8aa3be9077820 */ /* 0x040fe20000410000 */
[----:B------:R-:W-:Y:S01]  /*5380*/  FSETP.NEU.FTZ.AND P0, PT, R233, -INF , PT ;  /* 0xff800000e900780b */ /* 0x000fe20003f1d000 */
[--C-:B------:R-:W-:Y:S01]  /*5390*/  FFMA.FTZ R249, R28, UR46, -R4.reuse ;  /* 0x0000002e1cf97c23 */ /* 0x100fe20008010804 */
[--C-:B------:R-:W-:Y:S01]  /*53a0*/  FFMA.FTZ R252, R29, UR46, -R4.reuse ;  /* 0x0000002e1dfc7c23 */ /* 0x100fe20008010804 */
[--C-:B------:R-:W-:Y:S01]  /*53b0*/  FFMA.FTZ R206, R24, UR46, -R4.reuse ;  /* 0x0000002e18ce7c23 */ /* 0x100fe20008010804 */
[--C-:B------:R-:W-:Y:S03]  /*53c0*/  FFMA.FTZ R239, R25, UR46, -R4.reuse ;  /* 0x0000002e19ef7c23 */ /* 0x100fe60008010804 */
[----:B------:R2:W-:Y:S01]  /*53d0*/  MUFU.EX2 R204, R3 ;  /* 0x0000000300cc7308 */ /* 0x0005e20000000800 */
[--C-:B------:R-:W-:Y:S01]  /*53e0*/  FFMA.FTZ R222, R8, UR46, -R4.reuse ;  /* 0x0000002e08de7c23 */ /* 0x100fe20008010804 */
[--C-:B------:R-:W-:Y:S01]  /*53f0*/  FFMA.FTZ R224, R9, UR46, -R4.reuse ;  /* 0x0000002e09e07c23 */ /* 0x100fe20008010804 */
[--C-:B------:R-:W-:Y:S01]  /*5400*/  FFMA.FTZ R207, R12, UR46, -R4.reuse ;  /* 0x0000002e0ccf7c23 */ /* 0x100fe20008010804 */
[----:B------:R-:W-:Y:S01]  /*5410*/  FFMA.FTZ R223, R13, UR46, -R4 ;  /* 0x0000002e0ddf7c23 */ /* 0x000fe20008010804 */
[----:B------:R-:W-:Y:S01]  /*5420*/  FSEL R7, R7, RZ, P0 ;  /* 0x000000ff07077208 */ /* 0x000fe20000000000 */
[--C-:B------:R-:W-:Y:S01]  /*5430*/  FFMA.FTZ R197, R20, UR46, -R164.reuse ;  /* 0x0000002e14c57c23 */ /* 0x100fe200080108a4 */
[--C-:B------:R-:W-:Y:S03]  /*5440*/  FFMA.FTZ R200, R21, UR46, -R164.reuse ;  /* 0x0000002e15c87c23 */ /* 0x100fe600080108a4 */
[----:B------:R-:W3:Y:S01]  /*5450*/  MUFU.EX2 R205, R205 ;  /* 0x000000cd00cd7308 */ /* 0x000ee20000000800 */
[--C-:B------:R-:W-:Y:S01]  /*5460*/  FFMA.FTZ R196, R32, UR46, -R164.reuse ;  /* 0x0000002e20c47c23 */ /* 0x100fe200080108a4 */
[--C-:B------:R-:W-:Y:S01]  /*5470*/  FFMA.FTZ R229, R10, UR46, -R7.reuse ;  /* 0x0000002e0ae57c23 */ /* 0x100fe20008010807 */
[--C-:B------:R-:W-:Y:S01]  /*5480*/  FFMA.FTZ R243, R11, UR46, -R7.reuse ;  /* 0x0000002e0bf37c23 */ /* 0x100fe20008010807 */
[--C-:B------:R-:W-:Y:S01]  /*5490*/  FFMA.FTZ R225, R14, UR46, -R7.reuse ;  /* 0x0000002e0ee17c23 */ /* 0x100fe20008010807 */
[--C-:B------:R-:W-:Y:S01]  /*54a0*/  FFMA.FTZ R242, R15, UR46, -R7.reuse ;  /* 0x0000002e0ff27c23 */ /* 0x100fe20008010807 */
[--C-:B------:R-:W-:Y:S01]  /*54b0*/  FFMA.FTZ R251, R30, UR46, -R7.reuse ;  /* 0x0000002e1efb7c23 */ /* 0x100fe20008010807 */
[--C-:B------:R-:W-:Y:S03]  /*54c0*/  FFMA.FTZ R245, R26, UR46, -R7.reuse ;  /* 0x0000002e1af57c23 */ /* 0x100fe60008010807 */
[----:B------:R-:W-:Y:S01]  /*54d0*/  MUFU.EX2 R198, R198 ;  /* 0x000000c600c67308 */ /* 0x000fe20000000800 */
[--C-:B------:R-:W-:Y:S01]  /*54e0*/  FFMA.FTZ R246, R27, UR46, -R7.reuse ;  /* 0x0000002e1bf67c23 */ /* 0x100fe20008010807 */
[----:B------:R-:W-:Y:S01]  /*54f0*/  FFMA.FTZ R7, R31, UR46, -R7 ;  /* 0x0000002e1f077c23 */ /* 0x000fe20008010807 */
[----:B------:R-:W-:Y:S07]  /*5500*/  FFMA.FTZ R164, R33, UR46, -R164 ;  /* 0x0000002e21a47c23 */ /* 0x000fee00080108a4 */
[----:B------:R-:W4:Y:S10]  /*5510*/  MUFU.EX2 R201, R201 ;  /* 0x000000c900c97308 */ /* 0x000f340000000800 */
[----:B------:R-:W-:Y:S10]  /*5520*/  MUFU.EX2 R193, R193 ;  /* 0x000000c100c17308 */ /* 0x000ff40000000800 */
[----:B------:R-:W-:Y:S10]  /*5530*/  MUFU.EX2 R190, R190 ;  /* 0x000000be00be7308 */ /* 0x000ff40000000800 */
[----:B------:R-:W-:Y:S10]  /*5540*/  MUFU.EX2 R191, R191 ;  /* 0x000000bf00bf7308 */ /* 0x000ff40000000800 */
[----:B------:R-:W-:Y:S10]  /*5550*/  MUFU.EX2 R192, R192 ;  /* 0x000000c000c07308 */ /* 0x000ff40000000800 */
[----:B------:R-:W-:Y:S10]  /*5560*/  MUFU.EX2 R222, R222 ;  /* 0x000000de00de7308 */ /* 0x000ff40000000800 */
[----:B------:R-:W4:Y:S10]  /*5570*/  MUFU.EX2 R224, R224 ;  /* 0x000000e000e07308 */ /* 0x000f340000000800 */
[----:B------:R-:W-:Y:S10]  /*5580*/  MUFU.EX2 R229, R229 ;  /* 0x000000e500e57308 */ /* 0x000ff40000000800 */
[----:B------:R-:W4:Y:S10]  /*5590*/  MUFU.EX2 R243, R243 ;  /* 0x000000f300f37308 */ /* 0x000f340000000800 */
[----:B------:R-:W-:Y:S10]  /*55a0*/  MUFU.EX2 R225, R225 ;  /* 0x000000e100e17308 */ /* 0x000ff40000000800 */
[----:B------:R-:W-:Y:S10]  /*55b0*/  MUFU.EX2 R242, R242 ;  /* 0x000000f200f27308 */ /* 0x000ff40000000800 */
[----:B------:R-:W-:Y:S10]  /*55c0*/  MUFU.EX2 R207, R207 ;  /* 0x000000cf00cf7308 */ /* 0x000ff40000000800 */
[----:B------:R-:W-:Y:S10]  /*55d0*/  MUFU.EX2 R223, R223 ;  /* 0x000000df00df7308 */ /* 0x000ff40000000800 */
[----:B------:R-:W-:Y:S10]  /*55e0*/  MUFU.EX2 R197, R197 ;  /* 0x000000c500c57308 */ /* 0x000ff40000000800 */
[----:B------:R-:W-:Y:S10]  /*55f0*/  MUFU.EX2 R200, R200 ;  /* 0x000000c800c87308 */ /* 0x000ff40000000800 */
[----:B------:R-:W-:Y:S10]  /*5600*/  MUFU.EX2 R194, R194 ;  /* 0x000000c200c27308 */ /* 0x000ff40000000800 */
[----:B------:R-:W4:Y:S10]  /*5610*/  MUFU.EX2 R195, R195 ;  /* 0x000000c300c37308 */ /* 0x000f340000000800 */
[----:B------:R4:W-:Y:S10]  /*5620*/  MUFU.EX2 R250, R7 ;  /* 0x0000000700fa7308 */ /* 0x0009f40000000800 */
[----:B------:R-:W-:Y:S10]  /*5630*/  MUFU.EX2 R202, R202 ;  /* 0x000000ca00ca7308 */ /* 0x000ff40000000800 */
[----:B------:R-:W-:Y:S10]  /*5640*/  MUFU.EX2 R199, R164 ;  /* 0x000000a400c77308 */ /* 0x000ff40000000800 */
[----:B------:R-:W-:Y:S10]  /*5650*/  MUFU.EX2 R196, R196 ;  /* 0x000000c400c47308 */ /* 0x000ff40000000800 */
[----:B------:R-:W-:Y:S10]  /*5660*/  MUFU.EX2 R206, R206 ;  /* 0x000000ce00ce7308 */ /* 0x000ff40000000800 */
[----:B------:R-:W4:Y:S10]  /*5670*/  MUFU.EX2 R239, R239 ;  /* 0x000000ef00ef7308 */ /* 0x000f340000000800 */
[----:B------:R-:W-:Y:S10]  /*5680*/  MUFU.EX2 R245, R245 ;  /* 0x000000f500f57308 */ /* 0x000ff40000000800 */
[----:B------:R-:W-:Y:S10]  /*5690*/  MUFU.EX2 R246, R246 ;  /* 0x000000f600f67308 */ /* 0x000ff40000000800 */
[----:B------:R-:W-:Y:S10]  /*56a0*/  MUFU.EX2 R249, R249 ;  /* 0x000000f900f97308 */ /* 0x000ff40000000800 */
[----:B------:R-:W4:Y:S10]  /*56b0*/  MUFU.EX2 R252, R252 ;  /* 0x000000fc00fc7308 */ /* 0x000f340000000800 */
[----:B------:R-:W4:Y:S01]  /*56c0*/  MUFU.EX2 R251, R251 ;  /* 0x000000fb00fb7308 */ /* 0x000f220000000800 */
[C---:B-1----:R-:W-:Y:S02]  /*56d0*/  SHF.L.U32 R247, R213.reuse, 0x4, RZ ;  /* 0x00000004d5f77819 */ /* 0x042fe400000006ff */
[C---:B------:R-:W-:Y:S02]  /*56e0*/  SHF.L.U32 R8, R213.reuse, 0x1, RZ ;  /* 0x00000001d5087819 */ /* 0x040fe400000006ff */
[----:B------:R-:W-:Y:S02]  /*56f0*/  SHF.L.U32 R4, R213, 0x6, RZ ;  /* 0x00000006d5047819 */ /* 0x000fe400000006ff */
[----:B------:R-:W-:Y:S02]  /*5700*/  LOP3.LUT R247, R247, 0x1c0, RZ, 0xc0, !PT ;  /* 0x000001c0f7f77812 */ /* 0x000fe400078ec0ff */
[C---:B------:R-:W-:Y:S02]  /*5710*/  SHF.L.U32 R5, R213.reuse, 0x5, RZ ;  /* 0x00000005d5057819 */ /* 0x040fe400000006ff */
[----:B------:R-:W-:Y:S02]  /*5720*/  SHF.L.U32 R214, R213, 0x3, RZ ;  /* 0x00000003d5d67819 */ /* 0x000fe400000006ff */
[----:B------:R-:W-:Y:S02]  /*5730*/  LOP3.LUT R6, R4, 0x1c0, RZ, 0xc0, !PT ;  /* 0x000001c004067812 */ /* 0x000fe400078ec0ff */
[----:B------:R-:W-:Y:S02]  /*5740*/  LOP3.LUT R247, R247, 0x38, R8, 0xf8, !PT ;  /* 0x00000038f7f77812 */ /* 0x000fe400078ef808 */
[----:B--2---:R-:W-:Y:S02]  /*5750*/  SHF.R.U32.HI R3, RZ, 0x1, R213 ;  /* 0x00000001ff037819 */ /* 0x004fe400000116d5 */
[--C-:B------:R-:W-:Y:S02]  /*5760*/  LOP3.LUT R8, R8, 0x7006, R5.reuse, 0xc8, !PT ;  /* 0x0000700608087812 */ /* 0x100fe400078ec805 */
[--C-:B------:R-:W-:Y:S02]  /*5770*/  LOP3.LUT R6, R6, 0x38, R214.reuse, 0xf8, !PT ;  /* 0x0000003806067812 */ /* 0x100fe400078ef8d6 */
[----:B------:R-:W-:Y:S02]  /*5780*/  LOP3.LUT R4, R4, 0x200, RZ, 0xc0, !PT ;  /* 0x0000020004047812 */ /* 0x000fe400078ec0ff */
[----:B------:R-:W-:Y:S02]  /*5790*/  LOP3.LUT R8, R8, 0x400, R5, 0xf8, !PT ;  /* 0x0000040008087812 */ /* 0x000fe400078ef805 */
[----:B------:R-:W-:Y:S02]  /*57a0*/  LOP3.LUT R247, R247, 0x20, R3, 0x78, !PT ;  /* 0x00000020f7f77812 */ /* 0x000fe400078e7803 */
[----:B------:R-:W-:Y:S02]  /*57b0*/  LOP3.LUT R4, R4, 0x400, R5, 0xf8, !PT ;  /* 0x0000040004047812 */ /* 0x000fe400078ef805 */
[----:B------:R-:W-:Y:S02]  /*57c0*/  LOP3.LUT R3, R6, 0x8, R3, 0x78, !PT ;  /* 0x0000000806037812 */ /* 0x000fe400078e7803 */
[----:B------:R-:W-:Y:S02]  /*57d0*/  LOP3.LUT R247, R8, R247, RZ, 0xfc, !PT ;  /* 0x000000f708f77212 */ /* 0x000fe400078efcff */
[----:B------:R-:W-:Y:S02]  /*57e0*/  LOP3.LUT R3, R4, R3, RZ, 0xfc, !PT ;  /* 0x0000000304037212 */ /* 0x000fe400078efcff */
[----:B------:R-:W-:Y:S02]  /*57f0*/  LEA R247, R247, UR4, 0x1 ;  /* 0x00000004f7f77c11 */ /* 0x000fe4000f8e08ff */
[----:B---3--:R-:W-:Y:S02]  /*5800*/  F2FP.BF16.F32.PACK_AB R4, R205, R203 ;  /* 0x000000cbcd04723e */ /* 0x008fe400000010ff */
[----:B------:R-:W-:Y:S02]  /*5810*/  LOP3.LUT R9, R6, 0x8, R213, 0x78, !PT ;  /* 0x0000000806097812 */ /* 0x000fe400078e78d5 */
[----:B----4-:R-:W-:Y:S01]  /*5820*/  F2FP.BF16.F32.PACK_AB R6, R201, R198 ;  /* 0x000000c6c906723e */ /* 0x010fe200000010ff */
[----:B------:R1:W-:Y:S01]  /*5830*/  STS [R247+0x20400], R4 ;  /* 0x02040004f7007388 */ /* 0x0003e20000000800 */
[----:B------:R-:W-:Y:S02]  /*5840*/  MOV R8, 0x10 ;  /* 0x0000001000087802 */ /* 0x000fe40000000f00 */
[C---:B------:R-:W-:Y:S01]  /*5850*/  LOP3.LUT P4, RZ, R213.reuse, 0x4, RZ, 0xc0, !PT ;  /* 0x00000004d5ff7812 */ /* 0x040fe2000788c0ff */
[----:B------:R2:W-:Y:S01]  /*5860*/  STS [R247+0x20000], R6 ;  /* 0x02000006f7007388 */ /* 0x0005e20000000800 */
[----:B------:R-:W-:Y:S02]  /*5870*/  LOP3.LUT P0, RZ, R213, 0x8, RZ, 0xc0, !PT ;  /* 0x00000008d5ff7812 */ /* 0x000fe4000780c0ff */
[----:B------:R-:W-:Y:S02]  /*5880*/  SEL R8, R8, 0xfffffff0, !P4 ;  /* 0xfffffff008087807 */ /* 0x000fe40006000000 */
[----:B------:R-:W-:Y:S02]  /*5890*/  LOP3.LUT R5, R9, 0x7a00, R5, 0xf8, !PT ;  /* 0x00007a0009057812 */ /* 0x000fe400078ef805 */
[C---:B------:R-:W-:Y:S02]  /*58a0*/  IADD3 R248, PT, PT, R247.reuse, R8, RZ ;  /* 0x00000008f7f87210 */ /* 0x040fe40007ffe0ff */
[C---:B------:R-:W-:Y:S02]  /*58b0*/  IADD3 R9, PT, PT, R247.reuse, 0x20000, RZ ;  /* 0x00020000f7097810 */ /* 0x040fe40007ffe0ff */
[----:B------:R-:W-:Y:S02]  /*58c0*/  IADD3 R244, PT, PT, R247, 0x20020, RZ ;  /* 0x00020020f7f47810 */ /* 0x000fe40007ffe0ff */
[----:B------:R-:W-:Y:S02]  /*58d0*/  F2FP.BF16.F32.PACK_AB R10, R224, R222 ;  /* 0x000000dee00a723e */ /* 0x000fe400000010ff */
[----:B------:R-:W-:Y:S02]  /*58e0*/  @P0 IADD3 R244, PT, PT, R9, -0x20, RZ ;  /* 0xffffffe009f40810 */ /* 0x000fe40007ffe0ff */
[----:B------:R-:W-:Y:S02]  /*58f0*/  F2FP.BF16.F32.PACK_AB R9, R243, R229 ;  /* 0x000000e5f309723e */ /* 0x000fe400000010ff */
[----:B------:R-:W-:Y:S02]  /*5900*/  F2FP.BF16.F32.PACK_AB R7, R195, R194 ;  /* 0x000000c2c307723e */ /* 0x000fe400000010ff */
[----:B-1----:R-:W-:Y:S02]  /*5910*/  F2FP.BF16.F32.PACK_AB R4, R190, R193 ;  /* 0x000000c1be04723e */ /* 0x002fe400000010ff */
[----:B------:R-:W-:Y:S02]  /*5920*/  LEA R219, R3, UR4, 0x1 ;  /* 0x0000000403db7c11 */ /* 0x000fe4000f8e08ff */
[----:B--2---:R-:W-:Y:S01]  /*5930*/  F2FP.BF16.F32.PACK_AB R6, R192, R191 ;  /* 0x000000bfc006723e */ /* 0x004fe200000010ff */
[----:B------:R1:W-:Y:S01]  /*5940*/  STS [R248+0x20400], R4 ;  /* 0x02040004f8007388 */ /* 0x0003e20000000800 */
[----:B------:R-:W-:Y:S02]  /*5950*/  LEA R210, R5, UR4, 0x1 ;  /* 0x0000000405d27c11 */ /* 0x000fe4000f8e08ff */
[----:B------:R-:W-:Y:S01]  /*5960*/  LOP3.LUT P0, RZ, R213, 0x2, RZ, 0xc0, !PT ;  /* 0x00000002d5ff7812 */ /* 0x000fe2000780c0ff */
[----:B------:R2:W-:Y:S01]  /*5970*/  STS [R248+0x20000], R6 ;  /* 0x02000006f8007388 */ /* 0x0005e20000000800 */
[----:B------:R-:W-:Y:S02]  /*5980*/  SEL R212, R212, 0xffffffc0, !P4 ;  /* 0xffffffc0d4d47807 */ /* 0x000fe40006000000 */
[----:B------:R-:W-:Y:S01]  /*5990*/  SEL R211, R211, 0xffffffe0, !P0 ;  /* 0xffffffe0d3d37807 */ /* 0x000fe20004000000 */
[----:B------:R3:W-:Y:S01]  /*59a0*/  STS [R247+0x21000], R10 ;  /* 0x0210000af7007388 */ /* 0x0007e20000000800 */
[C---:B------:R-:W-:Y:S02]  /*59b0*/  IADD3 R188, PT, PT, R219.reuse, R212, RZ ;  /* 0x000000d4dbbc7210 */ /* 0x040fe40007ffe0ff */
[----:B------:R-:W-:Y:S01]  /*59c0*/  IADD3 R217, PT, PT, R219, R211, RZ ;  /* 0x000000d3dbd97210 */ /* 0x000fe20007ffe0ff */
[----:B------:R4:W-:Y:S01]  /*59d0*/  STS [R247+0x21400], R9 ;  /* 0x02140009f7007388 */ /* 0x0009e20000000800 */
[CC--:B------:R-:W-:Y:S02]  /*59e0*/  IADD3 R209, PT, PT, R211.reuse, R210.reuse, RZ ;  /* 0x000000d2d3d17210 */ /* 0x0c0fe40007ffe0ff */
[----:B------:R-:W-:Y:S02]  /*59f0*/  IADD3 R3, PT, PT, R212, R210, RZ ;  /* 0x000000d2d4037210 */ /* 0x000fe40007ffe0ff */
[C---:B------:R-:W-:Y:S02]  /*5a00*/  IADD3 R189, PT, PT, R211.reuse, R188, RZ ;  /* 0x000000bcd3bd7210 */ /* 0x040fe40007ffe0ff */
[----:B------:R-:W-:Y:S02]  /*5a10*/  IADD3 R208, PT, PT, R211, R3, RZ ;  /* 0x00000003d3d07210 */ /* 0x000fe40007ffe0ff */
[--C-:B------:R-:W-:Y:S02]  /*5a20*/  SHF.R.U32.HI R215, RZ, 0x4, R213.reuse ;  /* 0x00000004ffd77819 */ /* 0x100fe400000116d5 */
[----:B-1----:R-:W-:Y:S02]  /*5a30*/  F2FP.BF16.F32.PACK_AB R4, R242, R225 ;  /* 0x000000e1f204723e */ /* 0x002fe400000010ff */
[----:B------:R-:W-:Y:S02]  /*5a40*/  LOP3.LUT R215, R215, 0x8, RZ, 0xc0, !PT ;  /* 0x00000008d7d77812 */ /* 0x000fe400078ec0ff */
[----:B--2---:R-:W-:Y:S01]  /*5a50*/  F2FP.BF16.F32.PACK_AB R6, R223, R207 ;  /* 0x000000cfdf06723e */ /* 0x004fe200000010ff */
[----:B------:R1:W-:Y:S01]  /*5a60*/  STS [R248+0x21400], R4 ;  /* 0x02140004f8007388 */ /* 0x0003e20000000800 */
[----:B---3--:R-:W-:Y:S03]  /*5a70*/  F2FP.BF16.F32.PACK_AB R10, R239, R206 ;  /* 0x000000ceef0a723e */ /* 0x008fe600000010ff */
[----:B------:R2:W-:Y:S01]  /*5a80*/  STS [R248+0x21000], R6 ;  /* 0x02100006f8007388 */ /* 0x0005e20000000800 */
[----:B----4-:R-:W-:Y:S03]  /*5a90*/  F2FP.BF16.F32.PACK_AB R9, R200, R197 ;  /* 0x000000c5c809723e */ /* 0x010fe600000010ff */
[----:B------:R3:W-:Y:S04]  /*5aa0*/  STS [R244+0x400], R7 ;  /* 0x00040007f4007388 */ /* 0x0007e80000000800 */
[----:B------:R-:W-:Y:S01]  /*5ab0*/  STS [R244], R9 ;  /* 0x00000009f4007388 */ /* 0x000fe20000000800 */
[----:B-1----:R-:W-:Y:S02]  /*5ac0*/  IADD3 R4, PT, PT, R8, R244, RZ ;  /* 0x000000f408047210 */ /* 0x002fe40007ffe0ff */
[----:B------:R-:W-:Y:S02]  /*5ad0*/  F2FP.BF16.F32.PACK_AB R8, R204, R202 ;  /* 0x000000cacc08723e */ /* 0x000fe400000010ff */
[----:B--2---:R-:W-:Y:S03]  /*5ae0*/  F2FP.BF16.F32.PACK_AB R6, R199, R196 ;  /* 0x000000c4c706723e */ /* 0x004fe600000010ff */
[----:B------:R1:W-:Y:S01]  /*5af0*/  STS [R4+0x400], R8 ;  /* 0x0004000804007388 */ /* 0x0003e20000000800 */
[----:B---3--:R-:W-:Y:S03]  /*5b00*/  F2FP.BF16.F32.PACK_AB R7, R252, R249 ;  /* 0x000000f9fc07723e */ /* 0x008fe600000010ff */
[----:B------:R2:W-:Y:S04]  /*5b10*/  STS [R4], R6 ;  /* 0x0000000604007388 */ /* 0x0005e80000000800 */
[----:B------:R-:W-:Y:S01]  /*5b20*/  STS [R244+0x1000], R10 ;  /* 0x0010000af4007388 */ /* 0x000fe20000000800 */
[----:B-1----:R-:W-:Y:S02]  /*5b30*/  F2FP.BF16.F32.PACK_AB R8, R246, R245 ;  /* 0x000000f5f608723e */ /* 0x002fe400000010ff */
[----:B--2---:R-:W-:Y:S03]  /*5b40*/  F2FP.BF16.F32.PACK_AB R6, R250, R251 ;  /* 0x000000fbfa06723e */ /* 0x004fe600000010ff */
[----:B------:R-:W-:Y:S04]  /*5b50*/  STS [R244+0x1400], R8 ;  /* 0x00140008f4007388 */ /* 0x000fe80000000800 */
[----:B------:R-:W-:Y:S04]  /*5b60*/  STS [R4+0x1000], R7 ;  /* 0x0010000704007388 */ /* 0x000fe80000000800 */
[----:B------:R-:W-:Y:S04]  /*5b70*/  STS [R4+0x1400], R6 ;  /* 0x0014000604007388 */ /* 0x000fe80000000800 */
[----:B------:R-:W-:Y:S08]  /*5b80*/  LDSM.16.M88.4 R32, [R219+0x8000] ;  /* 0x00800000db20783b */ /* 0x000ff00000000200 */
[----:B------:R-:W1:Y:S08]  /*5b90*/  LDSM.16.M88.4 R16, [R210+0x14000] ;  /* 0x01400000d210783b */ /* 0x000e700000000200 */
[----:B------:R-:W2:Y:S08]  /*5ba0*/  LDSM.16.M88.4 R28, [R219+0x9000] ;  /* 0x00900000db1c783b */ /* 0x000eb00000000200 */
[----:B------:R-:W3:Y:S08]  /*5bb0*/  LDSM.16.M88.4 R164, [R210+0x14800] ;  /* 0x01480000d2a4783b */ /* 0x000ef00000000200 */
[----:B------:R-:W-:Y:S08]  /*5bc0*/  LDSM.16.M88.4 R168, [R217+0x8000] ;  /* 0x00800000d9a8783b */ /* 0x000ff00000000200 */
[----:B------:R-:W4:Y:S01]  /*5bd0*/  LDSM.16.M88.4 R172, [R209+0x14000] ;  /* 0x01400000d1ac783b */ /* 0x000f220000000200 */
[-C--:B-1----:R-:W-:Y:S07]  /*5be0*/  HMMA.16816.F32.BF16 R4, R32, R16.reuse, RZ ;  /* 0x000000102004723c */ /* 0x082fee00000418ff */
[----:B------:R-:W1:Y:S01]  /*5bf0*/  LDSM.16.M88.4 R176, [R217+0x9000] ;  /* 0x00900000d9b0783b */ /* 0x000e620000000200 */
[C---:B--2---:R-:W-:Y:S07]  /*5c00*/  HMMA.16816.F32.BF16 R8, R28.reuse, R16, RZ ;  /* 0x000000101c08723c */ /* 0x044fee00000418ff */
[----:B------:R-:W2:Y:S01]  /*5c10*/  LDSM.16.M88.4 R180, [R209+0x14800] ;  /* 0x01480000d1b4783b */ /* 0x000ea20000000200 */
[-C--:B------:R-:W-:Y:S07]  /*5c20*/  HMMA.16816.F32.BF16 R12, R28, R18.reuse, RZ ;  /* 0x000000121c0c723c */ /* 0x080fee00000418ff */
[----:B------:R-:W-:Y:S01]  /*5c30*/  LDSM.16.M88.4 R184, [R188+0x9000] ;  /* 0x00900000bcb8783b */ /* 0x000fe20000000200 */
[C---:B------:R-:W-:Y:S08]  /*5c40*/  HMMA.16816.F32.BF16 R16, R32.reuse, R18, RZ ;  /* 0x000000122010723c */ /* 0x040ff000000418ff */
[-C--:B---3--:R-:W-:Y:S08]  /*5c50*/  HMMA.16816.F32.BF16 R20, R32, R164.reuse, RZ ;  /* 0x000000a42014723c */ /* 0x088ff000000418ff */
[C---:B------:R-:W-:Y:S08]  /*5c60*/  HMMA.16816.F32.BF16 R24, R28.reuse, R164, RZ ;  /* 0x000000a41c18723c */ /* 0x040ff000000418ff */
[-C--:B------:R-:W-:Y:S08]  /*5c70*/  HMMA.16816.F32.BF16 R28, R28, R166.reuse, RZ ;  /* 0x000000a61c1c723c */ /* 0x080ff000000418ff */
[----:B------:R-:W-:Y:S01]  /*5c80*/  HMMA.16816.F32.BF16 R32, R32, R166, RZ ;  /* 0x000000a62020723c */ /* 0x000fe200000418ff */
        /* <DEDUP_REMOVED lines=11> */
[----:B------:R-:W-:Y:S07]  /*5d40*/  LDSM.16.M88.4 R168, [R189+0x8000] ;  /* 0x00800000bda8783b */ /* 0x000fee0000000200 */
[-C--:B-1----:R-:W-:Y:S01]  /*5d50*/  HMMA.16816.F32.BF16 R4, R164, R172.reuse, R4 ;  /* 0x000000aca404723c */ /* 0x082fe20000041804 */
[----:B------:R-:W-:Y:S07]  /*5d60*/  LDSM.16.M88.4 R180, [R189+0x9000] ;  /* 0x00900000bdb4783b */ /* 0x000fee0000000200 */
[C---:B------:R-:W-:Y:S08]  /*5d70*/  HMMA.16816.F32.BF16 R8, R184.reuse, R172, R8 ;  /* 0x000000acb808723c */ /* 0x040ff00000041808 */
        /* <DEDUP_REMOVED lines=42> */
[----:B------:R-:W-:Y:S07]  /*6020*/  LDSM.16.M88.4 R184, [R208+0x18000] ;  /* 0x01800000d0b8783b */ /* 0x000fee0000000200 */
[----:B------:R-:W-:Y:S01]  /*6030*/  HMMA.16816.F32.BF16 R32, R168, R178, R32 ;  /* 0x000000b2a820723c */ /* 0x000fe20000041820 */
[----:B------:R-:W2:Y:S07]  /*6040*/  LDSM.16.M88.4 R168, [R3+0x18800] ;  /* 0x0188000003a8783b */ /* 0x000eae0000000200 */
[-C--:B-1----:R-:W-:Y:S01]  /*6050*/  HMMA.16816.F32.BF16 R4, R164, R172.reuse, R4 ;  /* 0x000000aca404723c */ /* 0x082fe20000041804 */
[----:B------:R-:W1:Y:S07]  /*6060*/  LDSM.16.M88.4 R176, [R189+0xa000] ;  /* 0x00a00000bdb0783b */ /* 0x000e6e0000000200 */
[C---:B------:R-:W-:Y:S08]  /*6070*/  HMMA.16816.F32.BF16 R8, R180.reuse, R172, R8 ;  /* 0x000000acb408723c */ /* 0x040ff00000041808 */
[-C--:B------:R-:W-:Y:S08]  /*6080*/  HMMA.16816.F32.BF16 R12, R180, R174.reuse, R12 ;  /* 0x000000aeb40c723c */ /* 0x080ff0000004180c */
[C---:B------:R-:W-:Y:S01]  /*6090*/  HMMA.16816.F32.BF16 R16, R164.reuse, R174, R16 ;  /* 0x000000aea410723c */ /* 0x040fe20000041810 */
[----:B------:R-:W3:Y:S07]  /*60a0*/  LDSM.16.M88.4 R172, [R189+0xb000] ;  /* 0x00b00000bdac783b */ /* 0x000eee0000000200 */
[-C--:B--2---:R-:W-:Y:S08]  /*60b0*/  HMMA.16816.F32.BF16 R20, R164, R168.reuse, R20 ;  /* 0x000000a8a414723c */ /* 0x084ff00000041814 */
[C---:B------:R-:W-:Y:S04]  /*60c0*/  HMMA.16816.F32.BF16 R24, R180.reuse, R168, R24 ;  /* 0x000000a8b418723c */ /* 0x040fe80000041818 */
[----:B------:R-:W-:Y:S04]  /*60d0*/  LOP3.LUT R169, R215, 0x10, R213, 0xf8, !PT ;  /* 0x00000010d7a97812 */ /* 0x000fe800078ef8d5 */
[-C--:B------:R-:W-:Y:S03]  /*60e0*/  HMMA.16816.F32.BF16 R28, R180, R170.reuse, R28 ;  /* 0x000000aab41c723c */ /* 0x080fe6000004181c */
[----:B------:R-:W-:Y:S04]  /*60f0*/  SHF.L.U32 R180, R213, 0x6, RZ ;  /* 0x00000006d5b47819 */ /* 0x000fe800000006ff */
[----:B------:R-:W-:Y:S01]  /*6100*/  LOP3.LUT R168, R180, 0x1c0, RZ, 0xc0, !PT ;  /* 0x000001c0b4a87812 */ /* 0x000fe200078ec0ff */
[----:B------:R-:W-:Y:S01]  /*6110*/  HMMA.16816.F32.BF16 R32, R164, R170, R32 ;  /* 0x000000aaa420723c */ /* 0x000fe20000041820 */
[----:B------:R-:W2:Y:S03]  /*6120*/  LDSM.16.M88.4 R164, [R208+0x18800] ;  /* 0x01880000d0a4783b */ /* 0x000ea60000000200 */
[----:B------:R-:W-:Y:S04]  /*6130*/  LOP3.LUT R168, R168, 0x38, R214, 0xf8, !PT ;  /* 0x00000038a8a87812 */ /* 0x000fe800078ef8d6 */
[-C--:B-1----:R-:W-:Y:S05]  /*6140*/  HMMA.16816.F32.BF16 R4, R176, R184.reuse, R4 ;  /* 0x000000b8b004723c */ /* 0x082fea0000041804 */
[----:B------:R-:W-:Y:S03]  /*6150*/  LOP3.LUT R168, R169, R168, RZ, 0x3c, !PT ;  /* 0x000000a8a9a87212 */ /* 0x000fe600078e3cff */
[C---:B---3--:R-:W-:Y:S08]  /*6160*/  HMMA.16816.F32.BF16 R8, R172.reuse, R184, R8 ;  /* 0x000000b8ac08723c */ /* 0x048ff00000041808 */
[-C--:B------:R-:W-:Y:S03]  /*6170*/  HMMA.16816.F32.BF16 R12, R172, R186.reuse, R12 ;  /* 0x000000baac0c723c */ /* 0x080fe6000004180c */
[C---:B-----5:R-:W-:Y:S01]  /*6180*/  FADD.FTZ R4, -R221.reuse, R4 ;  /* 0x00000004dd047221 */ /* 0x060fe20000010100 */
[----:B------:R-:W-:Y:S01]  /*6190*/  FADD.FTZ R5, -R221, R5 ;  /* 0x00000005dd057221 */ /* 0x000fe20000010100 */
[C---:B------:R-:W-:Y:S01]  /*61a0*/  FADD.FTZ R6, -R220.reuse, R6 ;  /* 0x00000006dc067221 */ /* 0x040fe20000010100 */
[----:B------:R-:W-:Y:S01]  /*61b0*/  FADD.FTZ R7, -R220, R7 ;  /* 0x00000007dc077221 */ /* 0x000fe20000010100 */
[----:B------:R-:W-:Y:S01]  /*61c0*/  FMUL.FTZ R4, R198, R4 ;  /* 0x00000004c6047220 */ /* 0x000fe20000410000 */
[C---:B------:R-:W-:Y:S04]  /*61d0*/  HMMA.16816.F32.BF16 R16, R176.reuse, R186, R16 ;  /* 0x000000bab010723c */ /* 0x040fe80000041810 */
[C---:B------:R-:W-:Y:S01]  /*61e0*/  FADD.FTZ R8, -R218.reuse, R8 ;  /* 0x00000008da087221 */ /* 0x040fe20000010100 */
[----:B------:R-:W-:Y:S01]  /*61f0*/  FADD.FTZ R9, -R218, R9 ;  /* 0x00000009da097221 */ /* 0x000fe20000010100 */
[C---:B------:R-:W-:Y:S01]  /*6200*/  FADD.FTZ R10, -R216.reuse, R10 ;  /* 0x0000000ad80a7221 */ /* 0x040fe20000010100 */
[C---:B------:R-:W-:Y:S01]  /*6210*/  FADD.FTZ R11, -R216.reuse, R11 ;  /* 0x0000000bd80b7221 */ /* 0x040fe20000010100 */
[----:B------:R-:W-:Y:S01]  /*6220*/  FMUL.FTZ R5, R201, R5 ;  /* 0x00000005c9057220 */ /* 0x000fe20000410000 */
[-C--:B--2---:R-:W-:Y:S03]  /*6230*/  HMMA.16816.F32.BF16 R20, R176, R164.reuse, R20 ;  /* 0x000000a4b014723c */ /* 0x084fe60000041814 */
[C---:B------:R-:W-:Y:S01]  /*6240*/  FADD.FTZ R14, -R216.reuse, R14 ;  /* 0x0000000ed80e7221 */ /* 0x040fe20000010100 */
[----:B------:R-:W-:Y:S01]  /*6250*/  FADD.FTZ R15, -R216, R15 ;  /* 0x0000000fd80f7221 */ /* 0x000fe20000010100 */
[C---:B------:R-:W-:Y:S01]  /*6260*/  FADD.FTZ R12, -R218.reuse, R12 ;  /* 0x0000000cda0c7221 */ /* 0x040fe20000010100 */
[----:B------:R-:W-:Y:S01]  /*6270*/  FADD.FTZ R13, -R218, R13 ;  /* 0x0000000dda0d7221 */ /* 0x000fe20000010100 */
[----:B------:R-:W-:Y:S01]  /*6280*/  FMUL.FTZ R225, R225, R14 ;  /* 0x0000000ee1e17220 */ /* 0x000fe20000410000 */
[C---:B------:R-:W-:Y:S04]  /*6290*/  HMMA.16816.F32.BF16 R24, R172.reuse, R164, R24 ;  /* 0x000000a4ac18723c */ /* 0x040fe80000041818 */
[----:B------:R-:W-:Y:S01]  /*62a0*/  FMUL.FTZ R242, R242, R15 ;  /* 0x0000000ff2f27220 */ /* 0x000fe20000410000 */
[C---:B------:R-:W-:Y:S01]  /*62b0*/  FADD.FTZ R16, -R221.reuse, R16 ;  /* 0x00000010dd107221 */ /* 0x040fe20000010100 */
[C---:B------:R-:W-:Y:S01]  /*62c0*/  FADD.FTZ R17, -R221.reuse, R17 ;  /* 0x00000011dd117221 */ /* 0x040fe20000010100 */
[C---:B------:R-:W-:Y:S01]  /*62d0*/  FADD.FTZ R18, -R220.reuse, R18 ;  /* 0x00000012dc127221 */ /* 0x040fe20000010100 */
[-C--:B------:R-:W-:Y:S03]  /*62e0*/  HMMA.16816.F32.BF16 R28, R172, R166.reuse, R28 ;  /* 0x000000a6ac1c723c */ /* 0x080fe6000004181c */
[C---:B------:R-:W-:Y:S01]  /*62f0*/  FADD.FTZ R19, -R220.reuse, R19 ;  /* 0x00000013dc137221 */ /* 0x040fe20000010100 */
[C---:B------:R-:W-:Y:S01]  /*6300*/  FADD.FTZ R20, -R221.reuse, R20 ;  /* 0x00000014dd147221 */ /* 0x040fe20000010100 */
[----:B------:R-:W-:Y:S01]  /*6310*/  FADD.FTZ R21, -R221, R21 ;  /* 0x00000015dd157221 */ /* 0x000fe20000010100 */
[C---:B------:R-:W-:Y:S01]  /*6320*/  FADD.FTZ R22, -R220.reuse, R22 ;  /* 0x00000016dc167221 */ /* 0x040fe20000010100 */
[----:B------:R-:W-:Y:S01]  /*6330*/  FADD.FTZ R23, -R220, R23 ;  /* 0x00000017dc177221 */ /* 0x000fe20000010100 */
[----:B------:R-:W-:Y:S04]  /*6340*/  HMMA.16816.F32.BF16 R32, R176, R166, R32 ;  /* 0x000000a6b020723c */ /* 0x000fe80000041820 */
[C---:B------:R-:W-:Y:S01]  /*6350*/  FADD.FTZ R24, -R218.reuse, R24 ;  /* 0x00000018da187221 */ /* 0x040fe20000010100 */
[----:B------:R-:W-:Y:S01]  /*6360*/  FADD.FTZ R25, -R218, R25 ;  /* 0x00000019da197221 */ /* 0x000fe20000010100 */
[C---:B------:R-:W-:Y:S01]  /*6370*/  FADD.FTZ R26, -R216.reuse, R26 ;  /* 0x0000001ad81a7221 */ /* 0x040fe20000010100 */
[----:B------:R-:W-:Y:S01]  /*6380*/  FADD.FTZ R27, -R216, R27 ;  /* 0x0000001bd81b7221 */ /* 0x000fe20000010100 */
[----:B------:R-:W-:Y:S01]  /*6390*/  FMUL.FTZ R6, R203, R6 ;  /* 0x00000006cb067220 */ /* 0x000fe20000410000 */
[----:B------:R-:W-:Y:S01]  /*63a0*/  F2FP.BF16.F32.PACK_AB R225, R242, R225 ;  /* 0x000000e1f2e1723e */ /* 0x000fe200000010ff */
[----:B------:R-:W-:Y:S01]  /*63b0*/  FMUL.FTZ R7, R205, R7 ;  /* 0x00000007cd077220 */ /* 0x000fe20000410000 */
[----:B------:R-:W-:Y:S01]  /*63c0*/  FADD.FTZ R28, -R218, R28 ;  /* 0x0000001cda1c7221 */ /* 0x000fe20000010100 */
[----:B------:R-:W-:Y:S01]  /*63d0*/  LOP3.LUT R242, R214, 0x38, RZ, 0xc0, !PT ;  /* 0x00000038d6f27812 */ /* 0x000fe200078ec0ff */
[----:B------:R-:W-:Y:S01]  /*63e0*/  FADD.FTZ R29, -R218, R29 ;  /* 0x0000001dda1d7221 */ /* 0x000fe20000010100 */
[C---:B------:R-:W-:Y:S01]  /*63f0*/  FADD.FTZ R30, -R216.reuse, R30 ;  /* 0x0000001ed81e7221 */ /* 0x040fe20000010100 */
[----:B------:R-:W-:Y:S01]  /*6400*/  F2FP.BF16.F32.PACK_AB R4, R5, R4 ;  /* 0x000000040504723e */ /* 0x000fe200000010ff */
[----:B------:R-:W-:Y:S01]  /*6410*/  FADD.FTZ R31, -R216, R31 ;  /* 0x0000001fd81f7221 */ /* 0x000fe20000010100 */
[----:B------:R-:W-:Y:S01]  /*6420*/  FMUL.FTZ R8, R222, R8 ;  /* 0x00000008de087220 */ /* 0x000fe20000410000 */
[----:B------:R-:W-:Y:S01]  /*6430*/  F2FP.BF16.F32.PACK_AB R6, R7, R6 ;  /* 0x000000060706723e */ /* 0x000fe200000010ff */
        /* <DEDUP_REMOVED lines=15> */
[----:B------:R-:W-:Y:S01]  /*6530*/  FMUL.FTZ R19, R190, R19 ;  /* 0x00000013be137220 */ /* 0x000fe20000410000 */
[----:B------:R-:W-:Y:S01]  /*6540*/  FMUL.FTZ R197, R197, R20 ;  /* 0x00000014c5c57220 */ /* 0x000fe20000410000 */
[----:B------:R-:W-:Y:S01]  /*6550*/  F2FP.BF16.F32.PACK_AB R191, R192, R191 ;  /* 0x000000bfc0bf723e */ /* 0x000fe200000010ff */
[----:B------:R-:W-:Y:S01]  /*6560*/  FMUL.FTZ R21, R200, R21 ;  /* 0x00000015c8157220 */ /* 0x000fe20000410000 */
[----:B------:R-:W-:Y:S01]  /*6570*/  FMUL.FTZ R22, R194, R22 ;  /* 0x00000016c2167220 */ /* 0x000fe20000410000 */
[----:B------:R-:W-:Y:S01]  /*6580*/  F2FP.BF16.F32.PACK_AB R19, R19, R193 ;  /* 0x000000c11313723e */ /* 0x000fe200000010ff */
[----:B------:R-:W-:Y:S01]  /*6590*/  FMUL.FTZ R23, R195, R23 ;  /* 0x00000017c3177220 */ /* 0x000fe20000410000 */
[----:B------:R-:W-:Y:S01]  /*65a0*/  FMUL.FTZ R24, R206, R24 ;  /* 0x00000018ce187220 */ /* 0x000fe20000410000 */
[----:B------:R-:W-:Y:S01]  /*65b0*/  F2FP.BF16.F32.PACK_AB R21, R21, R197 ;  /* 0x000000c51515723e */ /* 0x000fe200000010ff */
[----:B------:R-:W-:Y:S01]  /*65c0*/  FMUL.FTZ R25, R239, R25 ;  /* 0x00000019ef197220 */ /* 0x000fe20000410000 */
[----:B------:R-:W-:Y:S01]  /*65d0*/  LOP3.LUT R239, R242, 0x40, RZ, 0xfc, !PT ;  /* 0x00000040f2ef7812 */ /* 0x000fe200078efcff */
        /* <DEDUP_REMOVED lines=14> */
[----:B------:R-:W-:Y:S02]  /*66c0*/  FMUL.FTZ R35, R204, R35 ;  /* 0x00000023cc237220 */ /* 0x000fe40000410000 */
[----:B------:R-:W-:Y:S03]  /*66d0*/  F2FP.BF16.F32.PACK_AB R32, R33, R32 ;  /* 0x000000202120723e */ /* 0x000fe600000010ff */
        /* <DEDUP_REMOVED lines=8> */
[----:B------:R-:W1:Y:S02]  /*6760*/  LDC R7, c[0x0][0x3b4] ;  /* 0x0000ed00ff077b82 */ /* 0x000e640000000800 */
[----:B------:R-:W-:Y:S06]  /*6770*/  USEL UR9, UR27, 0x4000, !UP1 ;  /* 0x000040001b097887 */ /* 0x000fec000c800000 */
[----:B------:R-:W-:Y:S02]  /*6780*/  VIADD R232, R232, UR9 ;  /* 0x00000009e8e87c36 */ /* 0x000fe40008000000 */
[----:B------:R-:W-:Y:S02]  /*6790*/  VIADD R238, R238, UR9 ;  /* 0x00000009eeee7c36 */ /* 0x000fe40008000000 */
[----:B------:R-:W-:Y:S01]  /*67a0*/  VIADD R2, R2, UR9 ;  /* 0x0000000902027c36 */ /* 0x000fe20008000000 */
[C---:B-1----:R-:W-:Y:S01]  /*67b0*/  SHF.L.U64.HI R7, R9.reuse, 0x5, R7 ;  /* 0x0000000509077819 */ /* 0x042fe20000010207 */
[----:B------:R-:W-:Y:S04]  /*67c0*/  IMAD.SHL.U32 R11, R9, 0x40, RZ ;  /* 0x00000040090b7824 */ /* 0x000fe800078e00ff */
[----:B------:R-:W-:Y:S05]  /*67d0*/  IMAD.X R11, RZ, RZ, ~R11, P0 ;  /* 0x000000ffff0b7224 */ /* 0x000fea00000e0e0b */
[----:B------:R-:W-:Y:S04]  /*67e0*/  SHF.R.S64 R5, R5, 0x1f, R11 ;  /* 0x0000001f05057819 */ /* 0x000fe8000000100b */
[----:B------:R-:W-:Y:S01]  /*67f0*/  IADD3 R228, P0, PT, R5, R228, RZ ;  /* 0x000000e405e47210 */ /* 0x000fe20007f1e0ff */
[----:B------:R-:W-:Y:S03]  /*6800*/  IMAD.SHL.U32 R5, R9, 0x20, RZ ;  /* 0x0000002009057824 */ /* 0x000fe600078e00ff */
[----:B------:R-:W-:Y:S02]  /*6810*/  LEA.HI.X.SX32 R227, R11, R227, 0x1, P0 ;  /* 0x000000e30be37211 */ /* 0x000fe400000f0eff */
[CC--:B------:R-:W-:Y:S02]  /*6820*/  @!P3 LEA R14, P1, R5.reuse, R228.reuse, 0x1 ;  /* 0x000000e4050eb211 */ /* 0x0c0fe400078208ff */
[C---:B------:R-:W-:Y:S01]  /*6830*/  @!P2 LEA R12, P0, R5.reuse, R228, 0x1 ;  /* 0x000000e4050ca211 */ /* 0x040fe200078008ff */
[----:B------:R-:W-:Y:S01]  /*6840*/  @!P3 IMAD.MOV.U32 R229, RZ, RZ, R227 ;  /* 0x000000ffffe5b224 */ /* 0x000fe200078e00e3 */
[CCC-:B------:R-:W-:Y:S02]  /*6850*/  @!P3 LEA.HI.X R15, R5.reuse, R227.reuse, R7.reuse, 0x1, P1 ;  /* 0x000000e3050fb211 */ /* 0x1c0fe400008f0c07 */
[----:B------:R-:W-:Y:S02]  /*6860*/  @!P2 LEA.HI.X R13, R5, R227, R7, 0x1, P0 ;  /* 0x000000e3050da211 */ /* 0x000fe400000f0c07 */
[----:B------:R-:W-:Y:S01]  /*6870*/  @!PT LDS RZ, [RZ] ;  /* 0x00000000fffff984 */ /* 0x000fe20000000800 */
[----:B------:R-:W-:Y:S01]  /*6880*/  @!PT LDS RZ, [RZ] ;  /* 0x00000000fffff984 */ /* 0x000fe20000000800 */
[----:B------:R-:W-:Y:S01]  /*6890*/  @!PT LDS RZ, [RZ] ;  /* 0x00000000fffff984 */ /* 0x000fe20000000800 */
[----:B------:R1:W-:Y:S04]  /*68a0*/  @!P3 LDGSTS.E.BYPASS.LTC128B.128 [R232], desc[UR32][R228.64] ;  /* 0x00000000e4e8bfae */ /* 0x0003e8000b981a20 */
[----:B------:R2:W-:Y:S04]  /*68b0*/  @P3 STS.64 [R238], RZ ;  /* 0x000000ffee003388 */ /* 0x0005e80000000a00 */
[----:B------:R2:W-:Y:S01]  /*68c0*/  @P3 STS.64 [R238+0x8], RZ ;  /* 0x000008ffee003388 */ /* 0x0005e20000000a00 */
[----:B-1----:R-:W-:Y:S05]  /*68d0*/  @!P2 IMAD.MOV.U32 R229, RZ, RZ, R227 ;  /* 0x000000ffffe5a224 */ /* 0x002fea00078e00e3 */
        /* <DEDUP_REMOVED lines=19> */
.L_x_529:
[----:B------:R1:W-:Y:S01]  /*6a10*/  STS [R247+0x1c000], R4 ;  /* 0x01c00004f7007388 */ /* 0x0003e20000000800 */
[--C-:B------:R-:W-:Y:S01]  /*6a20*/  SHF.R.U32.HI R222, RZ, 0x1, R213.reuse ;  /* 0x00000001ffde7819 */ /* 0x100fe200000116d5 */
[----:B------:R-:W-:Y:S01]  /*6a30*/  IMAD.SHL.U32 R216, R213, 0x20, RZ ;  /* 0x00000020d5d87824 */ /* 0x000fe200078e00ff */
[--C-:B------:R-:W-:Y:S02]  /*6a40*/  LOP3.LUT R168, R168, 0x200, R180.reuse, 0xf8, !PT ;  /* 0x00000200a8a87812 */ /* 0x100fe400078ef8b4 */
[----:B------:R-:W-:Y:S01]  /*6a50*/  STS [R247+0x1c400], R6 ;  /* 0x01c40006f7007388 */ /* 0x000fe20000000800 */
[----:B------:R-:W-:Y:S01]  /*6a60*/  LOP3.LUT R218, R222, 0x30, RZ, 0xc0, !PT ;  /* 0x00000030deda7812 */ /* 0x000fe200078ec0ff */
[----:B--2---:R-:W2:Y:S01]  /*6a70*/  LDC R229, c[0x0][0x44c] ;  /* 0x00011300ffe57b82 */ /* 0x004ea20000000800 */
[----:B------:R-:W-:Y:S02]  /*6a80*/  LEA R177, R168, UR4, 0x1 ;  /* 0x00000004a8b17c11 */ /* 0x000fe4000f8e08ff */
[----:B------:R-:W-:Y:S01]  /*6a90*/  STS [R248+0x1c000], R191 ;  /* 0x01c000bff8007388 */ /* 0x000fe20000000800 */
[----:B------:R-:W-:Y:S04]  /*6aa0*/  LOP3.LUT R218, R218, 0x8, R213, 0xf8, !PT ;  /* 0x00000008dada7812 */ /* 0x000fe800078ef8d5 */
[----:B------:R-:W-:Y:S01]  /*6ab0*/  STS [R248+0x1c400], R19 ;  /* 0x01c40013f8007388 */ /* 0x000fe20000000800 */
[----:B------:R-:W-:Y:S01]  /*6ac0*/  LOP3.LUT R218, R218, 0x1c0, R180, 0xf8, !PT ;  /* 0x000001c0dada7812 */ /* 0x000fe200078ef8b4 */
[C---:B------:R-:W-:Y:S03]  /*6ad0*/  VIADD R16, R177.reuse, 0x8000 ;  /* 0x00008000b1107836 */ /* 0x040fe60000000000 */
[----:B------:R-:W-:Y:S01]  /*6ae0*/  STS [R247+0x1d000], R8 ;  /* 0x01d00008f7007388 */ /* 0x000fe20000000800 */
[----:B------:R-:W-:Y:S01]  /*6af0*/  LOP3.LUT R218, R218, 0x38, R214, 0x78, !PT ;  /* 0x00000038dada7812 */ /* 0x000fe200078e78d6 */
[----:B------:R-:W-:Y:S03]  /*6b00*/  VIADD R176, R177, 0x8040 ;  /* 0x00008040b1b07836 */ /* 0x000fe60000000000 */
[----:B------:R-:W-:Y:S01]  /*6b10*/  STS [R247+0x1d400], R10 ;  /* 0x01d4000af7007388 */ /* 0x000fe20000000800 */
[----:B------:R-:W-:Y:S01]  /*6b20*/  LOP3.LUT R218, R218, 0x200, R216, 0xf8, !PT ;  /* 0x00000200dada7812 */ /* 0x000fe200078ef8d8 */
[----:B------:R-:W-:Y:S03]  /*6b30*/  @P4 VIADD R176, R16, 0xffffffc0 ;  /* 0xffffffc010b04836 */ /* 0x000fe60000000000 */
[----:B------:R-:W-:Y:S01]  /*6b40*/  STS [R248+0x1d000], R207 ;  /* 0x01d000cff8007388 */ /* 0x000fe20000000800 */
[----:B-1----:R-:W-:Y:S01]  /*6b50*/  IMAD.MOV.U32 R4, RZ, RZ, 0x10 ;  /* 0x00000010ff047424 */ /* 0x002fe200078e00ff */
[----:B------:R-:W-:Y:S03]  /*6b60*/  LEA R218, R218, UR4, 0x1 ;  /* 0x00000004dada7c11 */ /* 0x000fe6000f8e08ff */
[----:B------:R-:W-:Y:S01]  /*6b70*/  STS [R248+0x1d400], R225 ;  /* 0x01d400e1f8007388 */ /* 0x000fe20000000800 */
[----:B------:R-:W-:Y:S01]  /*6b80*/  SEL R4, R4, 0xfffffff0, !P4 ;  /* 0xfffffff004047807 */ /* 0x000fe20006000000 */
[----:B--2---:R-:W-:Y:S03]  /*6b90*/  IMAD R229, R229, UR15, RZ ;  /* 0x0000000fe5e57c24 */ /* 0x004fe6000f8e02ff */
[----:B------:R-:W-:Y:S01]  /*6ba0*/  STS [R244+-0x4000], R21 ;  /* 0xffc00015f4007388 */ /* 0x000fe20000000800 */
[----:B------:R-:W-:Y:S04]  /*6bb0*/  IMAD.IADD R4, R4, 0x1, R244 ;  /* 0x0000000104047824 */ /* 0x000fe800078e02f4 */
[----:B------:R-:W-:Y:S05]  /*6bc0*/  STS [R244+-0x3c00], R22 ;  /* 0xffc40016f4007388 */ /* 0x000fea0000000800 */
[----:B------:R-:W-:Y:S05]  /*6bd0*/  STS [R4+-0x4000], R32 ;  /* 0xffc0002004007388 */ /* 0x000fea0000000800 */
[----:B------:R-:W-:Y:S05]  /*6be0*/  STS [R4+-0x3c00], R34 ;  /* 0xffc4002204007388 */ /* 0x000fea0000000800 */
[----:B------:R-:W-:Y:S05]  /*6bf0*/  STS [R244+-0x3000], R24 ;  /* 0xffd00018f4007388 */ /* 0x000fea0000000800 */
[----:B------:R-:W-:Y:S05]  /*6c00*/  STS [R244+-0x2c00], R26 ;  /* 0xffd4001af4007388 */ /* 0x000fea0000000800 */
[----:B------:R-:W-:Y:S05]  /*6c10*/  STS [R4+-0x3000], R28 ;  /* 0xffd0001c04007388 */ /* 0x000fea0000000800 */
[----:B------:R-:W-:Y:S01]  /*6c20*/  STS [R4+-0x2c00], R30 ;  /* 0xffd4001e04007388 */ /* 0x000fe20000000800 */
[----:B------:R-:W-:Y:S06]  /*6c30*/  BAR.SYNC.DEFER_BLOCKING 0x0 ;  /* 0x0000000000007b1d */ /* 0x000fec0000010000 */
[----:B------:R-:W-:Y:S05]  /*6c40*/  LDSM.16.MT88.4 R4, [R218+0x20000] ;  /* 0x02000000da04783b */ /* 0x000fea0000004200 */
[----:B------:R-:W1:Y:S05]  /*6c50*/  LDSM.16.MT88.4 R8, [R177+0x8000] ;  /* 0x00800000b108783b */ /* 0x000e6a0000004200 */
[----:B------:R-:W2:Y:S05]  /*6c60*/  LDSM.16.MT88.4 R12, [R218+0x22000] ;  /* 0x02200000da0c783b */ /* 0x000eaa0000004200 */
[----:B------:R-:W3:Y:S05]  /*6c70*/  LDSM.16.MT88.4 R16, [R176] ;  /* 0x00000000b010783b */ /* 0x000eea0000004200 */
[----:B------:R-:W4:Y:S05]  /*6c80*/  LDSM.16.MT88.4 R20, [R177+0xa000] ;  /* 0x00a00000b114783b */ /* 0x000f2a0000004200 */
[----:B------:R-:W5:Y:S05]  /*6c90*/  LDSM.16.MT88.4 R24, [R176+0x2000] ;  /* 0x00200000b018783b */ /* 0x000f6a0000004200 */
[----:B------:R-:W-:Y:S05]  /*6ca0*/  LDSM.16.MT88.4 R28, [R177+0x8800] ;  /* 0x00880000b11c783b */ /* 0x000fea0000004200 */
[----:B------:R-:W-:Y:S05]  /*6cb0*/  LDSM.16.MT88.4 R32, [R218+0x22800] ;  /* 0x02280000da20783b */ /* 0x000fea0000004200 */
[----:B------:R-:W-:Y:S01]  /*6cc0*/  LDSM.16.MT88.4 R164, [R176+0x800] ;  /* 0x00080000b0a4783b */ /* 0x000fe20000004200 */
[-C--:B-1----:R-:W-:Y:S04]  /*6cd0*/  HMMA.16816.F32.BF16 R36, R4, R8.reuse, R36 ;  /* 0x000000080424723c */ /* 0x082fe80000041824 */
[----:B------:R-:W-:Y:S05]  /*6ce0*/  LDSM.16.MT88.4 R168, [R177+0xa800] ;  /* 0x00a80000b1a8783b */ /* 0x000fea0000004200 */
[----:B------:R-:W-:Y:S01]  /*6cf0*/  LDSM.16.MT88.4 R172, [R176+0x2800] ;  /* 0x00280000b0ac783b */ /* 0x000fe20000004200 */
[C---:B--2---:R-:W-:Y:S08]  /*6d00*/  HMMA.16816.F32.BF16 R40, R12.reuse, R8, R40 ;  /* 0x000000080c28723c */ /* 0x044ff00000041828 */
[-C--:B------:R-:W-:Y:S08]  /*6d10*/  HMMA.16816.F32.BF16 R44, R12, R10.reuse, R44 ;  /* 0x0000000a0c2c723c */ /* 0x080ff0000004182c */
[C---:B------:R-:W-:Y:S01]  /*6d20*/  HMMA.16816.F32.BF16 R48, R4.reuse, R10, R48 ;  /* 0x0000000a0430723c */ /* 0x040fe20000041830 */
[----:B------:R-:W1:Y:S07]  /*6d30*/  LDSM.16.MT88.4 R8, [R218+0x20800] ;  /* 0x02080000da08783b */ /* 0x000e6e0000004200 */
        /* <DEDUP_REMOVED lines=10> */
[-C--:B-----5:R-:W-:Y:S08]  /*6de0*/  HMMA.16816.F32.BF16 R84, R4, R24.reuse, R84 ;  /* 0x000000180454723c */ /* 0x0a0ff00000041854 */
[C---:B------:R-:W-:Y:S08]  /*6df0*/  HMMA.16816.F32.BF16 R88, R12.reuse, R24, R88 ;  /* 0x000000180c58723c */ /* 0x040ff00000041858 */
[-C--:B------:R-:W-:Y:S01]  /*6e00*/  HMMA.16816.F32.BF16 R92, R12, R26.reuse, R92 ;  /* 0x0000001a0c5c723c */ /* 0x080fe2000004185c */
[----:B------:R-:W-:Y:S07]  /*6e10*/  LDSM.16.MT88.4 R12, [R177+0x9000] ;  /* 0x00900000b10c783b */ /* 0x000fee0000004200 */
[----:B------:R-:W-:Y:S01]  /*6e20*/  HMMA.16816.F32.BF16 R96, R4, R26, R96 ;  /* 0x0000001a0460723c */ /* 0x000fe20000041860 */
[----:B------:R-:W2:Y:S05]  /*6e30*/  LDSM.16.MT88.4 R4, [R218+0x21000] ;  /* 0x02100000da04783b */ /* 0x000eaa0000004200 */
[----:B------:R-:W3:Y:S02]  /*6e40*/  LDSM.16.MT88.4 R24, [R177+0xb000] ;  /* 0x00b00000b118783b */ /* 0x000ee40000004200 */
[-C--:B-1----:R-:W-:Y:S08]  /*6e50*/  HMMA.16816.F32.BF16 R36, R8, R28.reuse, R36 ;  /* 0x0000001c0824723c */ /* 0x082ff00000041824 */
[C---:B------:R-:W-:Y:S08]  /*6e60*/  HMMA.16816.F32.BF16 R40, R32.reuse, R28, R40 ;  /* 0x0000001c2028723c */ /* 0x040ff00000041828 */
[-C--:B------:R-:W-:Y:S08]  /*6e70*/  HMMA.16816.F32.BF16 R44, R32, R30.reuse, R44 ;  /* 0x0000001e202c723c */ /* 0x080ff0000004182c */
[C---:B------:R-:W-:Y:S01]  /*6e80*/  HMMA.16816.F32.BF16 R48, R8.reuse, R30, R48 ;  /* 0x0000001e0830723c */ /* 0x040fe20000041830 */
[----:B------:R-:W1:Y:S07]  /*6e90*/  LDSM.16.MT88.4 R28, [R176+0x3000] ;  /* 0x00300000b01c783b */ /* 0x000e6e0000004200 */
[-C--:B------:R-:W-:Y:S08]  /*6ea0*/  HMMA.16816.F32.BF16 R52, R8, R164.reuse, R52 ;  /* 0x000000a40834723c */ /* 0x080ff00000041834 */
        /* <DEDUP_REMOVED lines=14> */
[----:B------:R-:W4:Y:S05]  /*6f90*/  LDSM.16.MT88.4 R8, [R218+0x21800] ;  /* 0x02180000da08783b */ /* 0x000f2a0000004200 */
[----:B------:R-:W5:Y:S02]  /*6fa0*/  LDSM.16.MT88.4 R172, [R177+0xb800] ;  /* 0x00b80000b1ac783b */ /* 0x000f640000004200 */
[-C--:B--2---:R-:W-:Y:S08]  /*6fb0*/  HMMA.16816.F32.BF16 R36, R4, R12.reuse, R36 ;  /* 0x0000000c0424723c */ /* 0x084ff00000041824 */
[C---:B------:R-:W-:Y:S08]  /*6fc0*/  HMMA.16816.F32.BF16 R40, R16.reuse, R12, R40 ;  /* 0x0000000c1028723c */ /* 0x040ff00000041828 */
[-C--:B------:R-:W-:Y:S08]  /*6fd0*/  HMMA.16816.F32.BF16 R44, R16, R14.reuse, R44 ;  /* 0x0000000e102c723c */ /* 0x080ff0000004182c */
[C---:B------:R-:W-:Y:S01]  /*6fe0*/  HMMA.16816.F32.BF16 R48, R4.reuse, R14, R48 ;  /* 0x0000000e0430723c */ /* 0x040fe20000041830 */
[----:B------:R-:W2:Y:S01]  /*6ff0*/  LDSM.16.MT88.4 R12, [R176+0x3800] ;  /* 0x00380000b00c783b */ /* 0x000ea20000004200 */
[----:B------:R-:W-:Y:S06]  /*7000*/  BAR.SYNC.DEFER_BLOCKING 0x0 ;  /* 0x0000000000007b1d */ /* 0x000fec0000010000 */
[-C--:B------:R-:W-:Y:S08]  /*7010*/  HMMA.16816.F32.BF16 R52, R4, R20.reuse, R52 ;  /* 0x000000140434723c */ /* 0x080ff00000041834 */
[C---:B------:R-:W-:Y:S08]  /*7020*/  HMMA.16816.F32.BF16 R56, R16.reuse, R20, R56 ;  /* 0x000000141038723c */ /* 0x040ff00000041838 */
[-C--:B------:R-:W-:Y:S08]  /*7030*/  HMMA.16816.F32.BF16 R60, R16, R22.reuse, R60 ;  /* 0x00000016103c723c */ /* 0x080ff0000004183c */
[C---:B------:R-:W-:Y:S08]  /*7040*/  HMMA.16816.F32.BF16 R64, R4.reuse, R22, R64 ;  /* 0x000000160440723c */ /* 0x040ff00000041840 */
[-C--:B---3--:R-:W-:Y:S08]  /*7050*/  HMMA.16816.F32.BF16 R68, R4, R24.reuse, R68 ;  /* 0x000000180444723c */ /* 0x088ff00000041844 */
[C---:B------:R-:W-:Y:S08]  /*7060*/  HMMA.16816.F32.BF16 R72, R16.reuse, R24, R72 ;  /* 0x000000181048723c */ /* 0x040ff00000041848 */
[-C--:B------:R-:W-:Y:S08]  /*7070*/  HMMA.16816.F32.BF16 R76, R16, R26.reuse, R76 ;  /* 0x0000001a104c723c */ /* 0x080ff0000004184c */
[C---:B------:R-:W-:Y:S08]  /*7080*/  HMMA.16816.F32.BF16 R80, R4.reuse, R26, R80 ;  /* 0x0000001a0450723c */ /* 0x040ff00000041850 */
[-C--:B-1----:R-:W-:Y:S08]  /*7090*/  HMMA.16816.F32.BF16 R84, R4, R28.reuse, R84 ;  /* 0x0000001c0454723c */ /* 0x082ff00000041854 */
[C---:B------:R-:W-:Y:S08]  /*70a0*/  HMMA.16816.F32.BF16 R88, R16.reuse, R28, R88 ;  /* 0x0000001c1058723c */ /* 0x040ff00000041858 */
[-C--:B------:R-:W-:Y:S08]  /*70b0*/  HMMA.16816.F32.BF16 R92, R16, R30.reuse, R92 ;  /* 0x0000001e105c723c */ /* 0x080ff0000004185c */
[----:B------:R-:W-:Y:S04]  /*70c0*/  HMMA.16816.F32.BF16 R96, R4, R30, R96 ;  /* 0x0000001e0460723c */ /* 0x000fe80000041860 */
[----:B------:R-:W-:Y:S04]  /*70d0*/  IMAD.U32 R4, R229, -0x40, RZ ;  /* 0xffffffc0e5047824 */ /* 0x000fe800078e00ff */
[-C--:B----4-:R-:W-:Y:S05]  /*70e0*/  HMMA.16816.F32.BF16 R36, R8, R32.reuse, R36 ;  /* 0x000000200824723c */ /* 0x090fea0000041824 */
[C---:B------:R-:W-:Y:S03]  /*70f0*/  LEA R240, P0, R4.reuse, R240, 0x2 ;  /* 0x000000f004f07211 */ /* 0x040fe600078010ff */
[C---:B------:R-:W-:Y:S04]  /*7100*/  HMMA.16816.F32.BF16 R40, R164.reuse, R32, R40 ;  /* 0x00000020a428723c */ /* 0x040fe80000041828 */
[----:B------:R-:W-:Y:S04]  /*7110*/  LEA.HI.X.SX32 R241, R4, R241, 0x2, P0 ;  /* 0x000000f104f17211 */ /* 0x000fe800000f16ff */
[-C--:B------:R-:W-:Y:S08]  /*7120*/  HMMA.16816.F32.BF16 R44, R164, R34.reuse, R44 ;  /* 0x00000022a42c723c */ /* 0x080ff0000004182c */
[C---:B------:R-:W-:Y:S08]  /*7130*/  HMMA.16816.F32.BF16 R48, R8.reuse, R34, R48 ;  /* 0x000000220830723c */ /* 0x040ff00000041830 */
[-C--:B------:R-:W-:Y:S08]  /*7140*/  HMMA.16816.F32.BF16 R52, R8, R168.reuse, R52 ;  /* 0x000000a80834723c */ /* 0x080ff00000041834 */
[C---:B------:R-:W-:Y:S08]  /*7150*/  HMMA.16816.F32.BF16 R56, R164.reuse, R168, R56 ;  /* 0x000000a8a438723c */ /* 0x040ff00000041838 */
[-C--:B------:R-:W-:Y:S08]  /*7160*/  HMMA.16816.F32.BF16 R60, R164, R170.reuse, R60 ;  /* 0x000000aaa43c723c */ /* 0x080ff0000004183c */
[C---:B------:R-:W-:Y:S08]  /*7170*/  HMMA.16816.F32.BF16 R64, R8.reuse, R170, R64 ;  /* 0x000000aa0840723c */ /* 0x040ff00000041840 */
[-C--:B-----5:R-:W-:Y:S08]  /*7180*/  HMMA.16816.F32.BF16 R68, R8, R172.reuse, R68 ;  /* 0x000000ac0844723c */ /* 0x0a0ff00000041844 */
[C---:B------:R-:W-:Y:S08]  /*7190*/  HMMA.16816.F32.BF16 R72, R164.reuse, R172, R72 ;  /* 0x000000aca448723c */ /* 0x040ff00000041848 */
[-C--:B------:R-:W-:Y:S08]  /*71a0*/  HMMA.16816.F32.BF16 R76, R164, R174.reuse, R76 ;  /* 0x000000aea44c723c */ /* 0x080ff0000004184c */
[C---:B------:R-:W-:Y:S08]  /*71b0*/  HMMA.16816.F32.BF16 R80, R8.reuse, R174, R80 ;  /* 0x000000ae0850723c */ /* 0x040ff00000041850 */
[-C--:B--2---:R-:W-:Y:S08]  /*71c0*/  HMMA.16816.F32.BF16 R84, R8, R12.reuse, R84 ;  /* 0x0000000c0854723c */ /* 0x084ff00000041854 */
[C---:B------:R-:W-:Y:S08]  /*71d0*/  HMMA.16816.F32.BF16 R88, R164.reuse, R12, R88 ;  /* 0x0000000ca458723c */ /* 0x040ff00000041858 */
[-C--:B------:R-:W-:Y:S08]  /*71e0*/  HMMA.16816.F32.BF16 R92, R164, R14.reuse, R92 ;  /* 0x0000000ea45c723c */ /* 0x080ff0000004185c */
[----:B------:R-:W-:Y:S01]  /*71f0*/  HMMA.16816.F32.BF16 R96, R8, R14, R96 ;  /* 0x0000000e0860723c */ /* 0x000fe20000041860 */
[----:B------:R-:W-:Y:S08]  /*7200*/  @!UPT UIADD3 URZ, UPT, UPT, URZ, URZ, URZ ;  /* 0x000000fffffff290 */ /* 0x000ff0000fffe0ff */
[----:B------:R-:W-:Y:S11]  /*7210*/  BRA.U !UP0, `(.L_x_530) ;  /* 0x0000000108a47547 */ /* 0x000ff6000b800000 */
[----:B------:R-:W-:Y:S01]  /*7220*/  IADD3 R5, P0, PT, RZ, -UR31, RZ ;  /* 0x8000001fff057c10 */ /* 0x000fe2000ff1e0ff */
[----:B------:R-:W-:Y:S01]  /*7230*/  IMAD.U32 R6, RZ, RZ, UR48 ;  /* 0x00000030ff067e24 */ /* 0x000fe2000f8e00ff */
[----:B------:R-:W-:Y:S02]  /*7240*/  ISETP.GE.AND P2, PT, R242, UR14, PT ;  /* 0x0000000ef2007c0c */ /* 0x000fe4000bf46270 */
[----:B------:R-:W-:Y:S01]  /*7250*/  LOP3.LUT R7, R214, 0x1f8, RZ, 0xc0, !PT ;  /* 0x000001f8d6077812 */ /* 0x000fe200078ec0ff */
[----:B------:R-:W-:Y:S01]  /*7260*/  IMAD.X R4, RZ, RZ, ~UR8, P0 ;  /* 0x80000008ff047e24 */ /* 0x000fe200080e06ff */
[----:B------:R-:W-:Y:S02]  /*7270*/  ISETP.GE.AND P1, PT, R239, UR14, PT ;  /* 0x0000000eef007c0c */ /* 0x000fe4000bf26270 */
[----:B------:R-:W-:Y:S02]  /*7280*/  LOP3.LUT R7, R7, 0x38, R213, 0x78, !PT ;  /* 0x0000003807077812 */ /* 0x000fe400078e78d5 */
[----:B------:R-:W-:Y:S02]  /*7290*/  SHF.R.S64 R5, R5, 0x1f, R4 ;  /* 0x0000001f05057819 */ /* 0x000fe40000001004 */
[----:B------:R-:W-:Y:S02]  /*72a0*/  LOP3.LUT R7, R7, 0x1e00, R214, 0xf8, !PT ;  /* 0x00001e0007077812 */ /* 0x000fe400078ef8d6 */
[----:B------:R-:W-:Y:S01]  /*72b0*/  IADD3 R231, P0, PT, R5, R231, RZ ;  /* 0x000000e705e77210 */ /* 0x000fe20007f1e0ff */
[----:B------:R-:W-:Y:S01]  /*72c0*/  IMAD.U32 R5, RZ, RZ, UR48 ;  /* 0x00000030ff057e24 */ /* 0x000fe2000f8e00ff */
[----:B------:R-:W-:Y:S02]  /*72d0*/  LEA R7, R7, UR4, 0x1 ;  /* 0x0000000407077c11 */ /* 0x000fe4000f8e08ff */
[----:B------:R-:W-:Y:S01]  /*72e0*/  LEA.HI.X.SX32 R230, R4, R230, 0x1, P0 ;  /* 0x000000e604e67211 */ /* 0x000fe200000f0eff */
[--C-:B------:R-:W-:Y:S01]  /*72f0*/  @!P2 IMAD.MOV.U32 R10, RZ, RZ, R231.reuse ;  /* 0x000000ffff0aa224 */ /* 0x100fe200078e00e7 */
[----:B------:R-:W-:Y:S01]  /*7300*/  LEA R8, P0, R6, R231, 0x1 ;  /* 0x000000e706087211 */ /* 0x000fe200078008ff */
[----:B------:R-:W-:Y:S02]  /*7310*/  IMAD.U32 R4, RZ, RZ, UR47 ;  /* 0x0000002fff047e24 */ /* 0x000fe4000f8e00ff */
[----:B------:R-:W-:Y:S03]  /*7320*/  @!P2 IMAD.MOV.U32 R11, RZ, RZ, R230 ;  /* 0x000000ffff0ba224 */ /* 0x000fe600078e00e6 */
[----:B------:R-:W-:Y:S01]  /*7330*/  LEA.HI.X R9, R5, R230, R4, 0x1, P0 ;  /* 0x000000e605097211 */ /* 0x000fe200000f0c04 */
[----:B------:R-:W-:Y:S01]  /*7340*/  @!P1 IMAD.MOV.U32 R4, RZ, RZ, R231 ;  /* 0x000000ffff049224 */ /* 0x000fe200078e00e7 */
[----:B------:R-:W-:Y:S01]  /*7350*/  @!PT LDS RZ, [RZ] ;  /* 0x00000000fffff984 */ /* 0x000fe20000000800 */
[----:B------:R-:W-:Y:S01]  /*7360*/  @!PT LDS RZ, [RZ] ;  /* 0x00000000fffff984 */ /* 0x000fe20000000800 */
[----:B------:R-:W-:Y:S01]  /*7370*/  @!PT LDS RZ, [RZ] ;  /* 0x00000000fffff984 */ /* 0x000fe20000000800 */
[----:B------:R1:W-:Y:S01]  /*7380*/  @!P2 LDGSTS.E.BYPASS.LTC128B.128 [R7+0x8000], desc[UR32][R10.64] ;  /* 0x080000000a07afae */ /* 0x0003e2000b981a20 */
[----:B------:R-:W-:Y:S03]  /*7390*/  @!P1 IMAD.MOV.U32 R5, RZ, RZ, R230 ;  /* 0x000000ffff059224 */ /* 0x000fe600078e00e6 */
        /* <DEDUP_REMOVED lines=17> */
.L_x_530:
[----:B------:R-:W-:Y:S01]  /*74b0*/  IMAD.SHL.U32 R220, R213, 0x2, RZ ;  /* 0x00000002d5dc7824 */ /* 0x000fe200078e00ff */
[----:B------:R-:W-:Y:S01]  /*74c0*/  SHF.R.U32.HI R221, RZ, 0x3, R213 ;  /* 0x00000003ffdd7819 */ /* 0x000fe200000116d5 */
[----:B------:R-:W-:Y:S01]  /*74d0*/  LDSM.16.M88.4 R32, [R219+0x1c000] ;  /* 0x01c00000db20783b */ /* 0x000fe20000000200 */
[C---:B------:R-:W-:Y:S01]  /*74e0*/  VIADD R12, R219.reuse, 0x8000 ;  /* 0x00008000db0c7836 */ /* 0x040fe20000000000 */
[----:B------:R-:W-:Y:S01]  /*74f0*/  PLOP3.LUT P2, PT, PT, PT, UP0, 0x80, 0x8 ;  /* 0x000000000008781c */ /* 0x000fe20003f4f008 */
[----:B------:R-:W-:Y:S01]  /*7500*/  VIADD R225, R219, 0x8040 ;  /* 0x00008040dbe17836 */ /* 0x000fe20000000000 */
[----:B-1----:R-:W-:Y:S01]  /*7510*/  LOP3.LUT R4, R220, 0x20, RZ, 0xc0, !PT ;  /* 0x00000020dc047812 */ /* 0x002fe200078ec0ff */
[----:B------:R-:W-:Y:S01]  /*7520*/  LDSM.16.M88.4 R28, [R219+0x1d000] ;  /* 0x01d00000db1c783b */ /* 0x000fe20000000200 */
[----:B------:R-:W-:Y:S01]  /*7530*/  @P4 VIADD R225, R12, 0xffffffc0 ;  /* 0xffffffc00ce14836 */ /* 0x000fe20000000000 */
[----:B------:R-:W-:Y:S01]  /*7540*/  @UP0 UIADD3 UR13, UP1, UPT, UR54, -0x100, URZ ;  /* 0xffffff00360d0890 */ /* 0x000fe2000ff3e0ff */
[----:B------:R-:W-:Y:S01]  /*7550*/  LOP3.LUT R4, R4, 0x18, R221, 0xf8, !PT ;  /* 0x0000001804047812 */ /* 0x000fe200078ef8dd */
[----:B------:R-:W-:Y:S01]  /*7560*/  ULOP3.LUT UR9, UR43, 0x1, URZ, 0xc0, !UPT ;  /* 0x000000012b097892 */ /* 0x000fe2000f8ec0ff */
[----:B------:R-:W-:Y:S01]  /*7570*/  LDSM.16.M88.4 R168, [R217+0x1c000] ;  /* 0x01c00000d9a8783b */ /* 0x000fe20000000200 */
[----:B------:R-:W-:Y:S01]  /*7580*/  IMAD.IADD R224, R211, 0x1, R225 ;  /* 0x00000001d3e07824 */ /* 0x000fe200078e02e1 */
[----:B------:R-:W-:Y:S01]  /*7590*/  LOP3.LUT R4, R4, 0x1c0, R180, 0xf8, !PT ;  /* 0x000001c004047812 */ /* 0x000fe200078ef8b4 */
[----:B------:R-:W-:Y:S02]  /*75a0*/  @UP0 UIADD3.X UR12, UPT, UPT, UR55, -0x1, URZ, UP1, !UPT ;  /* 0xffffffff370c0890 */ /* 0x000fe40008ffe4ff */
[----:B------:R-:W-:Y:S01]  /*75b0*/  LDSM.16.M88.4 R176, [R217+0x1d000] ;  /* 0x01d00000d9b0783b */ /* 0x000fe20000000200 */
[----:B------:R-:W-:Y:S01]  /*75c0*/  LOP3.LUT R4, R4, 0x38, R214, 0x78, !PT ;  /* 0x0000003804047812 */ /* 0x000fe200078e78d6 */
[----:B------:R-:W-:Y:S01]  /*75d0*/  @UP0 UIADD3 UR10, UP1, UPT, UR10, -0x100, URZ ;  /* 0xffffff000a0a0890 */ /* 0x000fe2000ff3e0ff */
[----:B------:R-:W-:Y:S02]  /*75e0*/  @P2 LOP3.LUT R222, R222, 0x10, RZ, 0xc0, !PT ;  /* 0x00000010dede2812 */ /* 0x000fe400078ec0ff */
[----:B------:R-:W-:Y:S01]  /*75f0*/  LOP3.LUT R4, R4, 0x200, R180, 0xf8, !PT ;  /* 0x0000020004047812 */ /* 0x000fe200078ef8b4 */
[----:B------:R-:W-:Y:S01]  /*7600*/  LDSM.16.M88.4 R184, [R225+0x14000] ;  /* 0x01400000e1b8783b */ /* 0x000fe20000000200 */
[----:B------:R-:W-:Y:S02]  /*7610*/  @UP0 UIADD3.X UR11, UPT, UPT, UR11, -0x1, URZ, UP1, !UPT ;  /* 0xffffffff0b0b0890 */ /* 0x000fe40008ffe4ff */
[----:B------:R-:W-:Y:S01]  /*7620*/  LEA R223, R4, UR4, 0x1 ;  /* 0x0000000404df7c11 */ /* 0x000fe2000f8e08ff */
[----:B------:R-:W-:Y:S01]  /*7630*/  UISETP.NE.U32.AND UP1, UPT, UR9, 0x1, UPT ;  /* 0x000000010900788c */ /* 0x000fe2000bf25070 */
[----:B------:R-:W-:Y:S05]  /*7640*/  LDSM.16.M88.4 R192, [R225+0x15000] ;  /* 0x01500000e1c0783b */ /* 0x000fea0000000200 */
[----:B------:R-:W1:Y:S01]  /*7650*/  LDSM.16.MT88.4 R16, [R223+0xc000] ;  /* 0x00c00000df10783b */ /* 0x000e620000004200 */
[----:B------:R-:W-:Y:S04]  /*7660*/  PLOP3.LUT P1, PT, PT, PT, UP1, 0x80, 0x8 ;  /* 0x000000000008781c */ /* 0x000fe80003f2f018 */
[----:B------:R-:W2:Y:S05]  /*7670*/  LDSM.16.MT88.4 R164, [R223+0x10000] ;  /* 0x01000000dfa4783b */ /* 0x000eaa0000004200 */
[----:B------:R-:W3:Y:S05]  /*7680*/  LDSM.16.MT88.4 R172, [R223+0xc800] ;  /* 0x00c80000dfac783b */ /* 0x000eea0000004200 */
[----:B------:R-:W4:Y:S05]  /*7690*/  LDSM.16.MT88.4 R180, [R223+0x10800] ;  /* 0x01080000dfb4783b */ /* 0x000f2a0000004200 */
[----:B------:R-:W4:Y:S05]  /*76a0*/  LDSM.16.MT88.4 R188, [R223+0xd000] ;  /* 0x00d00000dfbc783b */ /* 0x000f2a0000004200 */
[----:B------:R-:W-:Y:S05]  /*76b0*/  LDSM.16.M88.4 R196, [R224+0x14000] ;  /* 0x01400000e0c4783b */ /* 0x000fea0000000200 */
[----:B------:R-:W-:Y:S05]  /*76c0*/  LDSM.16.MT88.4 R200, [R223+0xd800] ;  /* 0x00d80000dfc8783b */ /* 0x000fea0000004200 */
[----:B------:R-:W-:Y:S01]  /*76d0*/  LDSM.16.M88.4 R204, [R224+0x15000] ;  /* 0x01500000e0cc783b */ /* 0x000fe20000000200 */
[-C--:B-1----:R-:W-:Y:S04]  /*76e0*/  HMMA.16816.F32.BF16 R4, R32, R16.reuse, RZ ;  /* 0x000000102004723c */ /* 0x082fe800000418ff */
[----:B------:R-:W-:Y:S04]  /*76f0*/  STL.64 [R1], R2 ;  /* 0x0000000201007387 */ /* 0x000fe80000100a00 */
[C---:B------:R-:W-:Y:S08]  /*7700*/  HMMA.16816.F32.BF16 R8, R28.reuse, R16, RZ ;  /* 0x000000101c08723c */ /* 0x040ff000000418ff */
[-C--:B------:R-:W-:Y:S08]  /*7710*/  HMMA.16816.F32.BF16 R12, R28, R18.reuse, RZ ;  /* 0x000000121c0c723c */ /* 0x080ff000000418ff */
[C---:B------:R-:W-:Y:S08]  /*7720*/  HMMA.16816.F32.BF16 R16, R32.reuse, R18, RZ ;  /* 0x000000122010723c */ /* 0x040ff000000418ff */
[-C--:B--2---:R-:W-:Y:S08]  /*7730*/  HMMA.16816.F32.BF16 R20, R32, R164.reuse, RZ ;  /* 0x000000a42014723c */ /* 0x084ff000000418ff */
[C---:B------:R-:W-:Y:S08]  /*7740*/  HMMA.16816.F32.BF16 R24, R28.reuse, R164, RZ ;  /* 0x000000a41c18723c */ /* 0x040ff000000418ff */
[-C--:B------:R-:W-:Y:S08]  /*7750*/  HMMA.16816.F32.BF16 R28, R28, R166.reuse, RZ ;  /* 0x000000a61c1c723c */ /* 0x080ff000000418ff */
[----:B------:R-:W-:Y:S01]  /*7760*/  HMMA.16816.F32.BF16 R32, R32, R166, RZ ;  /* 0x000000a62020723c */ /* 0x000fe200000418ff */
[----:B------:R-:W1:Y:S07]  /*7770*/  LDSM.16.MT88.4 R164, [R223+0x11000] ;  /* 0x01100000dfa4783b */ /* 0x000e6e0000004200 */
[-C--:B---3--:R-:W-:Y:S08]  /*7780*/  HMMA.16816.F32.BF16 R4, R168, R172.reuse, R4 ;  /* 0x000000aca804723c */ /* 0x088ff00000041804 */
[C---:B------:R-:W-:Y:S08]  /*7790*/  HMMA.16816.F32.BF16 R8, R176.reuse, R172, R8 ;  /* 0x000000acb008723c */ /* 0x040ff00000041808 */
[-C--:B------:R-:W-:Y:S08]  /*77a0*/  HMMA.16816.F32.BF16 R12, R176, R174.reuse, R12 ;  /* 0x000000aeb00c723c */ /* 0x080ff0000004180c */
[C---:B------:R-:W-:Y:S01]  /*77b0*/  HMMA.16816.F32.BF16 R16, R168.reuse, R174, R16 ;  /* 0x000000aea810723c */ /* 0x040fe20000041810 */
[----:B------:R-:W-:Y:S07]  /*77c0*/  LDSM.16.M88.4 R172, [R219+0x1e000] ;  /* 0x01e00000dbac783b */ /* 0x000fee0000000200 */
[-C--:B----4-:R-:W-:Y:S08]  /*77d0*/  HMMA.16816.F32.BF16 R20, R168, R180.reuse, R20 ;  /* 0x000000b4a814723c */ /* 0x090ff00000041814 */
[C---:B------:R-:W-:Y:S08]  /*77e0*/  HMMA.16816.F32.BF16 R24, R176.reuse, R180, R24 ;  /* 0x000000b4b018723c */ /* 0x040ff00000041818 */
[-C--:B------:R-:W-:Y:S01]  /*77f0*/  HMMA.16816.F32.BF16 R28, R176, R182.reuse, R28 ;  /* 0x000000b6b01c723c */ /* 0x080fe2000004181c */
[----:B------:R-:W-:Y:S07]  /*7800*/  LDSM.16.MT88.4 R176, [R223+0xe000] ;  /* 0x00e00000dfb0783b */ /* 0x000fee0000004200 */
[----:B------:R-:W-:Y:S01]  /*7810*/  HMMA.16816.F32.BF16 R32, R168, R182, R32 ;  /* 0x000000b6a820723c */ /* 0x000fe20000041820 */
[----:B------:R-:W2:Y:S05]  /*7820*/  LDSM.16.MT88.4 R168, [R223+0x11800] ;  /* 0x01180000dfa8783b */ /* 0x000eaa0000004200 */
[----:B------:R-:W3:Y:S02]  /*7830*/  LDSM.16.M88.4 R180, [R219+0x1f000] ;  /* 0x01f00000dbb4783b */ /* 0x000ee40000000200 */
[-C--:B------:R-:W-:Y:S08]  /*7840*/  HMMA.16816.F32.BF16 R4, R184, R188.reuse, R4 ;  /* 0x000000bcb804723c */ /* 0x080ff00000041804 */
[C---:B------:R-:W-:Y:S01]  /*7850*/  HMMA.16816.F32.BF16 R8, R192.reuse, R188, R8 ;  /* 0x000000bcc008723c */ /* 0x040fe20000041808 */
[----:B------:R-:W-:Y:S02]  /*7860*/  IMAD.U32 R188, RZ, RZ, UR44 ;  /* 0x0000002cffbc7e24 */ /* 0x000fe4000f8e00ff */
[----:B------:R-:W-:Y:S03]  /*7870*/  IMAD.U32 R189, RZ, RZ, UR44 ;  /* 0x0000002cffbd7e24 */ /* 0x000fe6000f8e00ff */
[----:B------:R-:W-:Y:S02]  /*7880*/  LEA R188, P0, R188, R240, 0x2 ;  /* 0x000000f0bcbc7211 */ /* 0x000fe400078010ff */
[-C--:B------:R-:W-:Y:S03]  /*7890*/  HMMA.16816.F32.BF16 R12, R192, R190.reuse, R12 ;  /* 0x000000bec00c723c */ /* 0x080fe6000004180c */
[----:B------:R-:W-:Y:S05]  /*78a0*/  LEA.HI.X.SX32 R189, R189, R241, 0x2, P0 ;  /* 0x000000f1bdbd7211 */ /* 0x000fea00000f16ff */
        /* <DEDUP_REMOVED lines=10> */
[C---:B------:R-:W-:Y:S02]  /*7950*/  LEA R194, P0, R229.reuse, R192, 0x5 ;  /* 0x000000c0e5c27211 */ /* 0x040fe400078028ff */
[----:B------:R-:W-:Y:S02]  /*7960*/  LDSM.16.MT88.4 R184, [R223+0xe800] ;  /* 0x00e80000dfb8783b */ /* 0x000fe40000004200 */
[-C--:B------:R-:W-:Y:S05]  /*7970*/  HMMA.16816.F32.BF16 R4, R196, R200.reuse, R4 ;  /* 0x000000c8c404723c */ /* 0x080fea0000041804 */
[C---:B------:R-:W-:Y:S03]  /*7980*/  LEA.HI.X.SX32 R195, R229.reuse, R193, 0x5, P0 ;  /* 0x000000c1e5c37211 */ /* 0x040fe600000f2eff */
[C---:B------:R-:W-:Y:S08]  /*7990*/  HMMA.16816.F32.BF16 R8, R204.reuse, R200, R8 ;  /* 0x000000c8cc08723c */ /* 0x040ff00000041808 */
[-C--:B------:R-:W-:Y:S08]  /*79a0*/  HMMA.16816.F32.BF16 R12, R204, R202.reuse, R12 ;  /* 0x000000cacc0c723c */ /* 0x080ff0000004180c */
[C---:B------:R-:W-:Y:S08]  /*79b0*/  HMMA.16816.F32.BF16 R16, R196.reuse, R202, R16 ;  /* 0x000000cac410723c */ /* 0x040ff00000041810 */
[-C--:B--2---:R-:W-:Y:S08]  /*79c0*/  HMMA.16816.F32.BF16 R20, R196, R168.reuse, R20 ;  /* 0x000000a8c414723c */ /* 0x084ff00000041814 */
[C---:B------:R-:W-:Y:S08]  /*79d0*/  HMMA.16816.F32.BF16 R24, R204.reuse, R168, R24 ;  /* 0x000000a8cc18723c */ /* 0x040ff00000041818 */
[-C--:B------:R-:W-:Y:S08]  /*79e0*/  HMMA.16816.F32.BF16 R28, R204, R170.reuse, R28 ;  /* 0x000000aacc1c723c */ /* 0x080ff0000004181c */
[----:B------:R-:W-:Y:S01]  /*79f0*/  HMMA.16816.F32.BF16 R32, R196, R170, R32 ;  /* 0x000000aac420723c */ /* 0x000fe20000041820 */
[----:B------:R-:W2:Y:S03]  /*7a00*/  LDSM.16.M88.4 R168, [R217+0x1e000] ;  /* 0x01e00000d9a8783b */ /* 0x000ea60000000200 */
[C---:B------:R-:W-:Y:S04]  /*7a10*/  LEA R196, P0, R229.reuse, R194, 0x5 ;  /* 0x000000c2e5c47211 */ /* 0x040fe800078028ff */
[-C--:B------:R-:W-:Y:S05]  /*7a20*/  HMMA.16816.F32.BF16 R4, R172, R176.reuse, R4 ;  /* 0x000000b0ac04723c */ /* 0x080fea0000041804 */
[C---:B------:R-:W-:Y:S02]  /*7a30*/  LEA.HI.X.SX32 R197, R229.reuse, R195, 0x5, P0 ;  /* 0x000000c3e5c57211 */ /* 0x040fe400000f2eff */
[C---:B------:R-:W-:Y:S01]  /*7a40*/  LEA R198, P0, R229.reuse, R196, 0x5 ;  /* 0x000000c4e5c67211 */ /* 0x040fe200078028ff */
[C---:B---3--:R-:W-:Y:S04]  /*7a50*/  HMMA.16816.F32.BF16 R8, R180.reuse, R176, R8 ;  /* 0x000000b0b408723c */ /* 0x048fe80000041808 */
[C---:B------:R-:W-:Y:S02]  /*7a60*/  LEA.HI.X.SX32 R199, R229.reuse, R197, 0x5, P0 ;  /* 0x000000c5e5c77211 */ /* 0x040fe400000f2eff */
[C---:B------:R-:W-:Y:S02]  /*7a70*/  LEA R200, P0, R229.reuse, R198, 0x5 ;  /* 0x000000c6e5c87211 */ /* 0x040fe400078028ff */
[-C--:B------:R-:W-:Y:S03]  /*7a80*/  HMMA.16816.F32.BF16 R12, R180, R178.reuse, R12 ;  /* 0x000000b2b40c723c */ /* 0x080fe6000004180c */
[C---:B------:R-:W-:Y:S05]  /*7a90*/  LEA.HI.X.SX32 R201, R229.reuse, R199, 0x5, P0 ;  /* 0x000000c7e5c97211 */ /* 0x040fea00000f2eff */
[C---:B------:R-:W-:Y:S01]  /*7aa0*/  HMMA.16816.F32.BF16 R16, R172.reuse, R178, R16 ;  /* 0x000000b2ac10723c */ /* 0x040fe20000041810 */
[----:B------:R-:W3:Y:S03]  /*7ab0*/  LDSM.16.M88.4 R176, [R217+0x1f000] ;  /* 0x01f00000d9b0783b */ /* 0x000ee60000000200 */
[C---:B------:R-:W-:Y:S04]  /*7ac0*/  IMAD.WIDE R202, R229.reuse, -0xc0, R200 ;  /* 0xffffff40e5ca7825 */ /* 0x040fe800078e02c8 */
[-C--:B-1----:R-:W-:Y:S03]  /*7ad0*/  HMMA.16816.F32.BF16 R20, R172, R164.reuse, R20 ;  /* 0x000000a4ac14723c */ /* 0x082fe60000041814 */
[C---:B------:R-:W-:Y:S04]  /*7ae0*/  LEA R204, P0, R229.reuse, R202, 0x5 ;  /* 0x000000cae5cc7211 */ /* 0x040fe800078028ff */
[C---:B------:R-:W-:Y:S01]  /*7af0*/  LEA.HI.X.SX32 R205, R229.reuse, R203, 0x5, P0 ;  /* 0x000000cbe5cd7211 */ /* 0x040fe200000f2eff */
[C---:B------:R-:W-:Y:S04]  /*7b00*/  HMMA.16816.F32.BF16 R24, R180.reuse, R164, R24 ;  /* 0x000000a4b418723c */ /* 0x040fe80000041818 */
[C---:B------:R-:W-:Y:S04]  /*7b10*/  LEA R206, P0, R229.reuse, R204, 0x5 ;  /* 0x000000cce5ce7211 */ /* 0x040fe800078028ff */
[-C--:B------:R-:W-:Y:S01]  /*7b20*/  HMMA.16816.F32.BF16 R28, R180, R166.reuse, R28 ;  /* 0x000000a6b41c723c */ /* 0x080fe2000004181c */
[----:B------:R-:W-:Y:S02]  /*7b30*/  LDSM.16.MT88.4 R180, [R223+0xf000] ;  /* 0x00f00000dfb4783b */ /* 0x000fe40000004200 */
[C---:B------:R-:W-:Y:S02]  /*7b40*/  LEA.HI.X.SX32 R207, R229.reuse, R205, 0x5, P0 ;  /* 0x000000cde5cf7211 */ /* 0x040fe400000f2eff */
[C---:B------:R-:W-:Y:S03]  /*7b50*/  LEA R244, P0, R229.reuse, R206, 0x5 ;  /* 0x000000cee5f47211 */ /* 0x040fe600078028ff */
[----:B------:R-:W-:Y:S01]  /*7b60*/  HMMA.16816.F32.BF16 R32, R172, R166, R32 ;  /* 0x000000a6ac20723c */ /* 0x000fe20000041820 */
[----:B------:R-:W1:Y:S03]  /*7b70*/  LDSM.16.MT88.4 R164, [R223+0x12800] ;  /* 0x01280000dfa4783b */ /* 0x000e660000004200 */
[C---:B------:R-:W-:Y:S02]  /*7b80*/  LEA.HI.X.SX32 R245, R229.reuse, R207, 0x5, P0 ;  /* 0x000000cfe5f57211 */ /* 0x040fe400000f2eff */
[----:B------:R-:W4:Y:S01]  /*7b90*/  LDSM.16.M88.4 R172, [R225+0x16000] ;  /* 0x01600000e1ac783b */ /* 0x000f220000000200 */
[C---:B------:R-:W-:Y:S01]  /*7ba0*/  LEA R246, P0, R229.reuse, R244, 0x5 ;  /* 0x000000f4e5f67211 */ /* 0x040fe200078028ff */
[-C--:B--2---:R-:W-:Y:S05]  /*7bb0*/  HMMA.16816.F32.BF16 R4, R168, R184.reuse, R4 ;  /* 0x000000b8a804723c */ /* 0x084fea0000041804 */
        /* <DEDUP_REMOVED lines=8> */
[----:B------:R-:W2:Y:S07]  /*7c40*/  LDSM.16.M88.4 R184, [R225+0x17000] ;  /* 0x01700000e1b8783b */ /* 0x000eae0000000200 */
[-C--:B-1----:R-:W-:Y:S08]  /*7c50*/  HMMA.16816.F32.BF16 R20, R168, R164.reuse, R20 ;  /* 0x000000a4a814723c */ /* 0x082ff00000041814 */
[C---:B------:R-:W-:Y:S08]  /*7c60*/  HMMA.16816.F32.BF16 R24, R176.reuse, R164, R24 ;  /* 0x000000a4b018723c */ /* 0x040ff00000041818 */
[-C--:B------:R-:W-:Y:S01]  /*7c70*/  HMMA.16816.F32.BF16 R28, R176, R166.reuse, R28 ;  /* 0x000000a6b01c723c */ /* 0x080fe2000004181c */
[----:B------:R-:W-:Y:S07]  /*7c80*/  LDSM.16.MT88.4 R176, [R223+0xf800] ;  /* 0x00f80000dfb0783b */ /* 0x000fee0000004200 */
[----:B------:R-:W-:Y:S01]  /*7c90*/  HMMA.16816.F32.BF16 R32, R168, R166, R32 ;  /* 0x000000a6a820723c */ /* 0x000fe20000041820 */
[----:B------:R-:W1:Y:S05]  /*7ca0*/  LDSM.16.MT88.4 R164, [R223+0x13000] ;  /* 0x01300000dfa4783b */ /* 0x000e6a0000004200 */
[----:B------:R-:W3:Y:S02]  /*7cb0*/  LDSM.16.M88.4 R168, [R224+0x16000] ;  /* 0x01600000e0a8783b */ /* 0x000ee40000000200 */
[-C--:B----4-:R-:W-:Y:S08]  /*7cc0*/  HMMA.16816.F32.BF16 R4, R172, R180.reuse, R4 ;  /* 0x000000b4ac04723c */ /* 0x090ff00000041804 */
[C---:B--2---:R-:W-:Y:S08]  /*7cd0*/  HMMA.16816.F32.BF16 R8, R184.reuse, R180, R8 ;  /* 0x000000b4b808723c */ /* 0x044ff00000041808 */
[-C--:B------:R-:W-:Y:S08]  /*7ce0*/  HMMA.16816.F32.BF16 R12, R184, R182.reuse, R12 ;  /* 0x000000b6b80c723c */ /* 0x080ff0000004180c */
[C---:B------:R-:W-:Y:S01]  /*7cf0*/  HMMA.16816.F32.BF16 R16, R172.reuse, R182, R16 ;  /* 0x000000b6ac10723c */ /* 0x040fe20000041810 */
[----:B------:R2:W4:Y:S07]  /*7d00*/  LDSM.16.M88.4 R180, [R224+0x17000] ;  /* 0x01700000e0b4783b */ /* 0x00052e0000000200 */
[-C--:B-1----:R-:W-:Y:S08]  /*7d10*/  HMMA.16816.F32.BF16 R20, R172, R164.reuse, R20 ;  /* 0x000000a4ac14723c */ /* 0x082ff00000041814 */
[C---:B------:R-:W-:Y:S04]  /*7d20*/  HMMA.16816.F32.BF16 R24, R184.reuse, R164, R24 ;  /* 0x000000a4b818723c */ /* 0x040fe80000041818 */
[C---:B--2---:R-:W-:Y:S04]  /*7d30*/  IMAD.WIDE R224, R229.reuse, -0xc0, R250 ;  /* 0xffffff40e5e07825 */ /* 0x044fe800078e02fa */
[-C--:B------:R-:W-:Y:S01]  /*7d40*/  HMMA.16816.F32.BF16 R28, R184, R166.reuse, R28 ;  /* 0x000000a6b81c723c */ /* 0x080fe2000004181c */
[----:B------:R-:W1:Y:S02]  /*7d50*/  LDSM.16.MT88.4 R184, [R223+0x13800] ;  /* 0x01380000dfb8783b */ /* 0x000e640000004200 */
[C---:B------:R-:W-:Y:S05]  /*7d60*/  LEA R164, P0, R229.reuse, R224, 0x5 ;  /* 0x000000e0e5a47211 */ /* 0x040fea00078028ff */
[----:B------:R-:W-:Y:S04]  /*7d70*/  HMMA.16816.F32.BF16 R32, R172, R166, R32 ;  /* 0x000000a6ac20723c */ /* 0x000fe80000041820 */
        /* <DEDUP_REMOVED lines=9> */
[C---:B------:R-:W-:Y:S02]  /*7e10*/  LEA.HI.X.SX32 R173, R229.reuse, R167, 0x5, P0 ;  /* 0x000000a7e5ad7211 */ /* 0x040fe400000f2eff */
[C---:B------:R-:W-:Y:S02]  /*7e20*/  LEA R176, P0, R229.reuse, R172, 0x5 ;  /* 0x000000ace5b07211 */ /* 0x040fe400078028ff */
[----:B------:R-:W-:Y:S01]  /*7e30*/  @P2 SHF.R.U32.HI R174, RZ, 0x2, R213 ;  /* 0x00000002ffae2819 */ /* 0x000fe200000116d5 */
[C---:B------:R-:W-:Y:S04]  /*7e40*/  HMMA.16816.F32.BF16 R16, R168.reuse, R178, R16 ;  /* 0x000000b2a810723c */ /* 0x040fe80000041810 */
[C---:B------:R-:W-:Y:S02]  /*7e50*/  LEA.HI.X.SX32 R177, R229.reuse, R173, 0x5, P0 ;  /* 0x000000ade5b17211 */ /* 0x040fe400000f2eff */
[C---:B------:R-:W-:Y:S02]  /*7e60*/  LEA R178, P0, R229.reuse, R176, 0x5 ;  /* 0x000000b0e5b27211 */ /* 0x040fe400078028ff */
[-C--:B-1----:R-:W-:Y:S03]  /*7e70*/  HMMA.16816.F32.BF16 R20, R168, R184.reuse, R20 ;  /* 0x000000b8a814723c */ /* 0x082fe60000041814 */
[C---:B------:R-:W-:Y:S02]  /*7e80*/  LEA.HI.X.SX32 R179, R229.reuse, R177, 0x5, P0 ;  /* 0x000000b1e5b37211 */ /* 0x040fe400000f2eff */
[----:B------:R-:W-:Y:S03]  /*7e90*/  @P2 LOP3.LUT R237, R222, 0x7, R174, 0xf8, !PT ;  /* 0x00000007deed2812 */ /* 0x000fe600078ef8ae */
[C---:B------:R-:W-:Y:S04]  /*7ea0*/  HMMA.16816.F32.BF16 R24, R180.reuse, R184, R24 ;  /* 0x000000b8b418723c */ /* 0x040fe80000041818 */
[----:B------:R-:W-:Y:S04]  /*7eb0*/  IMAD.WIDE R184, R229, -0xc0, R178 ;  /* 0xffffff40e5b87825 */ /* 0x000fe800078e02b2 */
[-C--:B------:R-:W-:Y:S03]  /*7ec0*/  HMMA.16816.F32.BF16 R28, R180, R186.reuse, R28 ;  /* 0x000000bab41c723c */ /* 0x080fe6000004181c */
[----:B------:R-:W-:Y:S01]  /*7ed0*/  @P2 IMAD.WIDE.U32 R182, R237, R226, UR54 ;  /* 0x00000036edb62e25 */ /* 0x000fe2000f8e00e2 */
[C---:B------:R-:W-:Y:S01]  /*7ee0*/  LEA R174, P0, R229.reuse, R184, 0x5 ;  /* 0x000000b8e5ae7211 */ /* 0x040fe200078028ff */
[----:B------:R-:W-:Y:S01]  /*7ef0*/  @UP0 UMOV UR54, UR13 ;  /* 0x0000000d00360c82 */ /* 0x000fe20008000000 */
[----:B------:R-:W-:Y:S01]  /*7f00*/  @UP0 UMOV UR55, UR12 ;  /* 0x0000000c00370c82 */ /* 0x000fe20008000000 */
[----:B------:R-:W-:Y:S01]  /*7f10*/  UISETP.GT.AND UP0, UPT, UR43, UR39, UPT ;  /* 0x000000272b00728c */ /* 0x000fe2000bf04270 */
[----:B------:R-:W-:Y:S01]  /*7f20*/  HMMA.16816.F32.BF16 R32, R168, R186, R32 ;  /* 0x000000baa820723c */ /* 0x000fe20000041820 */
[----:B------:R-:W5:Y:S01]  /*7f30*/  @P2 LDG.E R236, desc[UR32][R182.64+-0x100] ;  /* 0xffff0020b6ec2981 */ /* 0x000f62000c1e1900 */
[----:B------:R-:W-:Y:S02]  /*7f40*/  UIADD3 UR43, UPT, UPT, UR43, -0x1, URZ ;  /* 0xffffffff2b2b7890 */ /* 0x000fe4000fffe0ff */
[C---:B------:R-:W-:Y:S02]  /*7f50*/  LEA.HI.X.SX32 R175, R229.reuse, R185, 0x5, P0 ;  /* 0x000000b9e5af7211 */ /* 0x040fe400000f2eff */
[----:B------:R-:W5:Y:S01]  /*7f60*/  @P2 LDG.E R235, desc[UR32][R182.64+-0xe0] ;  /* 0xffff2020b6eb2981 */ /* 0x000f62000c1e1900 */
[C---:B------:R-:W-:Y:S04]  /*7f70*/  LEA R180, P0, R229.reuse, R174, 0x5 ;  /* 0x000000aee5b47211 */ /* 0x040fe800078028ff */
[----:B------:R-:W5:Y:S01]  /*7f80*/  @P2 LDG.E R234, desc[UR32][R182.64+-0x80] ;  /* 0xffff8020b6ea2981 */ /* 0x000f62000c1e1900 */
[C---:B------:R-:W-:Y:S04]  /*7f90*/  LEA.HI.X.SX32 R181, R229.reuse, R175, 0x5, P0 ;  /* 0x000000afe5b57211 */ /* 0x040fe800000f2eff */
[----:B------:R1:W5:Y:S05]  /*7fa0*/  @P2 LDG.E R233, desc[UR32][R182.64+-0x60] ;  /* 0xffffa020b6e92981 */ /* 0x00036a000c1e1900 */
[----:B------:R2:W-:Y:S05]  /*7fb0*/  REDG.E.ADD.F32.FTZ.RN.STRONG.GPU desc[UR32][R240.64], R4 ;  /* 0x00000004f00079a6 */ /* 0x0005ea000c12f320 */
[----:B------:R3:W-:Y:S05]  /*7fc0*/  REDG.E.ADD.F32.FTZ.RN.STRONG.GPU desc[UR32][R188.64], R5 ;  /* 0x00000005bc0079a6 */ /* 0x0007ea000c12f320 */
[----:B------:R4:W-:Y:S05]  /*7fd0*/  REDG.E.ADD.F32.FTZ.RN.STRONG.GPU desc[UR32][R190.64], R6 ;  /* 0x00000006be0079a6 */ /* 0x0009ea000c12f320 */
[----:B------:R1:W-:Y:S05]  /*7fe0*/  REDG.E.ADD.F32.FTZ.RN.STRONG.GPU desc[UR32][R192.64], R7 ;  /* 0x00000007c00079a6 */ /* 0x0003ea000c12f320 */
[----:B------:R1:W-:Y:S05]  /*7ff0*/  REDG.E.ADD.F32.FTZ.RN.STRONG.GPU desc[UR32][R194.64], R8 ;  /* 0x00000008c20079a6 */ /* 0x0003ea000c12f320 */
[----:B------:R1:W-:Y:S05]  /*8000*/  REDG.E.ADD.F32.FTZ.RN.STRONG.GPU desc[UR32][R196.64], R9 ;  /* 0x00000009c40079a6 */ /* 0x0003ea000c12f320 */
[----:B------:R1:W-:Y:S01]  /*8010*/  REDG.E.ADD.F32.FTZ.RN.STRONG.GPU desc[UR32][R198.64], R10 ;  /* 0x0000000ac60079a6 */ /* 0x0003e2000c12f320 */
[C---:B--2---:R-:W-:Y:S04]  /*8020*/  LEA R4, P0, R229.reuse, R180, 0x5 ;  /* 0x000000b4e5047211 */ /* 0x044fe800078028ff */
[----:B------:R2:W-:Y:S01]  /*8030*/  REDG.E.ADD.F32.FTZ.RN.STRONG.GPU desc[UR32][R200.64], R11 ;  /* 0x0000000bc80079a6 */ /* 0x0005e2000c12f320 */
[C---:B---3--:R-:W-:Y:S04]  /*8040*/  LEA.HI.X.SX32 R5, R229.reuse, R181, 0x5, P0 ;  /* 0x000000b5e5057211 */ /* 0x048fe800000f2eff */
[----:B------:R-:W-:Y:S01]  /*8050*/  REDG.E.ADD.F32.FTZ.RN.STRONG.GPU desc[UR32][R240.64+0x80], R16 ;  /* 0x00008010f00079a6 */ /* 0x000fe2000c12f320 */
[C---:B----4-:R-:W-:Y:S04]  /*8060*/  LEA R6, P0, R229.reuse, R4, 0x5 ;  /* 0x00000004e5067211 */ /* 0x050fe800078028ff */
[----:B------:R-:W-:Y:S01]  /*8070*/  REDG.E.ADD.F32.FTZ.RN.STRONG.GPU desc[UR32][R202.64+0x80], R17 ;  /* 0x00008011ca0079a6 */ /* 0x000fe2000c12f320 */
[C---:B-1----:R-:W-:Y:S04]  /*8080*/  LEA.HI.X.SX32 R7, R229.reuse, R5, 0x5, P0 ;  /* 0x00000005e5077211 */ /* 0x042fe800000f2eff */
[----:B------:R-:W-:Y:S01]  /*8090*/  REDG.E.ADD.F32.FTZ.RN.STRONG.GPU desc[UR32][R204.64+0x80], R18 ;  /* 0x00008012cc0079a6 */ /* 0x000fe2000c12f320 */
[C---:B------:R-:W-:Y:S04]  /*80a0*/  LEA R8, P0, R229.reuse, R6, 0x5 ;  /* 0x00000006e5087211 */ /* 0x040fe800078028ff */
[----:B------:R-:W-:Y:S01]  /*80b0*/  REDG.E.ADD.F32.FTZ.RN.STRONG.GPU desc[UR32][R206.64+0x80], R19 ;  /* 0x00008013ce0079a6 */ /* 0x000fe2000c12f320 */
[C---:B------:R-:W-:Y:S04]  /*80c0*/  LEA.HI.X.SX32 R9, R229.reuse, R7, 0x5, P0 ;  /* 0x00000007e5097211 */ /* 0x040fe800000f2eff */
[----:B------:R-:W-:Y:S01]  /*80d0*/  REDG.E.ADD.F32.FTZ.RN.STRONG.GPU desc[UR32][R244.64+0x80], R12 ;  /* 0x0000800cf40079a6 */ /* 0x000fe2000c12f320 */
[C---:B------:R-:W-:Y:S04]  /*80e0*/  LEA R10, P0, R229.reuse, R8, 0x5 ;  /* 0x00000008e50a7211 */ /* 0x040fe800078028ff */
[----:B------:R-:W-:Y:S01]  /*80f0*/  REDG.E.ADD.F32.FTZ.RN.STRONG.GPU desc[UR32][R246.64+0x80], R13 ;  /* 0x0000800df60079a6 */ /* 0x000fe2000c12f320 */
[----:B--2---:R-:W-:Y:S04]  /*8100*/  LEA.HI.X.SX32 R11, R229, R9, 0x5, P0 ;  /* 0x00000009e50b7211 */ /* 0x004fe800000f2eff */
        /* <DEDUP_REMOVED lines=11> */
[----:B------:R1:W-:Y:S05]  /*81c0*/  REDG.E.ADD.F32.FTZ.RN.STRONG.GPU desc[UR32][R184.64+0x180], R33 ;  /* 0x00018021b80079a6 */ /* 0x0003ea000c12f320 */
[----:B------:R-:W-:Y:S05]  /*81d0*/  REDG.E.ADD.F32.FTZ.RN.STRONG.GPU desc[UR32][R174.64+0x180], R34 ;  /* 0x00018022ae0079a6 */ /* 0x000fea000c12f320 */
[----:B------:R-:W-:Y:S05]  /*81e0*/  REDG.E.ADD.F32.FTZ.RN.STRONG.GPU desc[UR32][R180.64+0x180], R35 ;  /* 0x00018023b40079a6 */ /* 0x000fea000c12f320 */
[----:B------:R-:W-:Y:S05]  /*81f0*/  REDG.E.ADD.F32.FTZ.RN.STRONG.GPU desc[UR32][R4.64+0x180], R28 ;  /* 0x0001801c040079a6 */ /* 0x000fea000c12f320 */
[----:B------:R-:W-:Y:S05]  /*8200*/  REDG.E.ADD.F32.FTZ.RN.STRONG.GPU desc[UR32][R6.64+0x180], R29 ;  /* 0x0001801d060079a6 */ /* 0x000fea000c12f320 */
[----:B------:R-:W-:Y:S05]  /*8210*/  REDG.E.ADD.F32.FTZ.RN.STRONG.GPU desc[UR32][R8.64+0x180], R30 ;  /* 0x0001801e080079a6 */ /* 0x000fea000c12f320 */
[----:B------:R-:W-:Y:S01]  /*8220*/  REDG.E.ADD.F32.FTZ.RN.STRONG.GPU desc[UR32][R10.64+0x180], R31 ;  /* 0x0001801f0a0079a6 */ /* 0x000fe2000c12f320 */
[C---:B-1----:R-:W-:Y:S04]  /*8230*/  VIADD R184, R0.reuse, 0x40 ;  /* 0x0000004000b87836 */ /* 0x042fe80000000000 */
[----:B------:R-:W-:Y:S01]  /*8240*/  LDSM.16.MT88.4 R4, [R218+0x1c000] ;  /* 0x01c00000da04783b */ /* 0x000fe20000004200 */
[C---:B------:R-:W-:Y:S04]  /*8250*/  @P4 VIADD R184, R0.reuse, 0xffffffc0 ;  /* 0xffffffc000b84836 */ /* 0x040fe80000000000 */
        /* <DEDUP_REMOVED lines=14> */
[----:B------:R-:W-:Y:S05]  /*8340*/  LDSM.16.MT88.4 R180, [R0+0x3800] ;  /* 0x0038000000b4783b */ /* 0x000fea0000004200 */
[----:B------:R2:W5:Y:S02]  /*8350*/  LDL.LU.64 R2, [R1] ;  /* 0x0000000001027983 */ /* 0x0005640000300a00 */
[C---:B------:R-:W-:Y:S03]  /*8360*/  HMMA.16816.F32.BF16 R112, R4.reuse, R10, R112 ;  /* 0x0000000a0470723c */ /* 0x040fe60000041870 */
[----:B------:R-:W2:Y:S05]  /*8370*/  LDSM.16.MT88.4 R8, [R184+0x2800] ;  /* 0x00280000b808783b */ /* 0x000eaa0000004200 */
        /* <DEDUP_REMOVED lines=37> */
[----:B------:R-:W2:Y:S07]  /*85d0*/  LDSM.16.MT88.4 R8, [R184+0x3800] ;  /* 0x00380000b808783b */ /* 0x000eae0000004200 */
[-C--:B---3--:R-:W-:Y:S08]  /*85e0*/  HMMA.16816.F32.BF16 R100, R4, R12.reuse, R100 ;  /* 0x0000000c0464723c */ /* 0x088ff00000041864 */
[C---:B------:R-:W-:Y:S08]  /*85f0*/  HMMA.16816.F32.BF16 R104, R16.reuse, R12, R104 ;  /* 0x0000000c1068723c */ /* 0x040ff00000041868 */
[-C--:B------:R-:W-:Y:S08]  /*8600*/  HMMA.16816.F32.BF16 R108, R16, R14.reuse, R108 ;  /* 0x0000000e106c723c */ /* 0x080ff0000004186c */
[C---:B------:R-:W-:Y:S08]  /*8610*/  HMMA.16816.F32.BF16 R112, R4.reuse, R14, R112 ;  /* 0x0000000e0470723c */ /* 0x040ff00000041870 */
[-C--:B------:R-:W-:Y:S08]  /*8620*/  HMMA.16816.F32.BF16 R116, R4, R20.reuse, R116 ;  /* 0x000000140474723c */ /* 0x080ff00000041874 */
[C---:B------:R-:W-:Y:S08]  /*8630*/  HMMA.16816.F32.BF16 R120, R16.reuse, R20, R120 ;  /* 0x000000141078723c */ /* 0x040ff00000041878 */
[-C--:B------:R-:W-:Y:S08]  /*8640*/  HMMA.16816.F32.BF16 R124, R16, R22.reuse, R124 ;  /* 0x00000016107c723c */ /* 0x080ff0000004187c */
[C---:B------:R-:W-:Y:S08]  /*8650*/  HMMA.16816.F32.BF16 R128, R4.reuse, R22, R128 ;  /* 0x000000160480723c */ /* 0x040ff00000041880 */
[-C--:B----4-:R-:W-:Y:S08]  /*8660*/  HMMA.16816.F32.BF16 R132, R4, R24.reuse, R132 ;  /* 0x000000180484723c */ /* 0x090ff00000041884 */
[C---:B------:R-:W-:Y:S08]  /*8670*/  HMMA.16816.F32.BF16 R136, R16.reuse, R24, R136 ;  /* 0x000000181088723c */ /* 0x040ff00000041888 */
[-C--:B------:R-:W-:Y:S08]  /*8680*/  HMMA.16816.F32.BF16 R140, R16, R26.reuse, R140 ;  /* 0x0000001a108c723c */ /* 0x080ff0000004188c */
[C---:B------:R-:W-:Y:S08]  /*8690*/  HMMA.16816.F32.BF16 R144, R4.reuse, R26, R144 ;  /* 0x0000001a0490723c */ /* 0x040ff00000041890 */
[-C--:B------:R-:W-:Y:S08]  /*86a0*/  HMMA.16816.F32.BF16 R148, R4, R28.reuse, R148 ;  /* 0x0000001c0494723c */ /* 0x080ff00000041894 */
[C---:B------:R-:W-:Y:S08]  /*86b0*/  HMMA.16816.F32.BF16 R152, R16.reuse, R28, R152 ;  /* 0x0000001c1098723c */ /* 0x040ff00000041898 */
[-C--:B------:R-:W-:Y:S08]  /*86c0*/  HMMA.16816.F32.BF16 R156, R16, R30.reuse, R156 ;  /* 0x0000001e109c723c */ /* 0x080ff0000004189c */
[----:B------:R-:W-:Y:S04]  /*86d0*/  HMMA.16816.F32.BF16 R160, R4, R30, R160 ;  /* 0x0000001e04a0723c */ /* 0x000fe800000418a0 */
[C---:B------:R-:W-:Y:S02]  /*86e0*/  VIADD R4, R0.reuse, 0xffffc000 ;  /* 0xffffc00000047836 */ /* 0x040fe40000000000 */
[----:B------:R-:W-:Y:S02]  /*86f0*/  @P1 VIADD R4, R0, 0x4000 ;  /* 0x0000400000041836 */ /* 0x000fe40000000000 */
[-C--:B-1----:R-:W-:Y:S05]  /*8700*/  HMMA.16816.F32.BF16 R100, R168, R172.reuse, R100 ;  /* 0x000000aca864723c */ /* 0x082fea0000041864 */
[----:B------:R-:W-:Y:S03]  /*8710*/  IMAD.MOV.U32 R0, RZ, RZ, R4 ;  /* 0x000000ffff007224 */ /* 0x000fe600078e0004 */
        /* <DEDUP_REMOVED lines=19> */
[----:B------:R-:W-:Y:S01]  /*8850*/  LOP3.LUT R216, R216, 0xc00, RZ, 0xc0, !PT ;  /* 0x00000c00d8d87812 */ /* 0x000fe200078ec0ff */
[----:B-----5:R-:W-:Y:S01]  /*8860*/  IMAD.MOV.U32 R2, RZ, RZ, 0x20 ;  /* 0x00000020ff027424 */ /* 0x020fe200078e00ff */
[----:B------:R-:W-:Y:S01]  /*8870*/  LOP3.LUT P1, RZ, R213, 0x10, RZ, 0xc0, !PT ;  /* 0x00000010d5ff7812 */ /* 0x000fe2000782c0ff */
[----:B------:R-:W-:Y:S01]  /*8880*/  UISETP.NE.AND UP0, UPT, UR37, -0x1, UPT ;  /* 0xffffffff2500788c */ /* 0x000fe2000bf05270 */
[----:B------:R-:W-:Y:S01]  /*8890*/  LOP3.LUT R0, R0, 0x1c0, RZ, 0xc0, !PT ;  /* 0x000001c000007812 */ /* 0x000fe200078ec0ff */
[----:B------:R-:W-:Y:S01]  /*88a0*/  UMOV UR49, UR18 ;  /* 0x0000001200317c82 */ /* 0x000fe20008000000 */
[--C-:B------:R-:W-:Y:S01]  /*88b0*/  LOP3.LUT R216, R216, 0x6, R220.reuse, 0xf8, !PT ;  /* 0x00000006d8d87812 */ /* 0x100fe200078ef8dc */
[----:B------:R-:W-:Y:S01]  /*88c0*/  UISETP.NE.AND UP1, UPT, UR37, -0x1, UPT ;  /* 0xffffffff2500788c */ /* 0x000fe2000bf25270 */
[----:B------:R-:W-:-:S02]  /*88d0*/  LOP3.LUT R0, R0, 0x38, R220, 0xf8, !PT ;  /* 0x0000003800007812 */ /* 0x000fc400078ef8dc */
[----:B------:R-:W-:Y:S02]  /*88e0*/  LOP3.LUT P0, RZ, R213, 0x8, RZ, 0xc0, !PT ;  /* 0x00000008d5ff7812 */ /* 0x000fe4000780c0ff */
[----:B------:R-:W-:Y:S02]  /*88f0*/  LOP3.LUT R0, R216, R0, R215, 0xf6, !PT ;  /* 0x00000000d8007212 */ /* 0x000fe400078ef6d7 */
[----:B------:R-:W-:Y:S01]  /*8900*/  SEL R2, R2, 0xffffffe0, !P0 ;  /* 0xffffffe002027807 */ /* 0x000fe20004000000 */
[----:B------:R-:W2:Y:S01]  /*8910*/  @UP0 LDCU.64 UR10, c[0x0][0x5c0] ;  /* 0x0000b800ff0a07ac */ /* 0x000ea20008000a00 */
[----:B------:R-:W-:Y:S01]  /*8920*/  LEA R0, R0, UR4, 0x1 ;  /* 0x0000000400007c11 */ /* 0x000fe2000f8e08ff */
        /* <DEDUP_REMOVED lines=103> */
[----:B------:R-:W-:Y:S01]  /*8fa0*/  @UP0 UIADD3 UR15, UPT, UPT, UR35, UR37, URZ ;  /* 0x00000025230f0290 */ /* 0x000fe2000fffe0ff */
[----:B------:R-:W-:Y:S01]  /*8fb0*/  F2FP.BF16.F32.PACK_AB R140, R141, R140 ;  /* 0x0000008c8d8c723e */ /* 0x000fe200000010ff */
[----:B------:R1:W-:Y:S01]  /*8fc0*/  STS [R2+0x400], R130 ;  /* 0x0004008202007388 */ /* 0x0003e20000000800 */
[----:B------:R-:W-:Y:S01]  /*8fd0*/  F2FP.BF16.F32.PACK_AB R142, R143, R142 ;  /* 0x0000008e8f8e723e */ /* 0x000fe200000010ff */
[----:B--2---:R-:W-:Y:S01]  /*8fe0*/  @UP0 UIMAD.WIDE.U32 UR8, UR15, UR10, URZ ;  /* 0x0000000a0f0802a5 */ /* 0x004fe2000f8e00ff */
[----:B------:R-:W-:Y:S01]  /*8ff0*/  F2FP.BF16.F32.PACK_AB R148, R149, R148 ;  /* 0x000000949594723e */ /* 0x000fe200000010ff */
[----:B------:R1:W-:Y:S01]  /*9000*/  STS [R4+0x2000], R120 ;  /* 0x0020007804007388 */ /* 0x0003e20000000800 */
[----:B------:R-:W-:Y:S01]  /*9010*/  F2FP.BF16.F32.PACK_AB R150, R151, R150 ;  /* 0x000000969796723e */ /* 0x000fe200000010ff */
[----:B------:R-:W-:Y:S01]  /*9020*/  @UP0 UIMAD UR15, UR15, UR11, URZ ;  /* 0x0000000b0f0f02a4 */ /* 0x000fe2000f8e02ff */
[----:B------:R-:W-:Y:S01]  /*9030*/  F2FP.BF16.F32.PACK_AB R160, R161, R160 ;  /* 0x000000a0a1a0723e */ /* 0x000fe200000010ff */
[----:B------:R1:W-:Y:S01]  /*9040*/  STS [R4+0x2400], R122 ;  /* 0x0024007a04007388 */ /* 0x0003e20000000800 */
[----:B------:R-:W-:Y:S01]  /*9050*/  F2FP.BF16.F32.PACK_AB R162, R163, R162 ;  /* 0x000000a2a3a2723e */ /* 0x000fe200000010ff */
[----:B------:R-:W-:Y:S01]  /*9060*/  @UP0 UIADD3 UR15, UPT, UPT, UR9, UR15, URZ ;  /* 0x0000000f090f0290 */ /* 0x000fe2000fffe0ff */
[----:B------:R-:W-:Y:S01]  /*9070*/  F2FP.BF16.F32.PACK_AB R152, R153, R152 ;  /* 0x000000989998723e */ /* 0x000fe200000010ff */
[----:B------:R1:W-:Y:S01]  /*9080*/  STS [R2+0x2000], R124 ;  /* 0x0020007c02007388 */ /* 0x0003e20000000800 */
[----:B------:R-:W-:Y:S01]  /*9090*/  F2FP.BF16.F32.PACK_AB R154, R155, R154 ;  /* 0x0000009a9b9a723e */ /* 0x000fe200000010ff */
[----:B------:R-:W-:Y:S01]  /*90a0*/  @UP0 UMOV UR36, UR8 ;  /* 0x0000000800240c82 */ /* 0x000fe20008000000 */
        /* <DEDUP_REMOVED lines=50> */
[----:B------:R-:W-:-:S03]  /*93d0*/  F2FP.BF16.F32.PACK_AB R94, R95, R94 ;  /* 0x0000005e5f5e723e */ /* 0x000fc600000010ff */
        /* <DEDUP_REMOVED lines=41> */
[----:B------:R-:W-:-:S03]  /*9670*/  UIMAD UR15, UR49, UR9, UR13 ;  /* 0x00000009310f72a4 */ /* 0x000fc6000f8e020d */
[----:B------:R-:W-:-:S09]  /*9680*/  UMOV UR36, UR12 ;  /* 0x0000000c00247c82 */ /* 0x000fd20008000000 */
.L_x_532:
        /* <DEDUP_REMOVED lines=11> */
[----:B------:R-:W-:Y:S06]  /*9740*/  BRA `(.L_x_534) ;  /* 0x0000000000187947 */ /* 0x000fec0003800000 */
.L_x_533:
[----:B------:R-:W2:Y:S01]  /*9750*/  LDCU.64 UR8, c[0x0][0x5c8] ;  /* 0x0000b900ff0877ac */ /* 0x000ea20008000a00 */
[----:B------:R-:W-:-:S04]  /*9760*/  UIADD3 UR5, UPT, UPT, UR35, UR37, URZ ;  /* 0x0000002523057290 */ /* 0x000fc8000fffe0ff */
[----:B--2---:R-:W-:Y:S02]  /*9770*/  UIMAD.WIDE.U32 UR16, UR5, UR8, URZ ;  /* 0x00000008051072a5 */ /* 0x004fe4000f8e00ff */
[----:B------:R-:W-:-:S04]  /*9780*/  UIMAD UR5, UR5, UR9, URZ ;  /* 0x00000009050572a4 */ /* 0x000fc8000f8e02ff */
[----:B------:R-:W-:-:S06]  /*9790*/  UIADD3 UR5, UPT, UPT, UR17, UR5, URZ ;  /* 0x0000000511057290 */ /* 0x000fcc000fffe0ff */
[----:B-1----:R-:W-:-:S07]  /*97a0*/  MOV R0, UR5 ;  /* 0x0000000500007c02 */ /* 0x002fce0008000f00 */
.L_x_534:
[----:B------:R-:W-:Y:S01]  /*97b0*/  BAR.SYNC.DEFER_BLOCKING 0x0 ;  /* 0x0000000000007b1d */ /* 0x000fe20000010000 */
[----:B------:R-:W-:Y:S01]  /*97c0*/  LOP3.LUT R2, R214, 0x1f8, RZ, 0xc0, !PT ;  /* 0x000001f8d6027812 */ /* 0x000fe200078ec0ff */
[----:B------:R-:W-:Y:S01]  /*97d0*/  USHF.L.U32 UR5, UR38, 0x7, URZ ;  /* 0x0000000726057899 */ /* 0x000fe200080006ff */
[C---:B------:R-:W-:Y:S01]  /*97e0*/  VIADD R40, R221.reuse, 0x20 ;  /* 0x00000020dd287836 */ /* 0x040fe20000000000 */
[----:B------:R-:W-:Y:S01]  /*97f0*/  USHF.L.U32 UR13, UR38, 0x7, URZ ;  /* 0x00000007260d7899 */ /* 0x000fe200080006ff */
[----:B------:R-:W-:Y:S01]  /*9800*/  LOP3.LUT R2, R2, 0x38, R213, 0x78, !PT ;  /* 0x0000003802027812 */ /* 0x000fe200078e78d5 */
[----:B------:R-:W-:Y:S01]  /*9810*/  UIMAD.WIDE.U32 UR42, UR5, UR10, URZ ;  /* 0x0000000a052a72a5 */ /* 0x000fe2000f8e00ff */
[C---:B------:R-:W-:Y:S01]  /*9820*/  VIADD R41, R221.reuse, 0x40 ;  /* 0x00000040dd297836 */ /* 0x040fe20000000000 */
[----:B------:R-:W-:Y:S01]  /*9830*/  USHF.R.S32.HI UR14, URZ, 0x1f, UR5 ;  /* 0x0000001fff0e7899 */ /* 0x000fe20008011405 */
[--C-:B------:R-:W-:Y:S01]  /*9840*/  LOP3.LUT R6, R2, 0x1e00, R214.reuse, 0xf8, !PT ;  /* 0x00001e0002067812 */ /* 0x100fe200078ef8d6 */
[----:B------:R-:W-:Y:S01]  /*9850*/  UIADD3 UR34, UPT, UPT, -UR13, UR34, URZ ;  /* 0x000000220d227290 */ /* 0x000fe2000fffe1ff */
[----:B------:R-:W1:Y:S01]  /*9860*/  LDC.64 R2, c[0x0][0x5d8] ;  /* 0x00017600ff027b82 */ /* 0x000e620000000a00 */
[----:B------:R-:W-:Y:S01]  /*9870*/  IMAD.U32 R4, RZ, RZ, UR42 ;  /* 0x0000002aff047e24 */ /* 0x000fe2000f8e00ff */
[----:B------:R-:W-:Y:S01]  /*9880*/  LEA R6, R6, UR4, 0x1 ;  /* 0x0000000406067c11 */ /* 0x000fe2000f8e08ff */
[----:B------:R-:W-:Y:S01]  /*9890*/  IMAD.U32 R5, RZ, RZ, UR43 ;  /* 0x0000002bff057e24 */ /* 0x000fe2000f8e00ff */
[----:B------:R-:W-:Y:S01]  /*98a0*/  UIMAD UR12, UR14, UR10, URZ ;  /* 0x0000000a0e0c72a4 */ /* 0x000fe2000f8e02ff */
[C---:B------:R-:W-:Y:S01]  /*98b0*/  ISETP.GE.AND P3, PT, R221.reuse, UR34, PT ;  /* 0x00000022dd007c0c */ /* 0x040fe2000bf66270 */
[----:B------:R-:W-:Y:S01]  /*98c0*/  IMAD.U32 R43, RZ, RZ, UR43 ;  /* 0x0000002bff2b7e24 */ /* 0x000fe2000f8e00ff */
[----:B------:R-:W-:Y:S01]  /*98d0*/  LOP3.LUT R214, R4, 0x38, R214, 0xf8, !PT ;  /* 0x0000003804d67812 */ /* 0x000fe200078ef8d6 */
[----:B------:R-:W-:Y:S01]  /*98e0*/  UIMAD UR12, UR5, UR11, UR12 ;  /* 0x0000000b050c72a4 */ /* 0x000fe2000f8e020c */
[----:B------:R-:W2:Y:S01]  /*98f0*/  LDC.64 R4, c[0x0][0x5e0] ;  /* 0x00017800ff047b82 */ /* 0x000ea20000000a00 */
[----:B------:R-:W-:Y:S01]  /*9900*/  ISETP.GE.AND P6, PT, R40, UR34, PT ;  /* 0x0000002228007c0c */ /* 0x000fe2000bfc6270 */
[----:B------:R-:W-:Y:S01]  /*9910*/  VIADD R40, R221, 0x60 ;  /* 0x00000060dd287836 */ /* 0x000fe20000000000 */
[----:B------:R-:W-:Y:S01]  /*9920*/  IADD3 R50, P0, PT, R214, UR36, RZ ;  /* 0x00000024d6327c10 */ /* 0x000fe2000ff1e0ff */
[----:B------:R3:W4:Y:S01]  /*9930*/  LDS.128 R36, [R6+0xd000] ;  /* 0x00d0000006247984 */ /* 0x0007220000000c00 */
[----:B------:R-:W-:Y:S01]  /*9940*/  IMAD.U32 R7, RZ, RZ, UR12 ;  /* 0x0000000cff077e24 */ /* 0x000fe2000f8e00ff */
[----:B------:R-:W-:Y:S01]  /*9950*/  BSSY.RECONVERGENT B0, `(.L_x_535) ;  /* 0x000001f000007945 */ /* 0x000fe20003800200 */
[----:B------:R-:W-:Y:S01]  /*9960*/  IMAD.U32 R42, RZ, RZ, UR42 ;  /* 0x0000002aff2a7e24 */ /* 0x000fe2000f8e00ff */
[----:B------:R3:W2:Y:S01]  /*9970*/  LDS.128 R32, [R6+0x11000] ;  /* 0x0110000006207984 */ /* 0x0006a20000000c00 */
[----:B------:R-:W-:-:S02]  /*9980*/  ISETP.GE.AND P5, PT, R41, UR34, PT ;  /* 0x0000002229007c0c */ /* 0x000fc4000bfa6270 */
[----:B------:R-:W-:Y:S01]  /*9990*/  IADD3.X R51, PT, PT, R43, UR15, R7, P0, !PT ;  /* 0x0000000f2b337c10 */ /* 0x000fe200087fe407 */
[----:B------:R3:W2:Y:S01]  /*99a0*/  LDS.128 R28, [R6+0x15000] ;  /* 0x01500000061c7984 */ /* 0x0006a20000000c00 */
[----:B------:R-:W-:Y:S02]  /*99b0*/  IADD3 R7, P0, PT, R221, 0x20, RZ ;  /* 0x00000020dd077810 */ /* 0x000fe40007f1e0ff */
[----:B------:R-:W-:Y:S01]  /*99c0*/  ISETP.GE.AND P4, PT, R40, UR34, PT ;  /* 0x0000002228007c0c */ /* 0x000fe2000bf86270 */
[----:B------:R3:W2:Y:S01]  /*99d0*/  LDS.128 R24, [R6+0x16000] ;  /* 0x0160000006187984 */ /* 0x0006a20000000c00 */
[----:B-1----:R-:W-:-:S03]  /*99e0*/  IMAD.WIDE.U32 R50, R2, UR20, R50 ;  /* 0x0000001402327c25 */ /* 0x002fc6000f8e0032 */
[----:B------:R3:W1:Y:S01]  /*99f0*/  LDS.128 R20, [R6+0x17000] ;  /* 0x0170000006147984 */ /* 0x0006620000000c00 */
[----:B------:R-:W-:Y:S02]  /*9a00*/  IMAD.X R2, RZ, RZ, RZ, P0 ;  /* 0x000000ffff027224 */ /* 0x000fe400000e06ff */
[----:B------:R-:W-:Y:S01]  /*9a10*/  IMAD R3, R3, UR20, R51 ;  /* 0x0000001403037c24 */ /* 0x000fe2000f8e0233 */
[----:B------:R3:W1:Y:S04]  /*9a20*/  LDS.128 R16, [R6+0x19000] ;  /* 0x0190000006107984 */ /* 0x0006680000000c00 */
[----:B------:R3:W1:Y:S04]  /*9a30*/  LDS.128 R12, [R6+0x1a000] ;  /* 0x01a00000060c7984 */ /* 0x0006680000000c00 */
[----:B------:R3:W1:Y:S01]  /*9a40*/  LDS.128 R8, [R6+0x1b000] ;  /* 0x01b0000006087984 */ /* 0x0006620000000c00 */
[----:B----4-:R-:W-:Y:S05]  /*9a50*/  @P3 BRA `(.L_x_536) ;  /* 0x0000000000383947 */ /* 0x010fea0003800000 */
[----:B------:R-:W4:Y:S01]  /*9a60*/  LDCU UR15, c[0x0][0x440] ;  /* 0x00008800ff0f77ac */ /* 0x000f220008000800 */
[----:B------:R-:W5:Y:S01]  /*9a70*/  LDS.128 R44, [R6+0x10000] ;  /* 0x01000000062c7984 */ /* 0x000f620000000c00 */
[----:B------:R-:W-:Y:S01]  /*9a80*/  IMAD.MOV.U32 R48, RZ, RZ, R50 ;  /* 0x000000ffff307224 */ /* 0x000fe200078e0032 */
[----:B------:R-:W2:Y:S01]  /*9a90*/  LDCU.64 UR12, c[0x0][0x560] ;  /* 0x0000ac00ff0c77ac */ /* 0x000ea20008000a00 */
[----:B------:R-:W-:Y:S02]  /*9aa0*/  IMAD.MOV.U32 R49, RZ, RZ, R3 ;  /* 0x000000ffff317224 */ /* 0x000fe400078e0003 */
[----:B------:R-:W-:-:S04]  /*9ab0*/  IMAD.WIDE.U32 R54, R221, UR10, R48 ;  /* 0x0000000add367c25 */ /* 0x000fc8000f8e0030 */
[----:B------:R-:W-:Y:S01]  /*9ac0*/  IMAD R48, R221, UR11, R55 ;  /* 0x0000000bdd307c24 */ /* 0x000fe2000f8e0237 */
[----:B----4-:R-:W-:Y:S02]  /*9ad0*/  ISETP.GE.AND P1, PT, R242, UR15, PT ;  /* 0x0000000ff2007c0c */ /* 0x010fe4000bf26270 */
[----:B------:R-:W-:Y:S02]  /*9ae0*/  ISETP.GE.AND P0, PT, R239, UR15, PT ;  /* 0x0000000fef007c0c */ /* 0x000fe4000bf06270 */
[----:B--2---:R-:W-:-:S04]  /*9af0*/  LEA R52, P2, R54, UR12, 0x1 ;  /* 0x0000000c36347c11 */ /* 0x004fc8000f8408ff */
[----:B------:R-:W-:-:S05]  /*9b00*/  LEA.HI.X R53, R54, UR13, R48, 0x1, P2 ;  /* 0x0000000d36357c11 */ /* 0x000fca00090f0c30 */
[----:B------:R-:W2:Y:S04]  /*9b10*/  @!P1 LDS.128 R40, [R6+0xc000] ;  /* 0x00c0000006289984 */ /* 0x000ea80000000c00 */
[----:B-----5:R4:W-:Y:S04]  /*9b20*/  @!P0 STG.E.128 desc[UR32][R52.64+0x80], R44 ;  /* 0x0000802c34008986 */ /* 0x0209e8000c101d20 */
[----:B--2---:R4:W-:Y:S02]  /*9b30*/  @!P1 STG.E.128 desc[UR32][R52.64], R40 ;  /* 0x0000002834009986 */ /* 0x0049e4000c101d20 */
.L_x_536:
[----:B------:R-:W-:Y:S05]  /*9b40*/  BSYNC.RECONVERGENT B0 ;  /* 0x0000000000007941 */ /* 0x000fea0003800200 */
.L_x_535:
[----:B------:R-:W-:Y:S04]  /*9b50*/  BSSY.RECONVERGENT B0, `(.L_x_537) ;  /* 0x0000010000007945 */ /* 0x000fe80003800200 */
[----:B------:R-:W-:Y:S05]  /*9b60*/  @P6 BRA `(.L_x_538) ;  /* 0x0000000000386947 */ /* 0x000fea0003800000 */
[----:B------:R-:W5:Y:S01]  /*9b70*/  LDCU UR15, c[0x0][0x440] ;  /* 0x00008800ff0f77ac */ /* 0x000f620008000800 */
[----:B----4-:R-:W-:Y:S01]  /*9b80*/  MOV R43, R3 ;  /* 0x00000003002b7202 */ /* 0x010fe20000000f00 */
        /* <DEDUP_REMOVED lines=10> */
[----:B------:R4:W-:Y:S04]  /*9c30*/  @!P1 STG.E.128 desc[UR32][R44.64], R36 ;  /* 0x000000242c009986 */ /* 0x0009e8000c101d20 */
[----:B--2---:R4:W-:Y:S02]  /*9c40*/  @!P0 STG.E.128 desc[UR32][R44.64+0x80], R32 ;  /* 0x000080202c008986 */ /* 0x0049e4000c101d20 */
.L_x_538:
[----:B------:R-:W-:Y:S05]  /*9c50*/  BSYNC.RECONVERGENT B0 ;  /* 0x0000000000007941 */ /* 0x000fea0003800200 */
.L_x_537:
[----:B--2-4-:R-:W-:Y:S01]  /*9c60*/  IMAD.MOV.U32 R32, RZ, RZ, R242 ;  /* 0x000000ffff207224 */ /* 0x014fe200078e00f2 */
[----:B------:R-:W-:Y:S01]  /*9c70*/  MOV R33, RZ ;  /* 0x000000ff00217202 */ /* 0x000fe20000000f00 */
[----:B------:R-:W-:Y:S01]  /*9c80*/  IMAD.U32 R46, RZ, RZ, UR8 ;  /* 0x00000008ff2e7e24 */ /* 0x000fe2000f8e00ff */
[----:B------:R2:W4:Y:S01]  /*9c90*/  LDS.128 R36, [R6+0xe000] ;  /* 0x00e0000006247984 */ /* 0x0005220000000c00 */
[C---:B------:R-:W-:Y:S01]  /*9ca0*/  IADD3 R42, P1, PT, R221.reuse, 0x40, RZ ;  /* 0x00000040dd2a7810 */ /* 0x040fe20007f3e0ff */
[----:B------:R-:W-:Y:S01]  /*9cb0*/  BSSY.RECONVERGENT B0, `(.L_x_539) ;  /* 0x0000014000007945 */ /* 0x000fe20003800200 */
[----:B------:R-:W-:Y:S01]  /*9cc0*/  IMAD.WIDE.U32 R46, R46, UR5, R32 ;  /* 0x000000052e2e7c25 */ /* 0x000fe2000f8e0020 */
[----:B------:R-:W-:Y:S01]  /*9cd0*/  IADD3 R40, P0, PT, R221, 0x60, RZ ;  /* 0x00000060dd287810 */ /* 0x000fe20007f1e0ff */
[----:B------:R2:W1:Y:S01]  /*9ce0*/  LDS.128 R32, [R6+0x12000] ;  /* 0x0120000006207984 */ /* 0x0004620000000c00 */
[----:B------:R-:W-:Y:S01]  /*9cf0*/  IADD3.X R41, PT, PT, RZ, RZ, RZ, P1, !PT ;  /* 0x000000ffff297210 */ /* 0x000fe20000ffe4ff */
[----:B------:R-:W-:Y:S10]  /*9d00*/  @P5 BRA `(.L_x_540) ;  /* 0x0000000000385947 */ /* 0x000ff40003800000 */
[----:B------:R-:W5:Y:S01]  /*9d10*/  LDCU.64 UR12, c[0x0][0x560] ;  /* 0x0000ac00ff0c77ac */ /* 0x000f620008000a00 */
[----:B------:R-:W-:Y:S01]  /*9d20*/  MOV R45, R3 ;  /* 0x00000003002d7202 */ /* 0x000fe20000000f00 */
[----:B------:R-:W-:Y:S01]  /*9d30*/  IMAD R43, R41, UR10, RZ ;  /* 0x0000000a292b7c24 */ /* 0x000fe2000f8e02ff */
[----:B------:R-:W3:Y:S01]  /*9d40*/  LDCU UR15, c[0x0][0x440] ;  /* 0x00008800ff0f77ac */ /* 0x000ee20008000800 */
[----:B------:R-:W-:Y:S02]  /*9d50*/  IMAD.MOV.U32 R44, RZ, RZ, R50 ;  /* 0x000000ffff2c7224 */ /* 0x000fe400078e0032 */
[C---:B------:R-:W-:Y:S02]  /*9d60*/  IMAD R43, R42.reuse, UR11, R43 ;  /* 0x0000000b2a2b7c24 */ /* 0x040fe4000f8e022b */
[----:B------:R-:W-:-:S04]  /*9d70*/  IMAD.WIDE.U32 R44, R42, UR10, R44 ;  /* 0x0000000a2a2c7c25 */ /* 0x000fc8000f8e002c */
[----:B------:R-:W-:Y:S01]  /*9d80*/  IMAD.IADD R43, R43, 0x1, R45 ;  /* 0x000000012b2b7824 */ /* 0x000fe200078e022d */
[----:B-----5:R-:W-:-:S04]  /*9d90*/  LEA R48, P1, R44, UR12, 0x1 ;  /* 0x0000000c2c307c11 */ /* 0x020fc8000f8208ff */
[----:B------:R-:W-:Y:S02]  /*9da0*/  LEA.HI.X R49, R44, UR13, R43, 0x1, P1 ;  /* 0x0000000d2c317c11 */ /* 0x000fe400088f0c2b */
[----:B---3--:R-:W-:Y:S02]  /*9db0*/  ISETP.GE.AND P2, PT, R242, UR15, PT ;  /* 0x0000000ff2007c0c */ /* 0x008fe4000bf46270 */
[----:B------:R-:W-:-:S11]  /*9dc0*/  ISETP.GE.AND P1, PT, R239, UR15, PT ;  /* 0x0000000fef007c0c */ /* 0x000fd6000bf26270 */
[----:B----4-:R3:W-:Y:S04]  /*9dd0*/  @!P2 STG.E.128 desc[UR32][R48.64], R36 ;  /* 0x000000243000a986 */ /* 0x0107e8000c101d20 */
[----:B-1----:R3:W-:Y:S02]  /*9de0*/  @!P1 STG.E.128 desc[UR32][R48.64+0x80], R32 ;  /* 0x0000802030009986 */ /* 0x0027e4000c101d20 */
.L_x_540:
[----:B------:R-:W-:Y:S05]  /*9df0*/  BSYNC.RECONVERGENT B0 ;  /* 0x0000000000007941 */ /* 0x000fea0003800200 */
.L_x_539:
[----:B---34-:R3:W4:Y:S01]  /*9e00*/  LDS.128 R36, [R6+0xf000] ;  /* 0x00f0000006247984 */ /* 0x0187220000000c00 */
[----:B------:R-:W-:Y:S01]  /*9e10*/  BSSY.RECONVERGENT B0, `(.L_x_541) ;  /* 0x0000012000007945 */ /* 0x000fe20003800200 */
[----:B------:R-:W-:Y:S02]  /*9e20*/  IADD3.X R43, PT, PT, RZ, RZ, RZ, P0, !PT ;  /* 0x000000ffff2b7210 */ /* 0x000fe400007fe4ff */
[----:B-1----:R3:W1:Y:S01]  /*9e30*/  LDS.128 R32, [R6+0x13000] ;  /* 0x0130000006207984 */ /* 0x0026620000000c00 */
[----:B------:R-:W-:Y:S05]  /*9e40*/  @P4 BRA `(.L_x_542) ;  /* 0x0000000000384947 */ /* 0x000fea0003800000 */
[----:B------:R-:W5:Y:S01]  /*9e50*/  LDCU UR15, c[0x0][0x440] ;  /* 0x00008800ff0f77ac */ /* 0x000f620008000800 */
[----:B------:R-:W-:Y:S01]  /*9e60*/  MOV R49, R3 ;  /* 0x0000000300317202 */ /* 0x000fe20000000f00 */
[----:B------:R-:W-:Y:S01]  /*9e70*/  IMAD R44, R43, UR10, RZ ;  /* 0x0000000a2b2c7c24 */ /* 0x000fe2000f8e02ff */
[----:B------:R-:W2:Y:S01]  /*9e80*/  LDCU.64 UR12, c[0x0][0x560] ;  /* 0x0000ac00ff0c77ac */ /* 0x000ea20008000a00 */
[----:B------:R-:W-:Y:S02]  /*9e90*/  IMAD.MOV.U32 R48, RZ, RZ, R50 ;  /* 0x000000ffff307224 */ /* 0x000fe400078e0032 */
[C---:B------:R-:W-:Y:S02]  /*9ea0*/  IMAD R44, R40.reuse, UR11, R44 ;  /* 0x0000000b282c7c24 */ /* 0x040fe4000f8e022c */
[----:B------:R-:W-:-:S04]  /*9eb0*/  IMAD.WIDE.U32 R48, R40, UR10, R48 ;  /* 0x0000000a28307c25 */ /* 0x000fc8000f8e0030 */
[----:B------:R-:W-:Y:S01]  /*9ec0*/  IMAD.IADD R44, R44, 0x1, R49 ;  /* 0x000000012c2c7824 */ /* 0x000fe200078e0231 */
[----:B-----5:R-:W-:Y:S02]  /*9ed0*/  ISETP.GE.AND P1, PT, R242, UR15, PT ;  /* 0x0000000ff2007c0c */ /* 0x020fe4000bf26270 */
[----:B------:R-:W-:Y:S02]  /*9ee0*/  ISETP.GE.AND P0, PT, R239, UR15, PT ;  /* 0x0000000fef007c0c */ /* 0x000fe4000bf06270 */
[----:B--2---:R-:W-:-:S04]  /*9ef0*/  LEA R50, P2, R48, UR12, 0x1 ;  /* 0x0000000c30327c11 */ /* 0x004fc8000f8408ff */
[----:B------:R-:W-:-:S05]  /*9f00*/  LEA.HI.X R51, R48, UR13, R44, 0x1, P2 ;  /* 0x0000000d30337c11 */ /* 0x000fca00090f0c2c */
[----:B----4-:R2:W-:Y:S04]  /*9f10*/  @!P1 STG.E.128 desc[UR32][R50.64], R36 ;  /* 0x0000002432009986 */ /* 0x0105e8000c101d20 */
[----:B-1----:R2:W-:Y:S02]  /*9f20*/  @!P0 STG.E.128 desc[UR32][R50.64+0x80], R32 ;  /* 0x0000802032008986 */ /* 0x0025e4000c101d20 */
.L_x_542:
[----:B------:R-:W-:Y:S05]  /*9f30*/  BSYNC.RECONVERGENT B0 ;  /* 0x0000000000007941 */ /* 0x000fea0003800200 */
.L_x_541:
[----:B-12---:R1:W2:Y:S01]  /*9f40*/  LDS.128 R32, [R6+0x14000] ;  /* 0x0140000006207984 */ /* 0x0062a20000000c00 */
[----:B------:R-:W-:Y:S01]  /*9f50*/  UIMAD UR14, UR14, UR8, URZ ;  /* 0x000000080e0e72a4 */ /* 0x000fe2000f8e02ff */
[----:B------:R-:W-:Y:S01]  /*9f60*/  IADD3 R44, P0, PT, R46, UR16, RZ ;  /* 0x000000102e2c7c10 */ /* 0x000fe2000ff1e0ff */
[----:B------:R-:W-:Y:S01]  /*9f70*/  BSSY.RECONVERGENT B0, `(.L_x_543) ;  /* 0x0000012000007945 */ /* 0x000fe20003800200 */
[----:B----4-:R1:W4:Y:S01]  /*9f80*/  LDS.128 R36, [R6+0x18000] ;  /* 0x0180000006247984 */ /* 0x0103220000000c00 */
[----:B------:R-:W-:-:S06]  /*9f90*/  UIMAD UR14, UR5, UR9, UR14 ;  /* 0x00000009050e72a4 */ /* 0x000fcc000f8e020e */
[----:B------:R-:W-:-:S03]  /*9fa0*/  IADD3.X R45, PT, PT, R0, UR14, R47, P0, !PT ;  /* 0x0000000e002d7c10 */ /* 0x000fc600087fe42f */
[----:B------:R-:W-:-:S04]  /*9fb0*/  IMAD.WIDE.U32 R44, R4, UR20, R44 ;  /* 0x00000014042c7c25 */ /* 0x000fc8000f8e002c */
[----:B------:R-:W-:Y:S01]  /*9fc0*/  IMAD R5, R5, UR20, R45 ;  /* 0x0000001405057c24 */ /* 0x000fe2000f8e022d */
[----:B------:R-:W-:Y:S06]  /*9fd0*/  @P3 BRA `(.L_x_544) ;  /* 0x00000000002c3947 */ /* 0x000fec0003800000 */
[----:B------:R-:W5:Y:S01]  /*9fe0*/  LDCU UR5, c[0x0][0x440] ;  /* 0x00008800ff0577ac */ /* 0x000f620008000800 */
[----:B------:R-:W-:Y:S01]  /*9ff0*/  IMAD.MOV.U32 R4, RZ, RZ, R44 ;  /* 0x000000ffff047224 */ /* 0x000fe200078e002c */
[----:B------:R-:W3:Y:S03]  /*a000*/  LDCU.64 UR10, c[0x0][0x568] ;  /* 0x0000ad00ff0a77ac */ /* 0x000ee60008000a00 */
[----:B------:R-:W-:-:S04]  /*a010*/  IMAD.WIDE.U32 R46, R221, UR8, R4 ;  /* 0x00000008dd2e7c25 */ /* 0x000fc8000f8e0004 */
[----:B------:R-:W-:Y:S01]  /*a020*/  IMAD R221, R221, UR9, R47 ;  /* 0x00000009dddd7c24 */ /* 0x000fe2000f8e022f */
[----:B-----5:R-:W-:Y:S02]  /*a030*/  ISETP.GE.AND P1, PT, R242, UR5, PT ;  /* 0x00000005f2007c0c */ /* 0x020fe4000bf26270 */
[----:B------:R-:W-:Y:S02]  /*a040*/  ISETP.GE.AND P0, PT, R239, UR5, PT ;  /* 0x00000005ef007c0c */ /* 0x000fe4000bf06270 */
[----:B---3--:R-:W-:-:S04]  /*a050*/  LEA R48, P2, R46, UR10, 0x1 ;  /* 0x0000000a2e307c11 */ /* 0x008fc8000f8408ff */
[----:B------:R-:W-:-:S05]  /*a060*/  LEA.HI.X R49, R46, UR11, R221, 0x1, P2 ;  /* 0x0000000b2e317c11 */ /* 0x000fca00090f0cdd */
[----:B--2---:R2:W-:Y:S04]  /*a070*/  @!P1 STG.E.128 desc[UR32][R48.64], R32 ;  /* 0x0000002030009986 */ /* 0x0045e8000c101d20 */
[----:B----4-:R2:W-:Y:S02]  /*a080*/  @!P0 STG.E.128 desc[UR32][R48.64+0x80], R36 ;  /* 0x0000802430008986 */ /* 0x0105e4000c101d20 */
.L_x_544:
[----:B------:R-:W-:Y:S05]  /*a090*/  BSYNC.RECONVERGENT B0 ;  /* 0x0000000000007941 */ /* 0x000fea0003800200 */
.L_x_543:
[----:B------:R-:W-:Y:S04]  /*a0a0*/  BSSY.RECONVERGENT B0, `(.L_x_545) ;  /* 0x0000010000007945 */ /* 0x000fe80003800200 */
[----:B------:R-:W-:Y:S05]  /*a0b0*/  @P6 BRA `(.L_x_546) ;  /* 0x0000000000386947 */ /* 0x000fea0003800000 */
[----:B------:R-:W5:Y:S01]  /*a0c0*/  LDCU UR5, c[0x0][0x440] ;  /* 0x00008800ff0577ac */ /* 0x000f620008000800 */
[----:B------:R-:W-:Y:S01]  /*a0d0*/  IMAD R0, R2, UR8, RZ ;  /* 0x0000000802007c24 */ /* 0x000fe2000f8e02ff */
[----:B------:R-:W-:Y:S01]  /*a0e0*/  MOV R3, R5 ;  /* 0x0000000500037202 */ /* 0x000fe20000000f00 */
[----:B------:R-:W-:Y:S01]  /*a0f0*/  IMAD.MOV.U32 R2, RZ, RZ, R44 ;  /* 0x000000ffff027224 */ /* 0x000fe200078e002c */
[----:B------:R-:W1:Y:S01]  /*a100*/  LDCU.64 UR10, c[0x0][0x568] ;  /* 0x0000ad00ff0a77ac */ /* 0x000e620008000a00 */
[C---:B------:R-:W-:Y:S02]  /*a110*/  IMAD R0, R7.reuse, UR9, R0 ;  /* 0x0000000907007c24 */ /* 0x040fe4000f8e0200 */
[----:B------:R-:W-:-:S04]  /*a120*/  IMAD.WIDE.U32 R2, R7, UR8, R2 ;  /* 0x0000000807027c25 */ /* 0x000fc8000f8e0002 */
[----:B------:R-:W-:Y:S01]  /*a130*/  IMAD.IADD R0, R0, 0x1, R3 ;  /* 0x0000000100007824 */ /* 0x000fe200078e0203 */
[----:B-----5:R-:W-:Y:S02]  /*a140*/  ISETP.GE.AND P1, PT, R242, UR5, PT ;  /* 0x00000005f2007c0c */ /* 0x020fe4000bf26270 */
[----:B------:R-:W-:Y:S02]  /*a150*/  ISETP.GE.AND P0, PT, R239, UR5, PT ;  /* 0x00000005ef007c0c */ /* 0x000fe4000bf06270 */
[----:B-1-3--:R-:W-:-:S04]  /*a160*/  LEA R6, P2, R2, UR10, 0x1 ;  /* 0x0000000a02067c11 */ /* 0x00afc8000f8408ff */
[----:B------:R-:W-:-:S05]  /*a170*/  LEA.HI.X R7, R2, UR11, R0, 0x1, P2 ;  /* 0x0000000b02077c11 */ /* 0x000fca00090f0c00 */
[----:B------:R1:W-:Y:S04]  /*a180*/  @!P1 STG.E.128 desc[UR32][R6.64], R28 ;  /* 0x0000001c06009986 */ /* 0x0003e8000c101d20 */
[----:B------:R1:W-:Y:S02]  /*a190*/  @!P0 STG.E.128 desc[UR32][R6.64+0x80], R16 ;  /* 0x0000801006008986 */ /* 0x0003e4000c101d20 */
.L_x_546:
[----:B------:R-:W-:Y:S05]  /*a1a0*/  BSYNC.RECONVERGENT B0 ;  /* 0x0000000000007941 */ /* 0x000fea0003800200 */
.L_x_545:
[----:B------:R-:W-:Y:S04]  /*a1b0*/  BSSY.RECONVERGENT B0, `(.L_x_547) ;  /* 0x0000010000007945 */ /* 0x000fe80003800200 */
        /* <DEDUP_REMOVED lines=15> */
.L_x_548:
[----:B------:R-:W-:Y:S05]  /*a2b0*/  BSYNC.RECONVERGENT B0 ;  /* 0x0000000000007941 */ /* 0x000fea0003800200 */
.L_x_547:
        /* <DEDUP_REMOVED lines=13> */
[----:B------:R2:W-:Y:S04]  /*a390*/  @!P1 STG.E.128 desc[UR32][R4.64], R20 ;  /* 0x0000001404009986 */ /* 0x0005e8000c101d20 */
[----:B------:R2:W-:Y:S02]  /*a3a0*/  @!P0 STG.E.128 desc[UR32][R4.64+0x80], R8 ;  /* 0x0000800804008986 */ /* 0x0005e4000c101d20 */
.L_x_498:
[----:B------:R-:W-:Y:S05]  /*a3b0*/  BSYNC.RECONVERGENT B1 ;  /* 0x0000000000017941 */ /* 0x000fea0003800200 */
.L_x_468:
[----:B------:R-:W5:Y:S01]  /*a3c0*/  LDCU UR8, c[0x0][0x438] ;  /* 0x00008700ff0877ac */ /* 0x000f620008000800 */
[----:B------:R-:W3:Y:S01]  /*a3d0*/  LDCU UR9, c[0x0][0x370] ;  /* 0x00006e00ff0977ac */ /* 0x000ee20008000800 */
[----:B------:R-:W-:Y:S01]  /*a3e0*/  UMOV UR10, UR19 ;  /* 0x00000013000a7c82 */ /* 0x000fe20008000000 */
[----:B-----5:R-:W-:-:S04]  /*a3f0*/  UIADD3 UR8, UPT, UPT, UR8, 0x7f, URZ ;  /* 0x0000007f08087890 */ /* 0x020fc8000fffe0ff */
[----:B------:R-:W-:Y:S02]  /*a400*/  USHF.R.S32.HI UR5, URZ, 0x1f, UR8 ;  /* 0x0000001fff057899 */ /* 0x000fe40008011408 */
[----:B---3--:R-:W-:Y:S02]  /*a410*/  UIADD3 UR38, UPT, UPT, UR9, UR38, URZ ;  /* 0x0000002609267290 */ /* 0x008fe4000fffe0ff */
[----:B------:R-:W-:-:S04]  /*a420*/  ULEA.HI UR5, UR5, UR8, URZ, 0x7 ;  /* 0x0000000805057291 */ /* 0x000fc8000f8f38ff */
[----:B------:R-:W-:-:S04]  /*a430*/  USHF.R.S32.HI UR5, URZ, 0x7, UR5 ;  /* 0x00000007ff057899 */ /* 0x000fc80008011405 */
[----:B------:R-:W-:-:S09]  /*a440*/  UISETP.GE.AND UP0, UPT, UR38, UR5, UPT ;  /* 0x000000052600728c */ /* 0x000fd2000bf06270 */
[----:B------:R-:W-:Y:S05]  /*a450*/  BRA.U !UP0, `(.L_x_549) ;  /* 0xffffff5d08ac7547 */ /* 0x000fea000b83ffff */
[----:B------:R-:W-:Y:S05]  /*a460*/  EXIT ;  /* 0x000000000000794d */ /* 0x000fea0003800000 */
.L_x_550:
        /* <DEDUP_REMOVED lines=9> */
.L_x_2420:


//--------------------- .text._ZN5flash44flash_bwd_dq_dk_dv_loop_seqk_parallel_kernelI23Flash_bwd_kernel_traitsILi128ELi64ELi128ELi8ELi2ELi4ELi2ELb0ELb0EN7cutlass10bfloat16_tE19Flash_kernel_traitsILi128ELi64ELi128ELi8ES3_EELb0ELb0ELb0ELb0ELb1ELb1ELb0EEEvNS_16Flash_bwd_paramsE --------------------------
	.section	.text._ZN5flash44flash_bwd_dq_dk_dv_loop_seqk_parallel_kernelI23Flash_bwd_kernel_traitsILi128ELi64ELi128ELi8ELi2ELi4ELi2ELb0ELb0EN7cutlass10bfloat16_tE19Flash_kernel_traitsILi128ELi64ELi128ELi8ES3_EELb0ELb0ELb0ELb0ELb1ELb1ELb0EEEvNS_16Flash_bwd_paramsE,"ax",@progbits
	.align	128
        .global         _ZN5flash44flash_bwd_dq_dk_dv_loop_seqk_parallel_kernelI23Flash_bwd_kernel_traitsILi128ELi64ELi128ELi8ELi2ELi4ELi2ELb0ELb0EN7cutlass10bfloat16_tE19Flash_kernel_traitsILi128ELi64ELi128ELi8ES3_EELb0ELb0ELb0ELb0ELb1ELb1ELb0EEEvNS_16Flash_bwd_paramsE
        .type           _ZN5flash44flash_bwd_dq_dk_dv_loop_seqk_parallel_kernelI23Flash_bwd_kernel_traitsILi128ELi64ELi128ELi8ELi2ELi4ELi2ELb0ELb0EN7cutlass10bfloat16_tE19Flash_kernel_traitsILi128ELi64ELi128ELi8ES3_EELb0ELb0ELb0ELb0ELb1ELb1ELb0EEEvNS_16Flash_bwd_paramsE,@function
        .size           _ZN5flash44flash_bwd_dq_dk_dv_loop_seqk_parallel_kernelI23Flash_bwd_kernel_traitsILi128ELi64ELi128ELi8ELi2ELi4ELi2ELb0ELb0EN7cutlass10bfloat16_tE19Flash_kernel_traitsILi128ELi64ELi128ELi8ES3_EELb0ELb0ELb0ELb0ELb1ELb1ELb0EEEvNS_16Flash_bwd_paramsE,(.L_x_2421 - _ZN5flash44flash_bwd_dq_dk_dv_loop_seqk_parallel_kernelI23Flash_bwd_kernel_traitsILi128ELi64ELi128ELi8ELi2ELi4ELi2ELb0ELb0EN7cutlass10bfloat16_tE19Flash_kernel_traitsILi128ELi64ELi128ELi8ES3_EELb0ELb0ELb0ELb0ELb1ELb1ELb0EEEvNS_16Flash_bwd_paramsE)
        .other          _ZN5flash44flash_bwd_dq_dk_dv_loop_seqk_parallel_kernelI23Flash_bwd_kernel_traitsILi128ELi64ELi128ELi8ELi2ELi4ELi2ELb0ELb0EN7cutlass10bfloat16_tE19Flash_kernel_traitsILi128ELi64ELi128ELi8ES3_EELb0ELb0ELb0ELb0ELb1ELb1ELb0EEEvNS_16Flash_bwd_paramsE,@"STO_CUDA_ENTRY STV_DEFAULT"
_ZN5flash44flash_bwd_dq_dk_dv_loop_seqk_parallel_kernelI23Flash_bwd_kernel_traitsILi128ELi64ELi128ELi8ELi2ELi4ELi2ELb0ELb0EN7cutlass10bfloat16_tE19Flash_kernel_traitsILi128ELi64ELi128ELi8ES3_EELb0ELb0ELb0ELb0ELb1ELb1ELb0EEEvNS_16Flash_bwd_paramsE:
.text._ZN5flash44flash_bwd_dq_dk_dv_loop_seqk_parallel_kernelI23Flash_bwd_kernel_traitsILi128ELi64ELi128ELi8ELi2ELi4ELi2ELb0ELb0EN7cutlass10bfloat16_tE19Flash_kernel_traitsILi128ELi64ELi128ELi8ES3_EELb0ELb0ELb0ELb0ELb1ELb1ELb0EEEvNS_16Flash_bwd_paramsE:
        /* <DEDUP_REMOVED lines=10> */
[----:B------:R-:W1:Y:S01]  /*00a0*/  LDCU.64 UR8, c[0x0][0x478] ;  /* 0x00008f00ff0877ac */ /* 0x000e620008000a00 */
[----:B------:R-:W-:Y:S01]  /*00b0*/  S2UR UR24, SR_CgaCtaId ;  /* 0x00000000001879c3 */ /* 0x000fe20000008800 */
[----:B------:R-:W2:Y:S01]  /*00c0*/  LDCU.64 UR10, c[0x0][0x470] ;  /* 0x00008e00ff0a77ac */ /* 0x000ea20008000a00 */
[----:B------:R-:W3:Y:S06]  /*00d0*/  LDCU.64 UR30, c[0x0][0x358] ;  /* 0x00006b00ff1e77ac */ /* 0x000eec0008000a00 */
[----:B------:R-:W4:Y:S01]  /*00e0*/  S2UR UR23, SR_CgaCtaId ;  /* 0x00000000001779c3 */ /* 0x000f220000008800 */
[----:B------:R-:W-:Y:S01]  /*00f0*/  UMOV UR28, URZ ;  /* 0x000000ff001c7c82 */ /* 0x000fe20008000000 */
[----:B------:R-:W-:-:S06]  /*0100*/  UMOV UR29, URZ ;  /* 0x000000ff001d7c82 */ /* 0x000fcc0008000000 */
[----:B------:R-:W3:Y:S01]  /*0110*/  S2UR UR27, SR_CTAID.Y ;  /* 0x00000000001b79c3 */ /* 0x000ee20000002600 */
[----:B-1----:R-:W-:-:S04]  /*0120*/  UISETP.NE.U32.AND UP3, UPT, UR8, URZ, UPT ;  /* 0x000000ff0800728c */ /* 0x002fc8000bf65070 */
[----:B------:R-:W-:Y:S02]  /*0130*/  UISETP.NE.AND.EX UP3, UPT, UR9, URZ, UPT, UP3 ;  /* 0x000000ff0900728c */ /* 0x000fe4000bf65330 */
[----:B--2---:R-:W-:Y:S01]  /*0140*/  UISETP.NE.U32.AND UP4, UPT, UR10, URZ, UPT ;  /* 0x000000ff0a00728c */ /* 0x004fe2000bf85070 */
[----:B------:R-:W1:Y:S03]  /*0150*/  S2UR UR26, SR_CTAID.Z ;  /* 0x00000000001a79c3 */ /* 0x000e660000002700 */
[----:B------:R-:W-:-:S05]  /*0160*/  UISETP.NE.AND.EX UP4, UPT, UR11, URZ, UPT, UP4 ;  /* 0x000000ff0b00728c */ /* 0x000fca000bf85340 */
[----:B------:R-:W2:Y:S01]  /*0170*/  @!UP3 LDCU.64 UR4, c[0x0][0x488] ;  /* 0x00009100ff04b7ac */ /* 0x000ea20008000a00 */
[----:B------:R-:W1:Y:S01]  /*0180*/  S2UR UR22, SR_CTAID.Y ;  /* 0x00000000001679c3 */ /* 0x000e620000002600 */
[----:B------:R-:W5:Y:S07]  /*0190*/  @!UP3 LDCU.64 UR20, c[0x0][0x438] ;  /* 0x00008700ff14b7ac */ /* 0x000f6e0008000a00 */
[----:B------:R-:W1:Y:S01]  /*01a0*/  S2UR UR25, SR_CTAID.Z ;  /* 0x00000000001979c3 */ /* 0x000e620000002700 */
[----:B--2---:R-:W-:-:S03]  /*01b0*/  @!UP3 UISETP.NE.U32.AND UP0, UPT, UR4, URZ, UPT ;  /* 0x000000ff0400b28c */ /* 0x004fc6000bf05070 */
[----:B------:R-:W-:Y:S01]  /*01c0*/  UMOV UR4, 0x400 ;  /* 0x0000040000047882 */ /* 0x000fe20000000000 */
[----:B------:R-:W-:Y:S02]  /*01d0*/  @!UP3 UISETP.NE.AND.EX UP0, UPT, UR5, URZ, UPT, UP0 ;  /* 0x000000ff0500b28c */ /* 0x000fe4000bf05300 */
[----:B----4-:R-:W-:Y:S01]  /*01e0*/  ULEA UR23, UR23, UR4, 0x18 ;  /* 0x0000000417177291 */ /* 0x010fe2000f8ec0ff */
[----:B------:R-:W-:Y:S01]  /*01f0*/  UMOV UR5, 0x400 ;  /* 0x0000040000057882 */ /* 0x000fe20000000000 */
[----:B-----5:R-:W-:Y:S02]  /*0200*/  @!UP3 USEL UR32, UR21, URZ, UP0 ;  /* 0x000000ff1520b287 */ /* 0x020fe40008000000 */
[----:B------:R-:W-:Y:S01]  /*0210*/  ULEA UR24, UR24, UR5, 0x18 ;  /* 0x0000000518187291 */ /* 0x000fe2000f8ec0ff */
[----:B---3--:R-:W-:-:S11]  /*0220*/  UMOV UR21, 0xffffc000 ;  /* 0xffffc00000157882 */ /* 0x008fd60000000000 */
.L_x_558:
[----:B------:R-:W-:Y:S01]  /*0230*/  @UP4 ULEA UR6, UP1, UR27, UR10, 0x2 ;  /* 0x0000000a1b064291 */ /* 0x000fe2000f8210ff */
[----:B------:R-:W-:Y:S01]  /*0240*/  PLOP3.LUT P1, PT, PT, PT, UP4, 0x80, 0x8 ;  /* 0x000000000008781c */ /* 0x000fe20003f2f048 */
[----:B------:R-:W-:Y:S01]  /*0250*/  @UP3 ULEA UR4, UP0, UR27, UR8, 0x2 ;  /* 0x000000081b043291 */ /* 0x000fe2000f8010ff */
[----:B------:R-:W-:Y:S01]  /*0260*/  PLOP3.LUT P0, PT, PT, PT, UP3, 0x80, 0x8 ;  /* 0x000000000008781c */ /* 0x000fe20003f0f038 */
[----:B------:R-:W-:Y:S02]  /*0270*/  @UP4 ULEA.HI.X UR7, UR27, UR11, URZ, 0x2, UP1 ;  /* 0x0000000b1b074291 */ /* 0x000fe400088f14ff */
[----:B------:R-:W-:Y:S01]  /*0280*/  @UP3 ULEA.HI.X UR5, UR27, UR9, URZ, 0x2, UP0 ;  /* 0x000000091b053291 */ /* 0x000fe200080f14ff */
[----:B------:R-:W-:Y:S02]  /*0290*/  IMAD.U32 R2, RZ, RZ, UR6 ;  /* 0x00000006ff027e24 */ /* 0x000fe4000f8e00ff */
[----:B---3--:R-:W-:Y:S02]  /*02a0*/  IMAD.U32 R4, RZ, RZ, UR4 ;  /* 0x00000004ff047e24 */ /* 0x008fe4000f8e00ff */
[----:B------:R-:W-:-:S02]  /*02b0*/  IMAD.U32 R3, RZ, RZ, UR7 ;  /* 0x00000007ff037e24 */ /* 0x000fc4000f8e00ff */
[----:B------:R-:W-:-:S03]  /*02c0*/  IMAD.U32 R5, RZ, RZ, UR5 ;  /* 0x00000005ff057e24 */ /* 0x000fc6000f8e00ff */
[----:B------:R-:W2:Y:S04]  /*02d0*/  @P1 LDG.E R2, desc[UR30][R2.64] ;  /* 0x0000001e02021981 */ /* 0x000ea8000c1e1900 */
[----:B------:R-:W3:Y:S01]  /*02e0*/  @P0 LDG.E R0, desc[UR30][R4.64] ;  /* 0x0000001e04000981 */ /* 0x000ee2000c1e1900 */
[----:B------:R-:W-:Y:S01]  /*02f0*/  UMOV UR42, URZ ;  /* 0x000000ff002a7c82 */ /* 0x000fe20008000000 */
[----:B------:R-:W-:Y:S01]  /*0300*/  USHF.L.U32 UR18, UR33, 0x7, URZ ;  /* 0x0000000721127899 */ /* 0x000fe200080006ff */
[----:B--2---:R-:W-:Y:S02]  /*0310*/  @P1 R2UR UR42, R2 ;  /* 0x00000000022a12ca */ /* 0x004fe400000e0000 */
[----:B---3--:R-:W-:-:S13]  /*0320*/  @P0 R2UR UR4, R0 ;  /* 0x00000000000402ca */ /* 0x008fda00000e0000 */
[----:B------:R-:W-:Y:S02]  /*0330*/  @UP3 UIADD3 UR4, UPT, UPT, UR4, -UR42, URZ ;  /* 0x8000002a04043290 */ /* 0x000fe4000fffe0ff */
[----:B------:R-:W-:-:S04]  /*0340*/  @!UP3 UIADD3 UR4, UPT, UPT, UR32, UR20, -UR42 ;  /* 0x000000142004b290 */ /* 0x000fc8000fffe82a */
[----:B------:R-:W-:-:S09]  /*0350*/  UISETP.GE.AND UP0, UPT, UR18, UR4, UPT ;  /* 0x000000041200728c */ /* 0x000fd2000bf06270 */
[----:B------:R-:W-:Y:S05]  /*0360*/  BRA.U UP0, `(.L_x_551) ;  /* 0x0000006500e47547 */ /* 0x000fea000b800000 */
[----:B------:R-:W2:Y:S01]  /*0370*/  LDC R0, c[0x0][0x3e8] ;  /* 0x0000fa00ff007b82 */ /* 0x000ea20000000800 */
[----:B------:R-:W3:Y:S01]  /*0380*/  S2R R2, SR_CTAID.Z ;  /* 0x0000000000027919 */ /* 0x000ee20000002700 */
[----:B------:R-:W4:Y:S01]  /*0390*/  LDCU.U8 UR4, c[0x0][0x548] ;  /* 0x0000a900ff0477ac */ /* 0x000f220008000000 */
[----:B------:R-:W5:Y:S01]  /*03a0*/  LDCU UR37, c[0x0][0x434] ;  /* 0x00008680ff2577ac */ /* 0x000f620008000800 */
[----:B------:R-:W1:Y:S01]  /*03b0*/  LDCU.U8 UR36, c[0x0][0x5f0] ;  /* 0x0000be00ff2477ac */ /* 0x000e620008000000 */
[----:B------:R-:W-:Y:S02]  /*03c0*/  USHF.L.U32 UR41, UR27, 0x7, URZ ;  /* 0x000000071b297899 */ /* 0x000fe400080006ff */
[----:B----4-:R-:W-:Y:S01]  /*03d0*/  UISETP.NE.AND UP0, UPT, UR4, URZ, UPT ;  /* 0x000000ff0400728c */ /* 0x010fe2000bf05270 */
[----:B--2---:R-:W-:Y:S01]  /*03e0*/  IABS R4, R0 ;  /* 0x0000000000047213 */ /* 0x004fe20000000000 */
[----:B-----5:R-:W-:-:S03]  /*03f0*/  UIADD3 UR5, UPT, UPT, UR37, 0x3f, URZ ;  /* 0x0000003f25057890 */ /* 0x020fc6000fffe0ff */
[----:B------:R-:W2:Y:S01]  /*0400*/  I2F.RP R6, R4 ;  /* 0x0000000400067306 */ /* 0x000ea20000209400 */
[----:B------:R-:W-:-:S05]  /*0410*/  USHF.R.S32.HI UR45, URZ, 0x1f, UR5 ;  /* 0x0000001fff2d7899 */ /* 0x000fca0008011405 */
[----:B------:R-:W1:Y:S01]  /*0420*/  @UP0 LDCU UR44, c[0x0][0x454] ;  /* 0x00008a80ff2c07ac */ /* 0x000e620008000800 */
[----:B---3--:R-:W-:Y:S01]  /*0430*/  IABS R2, R2 ;  /* 0x0000000200027213 */ /* 0x008fe20000000000 */
[----:B------:R-:W3:Y:S01]  /*0440*/  @!UP0 LDCU UR4, c[0x0][0x3e0] ;  /* 0x00007c00ff0487ac */ /* 0x000ee20008000800 */
[----:B------:R-:W-:Y:S01]  /*0450*/  ULEA.HI UR45, UR45, UR5, URZ, 0x6 ;  /* 0x000000052d2d7291 */ /* 0x000fe2000f8f30ff */
[----:B--2---:R-:W2:Y:S03]  /*0460*/  MUFU.RCP R6, R6 ;  /* 0x0000000600067308 */ /* 0x004ea60000001000 */
[----:B------:R-:W-:-:S04]  /*0470*/  USHF.R.S32.HI UR45, URZ, 0x6, UR45 ;  /* 0x00000006ff2d7899 */ /* 0x000fc8000801142d */
[----:B------:R-:W-:Y:S02]  /*0480*/  UIADD3 UR40, UPT, UPT, UR45, -0x1, URZ ;  /* 0xffffffff2d287890 */ /* 0x000fe4000fffe0ff */
[----:B-1----:R-:W-:Y:S02]  /*0490*/  @UP0 UIMAD UR44, UR26, UR44, URZ ;  /* 0x0000002c1a2c02a4 */ /* 0x002fe4000f8e02ff */
[----:B---3--:R-:W-:Y:S02]  /*04a0*/  @!UP0 UIMAD UR4, UR27, UR4, UR26 ;  /* 0x000000041b0482a4 */ /* 0x008fe4000f8e021a */
[----:B------:R-:W-:Y:S02]  /*04b0*/  @UP0 UIMAD UR44, UR27, UR37, UR44 ;  /* 0x000000251b2c02a4 */ /* 0x000fe4000f8e022c */
[----:B------:R-:W-:Y:S01]  /*04c0*/  @!UP0 UIMAD UR44, UR4, UR37, URZ ;  /* 0x00000025042c82a4 */ /* 0x000fe2000f8e02ff */
[----:B--2---:R-:W-:-:S04]  /*04d0*/  VIADD R6, R6, 0xffffffe ;  /* 0x0ffffffe06067836 */ /* 0x004fc80000000000 */
        /* <DEDUP_REMOVED lines=14> */
[----:B------:R-:W-:-:S04]  /*05c0*/  LOP3.LUT R2, R0, UR26, RZ, 0x3c, !PT ;  /* 0x0000001a00027c12 */ /* 0x000fc8000f8e3cff */
[----:B------:R-:W-:-:S07]  /*05d0*/  ISETP.GE.AND P0, PT, R2, RZ, PT ;  /* 0x000000ff0200720c */ /* 0x000fce0003f06270 */
[----:B------:R-:W-:-:S06]  /*05e0*/  @P2 VIADD R28, R28, 0x1 ;  /* 0x000000011c1c2836 */ /* 0x000fcc0000000000 */
[----:B------:R-:W-:Y:S02]  /*05f0*/  @!P0 IADD3 R28, PT, PT, -R28, RZ, RZ ;  /* 0x000000ff1c1c8210 */ /* 0x000fe40007ffe1ff */
[----:B------:R-:W-:-:S04]  /*0600*/  @!P1 LOP3.LUT R28, RZ, R0, RZ, 0x33, !PT ;  /* 0x00000000ff1c9212 */ /* 0x000fc800078e33ff */
[----:B------:R-:W-:Y:S01]  /*0610*/  SHF.R.S32.HI R6, RZ, 0x1f, R28 ;  /* 0x0000001fff067819 */ /* 0x000fe2000001141c */
[----:B------:R-:W-:Y:S06]  /*0620*/  BRA.U !UP0, `(.L_x_552) ;  /* 0x00000001081c7547 */ /* 0x000fec000b800000 */
[----:B------:R-:W1:Y:S01]  /*0630*/  LDCU UR5, c[0x0][0x430] ;  /* 0x00008600ff0577ac */ /* 0x000e620008000800 */
[----:B------:R-:W1:Y:S01]  /*0640*/  LDCU UR4, c[0x0][0x454] ;  /* 0x00008a80ff0477ac */ /* 0x000e620008000800 */
[----:B------:R-:W2:Y:S01]  /*0650*/  LDCU UR43, c[0x0][0x444] ;  /* 0x00008880ff2b77ac */ /* 0x000ea20008000800 */
[----:B-1----:R-:W-:Y:S02]  /*0660*/  ULEA UR4, UR5, UR4, 0x7 ;  /* 0x0000000405047291 */ /* 0x002fe4000f8e38ff */
[----:B--2---:R-:W-:-:S04]  /*0670*/  UIMAD UR39, UR27, UR43, UR41 ;  /* 0x0000002b1b2772a4 */ /* 0x004fc8000f8e0229 */
[----:B------:R-:W-:Y:S01]  /*0680*/  UIMAD UR39, UR4, UR26, UR39 ;  /* 0x0000001a042772a4 */ /* 0x000fe2000f8e0227 */
[----:B------:R-:W-:Y:S11]  /*0690*/  BRA `(.L_x_553) ;  /* 0x0000000000107947 */ /* 0x000ff60003800000 */
.L_x_552:
[----:B------:R-:W1:Y:S01]  /*06a0*/  LDCU UR39, c[0x0][0x3e0] ;  /* 0x00007c00ff2777ac */ /* 0x000e620008000800 */
[----:B------:R-:W2:Y:S01]  /*06b0*/  LDCU UR43, c[0x0][0x444] ;  /* 0x00008880ff2b77ac */ /* 0x000ea20008000800 */
[----:B-1----:R-:W-:-:S04]  /*06c0*/  UIMAD UR39, UR27, UR39, UR26 ;  /* 0x000000271b2772a4 */ /* 0x002fc8000f8e021a */
[----:B--2---:R-:W-:-:S12]  /*06d0*/  UIMAD UR39, UR39, UR43, URZ ;  /* 0x0000002b272772a4 */ /* 0x004fd8000f8e02ff */
.L_x_553:
[----:B------:R-:W1:Y:S01]  /*06e0*/  S2R R210, SR_TID.X ;  /* 0x0000000000d27919 */ /* 0x000e620000002100 */
[----:B------:R-:W2:Y:S01]  /*06f0*/  LDCU.64 UR16, c[0x0][0x588] ;  /* 0x0000b100ff1077ac */ /* 0x000ea20008000a00 */
[----:B------:R-:W-:Y:S01]  /*0700*/  IMAD.MOV.U32 R11, RZ, RZ, RZ ;  /* 0x000000ffff0b7224 */ /* 0x000fe200078e00ff */
[----:B------:R-:W-:Y:S02]  /*0710*/  CS2R R158, SRZ ;  /* 0x00000000009e7805 */ /* 0x000fe4000001ff00 */
[----:B------:R-:W-:Y:S01]  /*0720*/  CS2R R156, SRZ ;  /* 0x00000000009c7805 */ /* 0x000fe2000001ff00 */
[----:B------:R-:W3:Y:S01]  /*0730*/  LDCU.64 UR14, c[0x0][0x3b8] ;  /* 0x00007700ff0e77ac */ /* 0x000ee20008000a00 */
[----:B------:R-:W-:Y:S02]  /*0740*/  CS2R R162, SRZ ;  /* 0x0000000000a27805 */ /* 0x000fe4000001ff00 */
[----:B------:R-:W-:Y:S02]  /*0750*/  CS2R R160, SRZ ;  /* 0x0000000000a07805 */ /* 0x000fe4000001ff00 */
[----:B------:R-:W-:Y:S01]  /*0760*/  CS2R R154, SRZ ;  /* 0x00000000009a7805 */ /* 0x000fe2000001ff00 */
[----:B------:R-:W4:Y:S01]  /*0770*/  LDCU.64 UR6, c[0x0][0x3c0] ;  /* 0x00007800ff0677ac */ /* 0x000f220008000a00 */
[----:B------:R-:W-:-:S02]  /*0780*/  CS2R R152, SRZ ;  /* 0x0000000000987805 */ /* 0x000fc4000001ff00 */
[----:B------:R-:W-:Y:S02]  /*0790*/  CS2R R150, SRZ ;  /* 0x0000000000967805 */ /* 0x000fe4000001ff00 */
[----:B------:R-:W-:Y:S01]  /*07a0*/  CS2R R148, SRZ ;  /* 0x0000000000947805 */ /* 0x000fe2000001ff00 */
[----:B------:R-:W-:Y:S01]  /*07b0*/  USHF.R.S32.HI UR46, URZ, 0x1f, UR42 ;  /* 0x0000001fff2e7899 */ /* 0x000fe2000801142a */
[----:B------:R-:W-:Y:S01]  /*07c0*/  CS2R R142, SRZ ;  /* 0x00000000008e7805 */ /* 0x000fe2000001ff00 */
[----:B------:R-:W-:Y:S01]  /*07d0*/  UIADD3 UR19, UP0, UPT, UR18, UR42, URZ ;  /* 0x0000002a12137290 */ /* 0x000fe2000ff1e0ff */
[----:B------:R-:W-:Y:S01]  /*07e0*/  CS2R R140, SRZ ;  /* 0x00000000008c7805 */ /* 0x000fe2000001ff00 */
[----:B------:R-:W5:Y:S01]  /*07f0*/  LDCU.64 UR4, c[0x0][0x3a8] ;  /* 0x00007500ff0477ac */ /* 0x000f620008000a00 */
[----:B------:R-:W-:Y:S01]  /*0800*/  CS2R R146, SRZ ;  /* 0x0000000000927805 */ /* 0x000fe2000001ff00 */
[----:B--2---:R-:W-:Y:S01]  /*0810*/  IMAD.U32 R12, RZ, RZ, UR16 ;  /* 0x00000010ff0c7e24 */ /* 0x004fe2000f8e00ff */
[----:B------:R-:W-:Y:S01]  /*0820*/  CS2R R144, SRZ ;  /* 0x0000000000907805 */ /* 0x000fe2000001ff00 */
[----:B------:R-:W-:Y:S01]  /*0830*/  ULEA.HI.X.SX32 UR46, UR18, UR46, 0x1, UP0 ;  /* 0x0000002e122e7291 */ /* 0x000fe200080f0eff */
[----:B------:R-:W-:Y:S01]  /*0840*/  IMAD.U32 R32, RZ, RZ, UR17 ;  /* 0x00000011ff207e24 */ /* 0x000fe2000f8e00ff */
[----:B------:R-:W2:Y:S01]  /*0850*/  LDCU UR34, c[0x0][0x3e0] ;  /* 0x00007c00ff2277ac */ /* 0x000ea20008000800 */
[----:B---3--:R-:W-:Y:S01]  /*0860*/  IMAD.U32 R14, RZ, RZ, UR14 ;  /* 0x0000000eff0e7e24 */ /* 0x008fe2000f8e00ff */
[----:B------:R-:W-:-:S02]  /*0870*/  CS2R R138, SRZ ;  /* 0x00000000008a7805 */ /* 0x000fc4000001ff00 */
[----:B------:R-:W-:Y:S01]  /*0880*/  CS2R R136, SRZ ;  /* 0x0000000000887805 */ /* 0x000fe2000001ff00 */
[----:B------:R-:W-:Y:S01]  /*0890*/  UIMAD UR16, UR46, UR14, URZ ;  /* 0x0000000e2e1072a4 */ /* 0x000fe2000f8e02ff */
[----:B----4-:R-:W-:Y:S01]  /*08a0*/  IMAD.U32 R4, RZ, RZ, UR6 ;  /* 0x00000006ff047e24 */ /* 0x010fe2000f8e00ff */
[----:B------:R-:W-:Y:S01]  /*08b0*/  UIMAD UR46, UR46, UR6, URZ ;  /* 0x000000062e2e72a4 */ /* 0x000fe2000f8e02ff */
[----:B------:R-:W-:Y:S01]  /*08c0*/  CS2R R134, SRZ ;  /* 0x0000000000867805 */ /* 0x000fe2000001ff00 */
[----:B------:R-:W2:Y:S01]  /*08d0*/  LDCU UR35, c[0x0][0x44c] ;  /* 0x00008980ff2377ac */ /* 0x000ea20008000800 */
[----:B-1----:R-:W-:Y:S01]  /*08e0*/  IMAD.SHL.U32 R242, R210, 0x8, RZ ;  /* 0x00000008d2f27824 */ /* 0x002fe200078e00ff */
[--C-:B------:R-:W-:Y:S02]  /*08f0*/  SHF.R.U32.HI R3, RZ, 0x5, R210.reuse ;  /* 0x00000005ff037819 */ /* 0x100fe400000116d2 */
[----:B------:R-:W-:Y:S01]  /*0900*/  CS2R R132, SRZ ;  /* 0x0000000000847805 */ /* 0x000fe2000001ff00 */
[----:B------:R-:W-:Y:S01]  /*0910*/  UIMAD UR46, UR19, UR7, UR46 ;  /* 0x00000007132e72a4 */ /* 0x000fe2000f8e022e */
[--C-:B------:R-:W-:Y:S01]  /*0920*/  SHF.R.U32.HI R0, RZ, 0x2, R210.reuse ;  /* 0x00000002ff007819 */ /* 0x100fe200000116d2 */
[----:B------:R-:W1:Y:S01]  /*0930*/  LDCU.64 UR12, c[0x0][0x3a0] ;  /* 0x00007400ff0c77ac */ /* 0x000e620008000a00 */
[----:B------:R-:W-:Y:S01]  /*0940*/  LOP3.LUT R217, R242, 0x38, RZ, 0xc0, !PT ;  /* 0x00000038f2d97812 */ /* 0x000fe200078ec0ff */
[----:B------:R-:W-:Y:S01]  /*0950*/  IMAD.SHL.U32 R2, R3, 0x10, RZ ;  /* 0x0000001003027824 */ /* 0x000fe200078e00ff */
[----:B------:R-:W-:Y:S01]  /*0960*/  LOP3.LUT R8, R210, 0x1f, RZ, 0xc0, !PT ;  /* 0x0000001fd2087812 */ /* 0x000fe200078ec0ff */
[----:B------:R-:W-:Y:S01]  /*0970*/  UIMAD UR16, UR19, UR15, UR16 ;  /* 0x0000000f131072a4 */ /* 0x000fe2000f8e0210 */
[----:B------:R-:W-:Y:S01]  /*0980*/  SHF.R.U32.HI R221, RZ, 0x3, R210 ;  /* 0x00000003ffdd7819 */ /* 0x000fe200000116d2 */
[----:B------:R-:W-:Y:S01]  /*0990*/  IMAD.MOV.U32 R10, RZ, RZ, R217 ;  /* 0x000000ffff0a7224 */ /* 0x000fe200078e00d9 */
[----:B------:R-:W-:Y:S01]  /*09a0*/  LOP3.LUT R2, R2, 0x10, RZ, 0xc0, !PT ;  /* 0x0000001002027812 */ /* 0x000fe200078ec0ff */
[----:B------:R-:W-:Y:S01]  /*09b0*/  USHF.L.U32 UR17, UR14, 0x6, URZ ;  /* 0x000000060e117899 */ /* 0x000fe200080006ff */
[----:B------:R-:W-:Y:S01]  /*09c0*/  CS2R R126, SRZ ;  /* 0x00000000007e7805 */ /* 0x000fe2000001ff00 */
[----:B------:R-:W-:Y:S01]  /*09d0*/  IMAD.WIDE.U32 R4, R4, UR19, R10 ;  /* 0x0000001304047c25 */ /* 0x000fe2000f8e000a */
[----:B------:R-:W-:Y:S01]  /*09e0*/  LOP3.LUT R0, R2, 0x7, R0, 0xf8, !PT ;  /* 0x0000000702007812 */ /* 0x000fe200078ef800 */
[----:B--2---:R-:W-:Y:S01]  /*09f0*/  UIMAD UR38, UR34, UR35, URZ ;  /* 0x00000023222672a4 */ /* 0x004fe2000f8e02ff */
[----:B------:R-:W-:Y:S01]  /*0a00*/  CS2R R124, SRZ ;  /* 0x00000000007c7805 */ /* 0x000fe2000001ff00 */
[----:B------:R-:W-:Y:S01]  /*0a10*/  IMAD.WIDE.U32 R14, R14, UR19, R10 ;  /* 0x000000130e0e7c25 */ /* 0x000fe2000f8e000a */
[----:B------:R-:W2:Y:S01]  /*0a20*/  LDCU.64 UR18, c[0x0][0x3d0] ;  /* 0x00007a00ff1277ac */ /* 0x000ea20008000a00 */
[----:B------:R-:W-:-:S02]  /*0a30*/  CS2R R130, SRZ ;  /* 0x0000000000827805 */ /* 0x000fc4000001ff00 */
[----:B------:R-:W-:Y:S01]  /*0a40*/  CS2R R128, SRZ ;  /* 0x0000000000807805 */ /* 0x000fe2000001ff00 */
[----:B------:R-:W-:Y:S01]  /*0a50*/  IMAD.WIDE.U32 R12, R12, UR27, R10 ;  /* 0x0000001b0c0c7c25 */ /* 0x000fe2000f8e000a */
[----:B------:R-:W-:Y:S01]  /*0a60*/  ULEA UR45, UR45, 0xffffffc0, 0x6 ;  /* 0xffffffc02d2d7891 */ /* 0x000fe2000f8e30ff */
[----:B------:R-:W-:Y:S01]  /*0a70*/  CS2R R122, SRZ ;  /* 0x00000000007a7805 */ /* 0x000fe2000001ff00 */
[----:B------:R-:W-:Y:S01]  /*0a80*/  ULEA UR44, UR40, UR44, 0x6 ;  /* 0x0000002c282c7291 */ /* 0x000fe2000f8e30ff */
[----:B------:R-:W-:Y:S01]  /*0a90*/  VIADD R5, R5, UR46 ;  /* 0x0000002e05057c36 */ /* 0x000fe20008000000 */
[----:B------:R-:W-:Y:S01]  /*0aa0*/  USHF.R.S32.HI UR46, URZ, 0x1f, UR45 ;  /* 0x0000001fff2e7899 */ /* 0x000fe2000801142d */
[----:B-----5:R-:W-:Y:S01]  /*0ab0*/  IMAD.U32 R10, RZ, RZ, UR4 ;  /* 0x00000004ff0a7e24 */ /* 0x020fe2000f8e00ff */
[----:B------:R-:W-:Y:S01]  /*0ac0*/  ULEA UR39, UR40, UR39, 0x6 ;  /* 0x0000002728277291 */ /* 0x000fe2000f8e30ff */
[----:B------:R-:W-:Y:S01]  /*0ad0*/  VIADD R15, R15, UR16 ;  /* 0x000000100f0f7c36 */ /* 0x000fe20008000000 */
[----:B------:R-:W-:Y:S01]  /*0ae0*/  USHF.L.U64.HI UR16, UR14, 0x6, UR15 ;  /* 0x000000060e107899 */ /* 0x000fe2000801020f */
[----:B------:R-:W-:Y:S01]  /*0af0*/  IMAD.WIDE.U32 R10, R10, UR27, R4 ;  /* 0x0000001b0a0a7c25 */ /* 0x000fe2000f8e0004 */
[----:B------:R-:W-:-:S02]  /*0b00*/  CS2R R120, SRZ ;  /* 0x0000000000787805 */ /* 0x000fc4000001ff00 */
[----:B------:R-:W-:Y:S02]  /*0b10*/  CS2R R118, SRZ ;  /* 0x0000000000767805 */ /* 0x000fe4000001ff00 */
[----:B------:R-:W-:Y:S01]  /*0b20*/  CS2R R116, SRZ ;  /* 0x0000000000747805 */ /* 0x000fe2000001ff00 */
[----:B------:R-:W-:Y:S01]  /*0b30*/  IMAD.U32 R4, RZ, RZ, UR5 ;  /* 0x00000005ff047e24 */ /* 0x000fe2000f8e00ff */
[----:B------:R-:W3:Y:S01]  /*0b40*/  LDCU.64 UR4, c[0x0][0x3d8] ;  /* 0x00007b00ff0477ac */ /* 0x000ee20008000a00 */
[----:B-1----:R-:W-:Y:S01]  /*0b50*/  IMAD.U32 R2, RZ, RZ, UR12 ;  /* 0x0000000cff027e24 */ /* 0x002fe2000f8e00ff */
[----:B------:R-:W-:Y:S01]  /*0b60*/  CS2R R110, SRZ ;  /* 0x00000000006e7805 */ /* 0x000fe2000001ff00 */
[----:B------:R-:W-:Y:S01]  /*0b70*/  IMAD R8, R3, UR38, R8 ;  /* 0x0000002603087c24 */ /* 0x000fe2000f8e0208 */
[----:B------:R-:W-:Y:S01]  /*0b80*/  CS2R R108, SRZ ;  /* 0x00000000006c7805 */ /* 0x000fe2000001ff00 */
[----:B------:R-:W-:Y:S01]  /*0b90*/  IMAD.WIDE.U32 R2, R2, UR27, R14 ;  /* 0x0000001b02027c25 */ /* 0x000fe2000f8e000e */
[----:B------:R-:W-:-:S02]  /*0ba0*/  CS2R R114, SRZ ;  /* 0x0000000000727805 */ /* 0x000fc4000001ff00 */
[----:B------:R-:W-:Y:S02]  /*0bb0*/  CS2R R112, SRZ ;  /* 0x0000000000707805 */ /* 0x000fe4000001ff00 */
[----:B------:R-:W-:Y:S01]  /*0bc0*/  CS2R R106, SRZ ;  /* 0x00000000006a7805 */ /* 0x000fe2000001ff00 */
[----:B------:R-:W-:Y:S01]  /*0bd0*/  IMAD.U32 R30, RZ, RZ, UR13 ;  /* 0x0000000dff1e7e24 */ /* 0x000fe2000f8e00ff */
[----:B------:R-:W1:Y:S01]  /*0be0*/  LDCU.64 UR12, c[0x0][0x398] ;  /* 0x00007300ff0c77ac */ /* 0x000e620008000a00 */
[----:B------:R-:W-:Y:S01]  /*0bf0*/  IMAD R5, R4, UR27, R11 ;  /* 0x0000001b04057c24 */ /* 0x000fe2000f8e020b */
[----:B------:R-:W-:Y:S01]  /*0c00*/  CS2R R104, SRZ ;  /* 0x0000000000687805 */ /* 0x000fe2000001ff00 */
[----:B------:R-:W-:Y:S01]  /*0c10*/  IMAD R31, R30, UR27, R3 ;  /* 0x0000001b1e1f7c24 */ /* 0x000fe2000f8e0203 */
[----:B------:R-:W-:Y:S01]  /*0c20*/  CS2R R102, SRZ ;  /* 0x0000000000667805 */ /* 0x000fe2000001ff00 */
[----:B------:R-:W-:Y:S01]  /*0c30*/  IMAD.MOV.U32 R30, RZ, RZ, R2 ;  /* 0x000000ffff1e7224 */ /* 0x000fe200078e0002 */
[----:B------:R-:W-:Y:S01]  /*0c40*/  CS2R R100, SRZ ;  /* 0x0000000000647805 */ /* 0x000fe2000001ff00 */
[C---:B--2---:R-:W-:Y:S01]  /*0c50*/  IMAD R2, R6.reuse, UR18, RZ ;  /* 0x0000001206027c24 */ /* 0x044fe2000f8e02ff */
[----:B------:R-:W-:Y:S01]  /*0c60*/  CS2R R94, SRZ ;  /* 0x00000000005e7805 */ /* 0x000fe2000001ff00 */
[----:B------:R-:W-:Y:S01]  /*0c70*/  IMAD.MOV.U32 R4, RZ, RZ, R10 ;  /* 0x000000ffff047224 */ /* 0x000fe200078e000a */
[----:B------:R-:W-:Y:S01]  /*0c80*/  CS2R R92, SRZ ;  /* 0x00000000005c7805 */ /* 0x000fe2000001ff00 */
[----:B---3--:R-:W-:Y:S01]  /*0c90*/  IMAD R6, R6, UR4, RZ ;  /* 0x0000000406067c24 */ /* 0x008fe2000f8e02ff */
[----:B------:R-:W-:Y:S01]  /*0ca0*/  CS2R R98, SRZ ;  /* 0x0000000000627805 */ /* 0x000fe2000001ff00 */
[----:B------:R-:W-:Y:S01]  /*0cb0*/  IMAD R33, R32, UR27, R13 ;  /* 0x0000001b20217c24 */ /* 0x000fe2000f8e020d */
[----:B------:R-:W-:Y:S01]  /*0cc0*/  CS2R R96, SRZ ;  /* 0x0000000000607805 */ /* 0x000fe2000001ff00 */
[C---:B------:R-:W-:Y:S01]  /*0cd0*/  IMAD R2, R28.reuse, UR19, R2 ;  /* 0x000000131c027c24 */ /* 0x040fe2000f8e0202 */
[----:B------:R-:W-:Y:S01]  /*0ce0*/  CS2R R90, SRZ ;  /* 0x00000000005a7805 */ /* 0x000fe2000001ff00 */
[----:B------:R-:W-:Y:S01]  /*0cf0*/  IMAD.WIDE.U32 R30, R28, UR18, R30 ;  /* 0x000000121c1e7c25 */ /* 0x000fe2000f8e001e */
[----:B------:R-:W2:Y:S01]  /*0d00*/  LDCU.64 UR18, c[0x0][0x3c8] ;  /* 0x00007900ff1277ac */ /* 0x000ea20008000a00 */
[----:B------:R-:W-:-:S02]  /*0d10*/  CS2R R88, SRZ ;  /* 0x0000000000587805 */ /* 0x000fc4000001ff00 */
[----:B------:R-:W-:Y:S01]  /*0d20*/  CS2R R86, SRZ ;  /* 0x0000000000567805 */ /* 0x000fe2000001ff00 */
[C---:B------:R-:W-:Y:S01]  /*0d30*/  IMAD R6, R28.reuse, UR5, R6 ;  /* 0x000000051c067c24 */ /* 0x040fe2000f8e0206 */
[----:B------:R-:W-:Y:S01]  /*0d40*/  USHF.L.U32 UR5, UR6, 0x6, URZ ;  /* 0x0000000606057899 */ /* 0x000fe200080006ff */
[----:B------:R-:W-:Y:S01]  /*0d50*/  IMAD.MOV.U32 R32, RZ, RZ, R12 ;  /* 0x000000ffff207224 */ /* 0x000fe200078e000c */
[----:B------:R-:W-:Y:S01]  /*0d60*/  CS2R R84, SRZ ;  /* 0x0000000000547805 */ /* 0x000fe2000001ff00 */
[----:B------:R-:W-:Y:S01]  /*0d70*/  IMAD.WIDE.U32 R28, R28, UR4, R4 ;  /* 0x000000041c1c7c25 */ /* 0x000fe2000f8e0004 */
[----:B------:R-:W-:Y:S01]  /*0d80*/  USHF.L.U64.HI UR4, UR14, 0x5, UR15 ;  /* 0x000000050e047899 */ /* 0x000fe2000801020f */
[----:B------:R-:W3:Y:S01]  /*0d90*/  LDC.64 R4, c[0x0][0x3b0] ;  /* 0x0000ec00ff047b82 */ /* 0x000ee20000000a00 */
[----:B------:R-:W-:Y:S01]  /*0da0*/  CS2R R78, SRZ ;  /* 0x00000000004e7805 */ /* 0x000fe2000001ff00 */
[----:B------:R-:W-:Y:S01]  /*0db0*/  IMAD.U32 R13, RZ, RZ, UR16 ;  /* 0x00000010ff0d7e24 */ /* 0x000fe2000f8e00ff */
[----:B------:R-:W-:Y:S01]  /*0dc0*/  USHF.L.U32 UR16, UR14, 0x5, URZ ;  /* 0x000000050e107899 */ /* 0x000fe200080006ff */
[----:B------:R-:W-:Y:S01]  /*0dd0*/  IMAD.U32 R12, RZ, RZ, UR17 ;  /* 0x00000011ff0c7e24 */ /* 0x000fe2000f8e00ff */
[----:B------:R-:W-:Y:S01]  /*0de0*/  USHF.L.U64.HI UR17, UR6, 0x6, UR7 ;  /* 0x0000000606117899 */ /* 0x000fe20008010207 */
[C---:B------:R-:W-:Y:S01]  /*0df0*/  IMAD R21, R221.reuse, UR15, RZ ;  /* 0x0000000fdd157c24 */ /* 0x040fe2000f8e02ff */
[----:B------:R-:W-:Y:S01]  /*0e00*/  USHF.L.U64.HI UR15, UR6, 0x5, UR7 ;  /* 0x00000005060f7899 */ /* 0x000fe20008010207 */
[----:B------:R-:W-:Y:S01]  /*0e10*/  IMAD.U32 R14, RZ, RZ, UR5 ;  /* 0x00000005ff0e7e24 */ /* 0x000fe2000f8e00ff */
[----:B------:R-:W-:Y:S01]  /*0e20*/  USHF.L.U32 UR5, UR6, 0x5, URZ ;  /* 0x0000000506057899 */ /* 0x000fe200080006ff */
[----:B------:R-:W-:Y:S01]  /*0e30*/  IMAD.U32 R16, RZ, RZ, UR16 ;  /* 0x00000010ff107e24 */ /* 0x000fe2000f8e00ff */
[----:B------:R-:W-:Y:S01]  /*0e40*/  CS2R R76, SRZ ;  /* 0x00000000004c7805 */ /* 0x000fe2000001ff00 */
[----:B------:R-:W-:Y:S01]  /*0e50*/  IMAD.U32 R15, RZ, RZ, UR17 ;  /* 0x00000011ff0f7e24 */ /* 0x000fe2000f8e00ff */
[----:B------:R-:W-:Y:S01]  /*0e60*/  CS2R R82, SRZ ;  /* 0x0000000000527805 */ /* 0x000fe2000001ff00 */
[----:B------:R-:W-:Y:S01]  /*0e70*/  IMAD.U32 R17, RZ, RZ, UR4 ;  /* 0x00000004ff117e24 */ /* 0x000fe2000f8e00ff */
[----:B------:R-:W-:Y:S01]  /*0e80*/  CS2R R80, SRZ ;  /* 0x0000000000507805 */ /* 0x000fe2000001ff00 */
[----:B------:R-:W-:Y:S01]  /*0e90*/  IMAD.WIDE.U32 R12, R221, UR14, R12 ;  /* 0x0000000edd0c7c25 */ /* 0x000fe2000f8e000c */
[----:B------:R-:W-:-:S02]  /*0ea0*/  CS2R R74, SRZ ;  /* 0x00000000004a7805 */ /* 0x000fc4000001ff00 */
[----:B------:R-:W-:Y:S02]  /*0eb0*/  CS2R R72, SRZ ;  /* 0x0000000000487805 */ /* 0x000fe4000001ff00 */
[----:B------:R-:W-:Y:S01]  /*0ec0*/  CS2R R70, SRZ ;  /* 0x0000000000467805 */ /* 0x000fe2000001ff00 */
[C---:B------:R-:W-:Y:S01]  /*0ed0*/  IMAD R20, R221.reuse, UR7, RZ ;  /* 0x00000007dd147c24 */ /* 0x040fe2000f8e02ff */
[C---:B------:R-:W-:Y:S01]  /*0ee0*/  IADD3 R9, P6, PT, R30.reuse, R12, RZ ;  /* 0x0000000c1e097210 */ /* 0x040fe20007fde0ff */
[C---:B------:R-:W-:Y:S01]  /*0ef0*/  IMAD.WIDE.U32 R14, R221.reuse, UR6, R14 ;  /* 0x00000006dd0e7c25 */ /* 0x040fe2000f8e000e */
[----:B------:R-:W-:Y:S01]  /*0f00*/  IADD3 R12, P5, P4, R30, UR16, R12 ;  /* 0x000000101e0c7c10 */ /* 0x000fe2000fcbe00c */
[----:B------:R-:W4:Y:S01]  /*0f10*/  LDCU.64 UR16, c[0x0][0x388] ;  /* 0x00007100ff1077ac */ /* 0x000f220008000a00 */
[----:B------:R-:W-:Y:S01]  /*0f20*/  CS2R R68, SRZ ;  /* 0x0000000000447805 */ /* 0x000fe2000001ff00 */
[----:B------:R-:W-:Y:S01]  /*0f30*/  IMAD.WIDE.U32 R16, R221, UR14, R16 ;  /* 0x0000000edd107c25 */ /* 0x000fe2000f8e0010 */
[----:B------:R-:W-:-:S02]  /*0f40*/  IADD3 R23, P2, PT, R28, R14, RZ ;  /* 0x0000000e1c177210 */ /* 0x000fc40007f5e0ff */
[----:B------:R-:W-:Y:S02]  /*0f50*/  CS2R R62, SRZ ;  /* 0x00000000003e7805 */ /* 0x000fe4000001ff00 */
[----:B------:R-:W-:Y:S01]  /*0f60*/  IADD3 R25, P1, P0, R28, UR5, R14 ;  /* 0x000000051c197c10 */ /* 0x000fe2000f83e00e */
[----:B------:R-:W-:Y:S01]  /*0f70*/  IMAD.U32 R18, RZ, RZ, UR5 ;  /* 0x00000005ff127e24 */ /* 0x000fe2000f8e00ff */
[----:B------:R-:W-:Y:S01]  /*0f80*/  CS2R R60, SRZ ;  /* 0x00000000003c7805 */ /* 0x000fe2000001ff00 */
[----:B------:R-:W-:Y:S01]  /*0f90*/  IMAD.U32 R19, RZ, RZ, UR15 ;  /* 0x0000000fff137e24 */ /* 0x000fe2000f8e00ff */
[----:B------:R-:W-:Y:S01]  /*0fa0*/  CS2R R66, SRZ ;  /* 0x0000000000427805 */ /* 0x000fe2000001ff00 */
[----:B------:R-:W-:Y:S01]  /*0fb0*/  IMAD.IADD R24, R20, 0x1, R15 ;  /* 0x0000000114187824 */ /* 0x000fe200078e020f */
[----:B------:R-:W-:Y:S01]  /*0fc0*/  IADD3 R15, P3, PT, R30, R16, RZ ;  /* 0x000000101e0f7210 */ /* 0x000fe20007f7e0ff */
[----:B------:R-:W-:Y:S01]  /*0fd0*/  IMAD.IADD R31, R31, 0x1, R2 ;  /* 0x000000011f1f7824 */ /* 0x000fe200078e0202 */
[----:B------:R-:W-:Y:S01]  /*0fe0*/  CS2R R64, SRZ ;  /* 0x0000000000407805 */ /* 0x000fe2000001ff00 */
[----:B------:R-:W-:Y:S01]  /*0ff0*/  IMAD.WIDE.U32 R2, R221, UR6, R18 ;  /* 0x00000006dd027c25 */ /* 0x000fe2000f8e0012 */
[----:B------:R-:W-:-:S02]  /*1000*/  CS2R R58, SRZ ;  /* 0x00000000003a7805 */ /* 0x000fc4000001ff00 */
[----:B------:R-:W-:Y:S02]  /*1010*/  CS2R R56, SRZ ;  /* 0x0000000000387805 */ /* 0x000fe4000001ff00 */
[----:B------:R-:W-:Y:S01]  /*1020*/  IADD3.X R14, PT, PT, R31, R21, R17, P3, !PT ;  /* 0x000000151f0e7210 */ /* 0x000fe20001ffe411 */
[----:B------:R-:W-:Y:S01]  /*1030*/  IMAD.IADD R10, R21, 0x1, R13 ;  /* 0x00000001150a7824 */ /* 0x000fe200078e020d */
[----:B------:R-:W-:Y:S01]  /*1040*/  IADD3 R13, P3, PT, R28, R2, RZ ;  /* 0x000000021c0d7210 */ /* 0x000fe20007f7e0ff */
[----:B------:R-:W-:Y:S01]  /*1050*/  IMAD.IADD R29, R29, 0x1, R6 ;  /* 0x000000011d1d7824 */ /* 0x000fe200078e0206 */
[----:B------:R-:W-:Y:S01]  /*1060*/  CS2R R54, SRZ ;  /* 0x0000000000367805 */ /* 0x000fe2000001ff00 */
[----:B---3--:R-:W-:Y:S01]  /*1070*/  IMAD R6, R4, UR46, RZ ;  /* 0x0000002e04067c24 */ /* 0x008fe2000f8e02ff */
[----:B------:R-:W-:Y:S01]  /*1080*/  CS2R R52, SRZ ;  /* 0x0000000000347805 */ /* 0x000fe2000001ff00 */
[----:B------:R-:W-:Y:S01]  /*1090*/  IMAD.X R7, R10, 0x1, R31, P6 ;  /* 0x000000010a077824 */ /* 0x000fe200030e061f */
[----:B------:R-:W-:Y:S01]  /*10a0*/  IADD3.X R11, PT, PT, R29, R20, R3, P3, !PT ;  /* 0x000000141d0b7210 */ /* 0x000fe20001ffe403 */
[----:B------:R-:W-:Y:S01]  /*10b0*/  IMAD.WIDE.U32 R26, R4, UR45, RZ ;  /* 0x0000002d041a7c25 */ /* 0x000fe2000f8e00ff */
[----:B------:R-:W3:Y:S01]  /*10c0*/  LDC.64 R2, c[0x0][0x590] ;  /* 0x00016400ff027b82 */ /* 0x000ee20000000a00 */
[----:B------:R-:W-:Y:S01]  /*10d0*/  IADD3.X R10, PT, PT, R31, UR4, R10, P5, P4 ;  /* 0x000000041f0a7c10 */ /* 0x000fe2000afe840a */
[----:B------:R-:W5:Y:S01]  /*10e0*/  LDCU.64 UR4, c[0x0][0x390] ;  /* 0x00007200ff0477ac */ /* 0x000f620008000a00 */
[----:B------:R-:W-:Y:S01]  /*10f0*/  IMAD R6, R5, UR45, R6 ;  /* 0x0000002d05067c24 */ /* 0x000fe2000f8e0206 */
[----:B------:R-:W-:Y:S01]  /*1100*/  LOP3.LUT R34, R26, R217, RZ, 0xfc, !PT ;  /* 0x000000d91a227212 */ /* 0x000fe200078efcff */
[----:B------:R-:W-:Y:S01]  /*1110*/  IMAD.X R22, R24, 0x1, R29, P2 ;  /* 0x0000000118167824 */ /* 0x000fe200010e061d */
[----:B------:R-:W-:Y:S01]  /*1120*/  IADD3.X R24, PT, PT, R29, UR15, R24, P1, P0 ;  /* 0x0000000f1d187c10 */ /* 0x000fe20008fe0418 */
[----:B------:R-:W-:Y:S01]  /*1130*/  IMAD.IADD R35, R27, 0x1, R6 ;  /* 0x000000011b237824 */ /* 0x000fe200078e0206 */
[----:B----4-:R-:W-:Y:S01]  /*1140*/  LEA R16, P0, R9, UR16, 0x1 ;  /* 0x0000001009107c11 */ /* 0x010fe2000f8008ff */
[----:B-1----:R-:W-:Y:S01]  /*1150*/  IMAD.U32 R6, RZ, RZ, UR12 ;  /* 0x0000000cff067e24 */ /* 0x002fe2000f8e00ff */
[----:B------:R-:W-:Y:S01]  /*1160*/  LEA R18, P3, R15, UR16, 0x1 ;  /* 0x000000100f127c11 */ /* 0x000fe2000f8608ff */
[----:B------:R-:W-:Y:S01]  /*1170*/  IMAD.WIDE.U32 R30, R221, UR14, R30 ;  /* 0x0000000edd1e7c25 */ /* 0x000fe2000f8e001e */
[----:B------:R-:W-:Y:S01]  /*1180*/  LEA.HI.X R17, R9, UR17, R7, 0x1, P0 ;  /* 0x0000001109117c11 */ /* 0x000fe200080f0c07 */
[----:B------:R-:W1:Y:S01]  /*1190*/  LDCU.64 UR14, c[0x0][0x380] ;  /* 0x00007000ff0e77ac */ /* 0x000e620008000a00 */
[----:B------:R-:W-:Y:S01]  /*11a0*/  LEA.HI.X R19, R15, UR17, R14, 0x1, P3 ;  /* 0x000000110f137c11 */ /* 0x000fe200098f0c0e */
[----:B------:R-:W-:Y:S01]  /*11b0*/  IMAD.WIDE.U32 R34, R6, UR27, R34 ;  /* 0x0000001b06227c25 */ /* 0x000fe2000f8e0022 */
[C---:B------:R-:W-:Y:S01]  /*11c0*/  LEA R14, P0, R12.reuse, UR16, 0x1 ;  /* 0x000000100c0e7c11 */ /* 0x040fe2000f8008ff */
[----:B------:R-:W4:Y:S01]  /*11d0*/  LDC.64 R6, c[0x0][0x598] ;  /* 0x00016600ff067b82 */ /* 0x000f220000000a00 */
[----:B------:R-:W-:Y:S01]  /*11e0*/  ISETP.NE.AND P2, PT, RZ, UR36, PT ;  /* 0x00000024ff007c0c */ /* 0x000fe2000bf45270 */
[----:B------:R-:W-:Y:S01]  /*11f0*/  IMAD.U32 R9, RZ, RZ, UR13 ;  /* 0x0000000dff097e24 */ /* 0x000fe2000f8e00ff */
[----:B------:R-:W-:Y:S01]  /*1200*/  LEA.HI.X R15, R12, UR17, R10, 0x1, P0 ;  /* 0x000000110c0f7c11 */ /* 0x000fe200080f0c0a */
[----:B------:R-:W-:Y:S01]  /*1210*/  IMAD.IADD R21, R31, 0x1, R21 ;  /* 0x000000011f157824 */ /* 0x000fe200078e0215 */
[----:B-----5:R-:W-:Y:S01]  /*1220*/  LEA R12, P1, R13, UR4, 0x1 ;  /* 0x000000040d0c7c11 */ /* 0x020fe2000f8208ff */
[----:B------:R-:W-:Y:S01]  /*1230*/  IMAD R35, R9, UR27, R35 ;  /* 0x0000001b09237c24 */ /* 0x000fe2000f8e0223 */
[----:B------:R-:W-:Y:S01]  /*1240*/  LEA R10, P0, R23, UR4, 0x1 ;  /* 0x00000004170a7c11 */ /* 0x000fe2000f8008ff */
[C---:B---3--:R-:W-:Y:S01]  /*1250*/  IMAD R26, R2.reuse, UR46, RZ ;  /* 0x0000002e021a7c24 */ /* 0x048fe2000f8e02ff */
[----:B------:R-:W-:Y:S01]  /*1260*/  LEA.HI.X R13, R13, UR5, R11, 0x1, P1 ;  /* 0x000000050d0d7c11 */ /* 0x000fe200088f0c0b */
[----:B--2---:R-:W-:Y:S01]  /*1270*/  IMAD.U32 R9, RZ, RZ, UR18 ;  /* 0x00000012ff097e24 */ /* 0x004fe2000f8e00ff */
[----:B------:R-:W-:Y:S01]  /*1280*/  LEA.HI.X R11, R23, UR5, R22, 0x1, P0 ;  /* 0x00000005170b7c11 */ /* 0x000fe200080f0c16 */
[----:B------:R-:W-:Y:S01]  /*1290*/  IMAD R26, R3, UR45, R26 ;  /* 0x0000002d031a7c24 */ /* 0x000fe2000f8e021a */
[----:B------:R-:W-:Y:S01]  /*12a0*/  LEA R22, P0, R25, UR4, 0x1 ;  /* 0x0000000419167c11 */ /* 0x000fe2000f8008ff */
[----:B------:R-:W-:Y:S01]  /*12b0*/  IMAD.WIDE.U32 R32, R2, UR45, R32 ;  /* 0x0000002d02207c25 */ /* 0x000fe2000f8e0020 */
[----:B------:R-:W2:Y:S01]  /*12c0*/  LDCU.64 UR12, c[0x0][0x460] ;  /* 0x00008c00ff0c77ac */ /* 0x000ea20008000a00 */
[----:B------:R-:W-:-:S02]  /*12d0*/  CS2R R46, SRZ ;  /* 0x00000000002e7805 */ /* 0x000fc4000001ff00 */
[----:B------:R-:W-:Y:S01]  /*12e0*/  LEA.HI.X R23, R25, UR5, R24, 0x1, P0 ;  /* 0x0000000519177c11 */ /* 0x000fe200080f0c18 */
[----:B------:R-:W-:Y:S01]  /*12f0*/  IMAD.WIDE.U32 R34, R9, UR26, R34 ;  /* 0x0000001a09227c25 */ /* 0x000fe2000f8e0022 */
[C---:B------:R-:W-:Y:S01]  /*1300*/  LEA R24, P0, R30.reuse, UR16, 0x1 ;  /* 0x000000101e187c11 */ /* 0x040fe2000f8008ff */
[----:B------:R-:W-:Y:S01]  /*1310*/  UIMAD UR18, UR26, UR35, URZ ;  /* 0x000000231a1272a4 */ /* 0x000fe2000f8e02ff */
[----:B------:R-:W-:Y:S01]  /*1320*/  CS2R R44, SRZ ;  /* 0x00000000002c7805 */ /* 0x000fe2000001ff00 */
[----:B------:R-:W-:Y:S01]  /*1330*/  IMAD.U32 R9, RZ, RZ, UR19 ;  /* 0x00000013ff097e24 */ /* 0x000fe2000f8e00ff */
[----:B------:R-:W-:Y:S01]  /*1340*/  LEA.HI.X R25, R30, UR17, R21, 0x1, P0 ;  /* 0x000000111e197c11 */ /* 0x000fe200080f0c15 */
[----:B------:R-:W-:Y:S01]  /*1350*/  IMAD.IADD R27, R33, 0x1, R26 ;  /* 0x00000001211b7824 */ /* 0x000fe200078e021a */
[----:B------:R-:W-:Y:S01]  /*1360*/  USHF.R.S32.HI UR19, URZ, 0x1f, UR18 ;  /* 0x0000001fff137899 */ /* 0x000fe20008011412 */
[----:B------:R-:W-:Y:S01]  /*1370*/  IMAD.MOV.U32 R26, RZ, RZ, R32 ;  /* 0x000000ffff1a7224 */ /* 0x000fe200078e0020 */
[----:B------:R-:W-:Y:S01]  /*1380*/  UIMAD.WIDE UR16, UR34, UR35, URZ ;  /* 0x00000023221072a5 */ /* 0x000fe2000f8e02ff */
[----:B------:R-:W-:Y:S01]  /*1390*/  IMAD.WIDE.U32 R28, R221, UR6, R28 ;  /* 0x00000006dd1c7c25 */ /* 0x000fe2000f8e001c */
[----:B------:R-:W3:Y:S01]  /*13a0*/  LDCU.64 UR6, c[0x0][0x550] ;  /* 0x0000aa00ff0677ac */ /* 0x000ee20008000a00 */
[----:B------:R-:W-:-:S02]  /*13b0*/  CS2R R50, SRZ ;  /* 0x0000000000327805 */ /* 0x000fc4000001ff00 */
[----:B------:R-:W-:Y:S01]  /*13c0*/  CS2R R48, SRZ ;  /* 0x0000000000307805 */ /* 0x000fe2000001ff00 */
[----:B------:R-:W-:Y:S01]  /*13d0*/  IMAD R35, R9, UR26, R35 ;  /* 0x0000001a09237c24 */ /* 0x000fe2000f8e0223 */
[----:B--2---:R-:W-:Y:S01]  /*13e0*/  UISETP.NE.U32.AND UP1, UPT, UR12, URZ, UPT ;  /* 0x000000ff0c00728c */ /* 0x004fe2000bf25070 */
[----:B----4-:R-:W-:Y:S01]  /*13f0*/  IMAD.WIDE.U32 R26, R6, UR26, R26 ;  /* 0x0000001a061a7c25 */ /* 0x010fe2000f8e001a */
[----:B------:R-:W-:Y:S01]  /*1400*/  LEA R6, P0, R28, UR4, 0x1 ;  /* 0x000000041c067c11 */ /* 0x000fe2000f8008ff */
[----:B------:R-:W-:Y:S01]  /*1410*/  UMOV UR4, UR24 ;  /* 0x0000001800047c82 */ /* 0x000fe20008000000 */
[----:B------:R-:W-:Y:S01]  /*1420*/  UISETP.NE.AND.EX UP1, UPT, UR13, URZ, UPT, UP1 ;  /* 0x000000ff0d00728c */ /* 0x000fe2000bf25310 */
[----:B------:R-:W-:Y:S01]  /*1430*/  IMAD.IADD R20, R29, 0x1, R20 ;  /* 0x000000011d147824 */ /* 0x000fe200078e0214 */
[----:B------:R-:W-:Y:S01]  /*1440*/  UIMAD.WIDE.U32 UR12, UR27, UR43, URZ ;  /* 0x0000002b1b0c72a5 */ /* 0x000fe2000f8e00ff */
[C---:B------:R-:W-:Y:S01]  /*1450*/  IMAD R228, R221.reuse, R5, RZ ;  /* 0x00000005dde47224 */ /* 0x040fe200078e02ff */
[----:B------:R-:W-:Y:S01]  /*1460*/  SHF.L.U64.HI R5, R4, 0x5, R5 ;  /* 0x0000000504057819 */ /* 0x000fe20000010205 */
[----:B------:R-:W-:Y:S01]  /*1470*/  IMAD.WIDE.U32 R34, R221, R4, R34 ;  /* 0x00000004dd227225 */ /* 0x000fe200078e0022 */
[----:B------:R-:W-:Y:S01]  /*1480*/  UIMAD.WIDE.U32 UR48, UR12, UR34, URZ ;  /* 0x000000220c3072a5 */ /* 0x000fe2000f8e00ff */
[----:B------:R-:W-:Y:S01]  /*1490*/  CS2R R42, SRZ ;  /* 0x00000000002a7805 */ /* 0x000fe2000001ff00 */
[----:B------:R-:W-:Y:S01]  /*14a0*/  USEL UR41, UR41, URZ, UP1 ;  /* 0x000000ff29297287 */ /* 0x000fe20008800000 */
[----:B------:R-:W-:Y:S01]  /*14b0*/  IMAD R21, R7, UR26, R27 ;  /* 0x0000001a07157c24 */ /* 0x000fe2000f8e021b */
[----:B------:R-:W-:Y:S01]  /*14c0*/  LEA.HI.X R7, R28, UR5, R20, 0x1, P0 ;  /* 0x000000051c077c11 */ /* 0x000fe200080f0c14 */
[----:B------:R-:W-:Y:S01]  /*14d0*/  IMAD.IADD R228, R35, 0x1, R228 ;  /* 0x0000000123e47824 */ /* 0x000fe200078e02e4 */
[----:B-1----:R-:W-:Y:S01]  /*14e0*/  LEA R229, P0, R34, UR14, 0x1 ;  /* 0x0000000e22e57c11 */ /* 0x002fe2000f8008ff */
[----:B------:R-:W-:Y:S01]  /*14f0*/  IMAD.MOV.U32 R20, RZ, RZ, R26 ;  /* 0x000000ffff147224 */ /* 0x000fe200078e001a */
[----:B------:R-:W-:Y:S01]  /*1500*/  USHF.R.S32.HI UR14, URZ, 0x1f, UR43 ;  /* 0x0000001fff0e7899 */ /* 0x000fe2000801142b */
[----:B------:R-:W-:Y:S01]  /*1510*/  IMAD.SHL.U32 R4, R4, 0x20, RZ ;  /* 0x0000002004047824 */ /* 0x000fe200078e00ff */
[----:B------:R-:W-:Y:S01]  /*1520*/  LEA.HI.X R228, R34, UR15, R228, 0x1, P0 ;  /* 0x0000000f22e47c11 */ /* 0x000fe200080f0ce4 */
[----:B------:R-:W-:Y:S01]  /*1530*/  IMAD.WIDE.U32 R26, R221, R2, R20 ;  /* 0x00000002dd1a7225 */ /* 0x000fe200078e0014 */
[----:B------:R-:W-:Y:S01]  /*1540*/  UIMAD UR14, UR14, UR27, URZ ;  /* 0x0000001b0e0e72a4 */ /* 0x000fe2000f8e02ff */
[----:B------:R-:W-:-:S02]  /*1550*/  CS2R R40, SRZ ;  /* 0x0000000000287805 */ /* 0x000fc4000001ff00 */
[----:B------:R-:W-:Y:S01]  /*1560*/  LEA R20, P0, R4, R229, 0x1 ;  /* 0x000000e504147211 */ /* 0x000fe200078008ff */
[----:B------:R-:W-:Y:S01]  /*1570*/  IMAD R230, R221, R3, RZ ;  /* 0x00000003dde67224 */ /* 0x000fe200078e02ff */
[C---:B------:R-:W-:Y:S01]  /*1580*/  SHF.L.U64.HI R3, R2.reuse, 0x5, R3 ;  /* 0x0000000502037819 */ /* 0x040fe20000010203 */
[----:B------:R-:W-:Y:S01]  /*1590*/  IMAD.SHL.U32 R2, R2, 0x20, RZ ;  /* 0x0000002002027824 */ /* 0x000fe200078e00ff */
[----:B------:R-:W-:Y:S01]  /*15a0*/  LEA.HI.X R21, R4, R228, R5, 0x1, P0 ;  /* 0x000000e404157211 */ /* 0x000fe200000f0c05 */
[----:B------:R-:W-:Y:S01]  /*15b0*/  IMAD.IADD R230, R27, 0x1, R230 ;  /* 0x000000011be67824 */ /* 0x000fe200078e02e6 */
[----:B------:R-:W-:Y:S01]  /*15c0*/  LOP3.LUT R4, R242, 0x1f8, RZ, 0xc0, !PT ;  /* 0x000001f8f2047812 */ /* 0x000fe200078ec0ff */
[----:B------:R-:W-:Y:S01]  /*15d0*/  UIADD3 UR14, UPT, UPT, UR13, UR14, URZ ;  /* 0x0000000e0d0e7290 */ /* 0x000fe2000fffe0ff */
[----:B---3--:R-:W-:Y:S01]  /*15e0*/  LEA R231, P1, R26, UR6, 0x1 ;  /* 0x000000061ae77c11 */ /* 0x008fe2000f8208ff */
[----:B------:R-:W1:Y:S01]  /*15f0*/  S2R R5, SR_CTAID.X ;  /* 0x0000000000057919 */ /* 0x000e620000002500 */
[----:B------:R-:W-:Y:S01]  /*1600*/  LOP3.LUT R4, R4, 0x38, R210, 0x78, !PT ;  /* 0x0000003804047812 */ /* 0x000fe200078e78d2 */
[----:B------:R-:W-:Y:S01]  /*1610*/  ULOP3.LUT UR5, UR40, 0x80000001, URZ, 0xc0, !UPT ;  /* 0x8000000128057892 */ /* 0x000fe2000f8ec0ff */
[----:B------:R-:W-:Y:S01]  /*1620*/  LEA.HI.X R230, R26, UR7, R230, 0x1, P1 ;  /* 0x000000071ae67c11 */ /* 0x000fe200088f0ce6 */
[----:B------:R-:W-:Y:S01]  /*1630*/  USHF.R.S32.HI UR7, URZ, 0x1f, UR34 ;  /* 0x0000001fff077899 */ /* 0x000fe20008011422 */
[----:B------:R-:W-:Y:S01]  /*1640*/  LEA R26, P0, R2, R231, 0x1 ;  /* 0x000000e7021a7211 */ /* 0x000fe200078008ff */
[----:B------:R-:W-:Y:S01]  /*1650*/  UIMAD UR14, UR14, UR34, URZ ;  /* 0x000000220e0e72a4 */ /* 0x000fe2000f8e02ff */
[----:B------:R-:W-:Y:S01]  /*1660*/  LOP3.LUT R4, R4, 0x1e00, R242, 0xf8, !PT ;  /* 0x00001e0004047812 */ /* 0x000fe200078ef8f2 */
[----:B------:R-:W-:Y:S01]  /*1670*/  UISETP.NE.AND UP0, UPT, UR5, 0x1, UPT ;  /* 0x000000010500788c */ /* 0x000fe2000bf05270 */
[----:B------:R-:W-:Y:S01]  /*1680*/  LEA.HI.X R27, R2, R230, R3, 0x1, P0 ;  /* 0x000000e6021b7211 */ /* 0x000fe200000f0c03 */
[----:B------:R-:W-:Y:S01]  /*1690*/  IMAD.MOV.U32 R2, RZ, RZ, R231 ;  /* 0x000000ffff027224 */ /* 0x000fe200078e00e7 */
[----:B------:R-:W-:Y:S01]  /*16a0*/  LEA R4, R4, UR4, 0x1 ;  /* 0x0000000404047c11 */ /* 0x000fe2000f8e08ff */
[----:B------:R-:W-:Y:S01]  /*16b0*/  IMAD.MOV.U32 R3, RZ, RZ, R230 ;  /* 0x000000ffff037224 */ /* 0x000fe200078e00e6 */
[----:B------:R-:W-:Y:S01]  /*16c0*/  @P2 BAR.SYNC.DEFER_BLOCKING 0x0 ;  /* 0x0000000000002b1d */ /* 0x000fe20000010000 */
[----:B------:R-:W-:Y:S01]  /*16d0*/  UIMAD UR7, UR7, UR12, UR14 ;  /* 0x0000000c070772a4 */ /* 0x000fe2000f8e020e */
[----:B------:R-:W-:Y:S01]  /*16e0*/  CS2R R38, SRZ ;  /* 0x0000000000267805 */ /* 0x000fe2000001ff00 */
[----:B------:R-:W-:Y:S01]  /*16f0*/  USEL UR5, URZ, 0x4000, UP0 ;  /* 0x00004000ff057887 */ /* 0x000fe20008000000 */
[----:B------:R-:W-:Y:S01]  /*1700*/  CS2R R36, SRZ ;  /* 0x0000000000247805 */ /* 0x000fe2000001ff00 */
[----:B------:R-:W-:-:S02]  /*1710*/  UIADD3 UR7, UPT, UPT, UR49, UR7, URZ ;  /* 0x0000000731077290 */ /* 0x000fc4000fffe0ff */
[----:B------:R-:W-:Y:S02]  /*1720*/  USHF.R.S32.HI UR6, URZ, 0x1f, UR35 ;  /* 0x0000001fff067899 */ /* 0x000fe40008011423 */
[----:B------:R-:W-:Y:S01]  /*1730*/  VIADD R238, R4, UR5 ;  /* 0x0000000504ee7c36 */ /* 0x000fe20008000000 */
[----:B------:R-:W-:Y:S02]  /*1740*/  UIMAD UR7, UR7, UR35, URZ ;  /* 0x00000023070772a4 */ /* 0x000fe4000f8e02ff */
[----:B------:R-:W-:Y:S02]  /*1750*/  UIMAD.WIDE.U32 UR18, UR48, UR35, UR18 ;  /* 0x00000023301272a5 */ /* 0x000fe4000f8e0012 */
[----:B------:R-:W-:Y:S02]  /*1760*/  UIMAD UR6, UR6, UR48, UR7 ;  /* 0x00000030060672a4 */ /* 0x000fe4000f8e0207 */
[----:B------:R-:W-:Y:S02]  /*1770*/  UIADD3 UR41, UP0, UPT, UR45, UR41, URZ ;  /* 0x000000292d297290 */ /* 0x000fe4000ff1e0ff */
[----:B------:R-:W-:-:S02]  /*1780*/  UIADD3 UR7, UPT, UPT, UR19, UR6, URZ ;  /* 0x0000000613077290 */ /* 0x000fc4000fffe0ff */
[----:B------:R-:W-:Y:S01]  /*1790*/  UIADD3.X UR46, UPT, UPT, URZ, UR46, URZ, UP0, !UPT ;  /* 0x0000002eff2e7290 */ /* 0x000fe200087fe4ff */
[----:B------:R-:W-:Y:S01]  /*17a0*/  UMOV UR6, UR18 ;  /* 0x0000001200067c82 */ /* 0x000fe20008000000 */
[----:B------:R-:W-:Y:S01]  /*17b0*/  UIMAD UR12, UR17, UR41, URZ ;  /* 0x00000029110c72a4 */ /* 0x000fe2000f8e02ff */
[----:B------:R-:W-:Y:S01]  /*17c0*/  @!PT LDS RZ, [RZ] ;  /* 0x00000000fffff984 */ /* 0x000fe20000000800 */
[----:B------:R-:W-:Y:S01]  /*17d0*/  @!PT LDS RZ, [RZ] ;  /* 0x00000000fffff984 */ /* 0x000fe20000000800 */
[----:B------:R-:W-:Y:S01]  /*17e0*/  @!PT LDS RZ, [RZ] ;  /* 0x00000000fffff984 */ /* 0x000fe20000000800 */
[----:B------:R-:W-:Y:S01]  /*17f0*/  LDGSTS.E.BYPASS.LTC128B.128 [R4+0x8000], desc[UR30][R2.64] ;  /* 0x0800000002047fae */ /* 0x000fe2000b981a1e */
[----:B------:R-:W-:Y:S02]  /*1800*/  UIMAD.WIDE.U32 UR14, UR16, UR41, UR6 ;  /* 0x00000029100e72a5 */ /* 0x000fe4000f8e0006 */
[----:B------:R-:W-:Y:S01]  /*1810*/  UIMAD UR12, UR16, UR46, UR12 ;  /* 0x0000002e100c72a4 */ /* 0x000fe2000f8e020c */
[----:B------:R2:W-:Y:S02]  /*1820*/  LDGSTS.E.BYPASS.LTC128B.128 [R4+0xa000], desc[UR30][R2.64+0x80] ;  /* 0x0a00008002047fae */ /* 0x0005e4000b981a1e */
[----:B------:R-:W3:Y:S02]  /*1830*/  LDCU.64 UR6, c[0x0][0x570] ;  /* 0x0000ae00ff0677ac */ /* 0x000ee40008000a00 */
[----:B------:R-:W-:Y:S01]  /*1840*/  LDGSTS.E.BYPASS.LTC128B.128 [R4+0x9000], desc[UR30][R26.64] ;  /* 0x090000001a047fae */ /* 0x000fe2000b981a1e */
[----:B------:R-:W-:-:S02]  /*1850*/  UIADD3 UR12, UPT, UPT, UR15, UR12, URZ ;  /* 0x0000000c0f0c7290 */ /* 0x000fc4000fffe0ff */
[----:B------:R-:W-:Y:S01]  /*1860*/  USHF.L.U32 UR13, UR38, 0x6, URZ ;  /* 0x00000006260d7899 */ /* 0x000fe200080006ff */
[----:B------:R4:W-:Y:S01]  /*1870*/  LDGSTS.E.BYPASS.LTC128B.128 [R4+0xb000], desc[UR30][R26.64+0x80] ;  /* 0x0b0000801a047fae */ /* 0x0009e2000b981a1e */
[----:B------:R-:W-:Y:S01]  /*1880*/  UISETP.GE.AND UP0, UPT, UR37, 0x1, UPT ;  /* 0x000000012500788c */ /* 0x000fe2000bf06270 */
[----:B--2---:R-:W1:Y:S01]  /*1890*/  LDC.64 R2, c[0x0][0x5f8] ;  /* 0x00017e00ff027b82 */ /* 0x004e620000000a00 */
[----:B----4-:R-:W-:Y:S02]  /*18a0*/  IMAD.MOV.U32 R26, RZ, RZ, R229 ;  /* 0x000000ffff1a7224 */ /* 0x010fe400078e00e5 */
[----:B------:R-:W-:-:S05]  /*18b0*/  IMAD.MOV.U32 R27, RZ, RZ, R228 ;  /* 0x000000ffff1b7224 */ /* 0x000fca00078e00e4 */
[----:B------:R-:W-:Y:S04]  /*18c0*/  LDGSTS.E.BYPASS.LTC128B.128 [R238], desc[UR30][R26.64] ;  /* 0x000000001aee7fae */ /* 0x000fe8000b981a1e */
[----:B------:R-:W-:Y:S04]  /*18d0*/  LDGSTS.E.BYPASS.LTC128B.128 [R238+0x2000], desc[UR30][R26.64+0x80] ;  /* 0x020000801aee7fae */ /* 0x000fe8000b981a1e */
        /* <DEDUP_REMOVED lines=9> */
[----:B------:R1:W-:Y:S04]  /*1970*/  LDGSTS.E.BYPASS.LTC128B.128 [R4+0x13000], desc[UR30][R14.64+0x80] ;  /* 0x130000800e047fae */ /* 0x0003e8000b981a1e */
[----:B------:R2:W-:Y:S04]  /*1980*/  LDGSTS.E.BYPASS.LTC128B.128 [R4+0x14000], desc[UR30][R6.64] ;  /* 0x1400000006047fae */ /* 0x0005e8000b981a1e */
[----:B------:R2:W-:Y:S04]  /*1990*/  LDGSTS.E.BYPASS.LTC128B.128 [R4+0x18000], desc[UR30][R6.64+0x80] ;  /* 0x1800008006047fae */ /* 0x0005e8000b981a1e */
[----:B------:R2:W-:Y:S04]  /*19a0*/  LDGSTS.E.BYPASS.LTC128B.128 [R4+0x15000], desc[UR30][R12.64] ;  /* 0x150000000c047fae */ /* 0x0005e8000b981a1e */
[----:B------:R2:W-:Y:S04]  /*19b0*/  LDGSTS.E.BYPASS.LTC128B.128 [R4+0x19000], desc[UR30][R12.64+0x80] ;  /* 0x190000800c047fae */ /* 0x0005e8000b981a1e */
[----:B------:R2:W-:Y:S04]  /*19c0*/  LDGSTS.E.BYPASS.LTC128B.128 [R4+0x16000], desc[UR30][R10.64] ;  /* 0x160000000a047fae */ /* 0x0005e8000b981a1e */
[----:B------:R2:W-:Y:S01]  /*19d0*/  LDGSTS.E.BYPASS.LTC128B.128 [R4+0x1a000], desc[UR30][R10.64+0x80] ;  /* 0x1a0000800a047fae */ /* 0x0005e2000b981a1e */
[----:B-1----:R-:W-:-:S03]  /*19e0*/  IMAD.WIDE.U32 R14, R5, R2, RZ ;  /* 0x00000002050e7225 */ /* 0x002fc600078e00ff */
[----:B------:R2:W-:Y:S01]  /*19f0*/  LDGSTS.E.BYPASS.LTC128B.128 [R4+0x17000], desc[UR30][R22.64] ;  /* 0x1700000016047fae */ /* 0x0005e2000b981a1e */
[----:B------:R-:W-:Y:S01]  /*1a00*/  IMAD R3, R5, R3, R15 ;  /* 0x0000000305037224 */ /* 0x000fe200078e020f */
[----:B------:R-:W-:Y:S02]  /*1a10*/  SEL R2, R14, RZ, P2 ;  /* 0x000000ff0e027207 */ /* 0x000fe40001000000 */
[----:B------:R2:W-:Y:S02]  /*1a20*/  LDGSTS.E.BYPASS.LTC128B.128 [R4+0x1b000], desc[UR30][R22.64+0x80] ;  /* 0x1b00008016047fae */ /* 0x0005e4000b981a1e */
[----:B------:R-:W-:Y:S02]  /*1a30*/  IADD3 R2, P1, P0, R8, UR14, R2 ;  /* 0x0000000e08027c10 */ /* 0x000fe4000f83e002 */
[----:B------:R-:W0:Y:S01]  /*1a40*/  LDGDEPBAR ;  /* 0x00000000000079af */ /* 0x000e220000000000 */
[----:B------:R-:W-:Y:S02]  /*1a50*/  SHF.R.S32.HI R8, RZ, 0x1f, R8 ;  /* 0x0000001fff087819 */ /* 0x000fe40000011408 */
[----:B------:R-:W-:-:S04]  /*1a60*/  SEL R3, R3, RZ, P2 ;  /* 0x000000ff03037207 */ /* 0x000fc80001000000 */
[----:B------:R-:W-:Y:S01]  /*1a70*/  IADD3.X R8, PT, PT, R8, UR12, R3, P1, P0 ;  /* 0x0000000c08087c10 */ /* 0x000fe20008fe0403 */
[----:B------:R-:W-:Y:S01]  /*1a80*/  IMAD.U32 R3, RZ, RZ, UR13 ;  /* 0x0000000dff037e24 */ /* 0x000fe2000f8e00ff */
[----:B------:R-:W-:Y:S01]  /*1a90*/  IADD3 R2, P0, PT, R2, UR13, RZ ;  /* 0x0000000d02027c10 */ /* 0x000fe2000ff1e0ff */
[----:B------:R-:W1:Y:S03]  /*1aa0*/  LDCU.64 UR12, c[0x0][0x420] ;  /* 0x00008400ff0c77ac */ /* 0x000e660008000a00 */
[----:B------:R-:W-:Y:S02]  /*1ab0*/  LEA.HI.X.SX32 R3, R3, R8, 0x1, P0 ;  /* 0x0000000803037211 */ /* 0x000fe400000f0eff */
[----:B---3--:R-:W-:-:S04]  /*1ac0*/  LEA R240, P0, R2, UR6, 0x2 ;  /* 0x0000000602f07c11 */ /* 0x008fc8000f8010ff */
[----:B------:R-:W-:Y:S01]  /*1ad0*/  LEA.HI.X R241, R2, UR7, R3, 0x2, P0 ;  /* 0x0000000702f17c11 */ /* 0x000fe200080f1403 */
[----:B------:R-:W3:Y:S01]  /*1ae0*/  LDCU.64 UR6, c[0x0][0x5e8] ;  /* 0x0000bd00ff0677ac */ /* 0x000ee20008000a00 */
[----:B-1----:R-:W-:Y:S02]  /*1af0*/  UIMAD.WIDE UR16, UR44, 0x4, UR12 ;  /* 0x000000042c1078a5 */ /* 0x002fe4000f8e020c */
[----:B---3--:R-:W-:Y:S01]  /*1b00*/  UIMAD.WIDE UR12, UR39, 0x4, UR6 ;  /* 0x00000004270c78a5 */ /* 0x008fe2000f8e0206 */
[----:B--2---:R-:W-:Y:S11]  /*1b10*/  BRA.U !UP0, `(.L_x_554) ;  /* 0x0000003d08247547 */ /* 0x004ff6000b800000 */
[----:B------:R-:W-:Y:S01]  /*1b20*/  IMAD.MOV.U32 R6, RZ, RZ, 0x4 ;  /* 0x00000004ff067424 */ /* 0x000fe200078e00ff */
[----:B------:R-:W-:Y:S01]  /*1b30*/  SHF.R.U32.HI R4, RZ, 0x4, R210 ;  /* 0x00000004ff047819 */ /* 0x000fe200000116d2 */
[----:B------:R-:W-:Y:S01]  /*1b40*/  IMAD.SHL.U32 R215, R210, 0x40, RZ ;  /* 0x00000040d2d77824 */ /* 0x000fe200078e00ff */
[----:B------:R-:W1:Y:S01]  /*1b50*/  LDC R227, c[0x0][0x44c] ;  /* 0x00011300ffe37b82 */ /* 0x000e620000000800 */
[----:B------:R-:W-:-:S04]  /*1b60*/  IMAD.WIDE.U32 R6, R0, R6, UR16 ;  /* 0x0000001000067e25 */ /* 0x000fc8000f8e0006 */
[----:B------:R-:W-:Y:S01]  /*1b70*/  IMAD.SHL.U32 R2, R210, 0x20, RZ ;  /* 0x00000020d2027824 */ /* 0x000fe200078e00ff */
[----:B------:R2:W5:Y:S01]  /*1b80*/  LDG.E R237, desc[UR30][R6.64] ;  /* 0x0000001e06ed7981 */ /* 0x000562000c1e1900 */
[----:B------:R-:W-:Y:S01]  /*1b90*/  USHF.L.U32 UR38, UR38, 0x3, URZ ;  /* 0x0000000326267899 */ /* 0x000fe200080006ff */
[----:B------:R-:W3:Y:S02]  /*1ba0*/  LDCU UR6, c[0x0][0x3e0] ;  /* 0x00007c00ff0677ac */ /* 0x000ee40008000800 */
[----:B------:R2:W5:Y:S01]  /*1bb0*/  LDG.E R236, desc[UR30][R6.64+0x20] ;  /* 0x0000201e06ec7981 */ /* 0x000562000c1e1900 */
[----:B------:R-:W4:Y:S03]  /*1bc0*/  LDCU UR7, c[0x0][0x45c] ;  /* 0x00008b80ff0777ac */ /* 0x000f260008000800 */
[----:B------:R2:W5:Y:S04]  /*1bd0*/  LDG.E R235, desc[UR30][R6.64+0x80] ;  /* 0x0000801e06eb7981 */ /* 0x000568000c1e1900 */
[----:B------:R2:W5:Y:S01]  /*1be0*/  LDG.E R234, desc[UR30][R6.64+0xa0] ;  /* 0x0000a01e06ea7981 */ /* 0x000562000c1e1900 */
[----:B------:R-:W-:Y:S01]  /*1bf0*/  LOP3.LUT R4, R4, 0x8, RZ, 0xc0, !PT ;  /* 0x0000000804047812 */ /* 0x000fe200078ec0ff */
[----:B------:R-:W-:Y:S01]  /*1c00*/  IMAD.MOV.U32 R214, RZ, RZ, 0x20 ;  /* 0x00000020ffd67424 */ /* 0x000fe200078e00ff */
[--C-:B------:R-:W-:Y:S01]  /*1c10*/  SHF.R.U32.HI R0, RZ, 0x1, R210.reuse ;  /* 0x00000001ff007819 */ /* 0x100fe200000116d2 */
[----:B------:R-:W-:Y:S01]  /*1c20*/  IMAD.MOV.U32 R213, RZ, RZ, 0x40 ;  /* 0x00000040ffd57424 */ /* 0x000fe200078e00ff */
[----:B------:R-:W-:Y:S01]  /*1c30*/  LOP3.LUT R4, R4, 0x10, R210, 0xf8, !PT ;  /* 0x0000001004047812 */ /* 0x000fe200078ef8d2 */
[----:B------:R-:W-:Y:S01]  /*1c40*/  IMAD.MOV.U32 R239, RZ, RZ, 0x10 ;  /* 0x00000010ffef7424 */ /* 0x000fe200078e00ff */
[----:B------:R-:W3:Y:S01]  /*1c50*/  S2R R210, SR_TID.X ;  /* 0x0000000000d27919 */ /* 0x000ee20000002100 */
[----:B------:R-:W-:Y:S01]  /*1c60*/  LOP3.LUT R3, R215, 0x200, RZ, 0xc0, !PT ;  /* 0x00000200d7037812 */ /* 0x000fe200078ec0ff */
[----:B------:R-:W-:Y:S01]  /*1c70*/  IMAD.MOV.U32 R226, RZ, RZ, 0x4 ;  /* 0x00000004ffe27424 */ /* 0x000fe200078e00ff */
[----:B------:R-:W-:Y:S01]  /*1c80*/  LOP3.LUT R217, R217, 0x1c0, R215, 0xf8, !PT ;  /* 0x000001c0d9d97812 */ /* 0x000fe200078ef8d7 */
[----:B------:R-:W-:Y:S01]  /*1c90*/  IMAD.MOV.U32 R159, RZ, RZ, RZ ;  /* 0x000000ffff9f7224 */ /* 0x000fe200078e00ff */
[----:B------:R-:W-:-:S02]  /*1ca0*/  LOP3.LUT R2, R3, 0x400, R2, 0xf8, !PT ;  /* 0x0000040003027812 */ /* 0x000fc400078ef802 */
[----:B------:R-:W-:Y:S02]  /*1cb0*/  LOP3.LUT R0, R217, 0x8, R0, 0x78, !PT ;  /* 0x00000008d9007812 */ /* 0x000fe400078e7800 */
[----:B------:R-:W-:Y:S02]  /*1cc0*/  LOP3.LUT R4, R4, R217, RZ, 0x3c, !PT ;  /* 0x000000d904047212 */ /* 0x000fe400078e3cff */
[----:B------:R-:W-:Y:S02]  /*1cd0*/  LOP3.LUT R216, R2, R0, RZ, 0xfc, !PT ;  /* 0x0000000002d87212 */ /* 0x000fe400078efcff */
[----:B------:R-:W-:Y:S01]  /*1ce0*/  LOP3.LUT R215, R4, 0x200, R215, 0xf8, !PT ;  /* 0x0000020004d77812 */ /* 0x000fe200078ef8d7 */
[C---:B---3--:R-:W-:Y:S01]  /*1cf0*/  IMAD.SHL.U32 R232, R210.reuse, 0x10, RZ ;  /* 0x00000010d2e87824 */ /* 0x048fe200078e00ff */
[--C-:B------:R-:W-:Y:S01]  /*1d00*/  SHF.R.U32.HI R0, RZ, 0x1, R210.reuse ;  /* 0x00000001ff007819 */ /* 0x100fe200000116d2 */
[C---:B------:R-:W-:Y:S01]  /*1d10*/  IMAD.SHL.U32 R211, R210.reuse, 0x2, RZ ;  /* 0x00000002d2d37824 */ /* 0x040fe200078e00ff */
[----:B------:R-:W-:Y:S01]  /*1d20*/  SHF.R.U32.HI R233, RZ, 0x2, R210 ;  /* 0x00000002ffe97819 */ /* 0x000fe200000116d2 */
[----:B------:R-:W-:Y:S01]  /*1d30*/  IMAD.SHL.U32 R209, R210, 0x20, RZ ;  /* 0x00000020d2d17824 */ /* 0x000fe200078e00ff */
[----:B------:R-:W-:-:S02]  /*1d40*/  LOP3.LUT R232, R232, 0x1c0, RZ, 0xc0, !PT ;  /* 0x000001c0e8e87812 */ /* 0x000fc400078ec0ff */
[----:B------:R-:W-:Y:S02]  /*1d50*/  LOP3.LUT R3, R0, 0x10, RZ, 0xc0, !PT ;  /* 0x0000001000037812 */ /* 0x000fe400078ec0ff */
[----:B------:R-:W-:Y:S02]  /*1d60*/  LOP3.LUT R2, R211, 0x7006, R209, 0xc8, !PT ;  /* 0x00007006d3027812 */ /* 0x000fe400078ec8d1 */
[----:B------:R-:W-:Y:S02]  /*1d70*/  LOP3.LUT R232, R232, 0x38, R211, 0xf8, !PT ;  /* 0x00000038e8e87812 */ /* 0x000fe400078ef8d3 */
[----:B------:R-:W-:Y:S02]  /*1d80*/  LOP3.LUT R2, R2, 0x400, R209, 0xf8, !PT ;  /* 0x0000040002027812 */ /* 0x000fe400078ef8d1 */
[----:B------:R-:W-:Y:S02]  /*1d90*/  LOP3.LUT R232, R232, 0x20, R0, 0x78, !PT ;  /* 0x00000020e8e87812 */ /* 0x000fe400078e7800 */
[----:B------:R-:W-:-:S02]  /*1da0*/  LOP3.LUT R233, R3, 0x7, R233, 0xf8, !PT ;  /* 0x0000000703e97812 */ /* 0x000fc400078ef8e9 */
[----:B------:R-:W-:Y:S01]  /*1db0*/  LOP3.LUT R232, R2, R232, RZ, 0xfc, !PT ;  /* 0x000000e802e87212 */ /* 0x000fe200078efcff */
[C---:B------:R-:W-:Y:S01]  /*1dc0*/  IMAD.SHL.U32 R208, R210.reuse, 0x40, RZ ;  /* 0x00000040d2d07824 */ /* 0x040fe200078e00ff */
[C---:B------:R-:W-:Y:S02]  /*1dd0*/  LOP3.LUT P1, RZ, R210.reuse, 0x2, RZ, 0xc0, !PT ;  /* 0x00000002d2ff7812 */ /* 0x040fe4000782c0ff */
[----:B------:R-:W-:Y:S02]  /*1de0*/  LOP3.LUT P0, RZ, R210, 0x4, RZ, 0xc0, !PT ;  /* 0x00000004d2ff7812 */ /* 0x000fe4000780c0ff */
[----:B------:R-:W-:Y:S02]  /*1df0*/  LOP3.LUT R2, R208, 0x200, RZ, 0xc0, !PT ;  /* 0x00000200d0027812 */ /* 0x000fe400078ec0ff */
[----:B------:R-:W-:Y:S02]  /*1e00*/  LEA R216, R216, UR4, 0x1 ;  /* 0x00000004d8d87c11 */ /* 0x000fe4000f8e08ff */
[----:B------:R-:W-:-:S02]  /*1e10*/  LEA R215, R215, UR4, 0x1 ;  /* 0x00000004d7d77c11 */ /* 0x000fc4000f8e08ff */
[----:B------:R-:W-:Y:S01]  /*1e20*/  LOP3.LUT P2, RZ, R210, 0x8, RZ, 0xc0, !PT ;  /* 0x00000008d2ff7812 */ /* 0x000fe2000784c0ff */
[----:B------:R-:W-:Y:S01]  /*1e30*/  VIADD R216, R216, UR5 ;  /* 0x00000005d8d87c36 */ /* 0x000fe20008000000 */
[----:B------:R-:W-:Y:S01]  /*1e40*/  LOP3.LUT R3, R210, 0x8, RZ, 0xc0, !PT ;  /* 0x00000008d2037812 */ /* 0x000fe200078ec0ff */
[----:B------:R-:W-:Y:S01]  /*1e50*/  VIADD R215, R215, UR5 ;  /* 0x00000005d7d77c36 */ /* 0x000fe20008000000 */
[----:B------:R-:W-:Y:S01]  /*1e60*/  SEL R214, R214, 0xffffffe0, !P1 ;  /* 0xffffffe0d6d67807 */ /* 0x000fe20004800000 */
[----:B------:R-:W-:Y:S01]  /*1e70*/  UMOV UR5, UR13 ;  /* 0x0000000d00057c82 */ /* 0x000fe20008000000 */
[----:B------:R-:W-:Y:S02]  /*1e80*/  SEL R213, R213, 0xffffffc0, !P0 ;  /* 0xffffffc0d5d57807 */ /* 0x000fe40004000000 */
[----:B------:R-:W-:Y:S02]  /*1e90*/  SEL R239, R239, 0xfffffff0, !P0 ;  /* 0xfffffff0efef7807 */ /* 0x000fe40004000000 */
[----:B------:R-:W-:-:S02]  /*1ea0*/  LOP3.LUT R212, R209, 0x7a00, RZ, 0xc0, !PT ;  /* 0x00007a00d1d47812 */ /* 0x000fc400078ec0ff */
[----:B-12-4-:R-:W-:-:S07]  /*1eb0*/  LOP3.LUT R2, R2, 0x400, R209, 0xf8, !PT ;  /* 0x0000040002027812 */ /* 0x016fce00078ef8d1 */
.L_x_557:
[----:B------:R-:W0:Y:S01]  /*1ec0*/  LDGDEPBAR ;  /* 0x00000000000079af */ /* 0x000e220000000000 */
[----:B------:R-:W-:Y:S01]  /*1ed0*/  SHF.L.U32 R242, R210, 0x3, RZ ;  /* 0x00000003d2f27819 */ /* 0x000fe200000006ff */
[----:B------:R-:W-:Y:S01]  /*1ee0*/  UMOV UR4, UR23 ;  /* 0x0000001700047c82 */ /* 0x000fe20008000000 */
[C---:B------:R-:W-:Y:S01]  /*1ef0*/  IADD3 R225, PT, PT, R216.reuse, R214, RZ ;  /* 0x000000d6d8e17210 */ /* 0x040fe20007ffe0ff */
[----:B------:R-:W-:Y:S01]  /*1f00*/  IMAD.IADD R220, R216, 0x1, R213 ;  /* 0x00000001d8dc7824 */ /* 0x000fe200078e02d5 */
[----:B------:R-:W-:Y:S01]  /*1f10*/  LOP3.LUT R217, R242, 0x38, RZ, 0xc0, !PT ;  /* 0x00000038f2d97812 */ /* 0x000fe200078ec0ff */
[----:B------:R-:W-:Y:S01]  /*1f20*/  UIADD3 UR13, UPT, UPT, UR40, 0x1, URZ ;  /* 0x00000001280d7890 */ /* 0x000fe2000fffe0ff */
[----:B------:R-:W-:Y:S02]  /*1f30*/  LEA R245, R232, UR4, 0x1 ;  /* 0x00000004e8f57c11 */ /* 0x000fe4000f8e08ff */
[----:B------:R-:W-:Y:S01]  /*1f40*/  LOP3.LUT R219, R217, 0x1c0, R208, 0xf8, !PT ;  /* 0x000001c0d9db7812 */ /* 0x000fe200078ef8d0 */
[----:B------:R-:W-:Y:S01]  /*1f50*/  UISETP.NE.AND UP0, UPT, UR13, 0x1, UPT ;  /* 0x000000010d00788c */ /* 0x000fe2000bf05270 */
[----:B------:R-:W-:Y:S02]  /*1f60*/  IADD3 R218, PT, PT, R214, R220, RZ ;  /* 0x000000dcd6da7210 */ /* 0x000fe40007ffe0ff */
[----:B-----5:R-:W-:Y:S02]  /*1f70*/  LOP3.LUT R224, R212, R219, R3, 0xf6, !PT ;  /* 0x000000dbd4e07212 */ /* 0x020fe400078ef603 */
[----:B-----5:R-:W-:Y:S02]  /*1f80*/  FSETP.NEU.FTZ.AND P1, PT, R237, -INF , PT ;  /* 0xff800000ed00780b */ /* 0x020fe40003f3d000 */
[----:B------:R-:W-:Y:S04]  /*1f90*/  LEA R224, R224, UR4, 0x1 ;  /* 0x00000004e0e07c11 */ /* 0x000fe8000f8e08ff */
[CC--:B------:R-:W-:Y:S02]  /*1fa0*/  IADD3 R223, PT, PT, R214.reuse, R224.reuse, RZ ;  /* 0x000000e0d6df7210 */ /* 0x0c0fe40007ffe0ff */
[----:B------:R-:W-:Y:S01]  /*1fb0*/  IADD3 R222, PT, PT, R213, R224, RZ ;  /* 0x000000e0d5de7210 */ /* 0x000fe20007ffe0ff */
[----:B------:R-:W-:Y:S04]  /*1fc0*/  DEPBAR.LE SB0, 0x0 ;  /* 0x000080000000791a */ /* 0x000fe80000000000 */
[----:B------:R-:W-:Y:S01]  /*1fd0*/  BAR.SYNC.DEFER_BLOCKING 0x0 ;  /* 0x0000000000007b1d */ /* 0x000fe20000010000 */
[----:B------:R-:W-:Y:S05]  /*1fe0*/  IADD3 R221, PT, PT, R214, R222, RZ ;  /* 0x000000ded6dd7210 */ /* 0x000fea0007ffe0ff */
        /* <DEDUP_REMOVED lines=39> */
[----:B------:R-:W-:Y:S07]  /*2260*/  LDSM.16.M88.4 R184, [R225+0x2000] ;  /* 0x00200000e1b8783b */ /* 0x000fee0000000200 */
[-C--:B------:R-:W-:Y:S08]  /*2270*/  HMMA.16816.F32.BF16 R20, R164, R192.reuse, R20 ;  /* 0x000000c0a414723c */ /* 0x080ff00000041814 */
[C---:B------:R-:W-:Y:S08]  /*2280*/  HMMA.16816.F32.BF16 R24, R188.reuse, R192, R24 ;  /* 0x000000c0bc18723c */ /* 0x040ff00000041818 */
[-C--:B------:R-:W-:Y:S01]  /*2290*/  HMMA.16816.F32.BF16 R28, R188, R194.reuse, R28 ;  /* 0x000000c2bc1c723c */ /* 0x080fe2000004181c */
[----:B------:R-:W-:Y:S07]  /*22a0*/  LDSM.16.M88.4 R188, [R223+0x10000] ;  /* 0x01000000dfbc783b */ /* 0x000fee0000000200 */
[----:B------:R-:W-:Y:S01]  /*22b0*/  HMMA.16816.F32.BF16 R32, R164, R194, R32 ;  /* 0x000000c2a420723c */ /* 0x000fe20000041820 */
[----:B------:R-:W4:Y:S07]  /*22c0*/  LDSM.16.M88.4 R164, [R224+0x10800] ;  /* 0x01080000e0a4783b */ /* 0x000f2e0000000200 */
[-C--:B-1----:R-:W-:Y:S01]  /*22d0*/  HMMA.16816.F32.BF16 R4, R172, R196.reuse, R4 ;  /* 0x000000c4ac04723c */ /* 0x082fe20000041804 */
[----:B------:R-:W1:Y:S07]  /*22e0*/  LDSM.16.M88.4 R192, [R225+0x3000] ;  /* 0x00300000e1c0783b */ /* 0x000e6e0000000200 */
        /* <DEDUP_REMOVED lines=9> */
[----:B------:R-:W1:Y:S03]  /*2380*/  LDSM.16.M88.4 R172, [R223+0x10800] ;  /* 0x01080000dfac783b */ /* 0x000e660000000200 */
[----:B------:R-:W-:Y:S04]  /*2390*/  IADD3 R207, PT, PT, R245, 0x20020, RZ ;  /* 0x00020020f5cf7810 */ /* 0x000fe80007ffe0ff */
[-C--:B--2---:R-:W-:Y:S08]  /*23a0*/  HMMA.16816.F32.BF16 R4, R168, R176.reuse, R4 ;  /* 0x000000b0a804723c */ /* 0x084ff00000041804 */
[C---:B---3--:R-:W-:Y:S08]  /*23b0*/  HMMA.16816.F32.BF16 R8, R180.reuse, R176, R8 ;  /* 0x000000b0b408723c */ /* 0x048ff00000041808 */
[-C--:B------:R-:W-:Y:S08]  /*23c0*/  HMMA.16816.F32.BF16 R12, R180, R178.reuse, R12 ;  /* 0x000000b2b40c723c */ /* 0x080ff0000004180c */
[C---:B------:R-:W-:Y:S01]  /*23d0*/  HMMA.16816.F32.BF16 R16, R168.reuse, R178, R16 ;  /* 0x000000b2a810723c */ /* 0x040fe20000041810 */
[----:B------:R2:W3:Y:S07]  /*23e0*/  LDSM.16.M88.4 R176, [R220+0x3000] ;  /* 0x00300000dcb0783b */ /* 0x0004ee0000000200 */
[-C--:B----4-:R-:W-:Y:S08]  /*23f0*/  HMMA.16816.F32.BF16 R20, R168, R164.reuse, R20 ;  /* 0x000000a4a814723c */ /* 0x090ff00000041814 */
[C---:B------:R-:W-:Y:S08]  /*2400*/  HMMA.16816.F32.BF16 R24, R180.reuse, R164, R24 ;  /* 0x000000a4b418723c */ /* 0x040ff00000041818 */
[-C--:B------:R-:W-:Y:S01]  /*2410*/  HMMA.16816.F32.BF16 R28, R180, R166.reuse, R28 ;  /* 0x000000a6b41c723c */ /* 0x080fe2000004181c */
[----:B------:R-:W-:Y:S02]  /*2420*/  LDSM.16.M88.4 R180, [R221+0x10000] ;  /* 0x01000000ddb4783b */ /* 0x000fe40000000200 */
[----:B--2---:R-:W-:Y:S04]  /*2430*/  LOP3.LUT R220, R219, 0x8, R0, 0x78, !PT ;  /* 0x00000008dbdc7812 */ /* 0x004fe800078e7800 */
[----:B------:R-:W-:Y:S01]  /*2440*/  LOP3.LUT R220, R2, R220, RZ, 0xfc, !PT ;  /* 0x000000dc02dc7212 */ /* 0x000fe200078efcff */
[----:B------:R-:W-:Y:S01]  /*2450*/  HMMA.16816.F32.BF16 R32, R168, R166, R32 ;  /* 0x000000a6a820723c */ /* 0x000fe20000041820 */
[----:B------:R-:W2:Y:S03]  /*2460*/  LDSM.16.M88.4 R164, [R222+0x10800] ;  /* 0x01080000dea4783b */ /* 0x000ea60000000200 */
[----:B------:R-:W-:Y:S04]  /*2470*/  LEA R220, R220, UR4, 0x1 ;  /* 0x00000004dcdc7c11 */ /* 0x000fe8000f8e08ff */
[-C--:B------:R-:W-:Y:S01]  /*2480*/  HMMA.16816.F32.BF16 R4, R184, R188.reuse, R4 ;  /* 0x000000bcb804723c */ /* 0x080fe20000041804 */
[----:B------:R-:W4:Y:S07]  /*2490*/  LDSM.16.M88.4 R168, [R218+0x2000] ;  /* 0x00200000daa8783b */ /* 0x000f2e0000000200 */
[C---:B-1----:R-:W-:Y:S08]  /*24a0*/  HMMA.16816.F32.BF16 R8, R192.reuse, R188, R8 ;  /* 0x000000bcc008723c */ /* 0x042ff00000041808 */
[-C--:B------:R-:W-:Y:S08]  /*24b0*/  HMMA.16816.F32.BF16 R12, R192, R190.reuse, R12 ;  /* 0x000000bec00c723c */ /* 0x080ff0000004180c */
[C---:B------:R-:W-:Y:S08]  /*24c0*/  HMMA.16816.F32.BF16 R16, R184.reuse, R190, R16 ;  /* 0x000000beb810723c */ /* 0x040ff00000041810 */
[-C--:B------:R-:W-:Y:S08]  /*24d0*/  HMMA.16816.F32.BF16 R20, R184, R172.reuse, R20 ;  /* 0x000000acb814723c */ /* 0x080ff00000041814 */
[C---:B------:R-:W-:Y:S08]  /*24e0*/  HMMA.16816.F32.BF16 R24, R192.reuse, R172, R24 ;  /* 0x000000acc018723c */ /* 0x040ff00000041818 */
[-C--:B------:R-:W-:Y:S08]  /*24f0*/  HMMA.16816.F32.BF16 R28, R192, R174.reuse, R28 ;  /* 0x000000aec01c723c */ /* 0x080ff0000004181c */
[----:B------:R-:W-:Y:S01]  /*2500*/  HMMA.16816.F32.BF16 R32, R184, R174, R32 ;  /* 0x000000aeb820723c */ /* 0x000fe20000041820 */
[----:B------:R1:W4:Y:S07]  /*2510*/  LDSM.16.M88.4 R172, [R218+0x3000] ;  /* 0x00300000daac783b */ /* 0x00032e0000000200 */
[-C--:B------:R-:W-:Y:S08]  /*2520*/  HMMA.16816.F32.BF16 R4, R196, R200.reuse, R4 ;  /* 0x000000c8c404723c */ /* 0x080ff00000041804 */
[C---:B---3--:R-:W-:Y:S08]  /*2530*/  HMMA.16816.F32.BF16 R8, R176.reuse, R200, R8 ;  /* 0x000000c8b008723c */ /* 0x048ff00000041808 */
[-C--:B------:R-:W-:Y:S03]  /*2540*/  HMMA.16816.F32.BF16 R12, R176, R202.reuse, R12 ;  /* 0x000000cab00c723c */ /* 0x080fe6000004180c */
[----:B-1----:R-:W-:Y:S05]  /*2550*/  IADD3 R218, PT, PT, R220, R214, RZ ;  /* 0x000000d6dcda7210 */ /* 0x002fea0007ffe0ff */
[C---:B------:R-:W-:Y:S08]  /*2560*/  HMMA.16816.F32.BF16 R16, R196.reuse, R202, R16 ;  /* 0x000000cac410723c */ /* 0x040ff00000041810 */
[-C--:B--2---:R-:W-:Y:S08]  /*2570*/  HMMA.16816.F32.BF16 R20, R196, R164.reuse, R20 ;  /* 0x000000a4c414723c */ /* 0x084ff00000041814 */
[C---:B------:R-:W-:Y:S04]  /*2580*/  HMMA.16816.F32.BF16 R24, R176.reuse, R164, R24 ;  /* 0x000000a4b018723c */ /* 0x040fe80000041818 */
[----:B------:R-:W-:Y:S01]  /*2590*/  FMUL.FTZ R165, R237, 1.4426950216293334961 ;  /* 0x3fb8aa3beda57820 */ /* 0x000fe20000410000 */
[C---:B------:R-:W-:Y:S03]  /*25a0*/  FMUL.FTZ R164, R236.reuse, 1.4426950216293334961 ;  /* 0x3fb8aa3beca47820 */ /* 0x040fe60000410000 */
[-C--:B------:R-:W-:Y:S03]  /*25b0*/  HMMA.16816.F32.BF16 R28, R176, R166.reuse, R28 ;  /* 0x000000a6b01c723c */ /* 0x080fe6000004181c */
[----:B------:R-:W-:Y:S02]  /*25c0*/  FSEL R165, R165, RZ, P1 ;  /* 0x000000ffa5a57208 */ /* 0x000fe40000800000 */
[----:B------:R-:W-:Y:S03]  /*25d0*/  FSETP.NEU.FTZ.AND P1, PT, R236, -INF , PT ;  /* 0xff800000ec00780b */ /* 0x000fe60003f3d000 */
[----:B------:R-:W-:Y:S04]  /*25e0*/  HMMA.16816.F32.BF16 R32, R196, R166, R32 ;  /* 0x000000a6c420723c */ /* 0x000fe80000041820 */
[----:B------:R-:W-:Y:S01]  /*25f0*/  FMUL.FTZ R167, R234, 1.4426950216293334961 ;  /* 0x3fb8aa3beaa77820 */ /* 0x000fe20000410000 */
[----:B------:R-:W-:Y:S01]  /*2600*/  FSEL R164, R164, RZ, P1 ;  /* 0x000000ffa4a47208 */ /* 0x000fe20000800000 */
[C---:B------:R-:W-:Y:S01]  /*2610*/  FMUL.FTZ R166, R235.reuse, 1.4426950216293334961 ;  /* 0x3fb8aa3beba67820 */ /* 0x040fe20000410000 */
[----:B------:R-:W-:Y:S01]  /*2620*/  FSETP.NEU.FTZ.AND P1, PT, R235, -INF , PT ;  /* 0xff800000eb00780b */ /* 0x000fe20003f3d000 */
[-C--:B----4-:R-:W-:Y:S05]  /*2630*/  HMMA.16816.F32.BF16 R4, R168, R180.reuse, R4 ;  /* 0x000000b4a804723c */ /* 0x090fea0000041804 */
[----:B------:R-:W-:Y:S02]  /*2640*/  FSEL R166, R166, RZ, P1 ;  /* 0x000000ffa6a67208 */ /* 0x000fe40000800000 */
[----:B------:R-:W-:Y:S01]  /*2650*/  FSETP.NEU.FTZ.AND P1, PT, R234, -INF , PT ;  /* 0xff800000ea00780b */ /* 0x000fe20003f3d000 */
[C---:B------:R-:W-:Y:S08]  /*2660*/  HMMA.16816.F32.BF16 R8, R172.reuse, R180, R8 ;  /* 0x000000b4ac08723c */ /* 0x040ff00000041808 */
[-C--:B------:R-:W-:Y:S03]  /*2670*/  HMMA.16816.F32.BF16 R12, R172, R182.reuse, R12 ;  /* 0x000000b6ac0c723c */ /* 0x080fe6000004180c */
[--C-:B------:R-:W-:Y:S01]  /*2680*/  FFMA.FTZ R4, R4, UR7, -R165.reuse ;  /* 0x0000000704047c23 */ /* 0x100fe200080108a5 */
[--C-:B------:R-:W-:Y:S01]  /*2690*/  FFMA.FTZ R5, R5, UR7, -R165.reuse ;  /* 0x0000000705057c23 */ /* 0x100fe200080108a5 */
[--C-:B------:R-:W-:Y:S01]  /*26a0*/  FFMA.FTZ R6, R6, UR7, -R164.reuse ;  /* 0x0000000706067c23 */ /* 0x100fe200080108a4 */
[----:B------:R-:W-:Y:S01]  /*26b0*/  FFMA.FTZ R7, R7, UR7, -R164 ;  /* 0x0000000707077c23 */ /* 0x000fe200080108a4 */
[----:B------:R-:W-:Y:S01]  /*26c0*/  MUFU.EX2 R184, R4 ;  /* 0x0000000400b87308 */ /* 0x000fe20000000800 */
[C---:B------:R-:W-:Y:S04]  /*26d0*/  HMMA.16816.F32.BF16 R16, R168.reuse, R182, R16 ;  /* 0x000000b6a810723c */ /* 0x040fe80000041810 */
[--C-:B------:R-:W-:Y:S01]  /*26e0*/  FFMA.FTZ R8, R8, UR7, -R166.reuse ;  /* 0x0000000708087c23 */ /* 0x100fe200080108a6 */
[--C-:B------:R-:W-:Y:S04]  /*26f0*/  FFMA.FTZ R9, R9, UR7, -R166.reuse ;  /* 0x0000000709097c23 */ /* 0x100fe800080108a6 */
[----:B------:R-:W1:Y:S02]  /*2700*/  MUFU.EX2 R185, R5 ;  /* 0x0000000500b97308 */ /* 0x000e640000000800 */
[--C-:B------:R-:W-:Y:S01]  /*2710*/  FFMA.FTZ R12, R12, UR7, -R166.reuse ;  /* 0x000000070c0c7c23 */ /* 0x100fe200080108a6 */
[----:B------:R-:W-:Y:S07]  /*2720*/  FFMA.FTZ R13, R13, UR7, -R166 ;  /* 0x000000070d0d7c23 */ /* 0x000fee00080108a6 */
[----:B------:R-:W-:Y:S01]  /*2730*/  MUFU.EX2 R186, R6 ;  /* 0x0000000600ba7308 */ /* 0x000fe20000000800 */
[--C-:B------:R-:W-:Y:S01]  /*2740*/  FFMA.FTZ R16, R16, UR7, -R165.reuse ;  /* 0x0000000710107c23 */ /* 0x100fe200080108a5 */
[--C-:B------:R-:W-:Y:S01]  /*2750*/  FFMA.FTZ R17, R17, UR7, -R165.reuse ;  /* 0x0000000711117c23 */ /* 0x100fe200080108a5 */
[--C-:B------:R-:W-:Y:S01]  /*2760*/  FFMA.FTZ R18, R18, UR7, -R164.reuse ;  /* 0x0000000712127c23 */ /* 0x100fe200080108a4 */
[----:B------:R-:W-:Y:S06]  /*2770*/  FFMA.FTZ R19, R19, UR7, -R164 ;  /* 0x0000000713137c23 */ /* 0x000fec00080108a4 */
[----:B------:R2:W-:Y:S10]  /*2780*/  MUFU.EX2 R187, R7 ;  /* 0x0000000700bb7308 */ /* 0x0005f40000000800 */
[----:B------:R-:W-:Y:S10]  /*2790*/  MUFU.EX2 R196, R16 ;  /* 0x0000001000c47308 */ /* 0x000ff40000000800 */
[----:B------:R-:W-:Y:S01]  /*27a0*/  MUFU.EX2 R197, R17 ;  /* 0x0000001100c57308 */ /* 0x000fe20000000800 */
[----:B--2---:R-:W2:Y:S09]  /*27b0*/  LDSM.16.M88.4 R4, [R221+0x10800] ;  /* 0x01080000dd04783b */ /* 0x004eb20000000200 */
[----:B------:R-:W-:Y:S10]  /*27c0*/  MUFU.EX2 R198, R18 ;  /* 0x0000001200c67308 */ /* 0x000ff40000000800 */
[----:B------:R-:W-:Y:S10]  /*27d0*/  MUFU.EX2 R199, R19 ;  /* 0x0000001300c77308 */ /* 0x000ff40000000800 */
[----:B------:R3:W-:Y:S10]  /*27e0*/  MUFU.EX2 R188, R8 ;  /* 0x0000000800bc7308 */ /* 0x0007f40000000800 */
[----:B------:R-:W4:Y:S10]  /*27f0*/  MUFU.EX2 R189, R9 ;  /* 0x0000000900bd7308 */ /* 0x000f340000000800 */
[----:B------:R-:W-:Y:S01]  /*2800*/  MUFU.EX2 R192, R12 ;  /* 0x0000000c00c07308 */ /* 0x000fe20000000800 */
[-C--:B--2---:R-:W-:Y:S03]  /*2810*/  HMMA.16816.F32.BF16 R20, R168, R4.reuse, R20 ;  /* 0x00000004a814723c */ /* 0x084fe60000041814 */
[----:B---3--:R-:W-:Y:S06]  /*2820*/  FSEL R8, R167, RZ, P1 ;  /* 0x000000ffa7087208 */ /* 0x008fec0000800000 */
[----:B------:R-:W-:Y:S01]  /*2830*/  MUFU.EX2 R193, R13 ;  /* 0x0000000d00c17308 */ /* 0x000fe20000000800 */
[C---:B------:R-:W-:Y:S04]  /*2840*/  HMMA.16816.F32.BF16 R24, R172.reuse, R4, R24 ;  /* 0x00000004ac18723c */ /* 0x040fe80000041818 */
[----:B------:R-:W-:Y:S01]  /*2850*/  VIADD R5, R245, 0x20000 ;  /* 0x00020000f5057836 */ /* 0x000fe20000000000 */
[----:B-1----:R-:W-:Y:S01]  /*2860*/  F2FP.BF16.F32.PACK_AB R4, R185, R184 ;  /* 0x000000b8b904723e */ /* 0x002fe200000010ff */
[--C-:B------:R-:W-:Y:S01]  /*2870*/  FFMA.FTZ R10, R10, UR7, -R8.reuse ;  /* 0x000000070a0a7c23 */ /* 0x100fe20008010808 */
[----:B----4-:R-:W-:Y:S01]  /*2880*/  F2FP.BF16.F32.PACK_AB R9, R189, R188 ;  /* 0x000000bcbd09723e */ /* 0x010fe200000010ff */
[-C--:B------:R-:W-:Y:S02]  /*2890*/  HMMA.16816.F32.BF16 R28, R172, R6.reuse, R28 ;  /* 0x00000006ac1c723c */ /* 0x080fe4000004181c */
[----:B------:R1:W-:Y:S01]  /*28a0*/  STS [R245+0x20000], R4 ;  /* 0x02000004f5007388 */ /* 0x0003e20000000800 */
[----:B------:R-:W-:Y:S01]  /*28b0*/  @P2 IADD3 R207, PT, PT, R5, -0x20, RZ ;  /* 0xffffffe005cf2810 */ /* 0x000fe20007ffe0ff */
[--C-:B------:R-:W-:Y:S01]  /*28c0*/  FFMA.FTZ R11, R11, UR7, -R8.reuse ;  /* 0x000000070b0b7c23 */ /* 0x100fe20008010808 */
[----:B------:R-:W-:Y:S01]  /*28d0*/  F2FP.BF16.F32.PACK_AB R5, R187, R186 ;  /* 0x000000babb05723e */ /* 0x000fe200000010ff */
[----:B------:R-:W-:Y:S01]  /*28e0*/  MUFU.EX2 R190, R10 ;  /* 0x0000000a00be7308 */ /* 0x000fe20000000800 */
[--C-:B------:R-:W-:Y:S01]  /*28f0*/  FFMA.FTZ R14, R14, UR7, -R8.reuse ;  /* 0x000000070e0e7c23 */ /* 0x100fe20008010808 */
[----:B------:R-:W-:Y:S02]  /*2900*/  HMMA.16816.F32.BF16 R32, R168, R6, R32 ;  /* 0x00000006a820723c */ /* 0x000fe40000041820 */
[----:B------:R2:W-:Y:S02]  /*2910*/  STS [R245+0x20400], R5 ;  /* 0x02040005f5007388 */ /* 0x0005e40000000800 */
[----:B------:R-:W-:Y:S01]  /*2920*/  F2FP.BF16.F32.PACK_AB R6, R197, R196 ;  /* 0x000000c4c506723e */ /* 0x000fe200000010ff */
[--C-:B------:R-:W-:Y:S03]  /*2930*/  FFMA.FTZ R15, R15, UR7, -R8.reuse ;  /* 0x000000070f0f7c23 */ /* 0x100fe60008010808 */
[----:B------:R-:W3:Y:S01]  /*2940*/  MUFU.EX2 R191, R11 ;  /* 0x0000000b00bf7308 */ /* 0x000ee20000000800 */
[--C-:B------:R-:W-:Y:S01]  /*2950*/  FFMA.FTZ R26, R26, UR7, -R8.reuse ;  /* 0x000000071a1a7c23 */ /* 0x100fe20008010808 */
[--C-:B------:R-:W-:Y:S01]  /*2960*/  FFMA.FTZ R27, R27, UR7, -R8.reuse ;  /* 0x000000071b1b7c23 */ /* 0x100fe20008010808 */
[--C-:B------:R-:W-:Y:S01]  /*2970*/  FFMA.FTZ R20, R20, UR7, -R165.reuse ;  /* 0x0000000714147c23 */ /* 0x100fe200080108a5 */
[--C-:B------:R-:W-:Y:S01]  /*2980*/  FFMA.FTZ R21, R21, UR7, -R165.reuse ;  /* 0x0000000715157c23 */ /* 0x100fe200080108a5 */
[--C-:B------:R-:W-:Y:S01]  /*2990*/  FFMA.FTZ R30, R30, UR7, -R8.reuse ;  /* 0x000000071e1e7c23 */ /* 0x100fe20008010808 */
[----:B------:R-:W-:Y:S01]  /*29a0*/  FFMA.FTZ R8, R31, UR7, -R8 ;  /* 0x000000071f087c23 */ /* 0x000fe20008010808 */
[--C-:B------:R-:W-:Y:S03]  /*29b0*/  FFMA.FTZ R22, R22, UR7, -R164.reuse ;  /* 0x0000000716167c23 */ /* 0x100fe600080108a4 */
[----:B------:R-:W-:Y:S01]  /*29c0*/  MUFU.EX2 R194, R14 ;  /* 0x0000000e00c27308 */ /* 0x000fe20000000800 */
[----:B------:R-:W-:Y:S01]  /*29d0*/  FFMA.FTZ R23, R23, UR7, -R164 ;  /* 0x0000000717177c23 */ /* 0x000fe200080108a4 */
[--C-:B------:R-:W-:Y:S01]  /*29e0*/  FFMA.FTZ R24, R24, UR7, -R166.reuse ;  /* 0x0000000718187c23 */ /* 0x100fe200080108a6 */
[--C-:B------:R-:W-:Y:S01]  /*29f0*/  FFMA.FTZ R25, R25, UR7, -R166.reuse ;  /* 0x0000000719197c23 */ /* 0x100fe200080108a6 */
[----:B------:R-:W-:Y:S01]  /*2a00*/  FFMA.FTZ R28, R28, UR7, -R166 ;  /* 0x000000071c1c7c23 */ /* 0x000fe200080108a6 */
[----:B-1----:R-:W-:Y:S01]  /*2a10*/  IADD3 R4, PT, PT, R245, R239, RZ ;  /* 0x000000eff5047210 */ /* 0x002fe20007ffe0ff */
[--C-:B------:R-:W-:Y:S01]  /*2a20*/  FFMA.FTZ R32, R32, UR7, -R165.reuse ;  /* 0x0000000720207c23 */ /* 0x100fe200080108a5 */
[--C-:B------:R-:W-:Y:S03]  /*2a30*/  FFMA.FTZ R34, R34, UR7, -R164.reuse ;  /* 0x0000000722227c23 */ /* 0x100fe600080108a4 */
[----:B------:R-:W1:Y:S01]  /*2a40*/  MUFU.EX2 R195, R15 ;  /* 0x0000000f00c37308 */ /* 0x000e620000000800 */
[----:B---3--:R-:W-:Y:S01]  /*2a50*/  F2FP.BF16.F32.PACK_AB R7, R191, R190 ;  /* 0x000000bebf07723e */ /* 0x008fe200000010ff */
[----:B------:R3:W-:Y:S01]  /*2a60*/  STS [R4+0x20000], R6 ;  /* 0x0200000604007388 */ /* 0x0007e20000000800 */
[----:B------:R-:W-:Y:S01]  /*2a70*/  FFMA.FTZ R165, R33, UR7, -R165 ;  /* 0x0000000721a57c23 */ /* 0x000fe200080108a5 */
[----:B------:R-:W-:Y:S01]  /*2a80*/  FFMA.FTZ R164, R35, UR7, -R164 ;  /* 0x0000000723a47c23 */ /* 0x000fe200080108a4 */
[----:B--2---:R-:W-:Y:S01]  /*2a90*/  F2FP.BF16.F32.PACK_AB R5, R199, R198 ;  /* 0x000000c6c705723e */ /* 0x004fe200000010ff */
[----:B------:R-:W-:Y:S04]  /*2aa0*/  FFMA.FTZ R166, R29, UR7, -R166 ;  /* 0x000000071da67c23 */ /* 0x000fe800080108a6 */
[----:B------:R-:W-:Y:S01]  /*2ab0*/  MUFU.EX2 R200, R20 ;  /* 0x0000001400c87308 */ /* 0x000fe20000000800 */
[----:B------:R1:W-:Y:S04]  /*2ac0*/  STS [R4+0x20400], R5 ;  /* 0x0204000504007388 */ /* 0x0003e80000000800 */
[----:B------:R-:W-:Y:S05]  /*2ad0*/  STS [R245+0x21000], R9 ;  /* 0x02100009f5007388 */ /* 0x000fea0000000800 */
[----:B------:R-:W-:Y:S01]  /*2ae0*/  MUFU.EX2 R201, R21 ;  /* 0x0000001500c97308 */ /* 0x000fe20000000800 */
[----:B------:R2:W-:Y:S09]  /*2af0*/  STS [R245+0x21400], R7 ;  /* 0x02140007f5007388 */ /* 0x0005f20000000800 */
[----:B------:R-:W-:Y:S01]  /*2b00*/  MUFU.EX2 R202, R22 ;  /* 0x0000001600ca7308 */ /* 0x000fe20000000800 */
[----:B---3--:R-:W-:Y:S05]  /*2b10*/  F2FP.BF16.F32.PACK_AB R6, R193, R192 ;  /* 0x000000c0c106723e */ /* 0x008fea00000010ff */
[----:B------:R-:W-:Y:S04]  /*2b20*/  STS [R4+0x21000], R6 ;  /* 0x0210000604007388 */ /* 0x000fe80000000800 */
[----:B------:R-:W2:Y:S01]  /*2b30*/  MUFU.EX2 R203, R23 ;  /* 0x0000001700cb7308 */ /* 0x000ea20000000800 */
[----:B-1----:R-:W-:Y:S05]  /*2b40*/  F2FP.BF16.F32.PACK_AB R5, R195, R194 ;  /* 0x000000c2c305723e */ /* 0x002fea00000010ff */
[----:B------:R1:W-:Y:S04]  /*2b50*/  STS [R4+0x21400], R5 ;  /* 0x0214000504007388 */ /* 0x0003e80000000800 */
[----:B------:R3:W-:Y:S10]  /*2b60*/  MUFU.EX2 R250, R8 ;  /* 0x0000000800fa7308 */ /* 0x0007f40000000800 */
[----:B------:R-:W-:Y:S01]  /*2b70*/  MUFU.EX2 R246, R32 ;  /* 0x0000002000f67308 */ /* 0x000fe20000000800 */
[----:B--2---:R-:W-:Y:S05]  /*2b80*/  F2FP.BF16.F32.PACK_AB R7, R203, R202 ;  /* 0x000000cacb07723e */ /* 0x004fea00000010ff */
[----:B------:R-:W-:Y:S04]  /*2b90*/  STS [R207+0x400], R7 ;  /* 0x00040007cf007388 */ /* 0x000fe80000000800 */
[----:B------:R-:W2:Y:S01]  /*2ba0*/  MUFU.EX2 R247, R165 ;  /* 0x000000a500f77308 */ /* 0x000ea20000000800 */
[----:B---3--:R-:W-:Y:S05]  /*2bb0*/  F2FP.BF16.F32.PACK_AB R8, R201, R200 ;  /* 0x000000c8c908723e */ /* 0x008fea00000010ff */
[----:B------:R3:W-:Y:S04]  /*2bc0*/  STS [R207], R8 ;  /* 0x00000008cf007388 */ /* 0x0007e80000000800 */
[----:B------:R-:W-:Y:S01]  /*2bd0*/  MUFU.EX2 R248, R34 ;  /* 0x0000002200f87308 */ /* 0x000fe20000000800 */
[----:B-1----:R-:W-:Y:S09]  /*2be0*/  IMAD.IADD R4, R239, 0x1, R207 ;  /* 0x00000001ef047824 */ /* 0x002ff200078e02cf */
[----:B------:R-:W1:Y:S01]  /*2bf0*/  MUFU.EX2 R249, R164 ;  /* 0x000000a400f97308 */ /* 0x000e620000000800 */
[----:B--2---:R-:W-:Y:S05]  /*2c00*/  F2FP.BF16.F32.PACK_AB R6, R247, R246 ;  /* 0x000000f6f706723e */ /* 0x004fea00000010ff */
[----:B------:R2:W-:Y:S04]  /*2c10*/  STS [R4], R6 ;  /* 0x0000000604007388 */ /* 0x0005e80000000800 */
[----:B------:R-:W-:Y:S10]  /*2c20*/  MUFU.EX2 R204, R24 ;  /* 0x0000001800cc7308 */ /* 0x000ff40000000800 */
[----:B------:R-:W3:Y:S01]  /*2c30*/  MUFU.EX2 R205, R25 ;  /* 0x0000001900cd7308 */ /* 0x000ee20000000800 */
[----:B-1----:R-:W-:Y:S05]  /*2c40*/  F2FP.BF16.F32.PACK_AB R5, R249, R248 ;  /* 0x000000f8f905723e */ /* 0x002fea00000010ff */
[----:B------:R1:W-:Y:S04]  /*2c50*/  STS [R4+0x400], R5 ;  /* 0x0004000504007388 */ /* 0x0003e80000000800 */
[----:B------:R-:W-:Y:S10]  /*2c60*/  MUFU.EX2 R206, R26 ;  /* 0x0000001a00ce7308 */ /* 0x000ff40000000800 */
[----:B------:R-:W4:Y:S01]  /*2c70*/  MUFU.EX2 R225, R27 ;  /* 0x0000001b00e17308 */ /* 0x000f220000000800 */
[----:B---3--:R-:W-:Y:S05]  /*2c80*/  F2FP.BF16.F32.PACK_AB R8, R205, R204 ;  /* 0x000000cccd08723e */ /* 0x008fea00000010ff */
[----:B------:R-:W-:Y:S04]  /*2c90*/  STS [R207+0x1000], R8 ;  /* 0x00100008cf007388 */ /* 0x000fe80000000800 */
[----:B------:R-:W-:Y:S10]  /*2ca0*/  MUFU.EX2 R243, R28 ;  /* 0x0000001c00f37308 */ /* 0x000ff40000000800 */
[----:B------:R-:W2:Y:S01]  /*2cb0*/  MUFU.EX2 R244, R166 ;  /* 0x000000a600f47308 */ /* 0x000ea20000000800 */
[----:B----4-:R-:W-:Y:S05]  /*2cc0*/  F2FP.BF16.F32.PACK_AB R7, R225, R206 ;  /* 0x000000cee107723e */ /* 0x010fea00000010ff */
[----:B------:R-:W-:Y:S04]  /*2cd0*/  STS [R207+0x1400], R7 ;  /* 0x00140007cf007388 */ /* 0x000fe80000000800 */
[----:B------:R-:W1:Y:S01]  /*2ce0*/  MUFU.EX2 R251, R30 ;  /* 0x0000001e00fb7308 */ /* 0x000e620000000800 */
[----:B--2---:R-:W-:Y:S05]  /*2cf0*/  F2FP.BF16.F32.PACK_AB R6, R244, R243 ;  /* 0x000000f3f406723e */ /* 0x004fea00000010ff */
[----:B------:R-:W-:Y:S01]  /*2d00*/  STS [R4+0x1000], R6 ;  /* 0x0010000604007388 */ /* 0x000fe20000000800 */
[----:B-1----:R-:W-:Y:S05]  /*2d10*/  F2FP.BF16.F32.PACK_AB R5, R250, R251 ;  /* 0x000000fbfa05723e */ /* 0x002fea00000010ff */
        /* <DEDUP_REMOVED lines=11> */
[-C--:B------:R-:W-:Y:S08]  /*2dd0*/  HMMA.16816.F32.BF16 R12, R28, R18.reuse, RZ ;  /* 0x000000121c0c723c */ /* 0x080ff000000418ff */
[C---:B------:R-:W-:Y:S08]  /*2de0*/  HMMA.16816.F32.BF16 R16, R32.reuse, R18, RZ ;  /* 0x000000122010723c */ /* 0x040ff000000418ff */
[-C--:B---3--:R-:W-:Y:S08]  /*2df0*/  HMMA.16816.F32.BF16 R20, R32, R164.reuse, RZ ;  /* 0x000000a42014723c */ /* 0x088ff000000418ff */
[C---:B------:R-:W-:Y:S08]  /*2e00*/  HMMA.16816.F32.BF16 R24, R28.reuse, R164, RZ ;  /* 0x000000a41c18723c */ /* 0x040ff000000418ff */
[-C--:B------:R-:W-:Y:S08]  /*2e10*/  HMMA.16816.F32.BF16 R28, R28, R166.reuse, RZ ;  /* 0x000000a61c1c723c */ /* 0x080ff000000418ff */
[----:B------:R-:W-:Y:S08]  /*2e20*/  HMMA.16816.F32.BF16 R32, R32, R166, RZ ;  /* 0x000000a62020723c */ /* 0x000ff000000418ff */
[-C--:B----4-:R-:W-:Y:S08]  /*2e30*/  HMMA.16816.F32.BF16 R4, R168, R172.reuse, R4 ;  /* 0x000000aca804723c */ /* 0x090ff00000041804 */
[C---:B-1----:R-:W-:Y:S08]  /*2e40*/  HMMA.16816.F32.BF16 R8, R176.reuse, R172, R8 ;  /* 0x000000acb008723c */ /* 0x042ff00000041808 */
[-C--:B------:R-:W-:Y:S08]  /*2e50*/  HMMA.16816.F32.BF16 R12, R176, R174.reuse, R12 ;  /* 0x000000aeb00c723c */ /* 0x080ff0000004180c */
[C---:B------:R-:W-:Y:S01]  /*2e60*/  HMMA.16816.F32.BF16 R16, R168.reuse, R174, R16 ;  /* 0x000000aea810723c */ /* 0x040fe20000041810 */
[----:B------:R-:W-:Y:S07]  /*2e70*/  LDSM.16.M88.4 R172, [R222+0x14000] ;  /* 0x01400000deac783b */ /* 0x000fee0000000200 */
[-C--:B--2---:R-:W-:Y:S08]  /*2e80*/  HMMA.16816.F32.BF16 R20, R168, R180.reuse, R20 ;  /* 0x000000b4a814723c */ /* 0x084ff00000041814 */
[C---:B------:R-:W-:Y:S04]  /*2e90*/  HMMA.16816.F32.BF16 R24, R176.reuse, R180, R24 ;  /* 0x000000b4b018723c */ /* 0x040fe80000041818 */
[----:B------:R-:W-:Y:S04]  /*2ea0*/  IADD3 R181, PT, PT, R220, R213, RZ ;  /* 0x000000d5dcb57210 */ /* 0x000fe80007ffe0ff */
[-C--:B------:R-:W-:Y:S01]  /*2eb0*/  HMMA.16816.F32.BF16 R28, R176, R182.reuse, R28 ;  /* 0x000000b6b01c723c */ /* 0x080fe2000004181c */
[----:B------:R-:W1:Y:S02]  /*2ec0*/  LDSM.16.M88.4 R164, [R181+0x8000] ;  /* 0x00800000b5a4783b */ /* 0x000e640000000200 */
[----:B------:R-:W-:Y:S05]  /*2ed0*/  IADD3 R180, PT, PT, R214, R181, RZ ;  /* 0x000000b5d6b47210 */ /* 0x000fea0007ffe0ff */
        /* <DEDUP_REMOVED lines=22> */
[----:B------:R-:W-:Y:S01]  /*3040*/  IMAD.U32 R176, RZ, RZ, UR12 ;  /* 0x0000000cffb07e24 */ /* 0x000fe2000f8e00ff */
[----:B------:R-:W-:Y:S06]  /*3050*/  MOV R177, UR5 ;  /* 0x0000000500b17c02 */ /* 0x000fec0008000f00 */
[-C--:B------:R-:W-:Y:S01]  /*3060*/  HMMA.16816.F32.BF16 R28, R164, R178.reuse, R28 ;  /* 0x000000b2a41c723c */ /* 0x080fe2000004181c */
[----:B------:R-:W1:Y:S07]  /*3070*/  LDSM.16.M88.4 R164, [R220+0xa000] ;  /* 0x00a00000dca4783b */ /* 0x000e6e0000000200 */
[----:B------:R-:W-:Y:S01]  /*3080*/  HMMA.16816.F32.BF16 R32, R168, R178, R32 ;  /* 0x000000b2a820723c */ /* 0x000fe20000041820 */
[----:B------:R-:W2:Y:S03]  /*3090*/  LDSM.16.M88.4 R168, [R220+0xb000] ;  /* 0x00b00000dca8783b */ /* 0x000ea60000000200 */
[C---:B------:R-:W-:Y:S04]  /*30a0*/  LEA R178, P1, R233.reuse, R176, 0x2 ;  /* 0x000000b0e9b27211 */ /* 0x040fe800078210ff */
[----:B------:R-:W-:Y:S05]  /*30b0*/  LEA.HI.X R179, R233, R177, RZ, 0x2, P1 ;  /* 0x000000b1e9b37211 */ /* 0x000fea00008f14ff */
[----:B------:R3:W4:Y:S01]  /*30c0*/  LDG.E R182, desc[UR30][R178.64] ;  /* 0x0000001eb2b67981 */ /* 0x000722000c1e1900 */
[-C--:B-1----:R-:W-:Y:S08]  /*30d0*/  HMMA.16816.F32.BF16 R4, R164, R172.reuse, R4 ;  /* 0x000000aca404723c */ /* 0x082ff00000041804 */
[C---:B--2---:R-:W-:Y:S04]  /*30e0*/  HMMA.16816.F32.BF16 R8, R168.reuse, R172, R8 ;  /* 0x000000aca808723c */ /* 0x044fe80000041808 */
[----:B------:R-:W-:Y:S02]  /*30f0*/  MOV R172, R178 ;  /* 0x000000b200ac7202 */ /* 0x000fe40000000f00 */
[----:B------:R-:W-:Y:S02]  /*3100*/  MOV R173, R179 ;  /* 0x000000b300ad7202 */ /* 0x000fe40000000f00 */
[-C--:B------:R-:W-:Y:S01]  /*3110*/  HMMA.16816.F32.BF16 R12, R168, R174.reuse, R12 ;  /* 0x000000aea80c723c */ /* 0x080fe2000004180c */
[----:B---3--:R1:W2:Y:S07]  /*3120*/  LDSM.16.M88.4 R176, [R224+0x18800] ;  /* 0x01880000e0b0783b */ /* 0x0082ae0000000200 */
[C---:B------:R-:W-:Y:S01]  /*3130*/  HMMA.16816.F32.BF16 R16, R164.reuse, R174, R16 ;  /* 0x000000aea410723c */ /* 0x040fe20000041810 */
[----:B------:R-:W3:Y:S04]  /*3140*/  LDG.E R252, desc[UR30][R172.64+0x20] ;  /* 0x0000201eacfc7981 */ /* 0x000ee8000c1e1900 */
[----:B------:R-:W5:Y:S04]  /*3150*/  LDG.E R183, desc[UR30][R172.64+0xa0] ;  /* 0x0000a01eacb77981 */ /* 0x000f68000c1e1900 */
[----:B-1----:R1:W5:Y:S01]  /*3160*/  LDG.E R224, desc[UR30][R172.64+0x80] ;  /* 0x0000801eace07981 */ /* 0x002362000c1e1900 */
[-C--:B--2---:R-:W-:Y:S08]  /*3170*/  HMMA.16816.F32.BF16 R20, R164, R176.reuse, R20 ;  /* 0x000000b0a414723c */ /* 0x084ff00000041814 */
[C---:B------:R-:W-:Y:S01]  /*3180*/  HMMA.16816.F32.BF16 R24, R168.reuse, R176, R24 ;  /* 0x000000b0a818723c */ /* 0x040fe20000041818 */
[----:B-1----:R-:W-:Y:S07]  /*3190*/  LDSM.16.M88.4 R172, [R218+0xb000] ;  /* 0x00b00000daac783b */ /* 0x002fee0000000200 */
[-C--:B------:R-:W-:Y:S01]  /*31a0*/  HMMA.16816.F32.BF16 R28, R168, R178.reuse, R28 ;  /* 0x000000b2a81c723c */ /* 0x080fe2000004181c */
[----:B------:R-:W-:Y:S07]  /*31b0*/  LDSM.16.M88.4 R168, [R223+0x18000] ;  /* 0x01800000dfa8783b */ /* 0x000fee0000000200 */
[----:B------:R-:W-:Y:S01]  /*31c0*/  HMMA.16816.F32.BF16 R32, R164, R178, R32 ;  /* 0x000000b2a420723c */ /* 0x000fe20000041820 */
[----:B------:R-:W1:Y:S08]  /*31d0*/  LDSM.16.M88.4 R164, [R218+0xa000] ;  /* 0x00a00000daa4783b */ /* 0x000e700000000200 */
[----:B------:R-:W-:Y:S01]  /*31e0*/  LDSM.16.M88.4 R176, [R222+0x18800] ;  /* 0x01880000deb0783b */ /* 0x000fe20000000200 */
[-C--:B-1----:R-:W-:Y:S08]  /*31f0*/  HMMA.16816.F32.BF16 R4, R164, R168.reuse, R4 ;  /* 0x000000a8a404723c */ /* 0x082ff00000041804 */
        /* <DEDUP_REMOVED lines=9> */
[----:B------:R-:W-:Y:S08]  /*3290*/  LDSM.16.M88.4 R164, [R181+0xa000] ;  /* 0x00a00000b5a4783b */ /* 0x000ff00000000200 */
[----:B------:R-:W1:Y:S02]  /*32a0*/  LDSM.16.M88.4 R168, [R222+0x18000] ;  /* 0x01800000dea8783b */ /* 0x000e640000000200 */
[-C--:B-1----:R-:W-:Y:S08]  /*32b0*/  HMMA.16816.F32.BF16 R4, R164, R168.reuse, R4 ;  /* 0x000000a8a404723c */ /* 0x082ff00000041804 */
        /* <DEDUP_REMOVED lines=9> */
[----:B------:R-:W1:Y:S08]  /*3350*/  LDSM.16.M88.4 R164, [R180+0xa000] ;  /* 0x00a00000b4a4783b */ /* 0x000e700000000200 */
[----:B------:R-:W2:Y:S01]  /*3360*/  LDSM.16.M88.4 R176, [R221+0x18800] ;  /* 0x01880000ddb0783b */ /* 0x000ea20000000200 */
[-C--:B-1----:R-:W-:Y:S08]  /*3370*/  HMMA.16816.F32.BF16 R4, R164, R168.reuse, R4 ;  /* 0x000000a8a404723c */ /* 0x082ff00000041804 */
[C---:B------:R-:W-:Y:S04]  /*3380*/  HMMA.16816.F32.BF16 R8, R172.reuse, R168, R8 ;  /* 0x000000a8ac08723c */ /* 0x040fe80000041808 */
[----:B------:R-:W-:Y:S04]  /*3390*/  SHF.R.U32.HI R168, RZ, 0x4, R210 ;  /* 0x00000004ffa87819 */ /* 0x000fe800000116d2 */
[-C--:B------:R-:W-:Y:S03]  /*33a0*/  HMMA.16816.F32.BF16 R12, R172, R170.reuse, R12 ;  /* 0x000000aaac0c723c */ /* 0x080fe6000004180c */
[C---:B----4-:R-:W-:Y:S01]  /*33b0*/  FADD.FTZ R4, -R182.reuse, R4 ;  /* 0x00000004b6047221 */ /* 0x050fe20000010100 */
[----:B------:R-:W-:Y:S03]  /*33c0*/  FADD.FTZ R5, -R182, R5 ;  /* 0x00000005b6057221 */ /* 0x000fe60000010100 */
[----:B------:R-:W-:Y:S01]  /*33d0*/  FMUL.FTZ R4, R184, R4 ;  /* 0x00000004b8047220 */ /* 0x000fe20000410000 */
[C---:B------:R-:W-:Y:S04]  /*33e0*/  HMMA.16816.F32.BF16 R16, R164.reuse, R170, R16 ;  /* 0x000000aaa410723c */ /* 0x040fe80000041810 */
[----:B------:R-:W-:Y:S04]  /*33f0*/  FMUL.FTZ R5, R185, R5 ;  /* 0x00000005b9057220 */ /* 0x000fe80000410000 */
[-C--:B--2---:R-:W-:Y:S03]  /*3400*/  HMMA.16816.F32.BF16 R20, R164, R176.reuse, R20 ;  /* 0x000000b0a414723c */ /* 0x084fe60000041814 */
[----:B------:R-:W-:Y:S05]  /*3410*/  F2FP.BF16.F32.PACK_AB R4, R5, R4 ;  /* 0x000000040504723e */ /* 0x000fea00000010ff */
[C---:B------:R-:W-:Y:S04]  /*3420*/  HMMA.16816.F32.BF16 R24, R172.reuse, R176, R24 ;  /* 0x000000b0ac18723c */ /* 0x040fe80000041818 */
[C---:B------:R-:W-:Y:S01]  /*3430*/  FADD.FTZ R16, -R182.reuse, R16 ;  /* 0x00000010b6107221 */ /* 0x040fe20000010100 */
[C---:B------:R-:W-:Y:S03]  /*3440*/  FADD.FTZ R17, -R182.reuse, R17 ;  /* 0x00000011b6117221 */ /* 0x040fe60000010100 */
[-C--:B------:R-:W-:Y:S03]  /*3450*/  HMMA.16816.F32.BF16 R28, R172, R178.reuse, R28 ;  /* 0x000000b2ac1c723c */ /* 0x080fe6000004181c */
[C---:B------:R-:W-:Y:S01]  /*3460*/  FADD.FTZ R20, -R182.reuse, R20 ;  /* 0x00000014b6147221 */ /* 0x040fe20000010100 */
[----:B------:R-:W-:Y:S01]  /*3470*/  FADD.FTZ R21, -R182, R21 ;  /* 0x00000015b6157221 */ /* 0x000fe20000010100 */
[----:B------:R-:W-:Y:S01]  /*3480*/  FMUL.FTZ R16, R196, R16 ;  /* 0x00000010c4107220 */ /* 0x000fe20000410000 */
[----:B------:R-:W-:Y:S01]  /*3490*/  FMUL.FTZ R17, R197, R17 ;  /* 0x00000011c5117220 */ /* 0x000fe20000410000 */
[----:B------:R-:W-:Y:S01]  /*34a0*/  FMUL.FTZ R20, R200, R20 ;  /* 0x00000014c8147220 */ /* 0x000fe20000410000 */
[----:B------:R-:W-:Y:S04]  /*34b0*/  HMMA.16816.F32.BF16 R32, R164, R178, R32 ;  /* 0x000000b2a420723c */ /* 0x000fe80000041820 */
[----:B------:R-:W-:Y:S01]  /*34c0*/  LOP3.LUT R164, R168, 0x8, RZ, 0xc0, !PT ;  /* 0x00000008a8a47812 */ /* 0x000fe200078ec0ff */
[----:B------:R-:W-:Y:S01]  /*34d0*/  FMUL.FTZ R21, R201, R21 ;  /* 0x00000015c9157220 */ /* 0x000fe20000410000 */
[----:B------:R-:W-:Y:S02]  /*34e0*/  F2FP.BF16.F32.PACK_AB R16, R17, R16 ;  /* 0x000000101110723e */ /* 0x000fe400000010ff */
[----:B------:R-:W-:Y:S02]  /*34f0*/  LOP3.LUT R164, R164, 0x10, R210, 0xf8, !PT ;  /* 0x00000010a4a47812 */ /* 0x000fe400078ef8d2 */
[----:B------:R-:W-:Y:S02]  /*3500*/  F2FP.BF16.F32.PACK_AB R20, R21, R20 ;  /* 0x000000141514723e */ /* 0x000fe400000010ff */
[----:B------:R-:W-:Y:S07]  /*3510*/  LOP3.LUT R164, R164, R219, RZ, 0x3c, !PT ;  /* 0x000000dba4a47212 */ /* 0x000fee00078e3cff */
[C---:B------:R-:W-:Y:S01]  /*3520*/  FADD.FTZ R32, -R182.reuse, R32 ;  /* 0x00000020b6207221 */ /* 0x040fe20000010100 */
[----:B------:R-:W-:Y:S03]  /*3530*/  FADD.FTZ R33, -R182, R33 ;  /* 0x00000021b6217221 */ /* 0x000fe60000010100 */
[----:B------:R-:W-:Y:S01]  /*3540*/  FMUL.FTZ R32, R246, R32 ;  /* 0x00000020f6207220 */ /* 0x000fe20000410000 */
[----:B------:R-:W-:Y:S05]  /*3550*/  FMUL.FTZ R33, R247, R33 ;  /* 0x00000021f7217220 */ /* 0x000fea0000410000 */
[----:B------:R-:W-:Y:S01]  /*3560*/  F2FP.BF16.F32.PACK_AB R32, R33, R32 ;  /* 0x000000202120723e */ /* 0x000fe200000010ff */
[----:B---3--:R-:W-:Y:S01]  /*3570*/  FADD.FTZ R33, -R252, R6 ;  /* 0x00000006fc217221 */ /* 0x008fe20000010100 */
        /* <DEDUP_REMOVED lines=13> */
[----:B------:R-:W-:Y:S01]  /*3650*/  LEA.HI.X.SX32 R228, R17, R228, 0x1, P1 ;  /* 0x000000e411e47211 */ /* 0x000fe200008f0eff */
[----:B------:R-:W-:Y:S01]  /*3660*/  IMAD.MOV.U32 R168, RZ, RZ, R229 ;  /* 0x000000ffffa87224 */ /* 0x000fe200078e00e5 */
[C---:B------:R-:W-:Y:S03]  /*3670*/  LEA R166, P1, R6.reuse, R229, 0x6 ;  /* 0x000000e506a67211 */ /* 0x040fe600078230ff */
[----:B------:R-:W-:Y:S01]  /*3680*/  IMAD.MOV.U32 R169, RZ, RZ, R228 ;  /* 0x000000ffffa97224 */ /* 0x000fe200078e00e4 */
[----:B--2---:R-:W-:Y:S04]  /*3690*/  LEA.HI.X R167, R6, R228, R5, 0x6, P1 ;  /* 0x000000e406a77211 */ /* 0x004fe800008f3405 */
        /* <DEDUP_REMOVED lines=8> */
.L_x_555:
[----:B------:R2:W-:Y:S01]  /*3720*/  STS [R245+0x1c000], R4 ;  /* 0x01c00004f5007388 */ /* 0x0005e20000000800 */
[----:B------:R-:W-:Y:S01]  /*3730*/  FADD.FTZ R7, -R252, R7 ;  /* 0x00000007fc077221 */ /* 0x000fe20000010100 */
[----:B------:R-:W-:Y:S01]  /*3740*/  FMUL.FTZ R33, R186, R33 ;  /* 0x00000021ba217220 */ /* 0x000fe20000410000 */
[C---:B------:R-:W-:Y:S01]  /*3750*/  FADD.FTZ R19, -R252.reuse, R19 ;  /* 0x00000013fc137221 */ /* 0x040fe20000010100 */
[----:B------:R-:W-:Y:S01]  /*3760*/  FADD.FTZ R18, -R252, R18 ;  /* 0x00000012fc127221 */ /* 0x000fe20000010100 */
[----:B------:R-:W-:Y:S01]  /*3770*/  FMUL.FTZ R7, R187, R7 ;  /* 0x00000007bb077220 */ /* 0x000fe20000410000 */
[----:B-----5:R-:W-:Y:S01]  /*3780*/  FADD.FTZ R10, -R183, R10 ;  /* 0x0000000ab70a7221 */ /* 0x020fe20000010100 */
[----:B------:R-:W-:Y:S01]  /*3790*/  FMUL.FTZ R19, R199, R19 ;  /* 0x00000013c7137220 */ /* 0x000fe20000410000 */
[----:B------:R-:W-:Y:S01]  /*37a0*/  FADD.FTZ R11, -R183, R11 ;  /* 0x0000000bb70b7221 */ /* 0x000fe20000010100 */
[----:B------:R-:W-:Y:S01]  /*37b0*/  FMUL.FTZ R18, R198, R18 ;  /* 0x00000012c6127220 */ /* 0x000fe20000410000 */
[C---:B------:R-:W-:Y:S01]  /*37c0*/  FADD.FTZ R9, -R224.reuse, R9 ;  /* 0x00000009e0097221 */ /* 0x040fe20000010100 */
[C---:B------:R-:W-:Y:S01]  /*37d0*/  FADD.FTZ R8, -R224.reuse, R8 ;  /* 0x00000008e0087221 */ /* 0x040fe20000010100 */
[----:B------:R-:W-:Y:S01]  /*37e0*/  F2FP.BF16.F32.PACK_AB R7, R7, R33 ;  /* 0x000000210707723e */ /* 0x000fe200000010ff */
[----:B------:R-:W-:Y:S01]  /*37f0*/  FADD.FTZ R14, -R183, R14 ;  /* 0x0000000eb70e7221 */ /* 0x000fe20000010100 */
[----:B------:R-:W-:Y:S01]  /*3800*/  FMUL.FTZ R9, R189, R9 ;  /* 0x00000009bd097220 */ /* 0x000fe20000410000 */
[----:B------:R-:W-:Y:S01]  /*3810*/  FADD.FTZ R15, -R183, R15 ;  /* 0x0000000fb70f7221 */ /* 0x000fe20000010100 */
[----:B------:R-:W-:Y:S01]  /*3820*/  FMUL.FTZ R11, R191, R11 ;  /* 0x0000000bbf0b7220 */ /* 0x000fe20000410000 */
[----:B------:R-:W-:Y:S01]  /*3830*/  FADD.FTZ R13, -R224, R13 ;  /* 0x0000000de00d7221 */ /* 0x000fe20000010100 */
[----:B------:R-:W-:Y:S01]  /*3840*/  FMUL.FTZ R8, R188, R8 ;  /* 0x00000008bc087220 */ /* 0x000fe20000410000 */
[----:B------:R-:W-:Y:S01]  /*3850*/  FMUL.FTZ R10, R190, R10 ;  /* 0x0000000abe0a7220 */ /* 0x000fe20000410000 */
[----:B------:R-:W-:Y:S01]  /*3860*/  FADD.FTZ R12, -R224, R12 ;  /* 0x0000000ce00c7221 */ /* 0x000fe20000010100 */
[----:B------:R-:W-:Y:S01]  /*3870*/  F2FP.BF16.F32.PACK_AB R18, R19, R18 ;  /* 0x000000121312723e */ /* 0x000fe200000010ff */
[----:B------:R-:W-:Y:S01]  /*3880*/  STS [R245+0x1c400], R7 ;  /* 0x01c40007f5007388 */ /* 0x000fe20000000800 */
[----:B------:R-:W-:Y:S01]  /*3890*/  FMUL.FTZ R13, R193, R13 ;  /* 0x0000000dc10d7220 */ /* 0x000fe20000410000 */
[----:B------:R-:W-:Y:S01]  /*38a0*/  FMUL.FTZ R15, R195, R15 ;  /* 0x0000000fc30f7220 */ /* 0x000fe20000410000 */
[----:B--2---:R-:W-:Y:S01]  /*38b0*/  MOV R4, 0x10 ;  /* 0x0000001000047802 */ /* 0x004fe20000000f00 */
[----:B------:R-:W-:Y:S01]  /*38c0*/  FADD.FTZ R23, -R252, R23 ;  /* 0x00000017fc177221 */ /* 0x000fe20000010100 */
[----:B------:R-:W-:Y:S01]  /*38d0*/  FMUL.FTZ R12, R192, R12 ;  /* 0x0000000cc00c7220 */ /* 0x000fe20000410000 */
[----:B------:R-:W-:Y:S01]  /*38e0*/  FMUL.FTZ R14, R194, R14 ;  /* 0x0000000ec20e7220 */ /* 0x000fe20000410000 */
[----:B------:R-:W-:Y:S01]  /*38f0*/  SEL R4, R4, 0xfffffff0, !P0 ;  /* 0xfffffff004047807 */ /* 0x000fe20004000000 */
[----:B------:R-:W-:Y:S01]  /*3900*/  FADD.FTZ R22, -R252, R22 ;  /* 0x00000016fc167221 */ /* 0x000fe20000010100 */
[----:B------:R-:W-:Y:S01]  /*3910*/  F2FP.BF16.F32.PACK_AB R8, R9, R8 ;  /* 0x000000080908723e */ /* 0x000fe200000010ff */
[----:B------:R-:W-:Y:S01]  /*3920*/  FMUL.FTZ R23, R203, R23 ;  /* 0x00000017cb177220 */ /* 0x000fe20000410000 */
[----:B------:R-:W-:Y:S01]  /*3930*/  IADD3 R5, PT, PT, R245, R4, RZ ;  /* 0x00000004f5057210 */ /* 0x000fe20007ffe0ff */
[----:B------:R-:W-:Y:S01]  /*3940*/  FMUL.FTZ R22, R202, R22 ;  /* 0x00000016ca167220 */ /* 0x000fe20000410000 */
[----:B------:R-:W-:Y:S01]  /*3950*/  F2FP.BF16.F32.PACK_AB R10, R11, R10 ;  /* 0x0000000a0b0a723e */ /* 0x000fe200000010ff */
[C---:B------:R-:W-:Y:S01]  /*3960*/  FADD.FTZ R35, -R252.reuse, R35 ;  /* 0x00000023fc237221 */ /* 0x040fe20000010100 */
[----:B------:R-:W-:Y:S01]  /*3970*/  FADD.FTZ R34, -R252, R34 ;  /* 0x00000022fc227221 */ /* 0x000fe20000010100 */
[----:B------:R-:W-:Y:S01]  /*3980*/  STS [R5+0x1c000], R16 ;  /* 0x01c0001005007388 */ /* 0x000fe20000000800 */
[----:B------:R-:W-:Y:S01]  /*3990*/  F2FP.BF16.F32.PACK_AB R12, R13, R12 ;  /* 0x0000000c0d0c723e */ /* 0x000fe200000010ff */
[----:B------:R-:W-:Y:S01]  /*39a0*/  FMUL.FTZ R35, R249, R35 ;  /* 0x00000023f9237220 */ /* 0x000fe20000410000 */
[----:B------:R-:W-:Y:S02]  /*39b0*/  F2FP.BF16.F32.PACK_AB R14, R15, R14 ;  /* 0x0000000e0f0e723e */ /* 0x000fe400000010ff */
[----:B------:R-:W-:Y:S01]  /*39c0*/  STS [R5+0x1c400], R18 ;  /* 0x01c4001205007388 */ /* 0x000fe20000000800 */
[C---:B------:R-:W-:Y:S01]  /*39d0*/  FADD.FTZ R26, -R183.reuse, R26 ;  /* 0x0000001ab71a7221 */ /* 0x040fe20000010100 */
[----:B------:R-:W-:Y:S01]  /*39e0*/  FADD.FTZ R27, -R183, R27 ;  /* 0x0000001bb71b7221 */ /* 0x000fe20000010100 */
[----:B------:R-:W-:Y:S02]  /*39f0*/  FMUL.FTZ R34, R248, R34 ;  /* 0x00000022f8227220 */ /* 0x000fe40000410000 */
[----:B------:R-:W-:Y:S01]  /*3a00*/  STS [R245+0x1d000], R8 ;  /* 0x01d00008f5007388 */ /* 0x000fe20000000800 */
[C---:B------:R-:W-:Y:S01]  /*3a10*/  FADD.FTZ R25, -R224.reuse, R25 ;  /* 0x00000019e0197221 */ /* 0x040fe20000010100 */
[C---:B------:R-:W-:Y:S01]  /*3a20*/  FADD.FTZ R24, -R224.reuse, R24 ;  /* 0x00000018e0187221 */ /* 0x040fe20000010100 */
[----:B------:R-:W-:Y:S02]  /*3a30*/  F2FP.BF16.F32.PACK_AB R22, R23, R22 ;  /* 0x000000161716723e */ /* 0x000fe400000010ff */
[----:B------:R-:W-:Y:S01]  /*3a40*/  STS [R245+0x1d400], R10 ;  /* 0x01d4000af5007388 */ /* 0x000fe20000000800 */
[----:B------:R-:W-:Y:S01]  /*3a50*/  FMUL.FTZ R25, R205, R25 ;  /* 0x00000019cd197220 */ /* 0x000fe20000410000 */
[C---:B------:R-:W-:Y:S01]  /*3a60*/  FADD.FTZ R30, -R183.reuse, R30 ;  /* 0x0000001eb71e7221 */ /* 0x040fe20000010100 */
[----:B------:R-:W-:Y:S02]  /*3a70*/  FADD.FTZ R31, -R183, R31 ;  /* 0x0000001fb71f7221 */ /* 0x000fe40000010100 */
[----:B------:R-:W-:Y:S01]  /*3a80*/  STS [R5+0x1d000], R12 ;  /* 0x01d0000c05007388 */ /* 0x000fe20000000800 */
[----:B------:R-:W-:Y:S01]  /*3a90*/  FMUL.FTZ R27, R225, R27 ;  /* 0x0000001be11b7220 */ /* 0x000fe20000410000 */
[----:B------:R-:W-:Y:S01]  /*3aa0*/  FADD.FTZ R29, -R224, R29 ;  /* 0x0000001de01d7221 */ /* 0x000fe20000010100 */
[----:B------:R-:W-:Y:S02]  /*3ab0*/  FMUL.FTZ R24, R204, R24 ;  /* 0x00000018cc187220 */ /* 0x000fe40000410000 */
[----:B------:R-:W-:Y:S01]  /*3ac0*/  STS [R5+0x1d400], R14 ;  /* 0x01d4000e05007388 */ /* 0x000fe20000000800 */
[----:B------:R-:W-:Y:S01]  /*3ad0*/  FMUL.FTZ R26, R206, R26 ;  /* 0x0000001ace1a7220 */ /* 0x000fe20000410000 */
[----:B------:R-:W-:Y:S01]  /*3ae0*/  FADD.FTZ R28, -R224, R28 ;  /* 0x0000001ce01c7221 */ /* 0x000fe20000010100 */
[----:B------:R-:W-:Y:S02]  /*3af0*/  F2FP.BF16.F32.PACK_AB R34, R35, R34 ;  /* 0x000000222322723e */ /* 0x000fe400000010ff */
[----:B------:R-:W-:Y:S01]  /*3b00*/  STS [R207+-0x4000], R20 ;  /* 0xffc00014cf007388 */ /* 0x000fe20000000800 */
[----:B------:R-:W-:Y:S01]  /*3b10*/  IADD3 R4, PT, PT, R4, R207, RZ ;  /* 0x000000cf04047210 */ /* 0x000fe20007ffe0ff */
[----:B------:R-:W-:Y:S01]  /*3b20*/  FMUL.FTZ R29, R244, R29 ;  /* 0x0000001df41d7220 */ /* 0x000fe20000410000 */
[----:B------:R-:W-:Y:S02]  /*3b30*/  FMUL.FTZ R31, R250, R31 ;  /* 0x0000001ffa1f7220 */ /* 0x000fe40000410000 */
[----:B------:R-:W-:Y:S01]  /*3b40*/  STS [R207+-0x3c00], R22 ;  /* 0xffc40016cf007388 */ /* 0x000fe20000000800 */
[----:B------:R-:W-:Y:S01]  /*3b50*/  FMUL.FTZ R28, R243, R28 ;  /* 0x0000001cf31c7220 */ /* 0x000fe20000410000 */
[----:B------:R-:W-:Y:S01]  /*3b60*/  FMUL.FTZ R30, R251, R30 ;  /* 0x0000001efb1e7220 */ /* 0x000fe20000410000 */
[----:B------:R-:W-:Y:S02]  /*3b70*/  F2FP.BF16.F32.PACK_AB R24, R25, R24 ;  /* 0x000000181918723e */ /* 0x000fe400000010ff */
[----:B------:R-:W-:Y:S01]  /*3b80*/  STS [R4+-0x4000], R32 ;  /* 0xffc0002004007388 */ /* 0x000fe20000000800 */
[----:B------:R-:W-:Y:S01]  /*3b90*/  F2FP.BF16.F32.PACK_AB R26, R27, R26 ;  /* 0x0000001a1b1a723e */ /* 0x000fe200000010ff */
[----:B------:R-:W-:Y:S01]  /*3ba0*/  IMAD R225, R227, UR6, RZ ;  /* 0x00000006e3e17c24 */ /* 0x000fe2000f8e02ff */
[----:B------:R-:W-:Y:S02]  /*3bb0*/  F2FP.BF16.F32.PACK_AB R28, R29, R28 ;  /* 0x0000001c1d1c723e */ /* 0x000fe400000010ff */
[----:B------:R-:W-:Y:S01]  /*3bc0*/  STS [R4+-0x3c00], R34 ;  /* 0xffc4002204007388 */ /* 0x000fe20000000800 */
[----:B------:R-:W-:Y:S02]  /*3bd0*/  F2FP.BF16.F32.PACK_AB R30, R31, R30 ;  /* 0x0000001e1f1e723e */ /* 0x000fe400000010ff */
[----:B------:R-:W-:Y:S02]  /*3be0*/  LOP3.LUT R219, R3, 0x30, R0, 0xf8, !PT ;  /* 0x0000003003db7812 */ /* 0x000fe400078ef800 */
[----:B------:R-:W-:Y:S01]  /*3bf0*/  STS [R207+-0x3000], R24 ;  /* 0xffd00018cf007388 */ /* 0x000fe20000000800 */
[--C-:B------:R-:W-:Y:S02]  /*3c00*/  LOP3.LUT R164, R164, 0x200, R208.reuse, 0xf8, !PT ;  /* 0x00000200a4a47812 */ /* 0x100fe400078ef8d0 */
[----:B------:R-:W-:Y:S02]  /*3c10*/  LOP3.LUT R219, R219, 0x1c0, R208, 0xf8, !PT ;  /* 0x000001c0dbdb7812 */ /* 0x000fe400078ef8d0 */
[----:B------:R-:W-:Y:S01]  /*3c20*/  STS [R207+-0x2c00], R26 ;  /* 0xffd4001acf007388 */ /* 0x000fe20000000800 */
[----:B------:R-:W-:Y:S02]  /*3c30*/  LEA R180, R164, UR4, 0x1 ;  /* 0x00000004a4b47c11 */ /* 0x000fe4000f8e08ff */
[----:B------:R-:W-:Y:S02]  /*3c40*/  LOP3.LUT R219, R219, R217, RZ, 0x3c, !PT ;  /* 0x000000d9dbdb7212 */ /* 0x000fe400078e3cff */
[----:B------:R-:W-:Y:S01]  /*3c50*/  STS [R4+-0x3000], R28 ;  /* 0xffd0001c04007388 */ /* 0x000fe20000000800 */
[----:B------:R-:W-:Y:S02]  /*3c60*/  MOV R184, 0x40 ;  /* 0x0000004000b87802 */ /* 0x000fe40000000f00 */
[----:B------:R-:W-:Y:S02]  /*3c70*/  LOP3.LUT R219, R219, 0x200, R209, 0xf8, !PT ;  /* 0x00000200dbdb7812 */ /* 0x000fe400078ef8d1 */
[----:B------:R-:W-:Y:S01]  /*3c80*/  STS [R4+-0x2c00], R30 ;  /* 0xffd4001e04007388 */ /* 0x000fe20000000800 */
[----:B------:R-:W-:Y:S02]  /*3c90*/  SEL R184, R184, 0xffffffc0, !P0 ;  /* 0xffffffc0b8b87807 */ /* 0x000fe40004000000 */
[----:B------:R-:W-:Y:S01]  /*3ca0*/  LEA R219, R219, UR4, 0x1 ;  /* 0x00000004dbdb7c11 */ /* 0x000fe2000f8e08ff */
[----:B------:R-:W-:Y:S01]  /*3cb0*/  BAR.SYNC.DEFER_BLOCKING 0x0 ;  /* 0x0000000000007b1d */ /* 0x000fe20000010000 */
[----:B------:R-:W-:Y:S05]  /*3cc0*/  IADD3 R184, PT, PT, R180, R184, RZ ;  /* 0x000000b8b4b87210 */ /* 0x000fea0007ffe0ff */
[----:B------:R-:W-:Y:S05]  /*3cd0*/  LDSM.16.MT88.4 R4, [R219+0x20000] ;  /* 0x02000000db04783b */ /* 0x000fea0000004200 */
[----:B------:R-:W2:Y:S05]  /*3ce0*/  LDSM.16.MT88.4 R8, [R180+0x8000] ;  /* 0x00800000b408783b */ /* 0x000eaa0000004200 */
[----:B------:R-:W3:Y:S05]  /*3cf0*/  LDSM.16.MT88.4 R12, [R219+0x22000] ;  /* 0x02200000db0c783b */ /* 0x000eea0000004200 */
[----:B------:R-:W4:Y:S05]  /*3d00*/  LDSM.16.MT88.4 R16, [R184+0x8000] ;  /* 0x00800000b810783b */ /* 0x000f2a0000004200 */
[----:B------:R-:W4:Y:S05]  /*3d10*/  LDSM.16.MT88.4 R20, [R180+0xa000] ;  /* 0x00a00000b414783b */ /* 0x000f2a0000004200 */
[----:B------:R-:W4:Y:S05]  /*3d20*/  LDSM.16.MT88.4 R24, [R184+0xa000] ;  /* 0x00a00000b818783b */ /* 0x000f2a0000004200 */
[----:B------:R-:W-:Y:S05]  /*3d30*/  LDSM.16.MT88.4 R28, [R219+0x20800] ;  /* 0x02080000db1c783b */ /* 0x000fea0000004200 */
[----:B------:R-:W4:Y:S05]  /*3d40*/  LDSM.16.MT88.4 R32, [R180+0x8800] ;  /* 0x00880000b420783b */ /* 0x000f2a0000004200 */
[----:B-1----:R-:W1:Y:S01]  /*3d50*/  LDSM.16.MT88.4 R164, [R219+0x22800] ;  /* 0x02280000dba4783b */ /* 0x002e620000004200 */
[-C--:B--2---:R-:W-:Y:S04]  /*3d60*/  HMMA.16816.F32.BF16 R36, R4, R8.reuse, R36 ;  /* 0x000000080424723c */ /* 0x084fe80000041824 */
[----:B------:R-:W2:Y:S05]  /*3d70*/  LDSM.16.MT88.4 R168, [R184+0x8800] ;  /* 0x00880000b8a8783b */ /* 0x000eaa0000004200 */
[----:B------:R-:W2:Y:S01]  /*3d80*/  LDSM.16.MT88.4 R172, [R180+0xa800] ;  /* 0x00a80000b4ac783b */ /* 0x000ea20000004200 */
[C---:B---3--:R-:W-:Y:S04]  /*3d90*/  HMMA.16816.F32.BF16 R40, R12.reuse, R8, R40 ;  /* 0x000000080c28723c */ /* 0x048fe80000041828 */
[----:B------:R-:W-:Y:S04]  /*3da0*/  LDSM.16.MT88.4 R176, [R219+0x23800] ;  /* 0x02380000dbb0783b */ /* 0x000fe80000004200 */
[-C--:B------:R-:W-:Y:S08]  /*3db0*/  HMMA.16816.F32.BF16 R44, R12, R10.reuse, R44 ;  /* 0x0000000a0c2c723c */ /* 0x080ff0000004182c */
[C---:B------:R-:W-:Y:S01]  /*3dc0*/  HMMA.16816.F32.BF16 R48, R4.reuse, R10, R48 ;  /* 0x0000000a0430723c */ /* 0x040fe20000041830 */
[----:B------:R-:W3:Y:S07]  /*3dd0*/  LDSM.16.MT88.4 R8, [R184+0xa800] ;  /* 0x00a80000b808783b */ /* 0x000eee0000004200 */
[-C--:B----4-:R-:W-:Y:S08]  /*3de0*/  HMMA.16816.F32.BF16 R52, R4, R16.reuse, R52 ;  /* 0x000000100434723c */ /* 0x090ff00000041834 */
        /* <DEDUP_REMOVED lines=15> */
[----:B------:R-:W4:Y:S02]  /*3ee0*/  LDSM.16.MT88.4 R24, [R180+0xb000] ;  /* 0x00b00000b418783b */ /* 0x000f240000004200 */
[-C--:B------:R-:W-:Y:S08]  /*3ef0*/  HMMA.16816.F32.BF16 R36, R28, R32.reuse, R36 ;  /* 0x000000201c24723c */ /* 0x080ff00000041824 */
[C---:B-1----:R-:W-:Y:S08]  /*3f00*/  HMMA.16816.F32.BF16 R40, R164.reuse, R32, R40 ;  /* 0x00000020a428723c */ /* 0x042ff00000041828 */
[-C--:B------:R-:W-:Y:S08]  /*3f10*/  HMMA.16816.F32.BF16 R44, R164, R34.reuse, R44 ;  /* 0x00000022a42c723c */ /* 0x080ff0000004182c */
[C---:B------:R-:W-:Y:S01]  /*3f20*/  HMMA.16816.F32.BF16 R48, R28.reuse, R34, R48 ;  /* 0x000000221c30723c */ /* 0x040fe20000041830 */
[----:B------:R-:W1:Y:S07]  /*3f30*/  LDSM.16.MT88.4 R32, [R184+0xb000] ;  /* 0x00b00000b820783b */ /* 0x000e6e0000004200 */
[-C--:B--2---:R-:W-:Y:S08]  /*3f40*/  HMMA.16816.F32.BF16 R52, R28, R168.reuse, R52 ;  /* 0x000000a81c34723c */ /* 0x084ff00000041834 */
        /* <DEDUP_REMOVED lines=8> */
[----:B------:R-:W2:Y:S05]  /*3fd0*/  LDSM.16.MT88.4 R172, [R180+0x9800] ;  /* 0x00980000b4ac783b */ /* 0x000eaa0000004200 */
[----:B------:R-:W-:Y:S02]  /*3fe0*/  LDSM.16.MT88.4 R180, [R180+0xb800] ;  /* 0x00b80000b4b4783b */ /* 0x000fe40000004200 */
[-C--:B---3--:R-:W-:Y:S08]  /*3ff0*/  HMMA.16816.F32.BF16 R84, R28, R8.reuse, R84 ;  /* 0x000000081c54723c */ /* 0x088ff00000041854 */
[C---:B------:R-:W-:Y:S08]  /*4000*/  HMMA.16816.F32.BF16 R88, R164.reuse, R8, R88 ;  /* 0x00000008a458723c */ /* 0x040ff00000041858 */
[-C--:B------:R-:W-:Y:S01]  /*4010*/  HMMA.16816.F32.BF16 R92, R164, R10.reuse, R92 ;  /* 0x0000000aa45c723c */ /* 0x080fe2000004185c */
[----:B------:R-:W3:Y:S07]  /*4020*/  LDSM.16.MT88.4 R164, [R184+0x9800] ;  /* 0x00980000b8a4783b */ /* 0x000eee0000004200 */
[----:B------:R-:W-:Y:S01]  /*4030*/  HMMA.16816.F32.BF16 R96, R28, R10, R96 ;  /* 0x0000000a1c60723c */ /* 0x000fe20000041860 */
[----:B------:R-:W3:Y:S01]  /*4040*/  LDSM.16.MT88.4 R8, [R184+0xb800] ;  /* 0x00b80000b808783b */ /* 0x000ee20000004200 */
[----:B------:R-:W-:Y:S06]  /*4050*/  BAR.SYNC.DEFER_BLOCKING 0x0 ;  /* 0x0000000000007b1d */ /* 0x000fec0000010000 */
[-C--:B----4-:R-:W-:Y:S08]  /*4060*/  HMMA.16816.F32.BF16 R36, R4, R12.reuse, R36 ;  /* 0x0000000c0424723c */ /* 0x090ff00000041824 */
        /* <DEDUP_REMOVED lines=11> */
[-C--:B-1----:R-:W-:Y:S08]  /*4120*/  HMMA.16816.F32.BF16 R84, R4, R32.reuse, R84 ;  /* 0x000000200454723c */ /* 0x082ff00000041854 */
[C---:B------:R-:W-:Y:S08]  /*4130*/  HMMA.16816.F32.BF16 R88, R16.reuse, R32, R88 ;  /* 0x000000201058723c */ /* 0x040ff00000041858 */
[-C--:B------:R-:W-:Y:S08]  /*4140*/  HMMA.16816.F32.BF16 R92, R16, R34.reuse, R92 ;  /* 0x00000022105c723c */ /* 0x080ff0000004185c */
[----:B------:R-:W-:Y:S04]  /*4150*/  HMMA.16816.F32.BF16 R96, R4, R34, R96 ;  /* 0x000000220460723c */ /* 0x000fe80000041860 */
[----:B------:R-:W-:Y:S04]  /*4160*/  LEA R4, -R225, RZ, 0x6 ;  /* 0x000000ffe1047211 */ /* 0x000fe800078e31ff */
[-C--:B--2---:R-:W-:Y:S05]  /*4170*/  HMMA.16816.F32.BF16 R36, R168, R172.reuse, R36 ;  /* 0x000000aca824723c */ /* 0x084fea0000041824 */
[C---:B------:R-:W-:Y:S03]  /*4180*/  LEA R240, P1, R4.reuse, R240, 0x2 ;  /* 0x000000f004f07211 */ /* 0x040fe600078210ff */
[C---:B------:R-:W-:Y:S04]  /*4190*/  HMMA.16816.F32.BF16 R40, R176.reuse, R172, R40 ;  /* 0x000000acb028723c */ /* 0x040fe80000041828 */
[----:B------:R-:W-:Y:S04]  /*41a0*/  LEA.HI.X.SX32 R241, R4, R241, 0x2, P1 ;  /* 0x000000f104f17211 */ /* 0x000fe800008f16ff */
[-C--:B------:R-:W-:Y:S08]  /*41b0*/  HMMA.16816.F32.BF16 R44, R176, R174.reuse, R44 ;  /* 0x000000aeb02c723c */ /* 0x080ff0000004182c */
[C---:B------:R-:W-:Y:S08]  /*41c0*/  HMMA.16816.F32.BF16 R48, R168.reuse, R174, R48 ;  /* 0x000000aea830723c */ /* 0x040ff00000041830 */
        /* <DEDUP_REMOVED lines=14> */
[----:B------:R-:W1:Y:S01]  /*42b0*/  LDC R5, c[0x0][0x590] ;  /* 0x00016400ff057b82 */ /* 0x000e620000000800 */
[----:B------:R-:W-:Y:S02]  /*42c0*/  IADD3 R8, P1, PT, RZ, -UR29, RZ ;  /* 0x8000001dff087c10 */ /* 0x000fe4000ff3e0ff */
[----:B------:R-:W-:Y:S04]  /*42d0*/  LOP3.LUT R6, R242, 0x1f8, RZ, 0xc0, !PT ;  /* 0x000001f8f2067812 */ /* 0x000fe800078ec0ff */
[----:B------:R-:W-:Y:S01]  /*42e0*/  LOP3.LUT R6, R6, 0x38, R210, 0x78, !PT ;  /* 0x0000003806067812 */ /* 0x000fe200078e78d2 */
[----:B------:R-:W2:Y:S03]  /*42f0*/  LDC R4, c[0x0][0x594] ;  /* 0x00016500ff047b82 */ /* 0x000ea60000000800 */
[----:B------:R-:W-:Y:S04]  /*4300*/  LOP3.LUT R6, R6, 0x1e00, R242, 0xf8, !PT ;  /* 0x00001e0006067812 */ /* 0x000fe800078ef8f2 */
[----:B------:R-:W-:Y:S01]  /*4310*/  LEA R6, R6, UR4, 0x1 ;  /* 0x0000000406067c11 */ /* 0x000fe2000f8e08ff */
[----:B-1----:R-:W-:Y:S04]  /*4320*/  IMAD.SHL.U32 R7, R5, 0x40, RZ ;  /* 0x0000004005077824 */ /* 0x002fe800078e00ff */
[----:B------:R-:W-:Y:S05]  /*4330*/  IMAD.X R7, RZ, RZ, ~R7, P1 ;  /* 0x000000ffff077224 */ /* 0x000fea00008e0e07 */
[----:B------:R-:W-:Y:S04]  /*4340*/  SHF.R.S64 R8, R8, 0x1f, R7 ;  /* 0x0000001f08087819 */ /* 0x000fe80000001007 */
[----:B------:R-:W-:Y:S04]  /*4350*/  IADD3 R231, P1, PT, R8, R231, RZ ;  /* 0x000000e708e77210 */ /* 0x000fe80007f3e0ff */
[----:B------:R-:W-:Y:S02]  /*4360*/  LEA.HI.X.SX32 R230, R7, R230, 0x1, P1 ;  /* 0x000000e607e67211 */ /* 0x000fe400008f0eff */
[C---:B------:R-:W-:Y:S04]  /*4370*/  LEA R8, P1, R5.reuse, R231, 0x6 ;  /* 0x000000e705087211 */ /* 0x040fe800078230ff */
[----:B--2---:R-:W-:Y:S01]  /*4380*/  LEA.HI.X R9, R5, R230, R4, 0x6, P1 ;  /* 0x000000e605097211 */ /* 0x004fe200008f3404 */
[----:B------:R-:W-:Y:S02]  /*4390*/  IMAD.MOV.U32 R4, RZ, RZ, R231 ;  /* 0x000000ffff047224 */ /* 0x000fe400078e00e7 */
        /* <DEDUP_REMOVED lines=9> */
.L_x_556:
[----:B------:R-:W-:Y:S01]  /*4430*/  SHF.R.U32.HI R221, RZ, 0x3, R210 ;  /* 0x00000003ffdd7819 */ /* 0x000fe200000116d2 */
[----:B------:R-:W-:Y:S01]  /*4440*/  LDSM.16.M88.4 R32, [R220+0x1c000] ;  /* 0x01c00000dc20783b */ /* 0x000fe20000000200 */
[C---:B-1----:R-:W-:Y:S01]  /*4450*/  VIADD R8, R220.reuse, 0x8000 ;  /* 0x00008000dc087836 */ /* 0x042fe20000000000 */
[----:B------:R-:W-:Y:S01]  /*4460*/  UISETP.NE.AND UP2, UPT, UR40, URZ, UPT ;  /* 0x000000ff2800728c */ /* 0x000fe2000bf45270 */
[----:B------:R-:W-:Y:S01]  /*4470*/  LOP3.LUT R222, R221, 0x18, RZ, 0xc0, !PT ;  /* 0x00000018ddde7812 */ /* 0x000fe200078ec0ff */
[----:B------:R-:W-:Y:S01]  /*4480*/  VIADD R224, R220, 0x8040 ;  /* 0x00008040dce07836 */ /* 0x000fe20000000000 */
[----:B------:R-:W-:Y:S01]  /*4490*/  LDSM.16.M88.4 R28, [R220+0x1d000] ;  /* 0x01d00000dc1c783b */ /* 0x000fe20000000200 */
[----:B------:R-:W-:Y:S01]  /*44a0*/  @P0 VIADD R224, R8, 0xffffffc0 ;  /* 0xffffffc008e00836 */ /* 0x000fe20000000000 */
[----:B------:R-:W-:Y:S01]  /*44b0*/  LOP3.LUT R222, R222, 0x20, R211, 0xf8, !PT ;  /* 0x00000020dede7812 */ /* 0x000fe200078ef8d3 */
[----:B------:R-:W-:Y:S01]  /*44c0*/  ULOP3.LUT UR13, UR40, 0x1, URZ, 0xc0, !UPT ;  /* 0x00000001280d7892 */ /* 0x000fe2000f8ec0ff */
[----:B------:R-:W-:Y:S01]  /*44d0*/  PLOP3.LUT P3, PT, PT, PT, UP2, 0x80, 0x8 ;  /* 0x000000000008781c */ /* 0x000fe20003f6f028 */
[----:B------:R-:W-:Y:S01]  /*44e0*/  LDSM.16.M88.4 R168, [R218+0x1c000] ;  /* 0x01c00000daa8783b */ /* 0x000fe20000000200 */
[----:B------:R-:W-:Y:S01]  /*44f0*/  LOP3.LUT R222, R222, 0x1c0, R208, 0xf8, !PT ;  /* 0x000001c0dede7812 */ /* 0x000fe200078ef8d0 */
[----:B------:R-:W-:Y:S01]  /*4500*/  IMAD.IADD R223, R214, 0x1, R224 ;  /* 0x00000001d6df7824 */ /* 0x000fe200078e02e0 */
[----:B------:R-:W-:Y:S02]  /*4510*/  UISETP.NE.U32.AND UP0, UPT, UR13, 0x1, UPT ;  /* 0x000000010d00788c */ /* 0x000fe4000bf05070 */
[----:B------:R-:W-:Y:S01]  /*4520*/  LOP3.LUT R222, R222, R217, RZ, 0x3c, !PT ;  /* 0x000000d9dede7212 */ /* 0x000fe200078e3cff */
[----:B------:R-:W-:Y:S01]  /*4530*/  LDSM.16.M88.4 R176, [R218+0x1d000] ;  /* 0x01d00000dab0783b */ /* 0x000fe20000000200 */
[----:B------:R-:W-:Y:S02]  /*4540*/  @UP2 UIADD3 UR14, UP1, UPT, UR16, -0x100, URZ ;  /* 0xffffff00100e2890 */ /* 0x000fe4000ff3e0ff */
[----:B------:R-:W-:Y:S01]  /*4550*/  LOP3.LUT R222, R222, 0x200, R208, 0xf8, !PT ;  /* 0x00000200dede7812 */ /* 0x000fe200078ef8d0 */
[----:B------:R-:W-:Y:S01]  /*4560*/  UIADD3 UR15, UPT, UPT, UR40, -0x1, URZ ;  /* 0xffffffff280f7890 */ /* 0x000fe2000fffe0ff */
[----:B------:R-:W-:Y:S01]  /*4570*/  LDSM.16.M88.4 R184, [R224+0x14000] ;  /* 0x01400000e0b8783b */ /* 0x000fe20000000200 */
[----:B------:R-:W-:Y:S01]  /*4580*/  @UP2 UIADD3.X UR13, UPT, UPT, UR17, -0x1, URZ, UP1, !UPT ;  /* 0xffffffff110d2890 */ /* 0x000fe20008ffe4ff */
[----:B------:R-:W-:Y:S03]  /*4590*/  LEA R222, R222, UR4, 0x1 ;  /* 0x00000004dede7c11 */ /* 0x000fe6000f8e08ff */
[----:B------:R-:W-:Y:S05]  /*45a0*/  LDSM.16.M88.4 R192, [R224+0x15000] ;  /* 0x01500000e0c0783b */ /* 0x000fea0000000200 */
[----:B------:R-:W1:Y:S05]  /*45b0*/  LDSM.16.MT88.4 R16, [R222+0xc000] ;  /* 0x00c00000de10783b */ /* 0x000e6a0000004200 */
        /* <DEDUP_REMOVED lines=30> */
[C---:B------:R-:W-:Y:S08]  /*47a0*/  HMMA.16816.F32.BF16 R8, R192.reuse, R188, R8 ;  /* 0x000000bcc008723c */ /* 0x040ff00000041808 */
[-C--:B------:R-:W-:Y:S08]  /*47b0*/  HMMA.16816.F32.BF16 R12, R192, R190.reuse, R12 ;  /* 0x000000bec00c723c */ /* 0x080ff0000004180c */
[C---:B------:R-:W-:Y:S01]  /*47c0*/  HMMA.16816.F32.BF16 R16, R184.reuse, R190, R16 ;  /* 0x000000beb810723c */ /* 0x040fe20000041810 */
[----:B------:R-:W-:Y:S07]  /*47d0*/  LDSM.16.MT88.4 R188, [R222+0x13000] ;  /* 0x01300000debc783b */ /* 0x000fee0000004200 */
[-C--:B-1----:R-:W-:Y:S08]  /*47e0*/  HMMA.16816.F32.BF16 R20, R184, R164.reuse, R20 ;  /* 0x000000a4b814723c */ /* 0x082ff00000041814 */
[C---:B------:R-:W-:Y:S08]  /*47f0*/  HMMA.16816.F32.BF16 R24, R192.reuse, R164, R24 ;  /* 0x000000a4c018723c */ /* 0x040ff00000041818 */
[-C--:B------:R-:W-:Y:S01]  /*4800*/  HMMA.16816.F32.BF16 R28, R192, R166.reuse, R28 ;  /* 0x000000a6c01c723c */ /* 0x080fe2000004181c */
[----:B------:R-:W-:Y:S05]  /*4810*/  IMAD.U32 R192, RZ, RZ, UR38 ;  /* 0x00000026ffc07e24 */ /* 0x000fea000f8e00ff */
[----:B------:R-:W-:Y:S02]  /*4820*/  LEA R192, P1, R192, R240, 0x2 ;  /* 0x000000f0c0c07211 */ /* 0x000fe400078210ff */
[----:B------:R-:W-:Y:S01]  /*4830*/  HMMA.16816.F32.BF16 R32, R184, R166, R32 ;  /* 0x000000a6b820723c */ /* 0x000fe20000041820 */
[----:B------:R-:W1:Y:S05]  /*4840*/  LDSM.16.MT88.4 R164, [R222+0x12000] ;  /* 0x01200000dea4783b */ /* 0x000e6a0000004200 */
[----:B------:R-:W-:Y:S02]  /*4850*/  LDSM.16.M88.4 R184, [R218+0x1f000] ;  /* 0x01f00000dab8783b */ /* 0x000fe40000000200 */
[-C--:B------:R-:W-:Y:S08]  /*4860*/  HMMA.16816.F32.BF16 R4, R196, R200.reuse, R4 ;  /* 0x000000c8c404723c */ /* 0x080ff00000041804 */
[C---:B------:R-:W-:Y:S08]  /*4870*/  HMMA.16816.F32.BF16 R8, R204.reuse, R200, R8 ;  /* 0x000000c8cc08723c */ /* 0x040ff00000041808 */
[-C--:B------:R-:W-:Y:S08]  /*4880*/  HMMA.16816.F32.BF16 R12, R204, R202.reuse, R12 ;  /* 0x000000cacc0c723c */ /* 0x080ff0000004180c */
[C---:B------:R-:W-:Y:S08]  /*4890*/  HMMA.16816.F32.BF16 R16, R196.reuse, R202, R16 ;  /* 0x000000cac410723c */ /* 0x040ff00000041810 */
[-C--:B--2---:R-:W-:Y:S08]  /*48a0*/  HMMA.16816.F32.BF16 R20, R196, R168.reuse, R20 ;  /* 0x000000a8c414723c */ /* 0x084ff00000041814 */
[C---:B------:R-:W-:Y:S01]  /*48b0*/  HMMA.16816.F32.BF16 R24, R204.reuse, R168, R24 ;  /* 0x000000a8cc18723c */ /* 0x040fe20000041818 */
[----:B------:R-:W-:Y:S05]  /*48c0*/  IMAD.U32 R168, RZ, RZ, UR38 ;  /* 0x00000026ffa87e24 */ /* 0x000fea000f8e00ff */
[----:B------:R-:W-:Y:S02]  /*48d0*/  LEA.HI.X.SX32 R193, R168, R241, 0x2, P1 ;  /* 0x000000f1a8c17211 */ /* 0x000fe400008f16ff */
[-C--:B------:R-:W-:Y:S03]  /*48e0*/  HMMA.16816.F32.BF16 R28, R204, R170.reuse, R28 ;  /* 0x000000aacc1c723c */ /* 0x080fe6000004181c */
[C---:B------:R-:W-:Y:S04]  /*48f0*/  LEA R194, P1, R225.reuse, R192, 0x5 ;  /* 0x000000c0e1c27211 */ /* 0x040fe800078228ff */
[C---:B------:R-:W-:Y:S01]  /*4900*/  LEA.HI.X.SX32 R195, R225.reuse, R193, 0x5, P1 ;  /* 0x000000c1e1c37211 */ /* 0x040fe200008f2eff */
[----:B------:R-:W-:Y:S01]  /*4910*/  HMMA.16816.F32.BF16 R32, R196, R170, R32 ;  /* 0x000000aac420723c */ /* 0x000fe20000041820 */
[----:B------:R-:W-:Y:S03]  /*4920*/  LDSM.16.M88.4 R168, [R218+0x1e000] ;  /* 0x01e00000daa8783b */ /* 0x000fe60000000200 */
        /* <DEDUP_REMOVED lines=8> */
[C---:B------:R-:W-:Y:S02]  /*49b0*/  LEA.HI.X.SX32 R203, R225.reuse, R199, 0x5, P1 ;  /* 0x000000c7e1cb7211 */ /* 0x040fe400008f2eff */
[C---:B------:R-:W-:Y:S03]  /*49c0*/  LEA R200, P1, R225.reuse, R202, 0x5 ;  /* 0x000000cae1c87211 */ /* 0x040fe600078228ff */
[C---:B------:R-:W-:Y:S01]  /*49d0*/  HMMA.16816.F32.BF16 R16, R172.reuse, R178, R16 ;  /* 0x000000b2ac10723c */ /* 0x040fe20000041810 */
[----:B------:R-:W2:Y:S03]  /*49e0*/  LDSM.16.MT88.4 R176, [R222+0xe800] ;  /* 0x00e80000deb0783b */ /* 0x000ea60000004200 */
[C---:B------:R-:W-:Y:S02]  /*49f0*/  LEA.HI.X.SX32 R201, R225.reuse, R203, 0x5, P1 ;  /* 0x000000cbe1c97211 */ /* 0x040fe400008f2eff */
[C---:B------:R-:W-:Y:S02]  /*4a00*/  LEA R204, P1, R225.reuse, R200, 0x5 ;  /* 0x000000c8e1cc7211 */ /* 0x040fe400078228ff */
[-C--:B-1----:R-:W-:Y:S03]  /*4a10*/  HMMA.16816.F32.BF16 R20, R172, R164.reuse, R20 ;  /* 0x000000a4ac14723c */ /* 0x082fe60000041814 */
[C---:B------:R-:W-:Y:S05]  /*4a20*/  LEA.HI.X.SX32 R205, R225.reuse, R201, 0x5, P1 ;  /* 0x000000c9e1cd7211 */ /* 0x040fea00008f2eff */
[C---:B------:R-:W-:Y:S04]  /*4a30*/  HMMA.16816.F32.BF16 R24, R180.reuse, R164, R24 ;  /* 0x000000a4b418723c */ /* 0x040fe80000041818 */
[C---:B------:R-:W-:Y:S04]  /*4a40*/  IMAD.WIDE R206, R225.reuse, -0xc0, R204 ;  /* 0xffffff40e1ce7825 */ /* 0x040fe800078e02cc */
[-C--:B------:R-:W-:Y:S01]  /*4a50*/  HMMA.16816.F32.BF16 R28, R180, R166.reuse, R28 ;  /* 0x000000a6b41c723c */ /* 0x080fe2000004181c */
[----:B------:R-:W-:Y:S02]  /*4a60*/  LDSM.16.M88.4 R180, [R224+0x17000] ;  /* 0x01700000e0b4783b */ /* 0x000fe40000000200 */
[C---:B------:R-:W-:Y:S04]  /*4a70*/  LEA R244, P1, R225.reuse, R206, 0x5 ;  /* 0x000000cee1f47211 */ /* 0x040fe800078228ff */
[C---:B------:R-:W-:Y:S01]  /*4a80*/  LEA.HI.X.SX32 R245, R225.reuse, R207, 0x5, P1 ;  /* 0x000000cfe1f57211 */ /* 0x040fe200008f2eff */
[----:B------:R-:W-:Y:S01]  /*4a90*/  HMMA.16816.F32.BF16 R32, R172, R166, R32 ;  /* 0x000000a6ac20723c */ /* 0x000fe20000041820 */
[----:B------:R-:W1:Y:S03]  /*4aa0*/  LDSM.16.MT88.4 R164, [R222+0x12800] ;  /* 0x01280000dea4783b */ /* 0x000e660000004200 */
[C---:B------:R-:W-:Y:S02]  /*4ab0*/  LEA R246, P1, R225.reuse, R244, 0x5 ;  /* 0x000000f4e1f67211 */ /* 0x040fe400078228ff */
[----:B------:R-:W-:Y:S02]  /*4ac0*/  LDSM.16.M88.4 R172, [R224+0x16000] ;  /* 0x01600000e0ac783b */ /* 0x000fe40000000200 */
[C---:B------:R-:W-:Y:S01]  /*4ad0*/  LEA.HI.X.SX32 R247, R225.reuse, R245, 0x5, P1 ;  /* 0x000000f5e1f77211 */ /* 0x040fe200008f2eff */
[-C--:B--2---:R-:W-:Y:S08]  /*4ae0*/  HMMA.16816.F32.BF16 R4, R168, R176.reuse, R4 ;  /* 0x000000b0a804723c */ /* 0x084ff00000041804 */
[C---:B------:R-:W-:Y:S08]  /*4af0*/  HMMA.16816.F32.BF16 R8, R184.reuse, R176, R8 ;  /* 0x000000b0b808723c */ /* 0x040ff00000041808 */
[-C--:B------:R-:W-:Y:S08]  /*4b00*/  HMMA.16816.F32.BF16 R12, R184, R178.reuse, R12 ;  /* 0x000000b2b80c723c */ /* 0x080ff0000004180c */
[C---:B------:R-:W-:Y:S01]  /*4b10*/  HMMA.16816.F32.BF16 R16, R168.reuse, R178, R16 ;  /* 0x000000b2a810723c */ /* 0x040fe20000041810 */
[----:B------:R-:W2:Y:S07]  /*4b20*/  LDSM.16.MT88.4 R176, [R222+0xf000] ;  /* 0x00f00000deb0783b */ /* 0x000eae0000004200 */
[-C--:B-1----:R-:W-:Y:S08]  /*4b30*/  HMMA.16816.F32.BF16 R20, R168, R164.reuse, R20 ;  /* 0x000000a4a814723c */ /* 0x082ff00000041814 */
        /* <DEDUP_REMOVED lines=8> */
[C---:B------:R-:W-:Y:S01]  /*4bc0*/  LEA.HI.X.SX32 R187, R225.reuse, R185, 0x5, P1 ;  /* 0x000000b9e1bb7211 */ /* 0x040fe200008f2eff */
[-C--:B--2---:R-:W-:Y:S05]  /*4bd0*/  HMMA.16816.F32.BF16 R4, R172, R176.reuse, R4 ;  /* 0x000000b0ac04723c */ /* 0x084fea0000041804 */
[C---:B------:R-:W-:Y:S03]  /*4be0*/  LEA R248, P1, R225.reuse, R186, 0x5 ;  /* 0x000000bae1f87211 */ /* 0x040fe600078228ff */
[C---:B------:R-:W-:Y:S04]  /*4bf0*/  HMMA.16816.F32.BF16 R8, R180.reuse, R176, R8 ;  /* 0x000000b0b408723c */ /* 0x040fe80000041808 */
[C---:B------:R-:W-:Y:S02]  /*4c00*/  LEA.HI.X.SX32 R249, R225.reuse, R187, 0x5, P1 ;  /* 0x000000bbe1f97211 */ /* 0x040fe400008f2eff */
[C---:B------:R-:W-:Y:S02]  /*4c10*/  LEA R250, P1, R225.reuse, R248, 0x5 ;  /* 0x000000f8e1fa7211 */ /* 0x040fe400078228ff */
[-C--:B------:R-:W-:Y:S03]  /*4c20*/  HMMA.16816.F32.BF16 R12, R180, R178.reuse, R12 ;  /* 0x000000b2b40c723c */ /* 0x080fe6000004180c */
[C---:B------:R-:W-:Y:S05]  /*4c30*/  LEA.HI.X.SX32 R251, R225.reuse, R249, 0x5, P1 ;  /* 0x000000f9e1fb7211 */ /* 0x040fea00008f2eff */
[C---:B------:R-:W-:Y:S01]  /*4c40*/  HMMA.16816.F32.BF16 R16, R172.reuse, R178, R16 ;  /* 0x000000b2ac10723c */ /* 0x040fe20000041810 */
[----:B------:R-:W2:Y:S03]  /*4c50*/  LDSM.16.M88.4 R176, [R223+0x17000] ;  /* 0x01700000dfb0783b */ /* 0x000ea60000000200 */
[C---:B------:R-:W-:Y:S04]  /*4c60*/  IMAD.WIDE R2, R225.reuse, -0xc0, R250 ;  /* 0xffffff40e1027825 */ /* 0x040fe800078e02fa */
[-C--:B------:R-:W-:Y:S08]  /*4c70*/  HMMA.16816.F32.BF16 R20, R172, R188.reuse, R20 ;  /* 0x000000bcac14723c */ /* 0x080ff00000041814 */
[C---:B------:R-:W-:Y:S04]  /*4c80*/  HMMA.16816.F32.BF16 R24, R180.reuse, R188, R24 ;  /* 0x000000bcb418723c */ /* 0x040fe80000041818 */
[C---:B------:R-:W-:Y:S04]  /*4c90*/  LEA R188, P1, R225.reuse, R2, 0x5 ;  /* 0x00000002e1bc7211 */ /* 0x040fe800078228ff */
[-C--:B------:R-:W-:Y:S03]  /*4ca0*/  HMMA.16816.F32.BF16 R28, R180, R190.reuse, R28 ;  /* 0x000000beb41c723c */ /* 0x080fe6000004181c */
[C---:B------:R-:W-:Y:S02]  /*4cb0*/  LEA.HI.X.SX32 R189, R225.reuse, R3, 0x5, P1 ;  /* 0x00000003e1bd7211 */ /* 0x040fe400008f2eff */
[----:B------:R-:W5:Y:S01]  /*4cc0*/  LDL.LU.64 R2, [R1] ;  /* 0x0000000001027983 */ /* 0x000f620000300a00 */
[C---:B------:R-:W-:Y:S02]  /*4cd0*/  LEA R180, P1, R225.reuse, R188, 0x5 ;  /* 0x000000bce1b47211 */ /* 0x040fe400078228ff */
[----:B------:R-:W-:Y:S02]  /*4ce0*/  HMMA.16816.F32.BF16 R32, R172, R190, R32 ;  /* 0x000000beac20723c */ /* 0x000fe40000041820 */
[----:B------:R-:W3:Y:S02]  /*4cf0*/  LDSM.16.MT88.4 R172, [R222+0x13800] ;  /* 0x01380000deac783b */ /* 0x000ee40000004200 */
[C---:B------:R-:W-:Y:S02]  /*4d00*/  LEA.HI.X.SX32 R181, R225.reuse, R189, 0x5, P1 ;  /* 0x000000bde1b57211 */ /* 0x040fe400008f2eff */
[C---:B------:R-:W-:Y:S02]  /*4d10*/  LEA R190, P1, R225.reuse, R180, 0x5 ;  /* 0x000000b4e1be7211 */ /* 0x040fe400078228ff */
[-C--:B-1----:R-:W-:Y:S05]  /*4d20*/  HMMA.16816.F32.BF16 R4, R164, R168.reuse, R4 ;  /* 0x000000a8a404723c */ /* 0x082fea0000041804 */
[C---:B------:R-:W-:Y:S02]  /*4d30*/  LEA.HI.X.SX32 R191, R225.reuse, R181, 0x5, P1 ;  /* 0x000000b5e1bf7211 */ /* 0x040fe400008f2eff */
[C---:B------:R-:W-:Y:S01]  /*4d40*/  LEA R182, P1, R225.reuse, R190, 0x5 ;  /* 0x000000bee1b67211 */ /* 0x040fe200078228ff */
[C---:B--2---:R-:W-:Y:S04]  /*4d50*/  HMMA.16816.F32.BF16 R8, R176.reuse, R168, R8 ;  /* 0x000000a8b008723c */ /* 0x044fe80000041808 */
[C---:B------:R-:W-:Y:S02]  /*4d60*/  LEA.HI.X.SX32 R183, R225.reuse, R191, 0x5, P1 ;  /* 0x000000bfe1b77211 */ /* 0x040fe400008f2eff */
[C---:B------:R-:W-:Y:S02]  /*4d70*/  LEA R168, P1, R225.reuse, R182, 0x5 ;  /* 0x000000b6e1a87211 */ /* 0x040fe400078228ff */
[-C--:B------:R-:W-:Y:S03]  /*4d80*/  HMMA.16816.F32.BF16 R12, R176, R170.reuse, R12 ;  /* 0x000000aab00c723c */ /* 0x080fe6000004180c */
[C---:B------:R-:W-:Y:S05]  /*4d90*/  LEA.HI.X.SX32 R169, R225.reuse, R183, 0x5, P1 ;  /* 0x000000b7e1a97211 */ /* 0x040fea00008f2eff */
[C---:B------:R-:W-:Y:S04]  /*4da0*/  HMMA.16816.F32.BF16 R16, R164.reuse, R170, R16 ;  /* 0x000000aaa410723c */ /* 0x040fe80000041810 */
[C---:B------:R-:W-:Y:S04]  /*4db0*/  LEA R170, P1, R225.reuse, R168, 0x5 ;  /* 0x000000a8e1aa7211 */ /* 0x040fe800078228ff */
[C---:B------:R-:W-:Y:S01]  /*4dc0*/  LEA.HI.X.SX32 R171, R225.reuse, R169, 0x5, P1 ;  /* 0x000000a9e1ab7211 */ /* 0x040fe200008f2eff */
[-C--:B---3--:R-:W-:Y:S03]  /*4dd0*/  HMMA.16816.F32.BF16 R20, R164, R172.reuse, R20 ;  /* 0x000000aca414723c */ /* 0x088fe60000041814 */
[C---:B------:R-:W-:Y:S05]  /*4de0*/  IMAD.WIDE R222, R225.reuse, -0xc0, R170 ;  /* 0xffffff40e1de7825 */ /* 0x040fea00078e02aa */
[C---:B------:R-:W-:Y:S04]  /*4df0*/  HMMA.16816.F32.BF16 R24, R176.reuse, R172, R24 ;  /* 0x000000acb018723c */ /* 0x040fe80000041818 */
[----:B------:R-:W-:Y:S04]  /*4e00*/  LEA R172, P1, R225, R222, 0x5 ;  /* 0x000000dee1ac7211 */ /* 0x000fe800078228ff */
[-C--:B------:R-:W-:Y:S03]  /*4e10*/  HMMA.16816.F32.BF16 R28, R176, R174.reuse, R28 ;  /* 0x000000aeb01c723c */ /* 0x080fe6000004181c */
[----:B------:R-:W-:Y:S01]  /*4e20*/  @P3 IMAD.WIDE.U32 R176, R233, R226, UR16 ;  /* 0x00000010e9b03e25 */ /* 0x000fe2000f8e00e2 */
[C---:B------:R-:W-:Y:S01]  /*4e30*/  LEA.HI.X.SX32 R173, R225.reuse, R223, 0x5, P1 ;  /* 0x000000dfe1ad7211 */ /* 0x040fe200008f2eff */
[----:B------:R-:W-:Y:S01]  /*4e40*/  @UP2 UMOV UR16, UR14 ;  /* 0x0000000e00102c82 */ /* 0x000fe20008000000 */
[C---:B------:R-:W-:Y:S01]  /*4e50*/  LEA R178, P1, R225.reuse, R172, 0x5 ;  /* 0x000000ace1b27211 */ /* 0x040fe200078228ff */
[----:B------:R-:W-:Y:S01]  /*4e60*/  @UP2 UMOV UR17, UR13 ;  /* 0x0000000d00112c82 */ /* 0x000fe20008000000 */
[----:B------:R-:W-:Y:S01]  /*4e70*/  HMMA.16816.F32.BF16 R32, R164, R174, R32 ;  /* 0x000000aea420723c */ /* 0x000fe20000041820 */
[----:B------:R-:W5:Y:S03]  /*4e80*/  @P3 LDG.E R237, desc[UR30][R176.64+-0x100] ;  /* 0xffff001eb0ed3981 */ /* 0x000f66000c1e1900 */
[C---:B------:R-:W-:Y:S02]  /*4e90*/  LEA.HI.X.SX32 R179, R225.reuse, R173, 0x5, P1 ;  /* 0x000000ade1b37211 */ /* 0x040fe400008f2eff */
[----:B------:R-:W5:Y:S05]  /*4ea0*/  @P3 LDG.E R236, desc[UR30][R176.64+-0xe0] ;  /* 0xffff201eb0ec3981 */ /* 0x000f6a000c1e1900 */
[----:B------:R-:W5:Y:S05]  /*4eb0*/  @P3 LDG.E R235, desc[UR30][R176.64+-0x80] ;  /* 0xffff801eb0eb3981 */ /* 0x000f6a000c1e1900 */
[----:B------:R1:W5:Y:S05]  /*4ec0*/  @P3 LDG.E R234, desc[UR30][R176.64+-0x60] ;  /* 0xffffa01eb0ea3981 */ /* 0x00036a000c1e1900 */
[----:B------:R2:W-:Y:S05]  /*4ed0*/  REDG.E.ADD.F32.FTZ.RN.STRONG.GPU desc[UR30][R240.64], R4 ;  /* 0x00000004f00079a6 */ /* 0x0005ea000c12f31e */
[----:B------:R3:W-:Y:S05]  /*4ee0*/  REDG.E.ADD.F32.FTZ.RN.STRONG.GPU desc[UR30][R192.64], R5 ;  /* 0x00000005c00079a6 */ /* 0x0007ea000c12f31e */
[----:B------:R4:W-:Y:S05]  /*4ef0*/  REDG.E.ADD.F32.FTZ.RN.STRONG.GPU desc[UR30][R194.64], R6 ;  /* 0x00000006c20079a6 */ /* 0x0009ea000c12f31e */
[----:B------:R4:W-:Y:S05]  /*4f00*/  REDG.E.ADD.F32.FTZ.RN.STRONG.GPU desc[UR30][R196.64], R7 ;  /* 0x00000007c40079a6 */ /* 0x0009ea000c12f31e */
[----:B------:R-:W-:Y:S05]  /*4f10*/  REDG.E.ADD.F32.FTZ.RN.STRONG.GPU desc[UR30][R198.64], R8 ;  /* 0x00000008c60079a6 */ /* 0x000fea000c12f31e */
[----:B------:R-:W-:Y:S01]  /*4f20*/  REDG.E.ADD.F32.FTZ.RN.STRONG.GPU desc[UR30][R202.64], R9 ;  /* 0x00000009ca0079a6 */ /* 0x000fe2000c12f31e */
[C---:B-1----:R-:W-:Y:S04]  /*4f30*/  LEA R176, P1, R225.reuse, R178, 0x5 ;  /* 0x000000b2e1b07211 */ /* 0x042fe800078228ff */
[----:B------:R-:W-:Y:S01]  /*4f40*/  REDG.E.ADD.F32.FTZ.RN.STRONG.GPU desc[UR30][R200.64], R10 ;  /* 0x0000000ac80079a6 */ /* 0x000fe2000c12f31e */
[C---:B------:R-:W-:Y:S02]  /*4f50*/  LEA.HI.X.SX32 R177, R225.reuse, R179, 0x5, P1 ;  /* 0x000000b3e1b17211 */ /* 0x040fe400008f2eff */
[C---:B--2---:R-:W-:Y:S02]  /*4f60*/  LEA R4, P1, R225.reuse, R176, 0x5 ;  /* 0x000000b0e1047211 */ /* 0x044fe400078228ff */
[----:B------:R-:W-:Y:S02]  /*4f70*/  REDG.E.ADD.F32.FTZ.RN.STRONG.GPU desc[UR30][R204.64], R11 ;  /* 0x0000000bcc0079a6 */ /* 0x000fe4000c12f31e */
[C---:B---3--:R-:W-:Y:S03]  /*4f80*/  LEA.HI.X.SX32 R5, R225.reuse, R177, 0x5, P1 ;  /* 0x000000b1e1057211 */ /* 0x048fe600008f2eff */
[----:B------:R-:W-:Y:S01]  /*4f90*/  REDG.E.ADD.F32.FTZ.RN.STRONG.GPU desc[UR30][R240.64+0x80], R16 ;  /* 0x00008010f00079a6 */ /* 0x000fe2000c12f31e */
[----:B------:R-:W-:Y:S01]  /*4fa0*/  LEA R192, P1, R225, R4, 0x5 ;  /* 0x00000004e1c07211 */ /* 0x000fe200078228ff */
[----:B----4-:R-:W-:Y:S03]  /*4fb0*/  IMAD R194, R227, UR6, RZ ;  /* 0x00000006e3c27c24 */ /* 0x010fe6000f8e02ff */
[----:B------:R-:W-:Y:S01]  /*4fc0*/  REDG.E.ADD.F32.FTZ.RN.STRONG.GPU desc[UR30][R206.64+0x80], R17 ;  /* 0x00008011ce0079a6 */ /* 0x000fe2000c12f31e */
[C---:B------:R-:W-:Y:S01]  /*4fd0*/  LEA.HI.X.SX32 R193, R225.reuse, R5, 0x5, P1 ;  /* 0x00000005e1c17211 */ /* 0x040fe200008f2eff */
[----:B------:R-:W-:Y:S03]  /*4fe0*/  IMAD.WIDE R194, R194, -0xc0, R250 ;  /* 0xffffff40c2c27825 */ /* 0x000fe600078e02fa */
[----:B------:R-:W-:Y:S01]  /*4ff0*/  REDG.E.ADD.F32.FTZ.RN.STRONG.GPU desc[UR30][R244.64+0x80], R18 ;  /* 0x00008012f40079a6 */ /* 0x000fe2000c12f31e */
[C---:B------:R-:W-:Y:S04]  /*5000*/  LEA R6, P1, R225.reuse, R192, 0x5 ;  /* 0x000000c0e1067211 */ /* 0x040fe800078228ff */
[----:B------:R-:W-:Y:S01]  /*5010*/  REDG.E.ADD.F32.FTZ.RN.STRONG.GPU desc[UR30][R246.64+0x80], R19 ;  /* 0x00008013f60079a6 */ /* 0x000fe2000c12f31e */
[----:B------:R-:W-:Y:S04]  /*5020*/  LEA.HI.X.SX32 R7, R225, R193, 0x5, P1 ;  /* 0x000000c1e1077211 */ /* 0x000fe800008f2eff */
[----:B------:R1:W-:Y:S01]  /*5030*/  REDG.E.ADD.F32.FTZ.RN.STRONG.GPU desc[UR30][R184.64+0x80], R12 ;  /* 0x0000800cb80079a6 */ /* 0x0003e2000c12f31e */
[----:B------:R-:W-:Y:S01]  /*5040*/  PLOP3.LUT P1, PT, PT, PT, UP0, 0x80, 0x8 ;  /* 0x000000000008781c */ /* 0x000fe20003f2f008 */
[----:B------:R-:W-:Y:S03]  /*5050*/  @UP2 UIADD3 UR12, UP0, UPT, UR12, -0x100, URZ ;  /* 0xffffff000c0c2890 */ /* 0x000fe6000ff1e0ff */
[----:B------:R-:W-:Y:S01]  /*5060*/  REDG.E.ADD.F32.FTZ.RN.STRONG.GPU desc[UR30][R186.64+0x80], R13 ;  /* 0x0000800dba0079a6 */ /* 0x000fe2000c12f31e */
[----:B------:R-:W-:Y:S04]  /*5070*/  @UP2 UIADD3.X UR5, UPT, UPT, UR5, -0x1, URZ, UP0, !UPT ;  /* 0xffffffff05052890 */ /* 0x000fe800087fe4ff */
[----:B------:R-:W-:Y:S01]  /*5080*/  REDG.E.ADD.F32.FTZ.RN.STRONG.GPU desc[UR30][R248.64+0x80], R14 ;  /* 0x0000800ef80079a6 */ /* 0x000fe2000c12f31e */
[----:B------:R-:W-:Y:S04]  /*5090*/  UISETP.GT.AND UP0, UPT, UR40, URZ, UPT ;  /* 0x000000ff2800728c */ /* 0x000fe8000bf04270 */
[----:B------:R-:W-:Y:S01]  /*50a0*/  REDG.E.ADD.F32.FTZ.RN.STRONG.GPU desc[UR30][R250.64+0x80], R15 ;  /* 0x0000800ffa0079a6 */ /* 0x000fe2000c12f31e */
[----:B------:R-:W-:Y:S04]  /*50b0*/  UMOV UR40, UR15 ;  /* 0x0000000f00287c82 */ /* 0x000fe80008000000 */
[----:B------:R-:W-:Y:S05]  /*50c0*/  REDG.E.ADD.F32.FTZ.RN.STRONG.GPU desc[UR30][R240.64+0x100], R20 ;  /* 0x00010014f00079a6 */ /* 0x000fea000c12f31e */
[----:B------:R-:W-:Y:S05]  /*50d0*/  REDG.E.ADD.F32.FTZ.RN.STRONG.GPU desc[UR30][R194.64+0x100], R21 ;  /* 0x00010015c20079a6 */ /* 0x000fea000c12f31e */
[----:B------:R-:W-:Y:S01]  /*50e0*/  REDG.E.ADD.F32.FTZ.RN.STRONG.GPU desc[UR30][R188.64+0x100], R22 ;  /* 0x00010016bc0079a6 */ /* 0x000fe2000c12f31e */
[C---:B-1----:R-:W-:Y:S04]  /*50f0*/  VIADD R184, R215.reuse, 0x40 ;  /* 0x00000040d7b87836 */ /* 0x042fe80000000000 */
[----:B------:R-:W-:Y:S01]  /*5100*/  REDG.E.ADD.F32.FTZ.RN.STRONG.GPU desc[UR30][R180.64+0x100], R23 ;  /* 0x00010017b40079a6 */ /* 0x000fe2000c12f31e */
[C---:B------:R-:W-:Y:S04]  /*5110*/  @P0 VIADD R184, R215.reuse, 0xffffffc0 ;  /* 0xffffffc0d7b80836 */ /* 0x040fe80000000000 */
        /* <DEDUP_REMOVED lines=105> */
.L_x_554:
[----:B-----5:R-:W-:Y:S01]  /*57b0*/  IMAD.SHL.U32 R2, R210, 0x10, RZ ;  /* 0x00000010d2027824 */ /* 0x020fe200078e00ff */
[----:B------:R-:W-:Y:S01]  /*57c0*/  LOP3.LUT R0, R242, 0x1f8, RZ, 0xc0, !PT ;  /* 0x000001f8f2007812 */ /* 0x000fe200078ec0ff */
[C---:B------:R-:W-:Y:S01]  /*57d0*/  IMAD.SHL.U32 R4, R210.reuse, 0x20, RZ ;  /* 0x00000020d2047824 */ /* 0x040fe200078e00ff */
[----:B------:R-:W1:Y:S01]  /*57e0*/  LDCU UR5, c[0x0][0x500] ;  /* 0x0000a000ff0577ac */ /* 0x000e620008000800 */
[----:B------:R-:W-:Y:S01]  /*57f0*/  IMAD.SHL.U32 R3, R210, 0x2, RZ ;  /* 0x00000002d2037824 */ /* 0x000fe200078e00ff */
[----:B------:R-:W-:Y:S01]  /*5800*/  LOP3.LUT R2, R2, 0x1c0, RZ, 0xc0, !PT ;  /* 0x000001c002027812 */ /* 0x000fe200078ec0ff */
[----:B------:R-:W2:Y:S01]  /*5810*/  LDC.64 R8, c[0x0][0x5c8] ;  /* 0x00017200ff087b82 */ /* 0x000ea20000000a00 */
[----:B------:R-:W-:Y:S01]  /*5820*/  R2P PR, R210, 0x18 ;  /* 0x00000018d2007804 */ /* 0x000fe20000000000 */
[----:B------:R-:W-:Y:S01]  /*5830*/  USHF.L.U32 UR14, UR33, 0x7, URZ ;  /* 0x00000007210e7899 */ /* 0x000fe200080006ff */
[--C-:B------:R-:W-:Y:S01]  /*5840*/  LOP3.LUT R0, R0, 0x38, R210.reuse, 0x78, !PT ;  /* 0x0000003800007812 */ /* 0x100fe200078e78d2 */
[----:B------:R-:W3:Y:S01]  /*5850*/  LDCU.64 UR6, c[0x0][0x5a8] ;  /* 0x0000b500ff0677ac */ /* 0x000ee20008000a00 */
[----:B------:R-:W-:Y:S01]  /*5860*/  SHF.R.U32.HI R210, RZ, 0x4, R210 ;  /* 0x00000004ffd27819 */ /* 0x000fe200000116d2 */
[----:B------:R-:W-:Y:S01]  /*5870*/  IMAD.MOV.U32 R12, RZ, RZ, R217 ;  /* 0x000000ffff0c7224 */ /* 0x000fe200078e00d9 */
[----:B------:R-:W-:Y:S01]  /*5880*/  LOP3.LUT R4, R4, 0xc00, RZ, 0xc0, !PT ;  /* 0x00000c0004047812 */ /* 0x000fe200078ec0ff */
[----:B------:R-:W4:Y:S01]  /*5890*/  LDC.64 R10, c[0x0][0x5d8] ;  /* 0x00017600ff0a7b82 */ /* 0x000f220000000a00 */
[--C-:B------:R-:W-:Y:S01]  /*58a0*/  LOP3.LUT R2, R2, 0x38, R3.reuse, 0xf8, !PT ;  /* 0x0000003802027812 */ /* 0x100fe200078ef803 */
[----:B------:R-:W-:Y:S01]  /*58b0*/  UMOV UR27, UR22 ;  /* 0x00000016001b7c82 */ /* 0x000fe20008000000 */
[----:B------:R-:W-:Y:S01]  /*58c0*/  LOP3.LUT R4, R4, 0x6, R3, 0xf8, !PT ;  /* 0x0000000604047812 */ /* 0x000fe200078ef803 */
[----:B------:R-:W3:Y:S01]  /*58d0*/  LDCU.64 UR12, c[0x0][0x5b0] ;  /* 0x0000b600ff0c77ac */ /* 0x000ee20008000a00 */
[----:B------:R-:W-:-:S02]  /*58e0*/  LOP3.LUT R2, R2, 0x8, R210, 0x78, !PT ;  /* 0x0000000802027812 */ /* 0x000fc400078e78d2 */
[----:B------:R-:W-:Y:S01]  /*58f0*/  MOV R3, 0x20 ;  /* 0x0000002000037802 */ /* 0x000fe20000000f00 */
[----:B-1----:R-:W-:Y:S01]  /*5900*/  FMUL.FTZ R100, R100, UR5 ;  /* 0x0000000564647c20 */ /* 0x002fe20008410000 */
[----:B------:R-:W-:Y:S01]  /*5910*/  LOP3.LUT R2, R4, R2, RZ, 0xfc, !PT ;  /* 0x0000000204027212 */ /* 0x000fe200078efcff */
[----:B------:R-:W-:Y:S01]  /*5920*/  FMUL.FTZ R101, R101, UR5 ;  /* 0x0000000565657c20 */ /* 0x000fe20008410000 */
[----:B------:R-:W-:Y:S01]  /*5930*/  FMUL.FTZ R102, R102, UR5 ;  /* 0x0000000566667c20 */ /* 0x000fe20008410000 */
[----:B------:R-:W-:Y:S01]  /*5940*/  FMUL.FTZ R103, R103, UR5 ;  /* 0x0000000567677c20 */ /* 0x000fe20008410000 */
[----:B------:R-:W-:Y:S01]  /*5950*/  LEA R4, R2, UR4, 0x1 ;  /* 0x0000000402047c11 */ /* 0x000fe2000f8e08ff */
[----:B------:R-:W-:Y:S01]  /*5960*/  FMUL.FTZ R112, R112, UR5 ;  /* 0x0000000570707c20 */ /* 0x000fe20008410000 */
[----:B------:R-:W-:Y:S01]  /*5970*/  FMUL.FTZ R113, R113, UR5 ;  /* 0x0000000571717c20 */ /* 0x000fe20008410000 */
[----:B------:R-:W-:Y:S01]  /*5980*/  FMUL.FTZ R114, R114, UR5 ;  /* 0x0000000572727c20 */ /* 0x000fe20008410000 */
[----:B------:R-:W-:Y:S01]  /*5990*/  FMUL.FTZ R115, R115, UR5 ;  /* 0x0000000573737c20 */ /* 0x000fe20008410000 */
[----:B------:R-:W-:Y:S01]  /*59a0*/  VIADD R2, R4, 0xc000 ;  /* 0x0000c00004027836 */ /* 0x000fe20000000000 */
[----:B------:R-:W-:Y:S01]  /*59b0*/  SEL R3, R3, 0xffffffe0, !P3 ;  /* 0xffffffe003037807 */ /* 0x000fe20005800000 */
        /* <DEDUP_REMOVED lines=21> */
[----:B------:R-:W-:Y:S01]  /*5b10*/  @P4 IADD3 R6, PT, PT, R2, -0x40, RZ ;  /* 0xffffffc002064810 */ /* 0x000fe20007ffe0ff */
[----:B------:R-:W-:Y:S01]  /*5b20*/  FMUL.FTZ R121, R121, UR5 ;  /* 0x0000000579797c20 */ /* 0x000fe20008410000 */
[----:B------:R-:W-:Y:S01]  /*5b30*/  FMUL.FTZ R122, R122, UR5 ;  /* 0x000000057a7a7c20 */ /* 0x000fe20008410000 */
[----:B------:R-:W-:Y:S01]  /*5b40*/  FMUL.FTZ R123, R123, UR5 ;  /* 0x000000057b7b7c20 */ /* 0x000fe20008410000 */
[----:B------:R-:W-:Y:S01]  /*5b50*/  F2FP.BF16.F32.PACK_AB R112, R113, R112 ;  /* 0x000000707170723e */ /* 0x000fe200000010ff */
[----:B------:R-:W-:Y:S01]  /*5b60*/  IMAD.IADD R5, R4, 0x1, R3 ;  /* 0x0000000104057824 */ /* 0x000fe200078e0203 */
        /* <DEDUP_REMOVED lines=24> */
[----:B------:R-:W-:Y:S01]  /*5cf0*/  STS [R4+0xc000], R100 ;  /* 0x00c0006404007388 */ /* 0x000fe20000000800 */
[----:B------:R-:W-:Y:S01]  /*5d00*/  F2FP.BF16.F32.PACK_AB R130, R131, R130 ;  /* 0x000000828382723e */ /* 0x000fe200000010ff */
[----:B------:R-:W-:-:S02]  /*5d10*/  IMAD.IADD R7, R3, 0x1, R6 ;  /* 0x0000000103077824 */ /* 0x000fc400078e0206 */
[----:B------:R-:W-:Y:S01]  /*5d20*/  FMUL.FTZ R140, R140, UR5 ;  /* 0x000000058c8c7c20 */ /* 0x000fe20008410000 */
[----:B------:R-:W-:Y:S01]  /*5d30*/  STS [R4+0xc400], R102 ;  /* 0x00c4006604007388 */ /* 0x000fe20000000800 */
[----:B------:R-:W-:Y:S01]  /*5d40*/  FMUL.FTZ R141, R141, UR5 ;  /* 0x000000058d8d7c20 */ /* 0x000fe20008410000 */
[----:B------:R-:W-:Y:S01]  /*5d50*/  FMUL.FTZ R142, R142, UR5 ;  /* 0x000000058e8e7c20 */ /* 0x000fe20008410000 */
[----:B------:R-:W-:Y:S01]  /*5d60*/  FMUL.FTZ R143, R143, UR5 ;  /* 0x000000058f8f7c20 */ /* 0x000fe20008410000 */
[----:B------:R-:W-:Y:S01]  /*5d70*/  F2FP.BF16.F32.PACK_AB R120, R121, R120 ;  /* 0x000000787978723e */ /* 0x000fe200000010ff */
[----:B------:R-:W-:Y:S01]  /*5d80*/  STS [R5+0xc000], R112 ;  /* 0x00c0007005007388 */ /* 0x000fe20000000800 */
[----:B------:R-:W-:Y:S01]  /*5d90*/  F2FP.BF16.F32.PACK_AB R122, R123, R122 ;  /* 0x0000007a7b7a723e */ /* 0x000fe200000010ff */
[----:B------:R-:W-:Y:S01]  /*5da0*/  FMUL.FTZ R148, R148, UR5 ;  /* 0x0000000594947c20 */ /* 0x000fe20008410000 */
[----:B------:R-:W-:Y:S01]  /*5db0*/  FMUL.FTZ R149, R149, UR5 ;  /* 0x0000000595957c20 */ /* 0x000fe20008410000 */
[----:B------:R-:W-:Y:S01]  /*5dc0*/  STS [R5+0xc400], R114 ;  /* 0x00c4007205007388 */ /* 0x000fe20000000800 */
        /* <DEDUP_REMOVED lines=19> */
[----:B------:R-:W-:Y:S01]  /*5f00*/  STS [R6], R116 ;  /* 0x0000007406007388 */ /* 0x000fe20000000800 */
        /* <DEDUP_REMOVED lines=9> */
[----:B------:R-:W1:Y:S01]  /*5fa0*/  LDC.64 R2, c[0x0][0x5c0] ;  /* 0x00017000ff027b82 */ /* 0x000e620000000a00 */
[----:B------:R-:W-:Y:S01]  /*5fb0*/  F2FP.BF16.F32.PACK_AB R140, R141, R140 ;  /* 0x0000008c8d8c723e */ /* 0x000fe200000010ff */
[----:B------:R-:W-:Y:S01]  /*5fc0*/  STS [R7+0x400], R130 ;  /* 0x0004008207007388 */ /* 0x000fe20000000800 */
[----:B------:R-:W-:Y:S01]  /*5fd0*/  F2FP.BF16.F32.PACK_AB R142, R143, R142 ;  /* 0x0000008e8f8e723e */ /* 0x000fe200000010ff */
[----:B------:R-:W-:Y:S01]  /*5fe0*/  USHF.R.S32.HI UR5, URZ, 0x1f, UR14 ;  /* 0x0000001fff057899 */ /* 0x000fe2000801140e */
[----:B------:R-:W-:Y:S01]  /*5ff0*/  F2FP.BF16.F32.PACK_AB R148, R149, R148 ;  /* 0x000000949594723e */ /* 0x000fe200000010ff */
[----:B------:R-:W-:Y:S01]  /*6000*/  STS [R6+0x2000], R120 ;  /* 0x0020007806007388 */ /* 0x000fe20000000800 */
[----:B------:R-:W-:Y:S01]  /*6010*/  F2FP.BF16.F32.PACK_AB R150, R151, R150 ;  /* 0x000000969796723e */ /* 0x000fe200000010ff */
[----:B------:R-:W-:Y:S01]  /*6020*/  UIADD3 UR14, UP0, UPT, UR42, UR14, URZ ;  /* 0x0000000e2a0e7290 */ /* 0x000fe2000ff1e0ff */
[----:B------:R-:W-:Y:S01]  /*6030*/  F2FP.BF16.F32.PACK_AB R160, R161, R160 ;  /* 0x000000a0a1a0723e */ /* 0x000fe200000010ff */
[----:B------:R-:W-:Y:S01]  /*6040*/  STS [R6+0x2400], R122 ;  /* 0x0024007a06007388 */ /* 0x000fe20000000800 */
[----:B------:R-:W-:Y:S01]  /*6050*/  F2FP.BF16.F32.PACK_AB R162, R163, R162 ;  /* 0x000000a2a3a2723e */ /* 0x000fe200000010ff */
[----:B------:R-:W-:Y:S01]  /*6060*/  ULEA.HI.X.SX32 UR42, UR42, UR5, 0x1, UP0 ;  /* 0x000000052a2a7291 */ /* 0x000fe200080f0eff */
[----:B------:R-:W-:Y:S01]  /*6070*/  F2FP.BF16.F32.PACK_AB R152, R153, R152 ;  /* 0x000000989998723e */ /* 0x000fe200000010ff */
[----:B------:R-:W-:Y:S01]  /*6080*/  STS [R7+0x2000], R124 ;  /* 0x0020007c07007388 */ /* 0x000fe20000000800 */
[----:B------:R-:W-:Y:S01]  /*6090*/  F2FP.BF16.F32.PACK_AB R154, R155, R154 ;  /* 0x0000009a9b9a723e */ /* 0x000fe200000010ff */
[----:B---3--:R-:W-:Y:S01]  /*60a0*/  UIMAD UR7, UR27, UR7, URZ ;  /* 0x000000071b0772a4 */ /* 0x008fe2000f8e02ff */
[----:B------:R-:W-:Y:S01]  /*60b0*/  F2FP.BF16.F32.PACK_AB R156, R157, R156 ;  /* 0x0000009c9d9c723e */ /* 0x000fe200000010ff */
[----:B------:R-:W-:Y:S01]  /*60c0*/  STS [R7+0x2400], R126 ;  /* 0x0024007e07007388 */ /* 0x000fe20000000800 */
[----:B------:R-:W-:Y:S01]  /*60d0*/  F2FP.BF16.F32.PACK_AB R158, R159, R158 ;  /* 0x0000009e9f9e723e */ /* 0x000fe200000010ff */
[----:B------:R-:W-:Y:S01]  /*60e0*/  UIMAD UR13, UR27, UR13, URZ ;  /* 0x0000000d1b0d72a4 */ /* 0x000fe2000f8e02ff */
        /* <DEDUP_REMOVED lines=50> */
[----:B------:R-:W-:Y:S01]  /*6410*/  MOV R13, RZ ;  /* 0x000000ff000d7202 */ /* 0x000fe20000000f00 */
[----:B------:R-:W-:Y:S01]  /*6420*/  STS [R4+0x14000], R36 ;  /* 0x0140002404007388 */ /* 0x000fe20000000800 */
[----:B------:R-:W-:-:S03]  /*6430*/  LOP3.LUT R0, R0, 0x1e00, R242, 0xf8, !PT ;  /* 0x00001e0000007812 */ /* 0x000fc600078ef8f2 */
[----:B------:R-:W-:Y:S01]  /*6440*/  STS [R4+0x14400], R38 ;  /* 0x0144002604007388 */ /* 0x000fe20000000800 */
[----:B------:R-:W-:-:S03]  /*6450*/  IMAD.WIDE.U32 R16, R2, UR14, R12 ;  /* 0x0000000e02107c25 */ /* 0x000fc6000f8e000c */
[----:B------:R-:W-:Y:S01]  /*6460*/  STS [R5+0x14000], R48 ;  /* 0x0140003005007388 */ /* 0x000fe20000000800 */
[----:B------:R-:W-:Y:S02]  /*6470*/  IMAD.IADD R17, R17, 0x1, R14 ;  /* 0x0000000111117824 */ /* 0x000fe400078e020e */
[----:B------:R-:W-:Y:S01]  /*6480*/  IMAD.U32 R14, RZ, RZ, UR6 ;  /* 0x00000006ff0e7e24 */ /* 0x000fe2000f8e00ff */
[----:B------:R-:W-:Y:S01]  /*6490*/  STS [R5+0x14400], R50 ;  /* 0x0144003205007388 */ /* 0x000fe20000000800 */
[----:B--2---:R-:W-:-:S03]  /*64a0*/  IMAD.WIDE.U32 R12, R8, UR14, R12 ;  /* 0x0000000e080c7c25 */ /* 0x004fc6000f8e000c */
[----:B------:R-:W-:Y:S01]  /*64b0*/  STS [R4+0x16000], R40 ;  /* 0x0160002804007388 */ /* 0x000fe20000000800 */
[----:B------:R-:W-:-:S03]  /*64c0*/  IMAD.WIDE.U32 R14, R14, UR27, R16 ;  /* 0x0000001b0e0e7c25 */ /* 0x000fc6000f8e0010 */
[----:B------:R-:W-:Y:S02]  /*64d0*/  STS [R4+0x16400], R42 ;  /* 0x0164002a04007388 */ /* 0x000fe40000000800 */
[----:B------:R-:W-:Y:S02]  /*64e0*/  IADD3 R15, PT, PT, R15, UR7, RZ ;  /* 0x000000070f0f7c10 */ /* 0x000fe4000fffe0ff */
[----:B------:R-:W-:Y:S01]  /*64f0*/  STS [R5+0x16000], R44 ;  /* 0x0160002c05007388 */ /* 0x000fe20000000800 */
[----:B----4-:R-:W-:-:S03]  /*6500*/  IMAD.WIDE.U32 R14, R10, UR25, R14 ;  /* 0x000000190a0e7c25 */ /* 0x010fc6000f8e000e */
[----:B------:R-:W-:Y:S01]  /*6510*/  STS [R5+0x16400], R46 ;  /* 0x0164002e05007388 */ /* 0x000fe20000000800 */
[----:B------:R-:W-:-:S03]  /*6520*/  IMAD R11, R11, UR25, R15 ;  /* 0x000000190b0b7c24 */ /* 0x000fc6000f8e020f */
[----:B------:R-:W-:Y:S01]  /*6530*/  STS [R6+0x8000], R52 ;  /* 0x0080003406007388 */ /* 0x000fe20000000800 */
[----:B------:R-:W-:-:S03]  /*6540*/  MOV R10, R14 ;  /* 0x0000000e000a7202 */ /* 0x000fc60000000f00 */
[----:B------:R-:W-:Y:S02]  /*6550*/  STS [R6+0x8400], R54 ;  /* 0x0084003606007388 */ /* 0x000fe40000000800 */
[----:B------:R-:W-:Y:S02]  /*6560*/  IMAD.WIDE.U32 R10, R221, R2, R10 ;  /* 0x00000002dd0a7225 */ /* 0x000fe400078e000a */
        /* <DEDUP_REMOVED lines=13> */
[----:B------:R2:W-:Y:S04]  /*6640*/  STS [R5+0x1a400], R78 ;  /* 0x01a4004e05007388 */ /* 0x0005e80000000800 */
[----:B------:R-:W-:Y:S04]  /*6650*/  STS [R6+0xc000], R84 ;  /* 0x00c0005406007388 */ /* 0x000fe80000000800 */
[----:B------:R-:W-:Y:S04]  /*6660*/  STS [R6+0xc400], R86 ;  /* 0x00c4005606007388 */ /* 0x000fe80000000800 */
[----:B------:R-:W-:Y:S04]  /*6670*/  STS [R7+0xc000], R96 ;  /* 0x00c0006007007388 */ /* 0x000fe80000000800 */
[----:B------:R-:W-:Y:S01]  /*6680*/  STS [R7+0xc400], R98 ;  /* 0x00c4006207007388 */ /* 0x000fe20000000800 */
[----:B-1----:R-:W-:-:S03]  /*6690*/  IMAD.U32 R74, RZ, RZ, UR12 ;  /* 0x0000000cff4a7e24 */ /* 0x002fc6000f8e00ff */
[----:B------:R-:W-:Y:S04]  /*66a0*/  STS [R6+0xe000], R88 ;  /* 0x00e0005806007388 */ /* 0x000fe80000000800 */
[----:B------:R1:W-:Y:S01]  /*66b0*/  STS [R6+0xe400], R90 ;  /* 0x00e4005a06007388 */ /* 0x0003e20000000800 */
[----:B--2---:R-:W2:Y:S03]  /*66c0*/  LDC.64 R4, c[0x0][0x5e0] ;  /* 0x00017800ff047b82 */ /* 0x004ea60000000a00 */
[----:B------:R-:W-:Y:S04]  /*66d0*/  STS [R7+0xe000], R92 ;  /* 0x00e0005c07007388 */ /* 0x000fe80000000800 */
[----:B------:R3:W-:Y:S01]  /*66e0*/  STS [R7+0xe400], R94 ;  /* 0x00e4005e07007388 */ /* 0x0007e20000000800 */
[----:B-1----:R-:W-:Y:S01]  /*66f0*/  LEA R6, R0, UR4, 0x1 ;  /* 0x0000000400067c11 */ /* 0x002fe2000f8e08ff */
[----:B------:R-:W-:Y:S06]  /*6700*/  BAR.SYNC.DEFER_BLOCKING 0x0 ;  /* 0x0000000000007b1d */ /* 0x000fec0000010000 */
[----:B------:R-:W1:Y:S01]  /*6710*/  LDCU.128 UR4, c[0x0][0x560] ;  /* 0x0000ac00ff0477ac */ /* 0x000e620008000c00 */
[----:B---3--:R-:W-:-:S04]  /*6720*/  IMAD R7, R8, UR42, RZ ;  /* 0x0000002a08077c24 */ /* 0x008fc8000f8e02ff */
[----:B------:R-:W-:-:S04]  /*6730*/  IMAD R0, R9, UR14, R7 ;  /* 0x0000000e09007c24 */ /* 0x000fc8000f8e0207 */
[----:B------:R-:W-:Y:S02]  /*6740*/  IMAD.IADD R13, R13, 0x1, R0 ;  /* 0x000000010d0d7824 */ /* 0x000fe400078e0200 */
[----:B------:R-:W-:Y:S02]  /*6750*/  IMAD R0, R221, R3, R11 ;  /* 0x00000003dd007224 */ /* 0x000fe400078e020b */
[----:B------:R-:W-:-:S04]  /*6760*/  IMAD.WIDE.U32 R74, R74, UR27, R12 ;  /* 0x0000001b4a4a7c25 */ /* 0x000fc8000f8e000c */
[----:B------:R-:W-:Y:S01]  /*6770*/  VIADD R75, R75, UR13 ;  /* 0x0000000d4b4b7c36 */ /* 0x000fe20008000000 */
[----:B------:R-:W3:Y:S01]  /*6780*/  LDS.128 R24, [R6+0x10000] ;  /* 0x0100000006187984 */ /* 0x000ee20000000c00 */
[----:B-1----:R-:W-:Y:S01]  /*6790*/  LEA R72, P0, R10, UR4, 0x1 ;  /* 0x000000040a487c11 */ /* 0x002fe2000f8008ff */
[----:B--2---:R-:W-:Y:S02]  /*67a0*/  IMAD.WIDE.U32 R74, R4, UR25, R74 ;  /* 0x00000019044a7c25 */ /* 0x004fe4000f8e004a */
[----:B------:R-:W1:Y:S01]  /*67b0*/  LDS.128 R40, [R6+0xc000] ;  /* 0x00c0000006287984 */ /* 0x000e620000000c00 */
[----:B------:R-:W-:Y:S01]  /*67c0*/  LEA.HI.X R73, R10, UR5, R0, 0x1, P0 ;  /* 0x000000050a497c11 */ /* 0x000fe200080f0c00 */
[----:B------:R-:W-:Y:S02]  /*67d0*/  IMAD R75, R5, UR25, R75 ;  /* 0x00000019054b7c24 */ /* 0x000fe4000f8e024b */
[----:B------:R-:W2:Y:S01]  /*67e0*/  LDS.128 R20, [R6+0x11000] ;  /* 0x0110000006147984 */ /* 0x000ea20000000c00 */
[----:B------:R-:W-:-:S02]  /*67f0*/  LEA R10, P0, R2, R72, 0x7 ;  /* 0x00000048020a7211 */ /* 0x000fc400078038ff */
[C-C-:B------:R-:W-:Y:S01]  /*6800*/  SHF.L.U64.HI R0, R2.reuse, 0x6, R3.reuse ;  /* 0x0000000602007819 */ /* 0x140fe20000010203 */
[----:B------:R-:W4:Y:S01]  /*6810*/  LDS.128 R36, [R6+0xd000] ;  /* 0x00d0000006247984 */ /* 0x000f220000000c00 */
[C---:B------:R-:W-:Y:S01]  /*6820*/  LEA.HI.X R11, R2.reuse, R73, R3, 0x7, P0 ;  /* 0x00000049020b7211 */ /* 0x040fe200000f3c03 */
[----:B------:R-:W-:Y:S02]  /*6830*/  IMAD.SHL.U32 R2, R2, 0x40, RZ ;  /* 0x0000004002027824 */ /* 0x000fe400078e00ff */
[----:B------:R-:W4:Y:S01]  /*6840*/  LDS.128 R32, [R6+0xe000] ;  /* 0x00e0000006207984 */ /* 0x000f220000000c00 */
[C---:B------:R-:W-:Y:S02]  /*6850*/  IMAD.WIDE.U32 R74, R221.reuse, R8, R74 ;  /* 0x00000008dd4a7225 */ /* 0x040fe400078e004a */
[----:B------:R-:W-:Y:S01]  /*6860*/  IADD3 R76, P0, PT, R2, R72, RZ ;  /* 0x00000048024c7210 */ /* 0x000fe20007f1e0ff */
[----:B------:R-:W4:Y:S01]  /*6870*/  LDS.128 R16, [R6+0x12000] ;  /* 0x0120000006107984 */ /* 0x000f220000000c00 */
[----:B------:R-:W-:-:S02]  /*6880*/  IMAD R221, R221, R9, R75 ;  /* 0x00000009dddd7224 */ /* 0x000fc400078e024b */
[----:B------:R-:W-:Y:S01]  /*6890*/  IADD3.X R77, PT, PT, R0, R73, RZ, P0, !PT ;  /* 0x00000049004d7210 */ /* 0x000fe200007fe4ff */
[----:B------:R-:W4:Y:S04]  /*68a0*/  LDS.128 R28, [R6+0xf000] ;  /* 0x00f00000061c7984 */ /* 0x000f280000000c00 */
        /* <DEDUP_REMOVED lines=9> */
[----:B---3--:R3:W-:Y:S04]  /*6940*/  STG.E.128 desc[UR30][R72.64+0x80], R24 ;  /* 0x0000801848007986 */ /* 0x0087e8000c101d1e */
[----:B-1----:R-:W-:Y:S04]  /*6950*/  STG.E.128 desc[UR30][R72.64], R40 ;  /* 0x0000002848007986 */ /* 0x002fe8000c101d1e */
[----:B--2---:R1:W-:Y:S04]  /*6960*/  STG.E.128 desc[UR30][R76.64+0x80], R20 ;  /* 0x000080144c007986 */ /* 0x0043e8000c101d1e */
[----:B----4-:R-:W-:Y:S04]  /*6970*/  STG.E.128 desc[UR30][R76.64], R36 ;  /* 0x000000244c007986 */ /* 0x010fe8000c101d1e */
[----:B------:R-:W-:Y:S04]  /*6980*/  STG.E.128 desc[UR30][R10.64], R32 ;  /* 0x000000200a007986 */ /* 0x000fe8000c101d1e */
[----:B------:R2:W-:Y:S01]  /*6990*/  STG.E.128 desc[UR30][R10.64+0x80], R16 ;  /* 0x000080100a007986 */ /* 0x0005e2000c101d1e */
[----:B---3--:R-:W-:-:S02]  /*69a0*/  IADD3 R24, P1, PT, R10, R2, RZ ;  /* 0x000000020a187210 */ /* 0x008fc40007f3e0ff */
[----:B------:R-:W-:-:S03]  /*69b0*/  SHF.L.U64.HI R2, R8, 0x6, R9 ;  /* 0x0000000608027819 */ /* 0x000fc60000010209 */
[----:B------:R-:W-:Y:S02]  /*69c0*/  IMAD.X R25, R11, 0x1, R0, P1 ;  /* 0x000000010b197824 */ /* 0x000fe400008e0600 */
[----:B------:R-:W-:Y:S01]  /*69d0*/  IMAD.SHL.U32 R0, R8, 0x40, RZ ;  /* 0x0000004008007824 */ /* 0x000fe200078e00ff */
[C---:B-1----:R-:W-:Y:S02]  /*69e0*/  LEA R20, P0, R74.reuse, UR6, 0x1 ;  /* 0x000000064a147c11 */ /* 0x042fe4000f8008ff */
[----:B------:R3:W-:Y:S02]  /*69f0*/  STG.E.128 desc[UR30][R24.64], R28 ;  /* 0x0000001c18007986 */ /* 0x0007e4000c101d1e */
[----:B------:R-:W-:Y:S02]  /*6a00*/  LEA.HI.X R21, R74, UR7, R221, 0x1, P0 ;  /* 0x000000074a157c11 */ /* 0x000fe400080f0cdd */
[----:B------:R3:W-:Y:S04]  /*6a10*/  STG.E.128 desc[UR30][R24.64+0x80], R12 ;  /* 0x0000800c18007986 */ /* 0x0007e8000c101d1e */
[----:B------:R3:W-:Y:S01]  /*6a20*/  STG.E.128 desc[UR30][R20.64], R48 ;  /* 0x0000003014007986 */ /* 0x0007e2000c101d1e */
[----:B--2---:R-:W-:-:S02]  /*6a30*/  LEA R10, P0, R8, R20, 0x7 ;  /* 0x00000014080a7211 */ /* 0x004fc400078038ff */
[----:B------:R-:W-:Y:S01]  /*6a40*/  IADD3 R16, P1, PT, R0, R20, RZ ;  /* 0x0000001400107210 */ /* 0x000fe20007f3e0ff */
[----:B------:R3:W-:Y:S01]  /*6a50*/  STG.E.128 desc[UR30][R20.64+0x80], R44 ;  /* 0x0000802c14007986 */ /* 0x0007e2000c101d1e */
[-C--:B------:R-:W-:Y:S02]  /*6a60*/  LEA.HI.X R11, R8, R21.reuse, R9, 0x7, P0 ;  /* 0x00000015080b7211 */ /* 0x080fe400000f3c09 */
[----:B------:R-:W-:Y:S02]  /*6a70*/  IADD3 R8, P0, PT, R10, R0, RZ ;  /* 0x000000000a087210 */ /* 0x000fe40007f1e0ff */
[----:B------:R-:W-:-:S03]  /*6a80*/  IADD3.X R17, PT, PT, R2, R21, RZ, P1, !PT ;  /* 0x0000001502117210 */ /* 0x000fc60000ffe4ff */
[----:B------:R-:W-:Y:S02]  /*6a90*/  IMAD.X R9, R11, 0x1, R2, P0 ;  /* 0x000000010b097824 */ /* 0x000fe400000e0602 */
[----:B------:R3:W-:Y:S04]  /*6aa0*/  STG.E.128 desc[UR30][R16.64], R52 ;  /* 0x0000003410007986 */ /* 0x0007e8000c101d1e */
[----:B------:R3:W-:Y:S04]  /*6ab0*/  STG.E.128 desc[UR30][R16.64+0x80], R56 ;  /* 0x0000803810007986 */ /* 0x0007e8000c101d1e */
[----:B------:R3:W-:Y:S04]  /*6ac0*/  STG.E.128 desc[UR30][R10.64], R68 ;  /* 0x000000440a007986 */ /* 0x0007e8000c101d1e */
[----:B------:R3:W-:Y:S04]  /*6ad0*/  STG.E.128 desc[UR30][R10.64+0x80], R60 ;  /* 0x0000803c0a007986 */ /* 0x0007e8000c101d1e */
[----:B------:R3:W-:Y:S04]  /*6ae0*/  STG.E.128 desc[UR30][R8.64], R64 ;  /* 0x0000004008007986 */ /* 0x0007e8000c101d1e */
[----:B------:R3:W-:Y:S02]  /*6af0*/  STG.E.128 desc[UR30][R8.64+0x80], R4 ;  /* 0x0000800408007986 */ /* 0x0007e4000c101d1e */
.L_x_551:
[----:B------:R-:W2:Y:S01]  /*6b00*/  LDCU UR5, c[0x0][0x438] ;  /* 0x00008700ff0577ac */ /* 0x000ea20008000800 */
[----:B------:R-:W4:Y:S01]  /*6b10*/  LDCU UR6, c[0x0][0x370] ;  /* 0x00006e00ff0677ac */ /* 0x000f220008000800 */
[----:B--2---:R-:W-:-:S04]  /*6b20*/  UIADD3 UR5, UPT, UPT, UR5, 0x7f, URZ ;  /* 0x0000007f05057890 */ /* 0x004fc8000fffe0ff */
[----:B------:R-:W-:Y:S02]  /*6b30*/  USHF.R.S32.HI UR4, URZ, 0x1f, UR5 ;  /* 0x0000001fff047899 */ /* 0x000fe40008011405 */
[----:B----4-:R-:W-:Y:S02]  /*6b40*/  UIADD3 UR33, UPT, UPT, UR6, UR33, URZ ;  /* 0x0000002106217290 */ /* 0x010fe4000fffe0ff */
[----:B------:R-:W-:-:S04]  /*6b50*/  ULEA.HI UR4, UR4, UR5, URZ, 0x7 ;  /* 0x0000000504047291 */ /* 0x000fc8000f8f38ff */
[----:B------:R-:W-:-:S04]  /*6b60*/  USHF.R.S32.HI UR4, URZ, 0x7, UR4 ;  /* 0x00000007ff047899 */ /* 0x000fc80008011404 */
[----:B------:R-:W-:-:S09]  /*6b70*/  UISETP.GE.AND UP0, UPT, UR33, UR4, UPT ;  /* 0x000000042100728c */ /* 0x000fd2000bf06270 */
[----:B------:R-:W-:Y:S05]  /*6b80*/  BRA.U !UP0, `(.L_x_558) ;  /* 0xffffff9508a87547 */ /* 0x000fea000b83ffff */
[----:B-1----:R-:W-:Y:S05]  /*6b90*/  EXIT ;  /* 0x000000000000794d */ /* 0x002fea0003800000 */
.L_x_559:
        /* <DEDUP_REMOVED lines=14> */
.L_x_2421:


//--------------------- .text._ZN5flash44flash_bwd_dq_dk_dv_loop_seqk_parallel_kernelI23Flash_bwd_kernel_traitsILi128ELi64ELi128ELi8ELi2ELi4ELi2ELb0ELb0EN7cutlass10bfloat16_tE19Flash_kernel_traitsILi128ELi64ELi128ELi8ES3_EELb0ELb0ELb0ELb1ELb0ELb0ELb0EEEvNS_16Flash_bwd_paramsE --------------------------
	.section	.text._ZN5flash44flash_bwd_dq_dk_dv_loop_seqk_parallel_kernelI23Flash_bwd_kernel_traitsILi128ELi64ELi128ELi8ELi2ELi4ELi2ELb0ELb0EN7cutlass10bfloat16_tE19Flash_kernel_traitsILi128ELi64ELi128ELi8ES3_EELb0ELb0ELb0ELb1ELb0ELb0ELb0EEEvNS_16Flash_bwd_paramsE,"ax",@progbits
	.align	128
        .global         _ZN5flash44flash_bwd_dq_dk_dv_loop_seqk_parallel_kernelI23Flash_bwd_kernel_traitsILi128ELi64ELi128ELi8ELi2ELi4ELi2ELb0ELb0EN7cutlass10bfloat16_tE19Flash_kernel_traitsILi128ELi64ELi128ELi8ES3_EELb0ELb0ELb0ELb1ELb0ELb0ELb0EEEvNS_16Flash_bwd_paramsE
        .type           _ZN5flash44flash_bwd_dq_dk_dv_loop_seqk_parallel_kernelI23Flash_bwd_kernel_traitsILi128ELi64ELi128ELi8ELi2ELi4ELi2ELb0ELb0EN7cutlass10bfloat16_tE19Flash_kernel_traitsILi128ELi64ELi128ELi8ES3_EELb0ELb0ELb0ELb1ELb0ELb0ELb0EEEvNS_16Flash_bwd_paramsE,@function
        .size           _ZN5flash44flash_bwd_dq_dk_dv_loop_seqk_parallel_kernelI23Flash_bwd_kernel_traitsILi128ELi64ELi128ELi8ELi2ELi4ELi2ELb0ELb0EN7cutlass10bfloat16_tE19Flash_kernel_traitsILi128ELi64ELi128ELi8ES3_EELb0ELb0ELb0ELb1ELb0ELb0ELb0EEEvNS_16Flash_bwd_paramsE,(.L_x_2422 - _ZN5flash44flash_bwd_dq_dk_dv_loop_seqk_parallel_kernelI23Flash_bwd_kernel_traitsILi128ELi64ELi128ELi8ELi2ELi4ELi2ELb0ELb0EN7cutlass10bfloat16_tE19Flash_kernel_traitsILi128ELi64ELi128ELi8ES3_EELb0ELb0ELb0ELb1ELb0ELb0ELb0EEEvNS_16Flash_bwd_paramsE)
        .other          _ZN5flash44flash_bwd_dq_dk_dv_loop_seqk_parallel_kernelI23Flash_bwd_kernel_traitsILi128ELi64ELi128ELi8ELi2ELi4ELi2ELb0ELb0EN7cutlass10bfloat16_tE19Flash_kernel_traitsILi128ELi64ELi128ELi8ES3_EELb0ELb0ELb0ELb1ELb0ELb0ELb0EEEvNS_16Flash_bwd_paramsE,@"STO_CUDA_ENTRY STV_DEFAULT"
_ZN5flash44flash_bwd_dq_dk_dv_loop_seqk_parallel_kernelI23Flash_bwd_kernel_traitsILi128ELi64ELi128ELi8ELi2ELi4ELi2ELb0ELb0EN7cutlass10bfloat16_tE19Flash_kernel_traitsILi128ELi64ELi128ELi8ES3_EELb0ELb0ELb0ELb1ELb0ELb0ELb0EEEvNS_16Flash_bwd_paramsE:
.text._ZN5flash44flash_bwd_dq_dk_dv_loop_seqk_parallel_kernelI23Flash_bwd_kernel_traitsILi128ELi64ELi128ELi8ELi2ELi4ELi2ELb0ELb0EN7cutlass10bfloat16_tE19Flash_kernel_traitsILi128ELi64ELi128ELi8ES3_EELb0ELb0ELb0ELb1ELb0ELb0ELb0EEEvNS_16Flash_bwd_paramsE:
        /* <DEDUP_REMOVED lines=18> */
[----:B------:R-:W-:Y:S01]  /*0120*/  S2UR UR19, SR_CTAID.Y ;  /* 0x00000000001379c3 */ /* 0x000fe20000002600 */
[----:B-1----:R-:W-:-:S02]  /*0130*/  ULEA UR42, UP0, UR25, UR42, 0x2 ;  /* 0x0000002a192a7291 */ /* 0x002fc4000f8010ff */
[----:B--2---:R-:W-:Y:S02]  /*0140*/  UISETP.NE.U32.AND UP1, UPT, UR6, URZ, UPT ;  /* 0x000000ff0600728c */ /* 0x004fe4000bf25070 */
[----:B------:R-:W-:Y:S02]  /*0150*/  ULEA.HI.X UR43, UR25, UR43, URZ, 0x2, UP0 ;  /* 0x0000002b192b7291 */ /* 0x000fe400080f14ff */
[----:B------:R-:W-:Y:S01]  /*0160*/  UISETP.NE.U32.AND UP0, UPT, UR6, URZ, UPT ;  /* 0x000000ff0600728c */ /* 0x000fe2000bf05070 */
[----:B------:R-:W-:Y:S01]  /*0170*/  S2UR UR22, SR_CTAID.X ;  /* 0x00000000001679c3 */ /* 0x000fe20000002500 */
        /* <DEDUP_REMOVED lines=8> */
[----:B------:R-:W4:Y:S01]  /*0200*/  S2UR UR18, SR_CTAID.Y ;  /* 0x00000000001279c3 */ /* 0x000f220000002600 */
[----:B------:R-:W-:Y:S01]  /*0210*/  UISETP.EQ.OR.EX UP0, UPT, UR5, URZ, !UP3, UP2 ;  /* 0x000000ff0500728c */ /* 0x000fe2000df02720 */
[----:B------:R-:W-:Y:S02]  /*0220*/  UMOV UR8, 0x400 ;  /* 0x0000040000087882 */ /* 0x000fe40000000000 */
[----:B------:R-:W-:Y:S01]  /*0230*/  UMOV UR5, 0x400 ;  /* 0x0000040000057882 */ /* 0x000fe20000000000 */
[----:B------:R-:W-:Y:S02]  /*0240*/  UP2UR UR28, UPR, URZ, 0x1 ;  /* 0x00000001ff1c7883 */ /* 0x000fe40008000000 */
[----:B------:R-:W-:Y:S01]  /*0250*/  UP2UR UR27, UPR, URZ, 0x8 ;  /* 0x00000008ff1b7883 */ /* 0x000fe20008000000 */
[----:B------:R-:W4:Y:S01]  /*0260*/  S2UR UR21, SR_CTAID.Z ;  /* 0x00000000001579c3 */ /* 0x000f220000002700 */
        /* <DEDUP_REMOVED lines=10> */
.L_x_641:
        /* <DEDUP_REMOVED lines=52> */
.L_x_560:
        /* <DEDUP_REMOVED lines=17> */
[----:B------:R-:W-:Y:S02]  /*0760*/  @!UP1 UIMAD UR49, UR25, UR11, UR53 ;  /* 0x0000000b193192a4 */ /* 0x000fe4000f8e0235 */
[----:B------:R-:W-:-:S03]  /*0770*/  @UP1 UIMAD UR49, UR16, UR9, UR13 ;  /* 0x00000009103112a4 */ /* 0x000fc6000f8e020d */
[----:B------:R-:W-:Y:S01]  /*0780*/  @UP1 UMOV UR52, UR12 ;  /* 0x0000000c00341c82 */ /* 0x000fe20008000000 */
[----:B------:R-:W-:Y:S08]  /*0790*/  BRA.U UP2, `(.L_x_562) ;  /* 0x0000000102307547 */ /* 0x000ff0000b800000 */
        /* <DEDUP_REMOVED lines=12> */
.L_x_562:
[----:B------:R-:W1:Y:S01]  /*0860*/  LDCU.64 UR14, c[0x0][0x3b8] ;  /* 0x00007700ff0e77ac */ /* 0x000e620008000a00 */
[----:B------:R-:W-:-:S04]  /*0870*/  UIADD3 UR8, UPT, UPT, UR38, UR40, URZ ;  /* 0x0000002826087290 */ /* 0x000fc8000fffe0ff */
[----:B-1----:R-:W-:Y:S02]  /*0880*/  UIMAD.WIDE.U32 UR54, UR8, UR14, URZ ;  /* 0x0000000e083672a5 */ /* 0x002fe4000f8e00ff */
[----:B------:R-:W-:-:S04]  /*0890*/  UIMAD UR8, UR8, UR15, URZ ;  /* 0x0000000f080872a4 */ /* 0x000fc8000f8e02ff */
[----:B------:R-:W-:-:S06]  /*08a0*/  UIADD3 UR8, UPT, UPT, UR55, UR8, URZ ;  /* 0x0000000837087290 */ /* 0x000fcc000fffe0ff */
[----:B------:R-:W-:Y:S02]  /*08b0*/  MOV R19, UR8 ;  /* 0x0000000800137c02 */ /* 0x000fe40008000f00 */
.L_x_563:
        /* <DEDUP_REMOVED lines=44> */
.L_x_564:
[----:B------:R-:W1:Y:S01]  /*0b80*/  LDCU.64 UR12, c[0x0][0x3c0] ;  /* 0x00007800ff0c77ac */ /* 0x000e620008000a00 */
[----:B------:R-:W-:-:S04]  /*0b90*/  UIADD3 UR8, UPT, UPT, UR38, UR40, URZ ;  /* 0x0000002826087290 */ /* 0x000fc8000fffe0ff */
[----:B-1----:R-:W-:Y:S02]  /*0ba0*/  UIMAD.WIDE.U32 UR10, UR8, UR12, URZ ;  /* 0x0000000c080a72a5 */ /* 0x002fe4000f8e00ff */
[----:B------:R-:W-:-:S04]  /*0bb0*/  UIMAD UR8, UR8, UR13, URZ ;  /* 0x0000000d080872a4 */ /* 0x000fc8000f8e02ff */
[----:B------:R-:W-:Y:S01]  /*0bc0*/  UIADD3 UR8, UPT, UPT, UR11, UR8, URZ ;  /* 0x000000080b087290 */ /* 0x000fe2000fffe0ff */
[----:B------:R-:W-:-:S05]  /*0bd0*/  UMOV UR50, UR10 ;  /* 0x0000000a00327c82 */ /* 0x000fca0008000000 */
[----:B------:R-:W-:-:S07]  /*0be0*/  MOV R23, UR8 ;  /* 0x0000000800177c02 */ /* 0x000fce0008000f00 */
.L_x_565:
        /* <DEDUP_REMOVED lines=11> */
[----:B------:R-:W1:Y:S02]  /*0ca0*/  LDCU UR8, c[0x0][0x444] ;  /* 0x00008880ff0877ac */ /* 0x000e640008000800 */
[----:B-1----:R-:W-:Y:S02]  /*0cb0*/  USHF.R.S32.HI UR9, URZ, 0x1f, UR8 ;  /* 0x0000001fff097899 */ /* 0x002fe40008011408 */
[----:B------:R-:W-:Y:S02]  /*0cc0*/  UIMAD.WIDE.U32 UR56, UR25, UR8, URZ ;  /* 0x00000008193872a5 */ /* 0x000fe4000f8e00ff */
[----:B------:R-:W-:Y:S02]  /*0cd0*/  UIMAD UR8, UR9, UR25, URZ ;  /* 0x00000019090872a4 */ /* 0x000fe4000f8e02ff */
[----:B------:R-:W-:Y:S02]  /*0ce0*/  USHF.R.S32.HI UR9, URZ, 0x1f, UR17 ;  /* 0x0000001fff097899 */ /* 0x000fe40008011411 */
[----:B------:R-:W-:-:S02]  /*0cf0*/  UIADD3 UR8, UPT, UPT, UR57, UR8, URZ ;  /* 0x0000000839087290 */ /* 0x000fc4000fffe0ff */
[----:B------:R-:W-:Y:S02]  /*0d00*/  UIMAD.WIDE.U32 UR10, UR56, UR17, URZ ;  /* 0x00000011380a72a5 */ /* 0x000fe4000f8e00ff */
        /* <DEDUP_REMOVED lines=10> */
.L_x_566:
[----:B------:R-:W-:Y:S02]  /*0db0*/  UIMAD.WIDE.U32 UR10, UR64, UR16, URZ ;  /* 0x00000010400a72a5 */ /* 0x000fe4000f8e00ff */
[----:B------:R-:W-:-:S04]  /*0dc0*/  UIMAD UR8, UR65, UR16, URZ ;  /* 0x00000010410872a4 */ /* 0x000fc8000f8e02ff */
[----:B------:R-:W-:-:S12]  /*0dd0*/  UIADD3 UR8, UPT, UPT, UR11, UR8, URZ ;  /* 0x000000080b087290 */ /* 0x000fd8000fffe0ff */
.L_x_567:
[----:B------:R-:W1:Y:S01]  /*0de0*/  LDCU.U8 UR9, c[0x0][0x548] ;  /* 0x0000a900ff0977ac */ /* 0x000e620008000000 */
[----:B------:R-:W-:Y:S01]  /*0df0*/  UMOV UR25, UR19 ;  /* 0x0000001300197c82 */ /* 0x000fe20008000000 */
[----:B------:R-:W2:Y:S01]  /*0e00*/  LDCU.U8 UR58, c[0x0][0x5f0] ;  /* 0x0000be00ff3a77ac */ /* 0x000ea20008000000 */
[----:B------:R-:W-:Y:S02]  /*0e10*/  USHF.L.U32 UR56, UR25, 0x7, URZ ;  /* 0x0000000719387899 */ /* 0x000fe400080006ff */
[----:B------:R-:W-:Y:S02]  /*0e20*/  UIMAD UR55, UR24, UR45, URZ ;  /* 0x0000002d183772a4 */ /* 0x000fe4000f8e02ff */
[----:B------:R-:W-:-:S04]  /*0e30*/  USEL UR11, UR56, URZ, UP5 ;  /* 0x000000ff380b7287 */ /* 0x000fc8000a800000 */
[----:B------:R-:W-:Y:S02]  /*0e40*/  UIADD3 UR11, UP0, UPT, UR47, UR11, URZ ;  /* 0x0000000b2f0b7290 */ /* 0x000fe4000ff1e0ff */
[----:B-1----:R-:W-:Y:S02]  /*0e50*/  UISETP.NE.AND UP1, UPT, UR9, URZ, UPT ;  /* 0x000000ff0900728c */ /* 0x002fe4000bf25270 */
        /* <DEDUP_REMOVED lines=13> */
.L_x_568:
[----:B------:R-:W1:Y:S01]  /*0f30*/  LDCU UR57, c[0x0][0x434] ;  /* 0x00008680ff3977ac */ /* 0x000e620008000800 */
[----:B------:R-:W-:-:S04]  /*0f40*/  UIMAD UR9, UR25, UR17, UR24 ;  /* 0x00000011190972a4 */ /* 0x000fc8000f8e0218 */
[----:B-1----:R-:W-:Y:S02]  /*0f50*/  UIMAD UR57, UR9, UR57, URZ ;  /* 0x00000039093972a4 */ /* 0x002fe4000f8e02ff */
.L_x_569:
        /* <DEDUP_REMOVED lines=11> */
.L_x_570:
[----:B------:R-:W1:Y:S01]  /*1010*/  LDCU UR56, c[0x0][0x444] ;  /* 0x00008880ff3877ac */ /* 0x000e620008000800 */
[----:B------:R-:W-:-:S04]  /*1020*/  UIMAD UR9, UR25, UR17, UR24 ;  /* 0x00000011190972a4 */ /* 0x000fc8000f8e0218 */
[----:B-1----:R-:W-:-:S12]  /*1030*/  UIMAD UR56, UR9, UR56, URZ ;  /* 0x00000038093872a4 */ /* 0x002fd8000f8e02ff */
.L_x_571:
        /* <DEDUP_REMOVED lines=23> */
[----:B------:R-:W-:Y:S01]  /*11b0*/  VIADD R25, R24, 0x20 ;  /* 0x0000002018197836 */ /* 0x000fe20000000000 */
[----:B------:R-:W-:Y:S01]  /*11c0*/  IADD3 R2, P0, PT, R10, UR60, RZ ;  /* 0x0000003c0a027c10 */ /* 0x000fe2000ff1e0ff */
[----:B------:R-:W1:Y:S01]  /*11d0*/  LDCU.64 UR60, c[0x0][0x5e8] ;  /* 0x0000bd00ff3c77ac */ /* 0x000e620008000a00 */
[----:B------:R-:W-:Y:S01]  /*11e0*/  LOP3.LUT R8, R28, 0x1f, RZ, 0xc0, !PT ;  /* 0x0000001f1c087812 */ /* 0x000fe200078ec0ff */
[C---:B------:R-:W-:Y:S01]  /*11f0*/  VIADD R26, R24.reuse, 0x40 ;  /* 0x00000040181a7836 */ /* 0x040fe20000000000 */
[----:B------:R-:W-:Y:S01]  /*1200*/  IADD3 R27, PT, PT, R24, 0x60, RZ ;  /* 0x00000060181b7810 */ /* 0x000fe20007ffe0ff */
[----:B------:R-:W-:Y:S01]  /*1210*/  IMAD.X R3, RZ, RZ, UR46, P0 ;  /* 0x0000002eff037e24 */ /* 0x000fe200080e06ff */
[----:B------:R-:W-:Y:S01]  /*1220*/  USHF.L.U64.HI UR46, UR8, 0x5, UR9 ;  /* 0x00000005082e7899 */ /* 0x000fe20008010209 */
[----:B------:R-:W-:Y:S02]  /*1230*/  IMAD R8, R9, UR45, R8 ;  /* 0x0000002d09087c24 */ /* 0x000fe4000f8e0208 */
[----:B------:R-:W-:-:S04]  /*1240*/  IMAD.WIDE.U32 R2, R0, UR47, R2 ;  /* 0x0000002f00027c25 */ /* 0x000fc8000f8e0002 */
[----:B------:R-:W-:Y:S01]  /*1250*/  VIADD R3, R3, UR16 ;  /* 0x0000001003037c36 */ /* 0x000fe20008000000 */
[----:B------:R-:W5:Y:S01]  /*1260*/  LDCU.64 UR16, c[0x0][0x3c8] ;  /* 0x00007900ff1077ac */ /* 0x000f620008000a00 */
[----:B------:R-:W-:Y:S02]  /*1270*/  IMAD.U32 R0, RZ, RZ, UR11 ;  /* 0x0000000bff007e24 */ /* 0x000fe4000f8e00ff */
[----:B------:R-:W-:Y:S01]  /*1280*/  IMAD.WIDE.U32 R2, R4, UR24, R2 ;  /* 0x0000001804027c25 */ /* 0x000fe2000f8e0002 */
[----:B------:R-:W3:Y:S03]  /*1290*/  LDCU.64 UR10, c[0x0][0x550] ;  /* 0x0000aa00ff0a77ac */ /* 0x000ee60008000a00 */
[----:B------:R-:W-:Y:S02]  /*12a0*/  IMAD R3, R0, UR24, R3 ;  /* 0x0000001800037c24 */ /* 0x000fe4000f8e0203 */
        /* <DEDUP_REMOVED lines=8> */
[----:B-----5:R-:W-:Y:S01]  /*1330*/  IMAD.U32 R0, RZ, RZ, UR16 ;  /* 0x00000010ff007e24 */ /* 0x020fe2000f8e00ff */
[----:B------:R-:W2:Y:S01]  /*1340*/  LDCU.64 UR8, c[0x0][0x380] ;  /* 0x00007000ff0877ac */ /* 0x000ea20008000a00 */
[----:B----4-:R-:W-:Y:S01]  /*1350*/  IMAD.WIDE.U32 R4, R14, UR22, RZ ;  /* 0x000000160e047c25 */ /* 0x010fe2000f8e00ff */
[----:B---3--:R-:W-:Y:S01]  /*1360*/  LEA R242, P2, R6, UR10, 0x1 ;  /* 0x0000000a06f27c11 */ /* 0x008fe2000f8408ff */
[----:B------:R-:W-:Y:S02]  /*1370*/  USHF.L.U32 UR49, UR45, 0x6, URZ ;  /* 0x000000062d317899 */ /* 0x000fe400080006ff */
[----:B------:R-:W-:Y:S01]  /*1380*/  IMAD.WIDE.U32 R2, R0, UR24, R2 ;  /* 0x0000001800027c25 */ /* 0x000fe2000f8e0002 */
[----:B------:R-:W-:Y:S01]  /*1390*/  MOV R0, UR17 ;  /* 0x0000001100007c02 */ /* 0x000fe20008000f00 */
[----:B------:R-:W3:Y:S01]  /*13a0*/  LDCU.64 UR16, c[0x0][0x570] ;  /* 0x0000ae00ff1077ac */ /* 0x000ee20008000a00 */
        /* <DEDUP_REMOVED lines=8> */
[----:B------:R-:W-:-:S02]  /*1430*/  LEA.HI.X R241, R6, UR11, R17, 0x1, P2 ;  /* 0x0000000b06f17c11 */ /* 0x000fc400090f0c11 */
[----:B------:R-:W-:Y:S01]  /*1440*/  IADD3.X R5, PT, PT, R5, UR53, R0, P1, P0 ;  /* 0x0000003505057c10 */ /* 0x000fe20008fe0400 */
[----:B------:R-:W-:Y:S01]  /*1450*/  IMAD R3, R24, R13, R3 ;  /* 0x0000000d18037224 */ /* 0x000fe200078e0203 */
[----:B------:R-:W-:Y:S01]  /*1460*/  IADD3 R0, P0, PT, R9, UR49, RZ ;  /* 0x0000003109007c10 */ /* 0x000fe2000ff1e0ff */
[----:B-1----:R-:W-:Y:S01]  /*1470*/  UIMAD.WIDE UR52, UR56, 0x4, UR60 ;  /* 0x00000004383478a5 */ /* 0x002fe2000f8e023c */
[----:B--2---:R-:W-:Y:S01]  /*1480*/  LEA R239, P1, R2, UR8, 0x1 ;  /* 0x0000000802ef7c11 */ /* 0x004fe2000f8208ff */
[----:B------:R-:W-:Y:S01]  /*1490*/  IMAD.SHL.U32 R7, R12, 0x20, RZ ;  /* 0x000000200c077824 */ /* 0x000fe200078e00ff */
[----:B------:R-:W-:Y:S01]  /*14a0*/  LEA.HI.X.SX32 R4, R4, R5, 0x1, P0 ;  /* 0x0000000504047211 */ /* 0x000fe200000f0eff */
[----:B------:R-:W-:Y:S01]  /*14b0*/  UIMAD.WIDE UR56, UR57, 0x4, UR58 ;  /* 0x00000004393878a5 */ /* 0x000fe2000f8e023a */
[----:B---3--:R-:W-:Y:S02]  /*14c0*/  LEA R236, P0, R0, UR16, 0x2 ;  /* 0x0000001000ec7c11 */ /* 0x008fe4000f8010ff */
[----:B------:R-:W-:-:S02]  /*14d0*/  LEA.HI.X R238, R2, UR9, R3, 0x1, P1 ;  /* 0x0000000902ee7c11 */ /* 0x000fc400088f0c03 */
[----:B------:R-:W-:Y:S01]  /*14e0*/  LEA.HI.X R237, R0, UR17, R4, 0x2, P0 ;  /* 0x0000001100ed7c11 */ /* 0x000fe200080f1404 */
[----:B------:R-:W-:Y:S01]  /*14f0*/  UMOV UR17, UR53 ;  /* 0x0000003500117c82 */ /* 0x000fe20008000000 */
[C---:B------:R-:W-:Y:S02]  /*1500*/  IADD3 R15, P2, PT, R24.reuse, 0x40, RZ ;  /* 0x00000040180f7810 */ /* 0x040fe40007f5e0ff */
[C---:B------:R-:W-:Y:S02]  /*1510*/  IADD3 R14, P0, PT, R24.reuse, 0x20, RZ ;  /* 0x00000020180e7810 */ /* 0x040fe40007f1e0ff */
[----:B------:R-:W-:Y:S01]  /*1520*/  IADD3 R17, P1, PT, R24, 0x60, RZ ;  /* 0x0000006018117810 */ /* 0x000fe20007f3e0ff */
[----:B------:R-:W-:Y:S01]  /*1530*/  IMAD.X R20, RZ, RZ, RZ, P2 ;  /* 0x000000ffff147224 */ /* 0x000fe200010e06ff */
[----:B------:R-:W-:Y:S01]  /*1540*/  SHF.L.U64.HI R13, R12, 0x5, R13 ;  /* 0x000000050c0d7819 */ /* 0x000fe2000001020d */
[----:B------:R-:W-:Y:S01]  /*1550*/  IMAD.X R18, RZ, RZ, RZ, P0 ;  /* 0x000000ffff127224 */ /* 0x000fe200000e06ff */
[----:B------:R-:W-:-:S02]  /*1560*/  IADD3.X R21, PT, PT, RZ, RZ, RZ, P1, !PT ;  /* 0x000000ffff157210 */ /* 0x000fc40000ffe4ff */
        /* <DEDUP_REMOVED lines=14> */
.L_x_573:
[----:B------:R-:W1:Y:S01]  /*1650*/  LDCU.64 UR10, c[0x0][0x5c0] ;  /* 0x0000b800ff0a77ac */ /* 0x000e620008000a00 */
[----:B------:R-:W-:-:S04]  /*1660*/  UIADD3 UR5, UPT, UPT, UR38, UR40, URZ ;  /* 0x0000002826057290 */ /* 0x000fc8000fffe0ff */
[----:B-1----:R-:W-:Y:S02]  /*1670*/  UIMAD.WIDE.U32 UR16, UR5, UR10, URZ ;  /* 0x0000000a051072a5 */ /* 0x002fe4000f8e00ff */
[----:B------:R-:W-:-:S04]  /*1680*/  UIMAD UR5, UR5, UR11, URZ ;  /* 0x0000000b050572a4 */ /* 0x000fc8000f8e02ff */
[----:B------:R-:W-:-:S06]  /*1690*/  UIADD3 UR5, UPT, UPT, UR17, UR5, URZ ;  /* 0x0000000511057290 */ /* 0x000fcc000fffe0ff */
[----:B------:R-:W-:Y:S02]  /*16a0*/  MOV R0, UR5 ;  /* 0x0000000500007c02 */ /* 0x000fe40008000f00 */
.L_x_574:
        /* <DEDUP_REMOVED lines=12> */
.L_x_575:
[----:B------:R-:W1:Y:S01]  /*1770*/  LDCU.64 UR8, c[0x0][0x5c8] ;  /* 0x0000b900ff0877ac */ /* 0x000e620008000a00 */
[----:B------:R-:W-:-:S04]  /*1780*/  UIADD3 UR38, UPT, UPT, UR38, UR40, URZ ;  /* 0x0000002826267290 */ /* 0x000fc8000fffe0ff */
[----:B-1----:R-:W-:Y:S02]  /*1790*/  UIMAD.WIDE.U32 UR14, UR38, UR8, URZ ;  /* 0x00000008260e72a5 */ /* 0x002fe4000f8e00ff */
[----:B------:R-:W-:-:S04]  /*17a0*/  UIMAD UR38, UR38, UR9, URZ ;  /* 0x00000009262672a4 */ /* 0x000fc8000f8e02ff */
[----:B------:R-:W-:-:S06]  /*17b0*/  UIADD3 UR38, UPT, UPT, UR15, UR38, URZ ;  /* 0x000000260f267290 */ /* 0x000fcc000fffe0ff */
[----:B------:R-:W-:Y:S02]  /*17c0*/  MOV R9, UR38 ;  /* 0x0000002600097c02 */ /* 0x000fe40008000f00 */
.L_x_576:
        /* <DEDUP_REMOVED lines=30> */
.L_x_578:
[----:B------:R-:W-:Y:S05]  /*19b0*/  BSYNC.RECONVERGENT B0 ;  /* 0x0000000000007941 */ /* 0x000fea0003800200 */
.L_x_577:
        /* <DEDUP_REMOVED lines=16> */
.L_x_580:
[----:B------:R-:W-:Y:S05]  /*1ac0*/  BSYNC.RECONVERGENT B0 ;  /* 0x0000000000007941 */ /* 0x000fea0003800200 */
.L_x_579:
        /* <DEDUP_REMOVED lines=16> */
.L_x_582:
[----:B------:R-:W-:Y:S05]  /*1bd0*/  BSYNC.RECONVERGENT B0 ;  /* 0x0000000000007941 */ /* 0x000fea0003800200 */
.L_x_581:
        /* <DEDUP_REMOVED lines=16> */
.L_x_584:
[----:B------:R-:W-:Y:S05]  /*1ce0*/  BSYNC.RECONVERGENT B0 ;  /* 0x0000000000007941 */ /* 0x000fea0003800200 */
.L_x_583:
        /* <DEDUP_REMOVED lines=25> */
.L_x_586:
[----:B------:R-:W-:Y:S05]  /*1e80*/  BSYNC.RECONVERGENT B0 ;  /* 0x0000000000007941 */ /* 0x000fea0003800200 */
.L_x_585:
        /* <DEDUP_REMOVED lines=16> */
.L_x_588:
[----:B------:R-:W-:Y:S05]  /*1f90*/  BSYNC.RECONVERGENT B0 ;  /* 0x0000000000007941 */ /* 0x000fea0003800200 */
.L_x_587:
        /* <DEDUP_REMOVED lines=16> */
.L_x_590:
[----:B------:R-:W-:Y:S05]  /*20a0*/  BSYNC.RECONVERGENT B0 ;  /* 0x0000000000007941 */ /* 0x000fea0003800200 */
.L_x_589:
        /* <DEDUP_REMOVED lines=17> */
.L_x_572:
        /* <DEDUP_REMOVED lines=30> */
.L_x_593:
[----:B------:R2:W-:Y:S04]  /*23a0*/  STS.128 [R6+0x8000], RZ ;  /* 0x008000ff06007388 */ /* 0x0005e80000000c00 */
[----:B------:R2:W-:Y:S02]  /*23b0*/  STS.128 [R6+0xa000], RZ ;  /* 0x00a000ff06007388 */ /* 0x0005e40000000c00 */
.L_x_594:
[----:B------:R-:W-:Y:S05]  /*23c0*/  BSYNC.RECONVERGENT B0 ;  /* 0x0000000000007941 */ /* 0x000fea0003800200 */
.L_x_592:
        /* <DEDUP_REMOVED lines=23> */
.L_x_596:
[----:B------:R-:W-:Y:S05]  /*2540*/  BSYNC.RECONVERGENT B0 ;  /* 0x0000000000007941 */ /* 0x000fea0003800200 */
.L_x_595:
        /* <DEDUP_REMOVED lines=21> */
.L_x_598:
[----:B------:R1:W-:Y:S04]  /*26a0*/  STS.128 [R231], RZ ;  /* 0x000000ffe7007388 */ /* 0x0003e80000000c00 */
[----:B------:R1:W-:Y:S02]  /*26b0*/  STS.128 [R231+0x2000], RZ ;  /* 0x002000ffe7007388 */ /* 0x0003e40000000c00 */
.L_x_599:
[----:B------:R-:W-:Y:S05]  /*26c0*/  BSYNC.RECONVERGENT B0 ;  /* 0x0000000000007941 */ /* 0x000fea0003800200 */
.L_x_597:
        /* <DEDUP_REMOVED lines=40> */
.L_x_601:
[----:B------:R-:W-:Y:S05]  /*2950*/  BSYNC.RECONVERGENT B0 ;  /* 0x0000000000007941 */ /* 0x000fea0003800200 */
.L_x_600:
        /* <DEDUP_REMOVED lines=36> */
.L_x_603:
[----:B------:R2:W-:Y:S04]  /*2ba0*/  STS.128 [R6+0xc000], RZ ;  /* 0x00c000ff06007388 */ /* 0x0005e80000000c00 */
[----:B------:R2:W-:Y:S02]  /*2bb0*/  STS.128 [R6+0x10000], RZ ;  /* 0x010000ff06007388 */ /* 0x0005e40000000c00 */
.L_x_604:
[----:B------:R-:W-:Y:S05]  /*2bc0*/  BSYNC.RECONVERGENT B0 ;  /* 0x0000000000007941 */ /* 0x000fea0003800200 */
.L_x_602:
        /* <DEDUP_REMOVED lines=29> */
.L_x_606:
[----:B------:R-:W-:Y:S05]  /*2da0*/  BSYNC.RECONVERGENT B0 ;  /* 0x0000000000007941 */ /* 0x000fea0003800200 */
.L_x_605:
        /* <DEDUP_REMOVED lines=26> */
.L_x_608:
[----:B------:R-:W-:Y:S05]  /*2f50*/  BSYNC.RECONVERGENT B0 ;  /* 0x0000000000007941 */ /* 0x000fea0003800200 */
.L_x_607:
        /* <DEDUP_REMOVED lines=26> */
.L_x_610:
[----:B------:R-:W-:Y:S05]  /*3100*/  BSYNC.RECONVERGENT B0 ;  /* 0x0000000000007941 */ /* 0x000fea0003800200 */
.L_x_609:
        /* <DEDUP_REMOVED lines=34> */
.L_x_612:
[----:B------:R1:W-:Y:S04]  /*3330*/  STS.128 [R6+0x14000], RZ ;  /* 0x014000ff06007388 */ /* 0x0003e80000000c00 */
[----:B------:R1:W-:Y:S02]  /*3340*/  STS.128 [R6+0x18000], RZ ;  /* 0x018000ff06007388 */ /* 0x0003e40000000c00 */
.L_x_613:
[----:B------:R-:W-:Y:S05]  /*3350*/  BSYNC.RECONVERGENT B0 ;  /* 0x0000000000007941 */ /* 0x000fea0003800200 */
.L_x_611:
        /* <DEDUP_REMOVED lines=26> */
.L_x_615:
[----:B------:R-:W-:Y:S05]  /*3500*/  BSYNC.RECONVERGENT B0 ;  /* 0x0000000000007941 */ /* 0x000fea0003800200 */
.L_x_614:
        /* <DEDUP_REMOVED lines=26> */
.L_x_617:
[----:B------:R-:W-:Y:S05]  /*36b0*/  BSYNC.RECONVERGENT B0 ;  /* 0x0000000000007941 */ /* 0x000fea0003800200 */
.L_x_616:
        /* <DEDUP_REMOVED lines=26> */
.L_x_619:
[----:B------:R-:W-:Y:S05]  /*3860*/  BSYNC.RECONVERGENT B0 ;  /* 0x0000000000007941 */ /* 0x000fea0003800200 */
.L_x_618:
[----:B------:R-:W3:Y:S01]  /*3870*/  LDCU.64 UR10, c[0x0][0x538] ;  /* 0x0000a700ff0a77ac */ /* 0x000ee20008000a00 */
[----:B------:R-:W4:Y:S01]  /*3880*/  S2R R218, SR_TID.X ;  /* 0x0000000000da7919 */ /* 0x000f220000002100 */
[C---:B------:R-:W-:Y:S01]  /*3890*/  IMAD.SHL.U32 R4, R28.reuse, 0x2, RZ ;  /* 0x000000021c047824 */ /* 0x040fe200078e00ff */
[----:B------:R-:W1:Y:S01]  /*38a0*/  LDC R240, c[0x0][0x44c] ;  /* 0x00011300fff07b82 */ /* 0x000e620000000800 */
[----:B------:R-:W-:Y:S01]  /*38b0*/  IMAD.U32 R0, RZ, RZ, UR5 ;  /* 0x00000005ff007e24 */ /* 0x000fe2000f8e00ff */
[----:B------:R-:W0:Y:S01]  /*38c0*/  LDGDEPBAR ;  /* 0x00000000000079af */ /* 0x000e220000000000 */
[----:B------:R-:W-:Y:S01]  /*38d0*/  IMAD.SHL.U32 R208, R28, 0x40, RZ ;  /* 0x000000401cd07824 */ /* 0x000fe200078e00ff */
[----:B---3--:R-:W-:Y:S01]  /*38e0*/  UISETP.NE.U32.AND UP0, UPT, UR10, URZ, UPT ;  /* 0x000000ff0a00728c */ /* 0x008fe2000bf05070 */
[----:B------:R-:W-:Y:S01]  /*38f0*/  LOP3.LUT R4, R4, 0x6, RZ, 0xc0, !PT ;  /* 0x0000000604047812 */ /* 0x000fe200078ec0ff */
[----:B------:R-:W-:Y:S02]  /*3900*/  IMAD.SHL.U32 R209, R28, 0x20, RZ ;  /* 0x000000201cd17824 */ /* 0x000fe400078e00ff */
[----:B------:R-:W-:Y:S01]  /*3910*/  IMAD.MOV.U32 R214, RZ, RZ, 0x40 ;  /* 0x00000040ffd67424 */ /* 0x000fe200078e00ff */
[----:B------:R-:W-:Y:S01]  /*3920*/  UISETP.NE.AND.EX UP0, UPT, UR11, URZ, UPT, UP0 ;  /* 0x000000ff0b00728c */ /* 0x000fe2000bf05300 */
[----:B------:R-:W-:-:S02]  /*3930*/  IMAD.MOV.U32 R207, RZ, RZ, 0x20 ;  /* 0x00000020ffcf7424 */ /* 0x000fc400078e00ff */
[----:B------:R-:W-:Y:S01]  /*3940*/  IMAD.MOV.U32 R252, RZ, RZ, 0x10 ;  /* 0x00000010fffc7424 */ /* 0x000fe200078e00ff */
[----:B------:R-:W-:Y:S01]  /*3950*/  CS2R R158, SRZ ;  /* 0x00000000009e7805 */ /* 0x000fe2000001ff00 */
[----:B------:R-:W-:Y:S01]  /*3960*/  IMAD.MOV.U32 R234, RZ, RZ, R231 ;  /* 0x000000ffffea7224 */ /* 0x000fe200078e00e7 */
[----:B------:R-:W-:Y:S02]  /*3970*/  PLOP3.LUT P0, PT, PT, PT, UP0, 0x80, 0x8 ;  /* 0x000000000008781c */ /* 0x000fe40003f0f008 */
[----:B------:R-:W-:Y:S02]  /*3980*/  CS2R R156, SRZ ;  /* 0x00000000009c7805 */ /* 0x000fe4000001ff00 */
[----:B------:R-:W-:Y:S02]  /*3990*/  CS2R R162, SRZ ;  /* 0x0000000000a27805 */ /* 0x000fe4000001ff00 */
[----:B------:R-:W-:Y:S01]  /*39a0*/  CS2R R160, SRZ ;  /* 0x0000000000a07805 */ /* 0x000fe2000001ff00 */
[C---:B----4-:R-:W-:Y:S01]  /*39b0*/  IMAD.SHL.U32 R217, R218.reuse, 0x8, RZ ;  /* 0x00000008dad97824 */ /* 0x050fe200078e00ff */
[----:B------:R-:W3:Y:S01]  /*39c0*/  @UP0 LDCU.64 UR8, c[0x0][0x540] ;  /* 0x0000a800ff0807ac */ /* 0x000ee20008000a00 */
[----:B------:R-:W-:Y:S01]  /*39d0*/  @UP0 UMOV UR12, UR24 ;  /* 0x00000018000c0c82 */ /* 0x000fe20008000000 */
[----:B------:R-:W-:Y:S01]  /*39e0*/  @UP0 UMOV UR13, URZ ;  /* 0x000000ff000d0c82 */ /* 0x000fe20008000000 */
[--C-:B------:R-:W-:Y:S01]  /*39f0*/  SHF.R.U32.HI R9, RZ, 0x1, R218.reuse ;  /* 0x00000001ff097819 */ /* 0x100fe200000116da */
[----:B------:R-:W-:Y:S01]  /*3a00*/  IMAD.SHL.U32 R10, R218, 0x2, RZ ;  /* 0x00000002da0a7824 */ /* 0x000fe200078e00ff */
[----:B------:R-:W-:-:S02]  /*3a10*/  SHF.R.U32.HI R221, RZ, 0x3, R218 ;  /* 0x00000003ffdd7819 */ /* 0x000fc400000116da */
        /* <DEDUP_REMOVED lines=8> */
[----:B------:R-:W-:Y:S01]  /*3aa0*/  CS2R R138, SRZ ;  /* 0x00000000008a7805 */ /* 0x000fe2000001ff00 */
[----:B---3--:R-:W-:Y:S01]  /*3ab0*/  @UP0 UIMAD.WIDE.U32 UR12, UR25, UR8, UR12 ;  /* 0x00000008190c02a5 */ /* 0x008fe2000f8e000c */
[----:B------:R-:W3:Y:S03]  /*3ac0*/  @UP0 LDCU UR8, c[0x0][0x458] ;  /* 0x00008b00ff0807ac */ /* 0x000ee60008000800 */
[----:B------:R-:W-:Y:S02]  /*3ad0*/  @UP0 UIMAD UR9, UR25, UR9, UR13 ;  /* 0x00000009190902a4 */ /* 0x000fe4000f8e020d */
[----:B------:R-:W-:Y:S01]  /*3ae0*/  @UP0 ULEA UR10, UP1, UR12, UR10, 0x2 ;  /* 0x0000000a0c0a0291 */ /* 0x000fe2000f8210ff */
[----:B------:R-:W-:-:S02]  /*3af0*/  CS2R R136, SRZ ;  /* 0x0000000000887805 */ /* 0x000fc4000001ff00 */
[----:B------:R-:W-:Y:S02]  /*3b00*/  CS2R R134, SRZ ;  /* 0x0000000000867805 */ /* 0x000fe4000001ff00 */
[----:B------:R-:W-:Y:S01]  /*3b10*/  CS2R R132, SRZ ;  /* 0x0000000000847805 */ /* 0x000fe2000001ff00 */
[----:B------:R-:W-:Y:S01]  /*3b20*/  @UP0 ULEA.HI.X UR11, UR12, UR11, UR9, 0x2, UP1 ;  /* 0x0000000b0c0b0291 */ /* 0x000fe200088f1409 */
[----:B--2---:R-:W-:Y:S01]  /*3b30*/  IMAD.U32 R2, RZ, RZ, UR10 ;  /* 0x0000000aff027e24 */ /* 0x004fe2000f8e00ff */
[----:B------:R-:W-:Y:S02]  /*3b40*/  LOP3.LUT R4, R4, 0x1e0, R29, 0xf8, !PT ;  /* 0x000001e004047812 */ /* 0x000fe400078ef81d */
[----:B------:R-:W-:Y:S02]  /*3b50*/  CS2R R126, SRZ ;  /* 0x00000000007e7805 */ /* 0x000fe4000001ff00 */
[----:B------:R-:W-:Y:S01]  /*3b60*/  LOP3.LUT R5, R208, 0x200, RZ, 0xc0, !PT ;  /* 0x00000200d0057812 */ /* 0x000fe200078ec0ff */
[----:B------:R-:W-:Y:S01]  /*3b70*/  IMAD.U32 R3, RZ, RZ, UR11 ;  /* 0x0000000bff037e24 */ /* 0x000fe2000f8e00ff */
[----:B------:R-:W2:Y:S04]  /*3b80*/  LDCU UR10, c[0x0][0x590] ;  /* 0x0000b200ff0a77ac */ /* 0x000ea80008000800 */
[----:B------:R4:W2:Y:S01]  /*3b90*/  @P0 LDG.E R8, desc[UR36][R2.64] ;  /* 0x0000002402080981 */ /* 0x0008a2000c1e1900 */
[----:B------:R-:W-:-:S02]  /*3ba0*/  LOP3.LUT R5, R5, 0x400, R209, 0xf8, !PT ;  /* 0x0000040005057812 */ /* 0x000fc400078ef8d1 */
[----:B------:R-:W-:Y:S02]  /*3bb0*/  CS2R R124, SRZ ;  /* 0x00000000007c7805 */ /* 0x000fe4000001ff00 */
[----:B------:R-:W-:Y:S02]  /*3bc0*/  R2P PR, R28, 0x6 ;  /* 0x000000061c007804 */ /* 0x000fe40000000000 */
[----:B------:R-:W-:Y:S02]  /*3bd0*/  CS2R R130, SRZ ;  /* 0x0000000000827805 */ /* 0x000fe4000001ff00 */
[----:B------:R-:W-:Y:S02]  /*3be0*/  LOP3.LUT R249, R217, 0x38, RZ, 0xc0, !PT ;  /* 0x00000038d9f97812 */ /* 0x000fe400078ec0ff */
[----:B------:R-:W-:Y:S02]  /*3bf0*/  CS2R R128, SRZ ;  /* 0x0000000000807805 */ /* 0x000fe4000001ff00 */
[----:B------:R-:W-:-:S02]  /*3c00*/  CS2R R122, SRZ ;  /* 0x00000000007a7805 */ /* 0x000fc4000001ff00 */
[----:B------:R-:W-:Y:S02]  /*3c10*/  SEL R214, R214, 0xffffffc0, !P2 ;  /* 0xffffffc0d6d67807 */ /* 0x000fe40005000000 */
[----:B------:R-:W-:Y:S02]  /*3c20*/  CS2R R120, SRZ ;  /* 0x0000000000787805 */ /* 0x000fe4000001ff00 */
[----:B------:R-:W-:Y:S02]  /*3c30*/  SEL R207, R207, 0xffffffe0, !P1 ;  /* 0xffffffe0cfcf7807 */ /* 0x000fe40004800000 */
        /* <DEDUP_REMOVED lines=14> */
[----:B----4-:R-:W-:Y:S01]  /*3d20*/  VIADD R2, R243, UR35 ;  /* 0x00000023f3027c36 */ /* 0x010fe20008000000 */
[----:B------:R-:W-:-:S02]  /*3d30*/  SHF.R.U32.HI R3, RZ, 0x4, R28 ;  /* 0x00000004ff037819 */ /* 0x000fc4000001161c */
[----:B------:R-:W-:Y:S02]  /*3d40*/  CS2R R90, SRZ ;  /* 0x00000000005a7805 */ /* 0x000fe4000001ff00 */
[----:B------:R-:W-:Y:S01]  /*3d50*/  CS2R R88, SRZ ;  /* 0x0000000000587805 */ /* 0x000fe2000001ff00 */
[----:B------:R-:W-:Y:S01]  /*3d60*/  IMAD R7, R0, 0x40, R2 ;  /* 0x0000004000077824 */ /* 0x000fe200078e0202 */
[----:B------:R-:W-:Y:S01]  /*3d70*/  LOP3.LUT R3, R3, 0x8, RZ, 0xc0, !PT ;  /* 0x0000000803037812 */ /* 0x000fe200078ec0ff */
[----:B------:R-:W-:Y:S01]  /*3d80*/  IMAD.U32 R2, RZ, RZ, UR29 ;  /* 0x0000001dff027e24 */ /* 0x000fe2000f8e00ff */
[----:B------:R-:W-:Y:S01]  /*3d90*/  LOP3.LUT R0, R208, 0x1c0, RZ, 0xc0, !PT ;  /* 0x000001c0d0007812 */ /* 0x000fe200078ec0ff */
[----:B------:R-:W-:Y:S01]  /*3da0*/  UIADD3 UR29, UPT, UPT, UR29, 0x80, URZ ;  /* 0x000000801d1d7890 */ /* 0x000fe2000fffe0ff */
[----:B------:R-:W-:Y:S02]  /*3db0*/  LOP3.LUT R3, R3, 0x10, R28, 0xf8, !PT ;  /* 0x0000001003037812 */ /* 0x000fe400078ef81c */
[----:B------:R-:W-:-:S02]  /*3dc0*/  CS2R R86, SRZ ;  /* 0x0000000000567805 */ /* 0x000fc4000001ff00 */
[----:B------:R-:W-:Y:S02]  /*3dd0*/  LOP3.LUT R0, R0, 0x38, R30, 0xf8, !PT ;  /* 0x0000003800007812 */ /* 0x000fe400078ef81e */
[----:B------:R-:W-:Y:S02]  /*3de0*/  CS2R R84, SRZ ;  /* 0x0000000000547805 */ /* 0x000fe4000001ff00 */
[----:B-1----:R-:W-:Y:S02]  /*3df0*/  IADD3 R6, PT, PT, R4, UR39, R2 ;  /* 0x0000002704067c10 */ /* 0x002fe4000fffe002 */
[----:B------:R-:W-:Y:S02]  /*3e00*/  CS2R R78, SRZ ;  /* 0x00000000004e7805 */ /* 0x000fe4000001ff00 */
[----:B------:R-:W-:Y:S02]  /*3e10*/  LOP3.LUT R2, R3, R0, RZ, 0x3c, !PT ;  /* 0x0000000003027212 */ /* 0x000fe400078e3cff */
[----:B------:R-:W-:Y:S01]  /*3e20*/  CS2R R76, SRZ ;  /* 0x00000000004c7805 */ /* 0x000fe2000001ff00 */
[----:B---3--:R-:W1:Y:S01]  /*3e30*/  @P0 MUFU.RCP R3, UR8 ;  /* 0x0000000800030d08 */ /* 0x008e620008001000 */
[----:B------:R-:W-:-:S02]  /*3e40*/  LOP3.LUT R4, R0, 0x8, R29, 0x78, !PT ;  /* 0x0000000800047812 */ /* 0x000fc400078e781d */
[----:B------:R-:W-:Y:S02]  /*3e50*/  CS2R R82, SRZ ;  /* 0x0000000000527805 */ /* 0x000fe4000001ff00 */
[----:B------:R-:W-:Y:S01]  /*3e60*/  LOP3.LUT R208, R2, 0x200, R208, 0xf8, !PT ;  /* 0x0000020002d07812 */ /* 0x000fe200078ef8d0 */
[----:B------:R-:W-:Y:S01]  /*3e70*/  IMAD.SHL.U32 R2, R218, 0x40, RZ ;  /* 0x00000040da027824 */ /* 0x000fe200078e00ff */
[----:B------:R-:W-:Y:S02]  /*3e80*/  LOP3.LUT R0, R0, 0x8, R28, 0x78, !PT ;  /* 0x0000000800007812 */ /* 0x000fe400078e781c */
[----:B------:R-:W-:Y:S02]  /*3e90*/  CS2R R80, SRZ ;  /* 0x0000000000507805 */ /* 0x000fe4000001ff00 */
[----:B------:R-:W-:Y:S01]  /*3ea0*/  IADD3 R230, PT, PT, R7, -0x29, -R6 ;  /* 0xffffffd707e67810 */ /* 0x000fe20007ffe806 */
[----:B------:R-:W-:Y:S01]  /*3eb0*/  IMAD.SHL.U32 R7, R218, 0x20, RZ ;  /* 0x00000020da077824 */ /* 0x000fe200078e00ff */
[----:B------:R-:W-:-:S02]  /*3ec0*/  LOP3.LUT R209, R0, 0x7a00, R209, 0xf8, !PT ;  /* 0x00007a0000d17812 */ /* 0x000fc400078ef8d1 */
[----:B------:R-:W-:Y:S02]  /*3ed0*/  CS2R R74, SRZ ;  /* 0x00000000004a7805 */ /* 0x000fe4000001ff00 */
[----:B------:R-:W-:Y:S02]  /*3ee0*/  LOP3.LUT R0, R2, 0x1c0, RZ, 0xc0, !PT ;  /* 0x000001c002007812 */ /* 0x000fe400078ec0ff */
[----:B------:R-:W-:Y:S02]  /*3ef0*/  CS2R R72, SRZ ;  /* 0x0000000000487805 */ /* 0x000fe4000001ff00 */
[----:B------:R-:W-:Y:S01]  /*3f00*/  LOP3.LUT R213, R5, R4, RZ, 0xfc, !PT ;  /* 0x0000000405d57212 */ /* 0x000fe200078efcff */
[----:B------:R-:W-:Y:S01]  /*3f10*/  IMAD.SHL.U32 R4, R218, 0x10, RZ ;  /* 0x00000010da047824 */ /* 0x000fe200078e00ff */
[----:B------:R-:W-:Y:S02]  /*3f20*/  LOP3.LUT R0, R0, 0x38, R217, 0xf8, !PT ;  /* 0x0000003800007812 */ /* 0x000fe400078ef8d9 */
[----:B------:R-:W-:-:S02]  /*3f30*/  CS2R R70, SRZ ;  /* 0x0000000000467805 */ /* 0x000fc4000001ff00 */
[----:B------:R-:W-:Y:S02]  /*3f40*/  LOP3.LUT R2, R2, 0x200, RZ, 0xc0, !PT ;  /* 0x0000020002027812 */ /* 0x000fe400078ec0ff */
[----:B------:R-:W-:Y:S02]  /*3f50*/  CS2R R68, SRZ ;  /* 0x0000000000447805 */ /* 0x000fe4000001ff00 */
[----:B------:R-:W-:Y:S02]  /*3f60*/  LOP3.LUT R6, R0, 0x8, R218, 0x78, !PT ;  /* 0x0000000800067812 */ /* 0x000fe400078e78da */
[----:B------:R-:W-:Y:S02]  /*3f70*/  CS2R R62, SRZ ;  /* 0x00000000003e7805 */ /* 0x000fe4000001ff00 */
[----:B------:R-:W-:Y:S02]  /*3f80*/  LOP3.LUT R2, R2, 0x400, R7, 0xf8, !PT ;  /* 0x0000040002027812 */ /* 0x000fe400078ef807 */
[----:B------:R-:W-:-:S02]  /*3f90*/  CS2R R60, SRZ ;  /* 0x00000000003c7805 */ /* 0x000fc4000001ff00 */
[----:B------:R-:W-:Y:S02]  /*3fa0*/  LOP3.LUT R0, R0, 0x8, R9, 0x78, !PT ;  /* 0x0000000800007812 */ /* 0x000fe400078e7809 */
[----:B------:R-:W-:Y:S02]  /*3fb0*/  CS2R R66, SRZ ;  /* 0x0000000000427805 */ /* 0x000fe4000001ff00 */
[----:B------:R-:W-:Y:S02]  /*3fc0*/  LOP3.LUT R4, R4, 0x1c0, RZ, 0xc0, !PT ;  /* 0x000001c004047812 */ /* 0x000fe400078ec0ff */
[----:B------:R-:W-:Y:S02]  /*3fd0*/  CS2R R64, SRZ ;  /* 0x0000000000407805 */ /* 0x000fe4000001ff00 */
[----:B------:R-:W-:Y:S01]  /*3fe0*/  LOP3.LUT R216, R2, R0, RZ, 0xfc, !PT ;  /* 0x0000000002d87212 */ /* 0x000fe200078efcff */
[----:B------:R-:W-:Y:S01]  /*3ff0*/  IMAD.SHL.U32 R0, R218, 0x2, RZ ;  /* 0x00000002da007824 */ /* 0x000fe200078e00ff */
[----:B------:R-:W-:-:S02]  /*4000*/  LEA R209, R209, UR26, 0x1 ;  /* 0x0000001ad1d17c11 */ /* 0x000fc4000f8e08ff */
[----:B------:R-:W-:Y:S02]  /*4010*/  CS2R R58, SRZ ;  /* 0x00000000003a7805 */ /* 0x000fe4000001ff00 */
[----:B------:R-:W-:Y:S02]  /*4020*/  LOP3.LUT R5, R10, 0x7006, R7, 0xc8, !PT ;  /* 0x000070060a057812 */ /* 0x000fe400078ec807 */
[----:B------:R-:W-:Y:S02]  /*4030*/  CS2R R56, SRZ ;  /* 0x0000000000387805 */ /* 0x000fe4000001ff00 */
[----:B------:R-:W-:Y:S01]  /*4040*/  LOP3.LUT R4, R4, 0x38, R10, 0xf8, !PT ;  /* 0x0000003804047812 */ /* 0x000fe200078ef80a */
[----:B------:R-:W-:Y:S01]  /*4050*/  IMAD.IADD R210, R214, 0x1, R209 ;  /* 0x00000001d6d27824 */ /* 0x000fe200078e02d1 */
[----:B------:R-:W-:Y:S02]  /*4060*/  LEA R213, R213, UR26, 0x1 ;  /* 0x0000001ad5d57c11 */ /* 0x000fe4000f8e08ff */
[----:B------:R-:W-:-:S02]  /*4070*/  CS2R R54, SRZ ;  /* 0x0000000000367805 */ /* 0x000fc4000001ff00 */
[----:B------:R-:W-:Y:S02]  /*4080*/  LEA R208, R208, UR26, 0x1 ;  /* 0x0000001ad0d07c11 */ /* 0x000fe4000f8e08ff */
[----:B------:R-:W-:Y:S02]  /*4090*/  CS2R R52, SRZ ;  /* 0x0000000000347805 */ /* 0x000fe4000001ff00 */
[----:B------:R-:W-:Y:S02]  /*40a0*/  LOP3.LUT R5, R5, 0x400, R7, 0xf8, !PT ;  /* 0x0000040005057812 */ /* 0x000fe400078ef807 */
[----:B------:R-:W-:Y:S02]  /*40b0*/  CS2R R46, SRZ ;  /* 0x00000000002e7805 */ /* 0x000fe4000001ff00 */
[----:B------:R-:W-:Y:S02]  /*40c0*/  LOP3.LUT R4, R4, 0x20, R9, 0x78, !PT ;  /* 0x0000002004047812 */ /* 0x000fe400078e7809 */
[----:B------:R-:W-:-:S02]  /*40d0*/  CS2R R44, SRZ ;  /* 0x00000000002c7805 */ /* 0x000fc4000001ff00 */
[----:B------:R-:W-:Y:S02]  /*40e0*/  LOP3.LUT R215, R0, 0x20, RZ, 0xc0, !PT ;  /* 0x0000002000d77812 */ /* 0x000fe400078ec0ff */
[----:B------:R-:W-:Y:S02]  /*40f0*/  CS2R R50, SRZ ;  /* 0x0000000000327805 */ /* 0x000fe4000001ff00 */
[----:B------:R-:W-:Y:S02]  /*4100*/  LOP3.LUT R251, R6, 0x7a00, R7, 0xf8, !PT ;  /* 0x00007a0006fb7812 */ /* 0x000fe400078ef807 */
[----:B------:R-:W-:Y:S02]  /*4110*/  CS2R R48, SRZ ;  /* 0x0000000000307805 */ /* 0x000fe4000001ff00 */
[----:B------:R-:W-:Y:S02]  /*4120*/  LOP3.LUT R250, R5, R4, RZ, 0xfc, !PT ;  /* 0x0000000405fa7212 */ /* 0x000fe400078efcff */
[----:B------:R-:W-:-:S02]  /*4130*/  CS2R R42, SRZ ;  /* 0x00000000002a7805 */ /* 0x000fc4000001ff00 */
[----:B------:R-:W-:Y:S02]  /*4140*/  CS2R R40, SRZ ;  /* 0x0000000000287805 */ /* 0x000fe4000001ff00 */
[----:B------:R-:W-:Y:S02]  /*4150*/  CS2R R38, SRZ ;  /* 0x0000000000267805 */ /* 0x000fe4000001ff00 */
[----:B------:R-:W-:Y:S02]  /*4160*/  CS2R R36, SRZ ;  /* 0x0000000000247805 */ /* 0x000fe4000001ff00 */
[C---:B------:R-:W-:Y:S01]  /*4170*/  LOP3.LUT P3, RZ, R218.reuse, 0x2, RZ, 0xc0, !PT ;  /* 0x00000002daff7812 */ /* 0x040fe2000786c0ff */
[----:B------:R-:W-:Y:S01]  /*4180*/  VIADD R213, R213, UR16 ;  /* 0x00000010d5d57c36 */ /* 0x000fe20008000000 */
[----:B------:R-:W-:Y:S01]  /*4190*/  LOP3.LUT P4, RZ, R218, 0x8, RZ, 0xc0, !PT ;  /* 0x00000008daff7812 */ /* 0x000fe2000788c0ff */
[----:B------:R-:W-:Y:S01]  /*41a0*/  VIADD R208, R208, UR16 ;  /* 0x00000010d0d07c36 */ /* 0x000fe20008000000 */
[----:B------:R-:W-:Y:S01]  /*41b0*/  LOP3.LUT R215, R215, 0x18, R221, 0xf8, !PT ;  /* 0x00000018d7d77812 */ /* 0x000fe200078ef8dd */
[----:B------:R-:W-:Y:S01]  /*41c0*/  IMAD.IADD R211, R207, 0x1, R209 ;  /* 0x00000001cfd37824 */ /* 0x000fe200078e02d1 */
[----:B------:R-:W-:Y:S01]  /*41d0*/  LOP3.LUT R248, R249, 0x40, RZ, 0xfc, !PT ;  /* 0x00000040f9f87812 */ /* 0x000fe200078efcff */
[----:B------:R-:W-:Y:S01]  /*41e0*/  IMAD.IADD R212, R207, 0x1, R210 ;  /* 0x00000001cfd47824 */ /* 0x000fe200078e02d2 */
[----:B------:R-:W-:Y:S01]  /*41f0*/  UMOV UR12, URZ ;  /* 0x000000ff000c7c82 */ /* 0x000fe20008000000 */
[----:B------:R-:W3:Y:S01]  /*4200*/  LDCU UR5, c[0x0][0x440] ;  /* 0x00008800ff0577ac */ /* 0x000ee20008000800 */
[----:B------:R-:W4:Y:S01]  /*4210*/  LDCU UR8, c[0x0][0x3e0] ;  /* 0x00007c00ff0877ac */ /* 0x000f220008000800 */
[----:B------:R-:W1:Y:S01]  /*4220*/  LDCU UR9, c[0x0][0x45c] ;  /* 0x00008b80ff0977ac */ /* 0x000e620008000800 */
[----:B--2---:R-:W-:-:S02]  /*4230*/  USHF.L.U32 UR10, UR10, 0x6, URZ ;  /* 0x000000060a0a7899 */ /* 0x004fc400080006ff */
[----:B------:R-:W-:Y:S02]  /*4240*/  USHF.L.U32 UR45, UR45, 0x3, URZ ;  /* 0x000000032d2d7899 */ /* 0x000fe400080006ff */
[----:B------:R-:W-:Y:S01]  /*4250*/  UISETP.GE.AND UP1, UPT, UR29, UR35, UPT ;  /* 0x000000231d00728c */ /* 0x000fe2000bf26270 */
[----:B-1----:R-:W-:-:S05]  /*4260*/  @P0 FMUL.FTZ R3, R8, R3 ;  /* 0x0000000308030220 */ /* 0x002fca0000410000 */
[----:B------:R-:W-:Y:S02]  /*4270*/  @P0 R2UR UR11, R3 ;  /* 0x00000000030b02ca */ /* 0x000fe400000e0000 */
[----:B------:R-:W-:-:S04]  /*4280*/  LOP3.LUT P0, RZ, R218, 0x4, RZ, 0xc0, !PT ;  /* 0x00000004daff7812 */ /* 0x000fc8000780c0ff */
[----:B------:R-:W-:-:S07]  /*4290*/  SEL R252, R252, 0xfffffff0, !P0 ;  /* 0xfffffff0fcfc7807 */ /* 0x000fce0004000000 */
[----:B---34-:R-:W-:-:S05]  /*42a0*/  @UP0 UMOV UR12, UR11 ;  /* 0x0000000b000c0c82 */ /* 0x018fca0008000000 */
.L_x_622:
        /* <DEDUP_REMOVED lines=8> */
[----:B------:R-:W-:Y:S01]  /*4330*/  SHF.R.U32.HI R219, RZ, 0x1, R218 ;  /* 0x00000001ffdb7819 */ /* 0x000fe200000116da */
[----:B------:R-:W-:Y:S01]  /*4340*/  UISETP.NE.AND UP2, UPT, UR44, URZ, UPT ;  /* 0x000000ff2c00728c */ /* 0x000fe2000bf45270 */
[----:B------:R-:W-:Y:S01]  /*4350*/  PLOP3.LUT P6, PT, PT, PT, UP1, 0x80, 0x8 ;  /* 0x000000000008781c */ /* 0x000fe20003fcf018 */
        /* <DEDUP_REMOVED lines=13> */
[----:B------:R-:W-:Y:S01]  /*4430*/  LDSM.16.M88.4 R184, [R3] ;  /* 0x0000000003b8783b */ /* 0x000fe20000000200 */
[C---:B------:R-:W-:Y:S07]  /*4440*/  HMMA.16816.F32.BF16 R16, R32.reuse, R18, RZ ;  /* 0x000000122010723c */ /* 0x040fee00000418ff */
[----:B------:R-:W2:Y:S01]  /*4450*/  LDSM.16.M88.4 R188, [R210+0xc000] ;  /* 0x00c00000d2bc783b */ /* 0x000ea20000000200 */
[-C--:B---3--:R-:W-:Y:S07]  /*4460*/  HMMA.16816.F32.BF16 R20, R32, R164.reuse, RZ ;  /* 0x000000a42014723c */ /* 0x088fee00000418ff */
[----:B------:R-:W3:Y:S01]  /*4470*/  LDSM.16.M88.4 R192, [R3+0x1000] ;  /* 0x0010000003c0783b */ /* 0x000ee20000000200 */
[C---:B------:R-:W-:Y:S07]  /*4480*/  HMMA.16816.F32.BF16 R24, R28.reuse, R164, RZ ;  /* 0x000000a41c18723c */ /* 0x040fee00000418ff */
[----:B------:R-:W-:Y:S01]  /*4490*/  LDSM.16.M88.4 R196, [R212+0xc000] ;  /* 0x00c00000d4c4783b */ /* 0x000fe20000000200 */
[-C--:B------:R-:W-:Y:S07]  /*44a0*/  HMMA.16816.F32.BF16 R28, R28, R166.reuse, RZ ;  /* 0x000000a61c1c723c */ /* 0x080fee00000418ff */
[----:B------:R-:W-:Y:S01]  /*44b0*/  LDSM.16.M88.4 R200, [R2+0x1000] ;  /* 0x0010000002c8783b */ /* 0x000fe20000000200 */
[----:B------:R-:W-:Y:S07]  /*44c0*/  HMMA.16816.F32.BF16 R32, R32, R166, RZ ;  /* 0x000000a62020723c */ /* 0x000fee00000418ff */
[----:B------:R-:W3:Y:S01]  /*44d0*/  LDSM.16.M88.4 R164, [R210+0xc800] ;  /* 0x00c80000d2a4783b */ /* 0x000ee20000000200 */
        /* <DEDUP_REMOVED lines=12> */
[-C--:B------:R-:W-:Y:S01]  /*45a0*/  HMMA.16816.F32.BF16 R4, R184, R188.reuse, R4 ;  /* 0x000000bcb804723c */ /* 0x080fe20000041804 */
[----:B------:R-:W4:Y:S07]  /*45b0*/  LDSM.16.M88.4 R180, [R213+0x3000] ;  /* 0x00300000d5b4783b */ /* 0x000f2e0000000200 */
[C---:B---3--:R-:W-:Y:S08]  /*45c0*/  HMMA.16816.F32.BF16 R8, R192.reuse, R188, R8 ;  /* 0x000000bcc008723c */ /* 0x048ff00000041808 */
[-C--:B------:R-:W-:Y:S08]  /*45d0*/  HMMA.16816.F32.BF16 R12, R192, R190.reuse, R12 ;  /* 0x000000bec00c723c */ /* 0x080ff0000004180c */
[C---:B------:R-:W-:Y:S01]  /*45e0*/  HMMA.16816.F32.BF16 R16, R184.reuse, R190, R16 ;  /* 0x000000beb810723c */ /* 0x040fe20000041810 */
[----:B------:R3:W4:Y:S07]  /*45f0*/  LDSM.16.M88.4 R188, [R209+0x10800] ;  /* 0x01080000d1bc783b */ /* 0x00072e0000000200 */
[-C--:B------:R-:W-:Y:S08]  /*4600*/  HMMA.16816.F32.BF16 R20, R184, R164.reuse, R20 ;  /* 0x000000a4b814723c */ /* 0x080ff00000041814 */
[C---:B------:R-:W-:Y:S08]  /*4610*/  HMMA.16816.F32.BF16 R24, R192.reuse, R164, R24 ;  /* 0x000000a4c018723c */ /* 0x040ff00000041818 */
[-C--:B------:R-:W-:Y:S01]  /*4620*/  HMMA.16816.F32.BF16 R28, R192, R166.reuse, R28 ;  /* 0x000000a6c01c723c */ /* 0x080fe2000004181c */
[----:B------:R-:W-:Y:S02]  /*4630*/  LDSM.16.M88.4 R192, [R0+0x3000] ;  /* 0x0030000000c0783b */ /* 0x000fe40000000200 */
[----:B---3--:R-:W-:Y:S05]  /*4640*/  LEA R209, R251, UR4, 0x1 ;  /* 0x00000004fbd17c11 */ /* 0x008fea000f8e08ff */
[----:B------:R-:W-:Y:S01]  /*4650*/  HMMA.16816.F32.BF16 R32, R184, R166, R32 ;  /* 0x000000a6b820723c */ /* 0x000fe20000041820 */
[----:B------:R3:W-:Y:S07]  /*4660*/  LDSM.16.M88.4 R164, [R0+0x2000] ;  /* 0x0020000000a4783b */ /* 0x0007ee0000000200 */
[-C--:B-1----:R-:W-:Y:S01]  /*4670*/  HMMA.16816.F32.BF16 R4, R172, R196.reuse, R4 ;  /* 0x000000c4ac04723c */ /* 0x082fe20000041804 */
[----:B------:R-:W1:Y:S07]  /*4680*/  LDSM.16.M88.4 R184, [R211+0x10000] ;  /* 0x01000000d3b8783b */ /* 0x000e6e0000000200 */
[C---:B------:R-:W-:Y:S08]  /*4690*/  HMMA.16816.F32.BF16 R8, R200.reuse, R196, R8 ;  /* 0x000000c4c808723c */ /* 0x040ff00000041808 */
[-C--:B------:R-:W-:Y:S03]  /*46a0*/  HMMA.16816.F32.BF16 R12, R200, R198.reuse, R12 ;  /* 0x000000c6c80c723c */ /* 0x080fe6000004180c */
[----:B---3--:R-:W-:Y:S02]  /*46b0*/  @P5 LOP3.LUT R0, R220, 0x6, RZ, 0xc0, !PT ;  /* 0x00000006dc005812 */ /* 0x008fe400078ec0ff */
[----:B------:R-:W-:Y:S02]  /*46c0*/  PLOP3.LUT P5, PT, PT, PT, UP1, 0x80, 0x8 ;  /* 0x000000000008781c */ /* 0x000fe40003faf018 */
[----:B------:R-:W-:Y:S01]  /*46d0*/  @P2 LOP3.LUT R0, R0, 0x1e0, R219, 0xf8, !PT ;  /* 0x000001e000002812 */ /* 0x000fe200078ef8db */
[C---:B------:R-:W-:Y:S01]  /*46e0*/  HMMA.16816.F32.BF16 R16, R172.reuse, R198, R16 ;  /* 0x000000c6ac10723c */ /* 0x040fe20000041810 */
[----:B------:R-:W3:Y:S01]  /*46f0*/  LDSM.16.M88.4 R196, [R211+0x10800] ;  /* 0x01080000d3c4783b */ /* 0x000ee20000000200 */
[----:B------:R-:W-:Y:S06]  /*4700*/  PLOP3.LUT P2, PT, PT, PT, UP1, 0x80, 0x8 ;  /* 0x000000000008781c */ /* 0x000fec0003f4f018 */
[-C--:B------:R-:W-:Y:S08]  /*4710*/  HMMA.16816.F32.BF16 R20, R172, R204.reuse, R20 ;  /* 0x000000ccac14723c */ /* 0x080ff00000041814 */
[C---:B------:R-:W-:Y:S08]  /*4720*/  HMMA.16816.F32.BF16 R24, R200.reuse, R204, R24 ;  /* 0x000000ccc818723c */ /* 0x040ff00000041818 */
[-C--:B------:R-:W-:Y:S01]  /*4730*/  HMMA.16816.F32.BF16 R28, R200, R206.reuse, R28 ;  /* 0x000000cec81c723c */ /* 0x080fe2000004181c */
[----:B------:R-:W-:Y:S07]  /*4740*/  LDSM.16.M88.4 R200, [R3+0x3000] ;  /* 0x0030000003c8783b */ /* 0x000fee0000000200 */
[----:B------:R-:W-:Y:S01]  /*4750*/  HMMA.16816.F32.BF16 R32, R172, R206, R32 ;  /* 0x000000ceac20723c */ /* 0x000fe20000041820 */
[----:B------:R1:W-:Y:S07]  /*4760*/  LDSM.16.M88.4 R172, [R3+0x2000] ;  /* 0x0020000003ac783b */ /* 0x0003ee0000000200 */
[-C--:B--2---:R-:W-:Y:S01]  /*4770*/  HMMA.16816.F32.BF16 R4, R168, R176.reuse, R4 ;  /* 0x000000b0a804723c */ /* 0x084fe20000041804 */
[----:B------:R-:W-:Y:S07]  /*4780*/  LDSM.16.M88.4 R204, [R210+0x10800] ;  /* 0x01080000d2cc783b */ /* 0x000fee0000000200 */
[C---:B----4-:R-:W-:Y:S08]  /*4790*/  HMMA.16816.F32.BF16 R8, R180.reuse, R176, R8 ;  /* 0x000000b0b408723c */ /* 0x050ff00000041808 */
[-C--:B------:R-:W-:Y:S03]  /*47a0*/  HMMA.16816.F32.BF16 R12, R180, R178.reuse, R12 ;  /* 0x000000b2b40c723c */ /* 0x080fe6000004180c */
[----:B-1----:R-:W-:Y:S05]  /*47b0*/  VIADD R3, R230, 0xfffffff1 ;  /* 0xfffffff1e6037836 */ /* 0x002fea0000000000 */
[C---:B------:R-:W-:Y:S01]  /*47c0*/  HMMA.16816.F32.BF16 R16, R168.reuse, R178, R16 ;  /* 0x000000b2a810723c */ /* 0x040fe20000041810 */
[----:B------:R1:W2:Y:S03]  /*47d0*/  LDSM.16.M88.4 R176, [R210+0x10000] ;  /* 0x01000000d2b0783b */ /* 0x0002a60000000200 */
[----:B------:R-:W-:Y:S04]  /*47e0*/  IABS R3, R3 ;  /* 0x0000000300037213 */ /* 0x000fe80000000000 */
[-C--:B------:R-:W-:Y:S08]  /*47f0*/  HMMA.16816.F32.BF16 R20, R168, R188.reuse, R20 ;  /* 0x000000bca814723c */ /* 0x080ff00000041814 */
[C---:B------:R-:W-:Y:S08]  /*4800*/  HMMA.16816.F32.BF16 R24, R180.reuse, R188, R24 ;  /* 0x000000bcb418723c */ /* 0x040ff00000041818 */
[-C--:B------:R-:W-:Y:S01]  /*4810*/  HMMA.16816.F32.BF16 R28, R180, R190.reuse, R28 ;  /* 0x000000beb41c723c */ /* 0x080fe2000004181c */
[----:B------:R-:W-:Y:S01]  /*4820*/  LDSM.16.M88.4 R180, [R212+0x10000] ;  /* 0x01000000d4b4783b */ /* 0x000fe20000000200 */
[----:B-1----:R-:W-:Y:S05]  /*4830*/  IMAD.MOV.U32 R210, RZ, RZ, 0x40 ;  /* 0x00000040ffd27424 */ /* 0x002fea00078e00ff */
[----:B------:R-:W-:Y:S01]  /*4840*/  SEL R214, R210, 0xffffffc0, !P0 ;  /* 0xffffffc0d2d67807 */ /* 0x000fe20004000000 */
[----:B------:R-:W-:Y:S01]  /*4850*/  HMMA.16816.F32.BF16 R32, R168, R190, R32 ;  /* 0x000000bea820723c */ /* 0x000fe20000041820 */
[----:B------:R-:W1:Y:S03]  /*4860*/  LDSM.16.M88.4 R168, [R2+0x2000] ;  /* 0x0020000002a8783b */ /* 0x000e660000000200 */
[----:B------:R-:W-:Y:S04]  /*4870*/  IMAD.IADD R210, R214, 0x1, R209 ;  /* 0x00000001d6d27824 */ /* 0x000fe800078e02d1 */
[-C--:B------:R-:W-:Y:S08]  /*4880*/  HMMA.16816.F32.BF16 R4, R164, R184.reuse, R4 ;  /* 0x000000b8a404723c */ /* 0x080ff00000041804 */
[C---:B------:R-:W-:Y:S08]  /*4890*/  HMMA.16816.F32.BF16 R8, R192.reuse, R184, R8 ;  /* 0x000000b8c008723c */ /* 0x040ff00000041808 */
[-C--:B------:R-:W-:Y:S08]  /*48a0*/  HMMA.16816.F32.BF16 R12, R192, R186.reuse, R12 ;  /* 0x000000bac00c723c */ /* 0x080ff0000004180c */
[C---:B------:R-:W-:Y:S01]  /*48b0*/  HMMA.16816.F32.BF16 R16, R164.reuse, R186, R16 ;  /* 0x000000baa410723c */ /* 0x040fe20000041810 */
[----:B------:R4:W1:Y:S07]  /*48c0*/  LDSM.16.M88.4 R184, [R2+0x3000] ;  /* 0x0030000002b8783b */ /* 0x00086e0000000200 */
[-C--:B---3--:R-:W-:Y:S08]  /*48d0*/  HMMA.16816.F32.BF16 R20, R164, R196.reuse, R20 ;  /* 0x000000c4a414723c */ /* 0x088ff00000041814 */
[C---:B------:R-:W-:Y:S08]  /*48e0*/  HMMA.16816.F32.BF16 R24, R192.reuse, R196, R24 ;  /* 0x000000c4c018723c */ /* 0x040ff00000041818 */
[-C--:B------:R-:W-:Y:S03]  /*48f0*/  HMMA.16816.F32.BF16 R28, R192, R198.reuse, R28 ;  /* 0x000000c6c01c723c */ /* 0x080fe6000004181c */
[C---:B----4-:R-:W-:Y:S05]  /*4900*/  VIADD R2, R230.reuse, 0x9 ;  /* 0x00000009e6027836 */ /* 0x050fea0000000000 */
[----:B------:R-:W-:Y:S01]  /*4910*/  HMMA.16816.F32.BF16 R32, R164, R198, R32 ;  /* 0x000000c6a420723c */ /* 0x000fe20000041820 */
[----:B------:R-:W-:Y:S03]  /*4920*/  IMAD.U32 R165, RZ, RZ, UR41 ;  /* 0x00000029ffa57e24 */ /* 0x000fe6000f8e00ff */
[----:B-----5:R-:W-:Y:S01]  /*4930*/  FMUL.FTZ R166, R247, 1.4426950216293334961 ;  /* 0x3fb8aa3bf7a67820 */ /* 0x020fe20000410000 */
[----:B------:R-:W-:Y:S01]  /*4940*/  @P1 IMAD R165, R165, 0x80, R0 ;  /* 0x00000080a5a51824 */ /* 0x000fe200078e0200 */
[----:B------:R-:W-:Y:S01]  /*4950*/  IABS R2, R2 ;  /* 0x0000000200027213 */ /* 0x000fe20000000000 */
[C---:B------:R-:W-:Y:S01]  /*4960*/  VIADD R164, R230.reuse, 0x11 ;  /* 0x00000011e6a47836 */ /* 0x040fe20000000000 */
[-C--:B--2---:R-:W-:Y:S01]  /*4970*/  HMMA.16816.F32.BF16 R4, R172, R176.reuse, R4 ;  /* 0x000000b0ac04723c */ /* 0x084fe20000041804 */
[----:B------:R-:W-:Y:S04]  /*4980*/  PLOP3.LUT P1, PT, PT, PT, UP1, 0x80, 0x8 ;  /* 0x000000000008781c */ /* 0x000fe80003f2f018 */
[----:B------:R-:W-:Y:S01]  /*4990*/  @P6 ISETP.GE.AND P6, PT, R165, UR35, PT ;  /* 0x00000023a5006c0c */ /* 0x000fe2000bfc6270 */
[----:B------:R-:W-:Y:S02]  /*49a0*/  VIADD R0, R230, 0xffffffe9 ;  /* 0xffffffe9e6007836 */ /* 0x000fe40000000000 */
[C---:B------:R-:W-:Y:S04]  /*49b0*/  HMMA.16816.F32.BF16 R8, R200.reuse, R176, R8 ;  /* 0x000000b0c808723c */ /* 0x040fe80000041808 */
[----:B------:R-:W-:Y:S04]  /*49c0*/  IABS R0, R0 ;  /* 0x0000000000007213 */ /* 0x000fe80000000000 */
[-C--:B------:R-:W-:Y:S08]  /*49d0*/  HMMA.16816.F32.BF16 R12, R200, R178.reuse, R12 ;  /* 0x000000b2c80c723c */ /* 0x080ff0000004180c */
[C---:B------:R-:W-:Y:S01]  /*49e0*/  HMMA.16816.F32.BF16 R16, R172.reuse, R178, R16 ;  /* 0x000000b2ac10723c */ /* 0x040fe20000041810 */
[----:B------:R-:W-:Y:S07]  /*49f0*/  IMAD.MOV.U32 R178, RZ, RZ, 0x20 ;  /* 0x00000020ffb27424 */ /* 0x000fee00078e00ff */
[-C--:B------:R-:W-:Y:S08]  /*4a00*/  HMMA.16816.F32.BF16 R20, R172, R204.reuse, R20 ;  /* 0x000000ccac14723c */ /* 0x080ff00000041814 */
[C---:B------:R-:W-:Y:S04]  /*4a10*/  HMMA.16816.F32.BF16 R24, R200.reuse, R204, R24 ;  /* 0x000000ccc818723c */ /* 0x040fe80000041818 */
[----:B------:R-:W-:Y:S04]  /*4a20*/  LEA R204, R216, UR4, 0x1 ;  /* 0x00000004d8cc7c11 */ /* 0x000fe8000f8e08ff */
[-C--:B------:R-:W-:Y:S08]  /*4a30*/  HMMA.16816.F32.BF16 R28, R200, R206.reuse, R28 ;  /* 0x000000cec81c723c */ /* 0x080ff0000004181c */
[----:B------:R-:W-:Y:S04]  /*4a40*/  HMMA.16816.F32.BF16 R32, R172, R206, R32 ;  /* 0x000000ceac20723c */ /* 0x000fe80000041820 */
[----:B------:R-:W-:Y:S02]  /*4a50*/  SEL R207, R178, 0xffffffe0, !P3 ;  /* 0xffffffe0b2cf7807 */ /* 0x000fe40005800000 */
[----:B------:R-:W-:Y:S02]  /*4a60*/  I2FP.F32.S32 R172, R0 ;  /* 0x0000000000ac7245 */ /* 0x000fe40000201400 */
[-C--:B-1----:R-:W-:Y:S05]  /*4a70*/  HMMA.16816.F32.BF16 R4, R168, R180.reuse, R4 ;  /* 0x000000b4a804723c */ /* 0x082fea0000041804 */
[----:B------:R-:W-:Y:S01]  /*4a80*/  IMAD.IADD R206, R204, 0x1, R207 ;  /* 0x00000001ccce7824 */ /* 0x000fe200078e02cf */
[----:B------:R-:W-:Y:S01]  /*4a90*/  IABS R0, R164 ;  /* 0x000000a400007213 */ /* 0x000fe20000000000 */
[----:B------:R-:W-:Y:S01]  /*4aa0*/  IMAD.IADD R211, R207, 0x1, R209 ;  /* 0x00000001cfd37824 */ /* 0x000fe200078e02d1 */
[C---:B------:R-:W-:Y:S04]  /*4ab0*/  HMMA.16816.F32.BF16 R8, R184.reuse, R180, R8 ;  /* 0x000000b4b808723c */ /* 0x040fe80000041808 */
[----:B------:R-:W-:Y:S01]  /*4ac0*/  IMAD.MOV.U32 R164, RZ, RZ, R3 ;  /* 0x000000ffffa47224 */ /* 0x000fe200078e0003 */
[----:B------:R-:W-:Y:S01]  /*4ad0*/  LEA R180, R250, UR4, 0x1 ;  /* 0x00000004fab47c11 */ /* 0x000fe2000f8e08ff */
[----:B------:R-:W-:Y:S02]  /*4ae0*/  IMAD.MOV.U32 R3, RZ, RZ, R2 ;  /* 0x000000ffff037224 */ /* 0x000fe400078e0002 */
[-C--:B------:R-:W-:Y:S03]  /*4af0*/  HMMA.16816.F32.BF16 R12, R184, R182.reuse, R12 ;  /* 0x000000b6b80c723c */ /* 0x080fe6000004180c */
[----:B------:R-:W-:Y:S01]  /*4b00*/  I2FP.F32.S32 R177, R164 ;  /* 0x000000a400b17245 */ /* 0x000fe20000201400 */
[----:B------:R-:W-:Y:S01]  /*4b10*/  IMAD.MOV.U32 R2, RZ, RZ, R0 ;  /* 0x000000ffff027224 */ /* 0x000fe200078e0000 */
[----:B------:R-:W-:Y:S01]  /*4b20*/  I2FP.F32.S32 R0, R3 ;  /* 0x0000000300007245 */ /* 0x000fe20000201400 */
[----:B------:R-:W-:Y:S01]  /*4b30*/  FFMA.FTZ R4, R172, -UR12, R4 ;  /* 0x8000000cac047c23 */ /* 0x000fe20008010004 */
[----:B------:R-:W-:Y:S01]  /*4b40*/  VIADD R164, R230, 0xfffffff0 ;  /* 0xfffffff0e6a47836 */ /* 0x000fe20000000000 */
[C---:B------:R-:W-:Y:S04]  /*4b50*/  HMMA.16816.F32.BF16 R16, R168.reuse, R182, R16 ;  /* 0x000000b6a810723c */ /* 0x040fe80000041810 */
[----:B------:R-:W-:Y:S01]  /*4b60*/  FFMA.FTZ R6, R177, -UR12, R6 ;  /* 0x8000000cb1067c23 */ /* 0x000fe20008010006 */
[----:B------:R-:W-:Y:S01]  /*4b70*/  FFMA.FTZ R8, R0, -UR12, R8 ;  /* 0x8000000c00087c23 */ /* 0x000fe20008010008 */
[----:B------:R-:W-:Y:S01]  /*4b80*/  @P1 FSEL R4, R4, -INF , !P6 ;  /* 0xff80000004041808 */ /* 0x000fe20007000000 */
[C---:B------:R-:W-:Y:S01]  /*4b90*/  IMAD.IADD R182, R180.reuse, 0x1, R252 ;  /* 0x00000001b4b67824 */ /* 0x040fe200078e02fc */
[----:B------:R-:W-:Y:S01]  /*4ba0*/  I2FP.F32.S32 R2, R2 ;  /* 0x0000000200027245 */ /* 0x000fe20000201400 */
[----:B------:R-:W-:Y:S01]  /*4bb0*/  VIADD R181, R180, 0x20020 ;  /* 0x00020020b4b57836 */ /* 0x000fe20000000000 */
[----:B------:R-:W-:Y:S01]  /*4bc0*/  @P5 FSEL R6, R6, -INF , !P6 ;  /* 0xff80000006065808 */ /* 0x000fe20007000000 */
[----:B------:R-:W-:Y:S01]  /*4bd0*/  FFMA.FTZ R14, R0, -UR12, R14 ;  /* 0x8000000c000e7c23 */ /* 0x000fe2000801000e */
[----:B------:R-:W-:Y:S01]  /*4be0*/  PLOP3.LUT P5, PT, PT, PT, UP1, 0x80, 0x8 ;  /* 0x000000000008781c */ /* 0x000fe20003faf018 */
[----:B------:R-:W-:Y:S01]  /*4bf0*/  FFMA.FTZ R10, R2, -UR12, R10 ;  /* 0x8000000c020a7c23 */ /* 0x000fe2000801000a */
[----:B------:R-:W-:Y:S01]  /*4c00*/  PLOP3.LUT P1, PT, PT, PT, UP1, 0x80, 0x8 ;  /* 0x000000000008781c */ /* 0x000fe20003f2f018 */
[----:B------:R-:W-:Y:S01]  /*4c10*/  VIADD R2, R230, 0xffffffe8 ;  /* 0xffffffe8e6027836 */ /* 0x000fe20000000000 */
[----:B------:R-:W-:Y:S01]  /*4c20*/  @P2 FSEL R8, R8, -INF , !P6 ;  /* 0xff80000008082808 */ /* 0x000fe20007000000 */
[----:B------:R-:W-:Y:S01]  /*4c30*/  VIADD R0, R230, 0x1 ;  /* 0x00000001e6007836 */ /* 0x000fe20000000000 */
[----:B------:R-:W-:Y:S01]  /*4c40*/  PLOP3.LUT P2, PT, PT, PT, UP1, 0x80, 0x8 ;  /* 0x000000000008781c */ /* 0x000fe20003f4f018 */
[----:B------:R-:W-:Y:S01]  /*4c50*/  FFMA.FTZ R18, R172, -UR12, R18 ;  /* 0x8000000cac127c23 */ /* 0x000fe20008010012 */
[----:B------:R-:W-:Y:S02]  /*4c60*/  IABS R3, R2 ;  /* 0x0000000200037213 */ /* 0x000fe40000000000 */
[----:B------:R-:W-:Y:S02]  /*4c70*/  IABS R2, R164 ;  /* 0x000000a400027213 */ /* 0x000fe40000000000 */
[----:B------:R-:W-:Y:S01]  /*4c80*/  I2FP.F32.S32 R174, R3 ;  /* 0x0000000300ae7245 */ /* 0x000fe20000201400 */
[----:B------:R-:W-:Y:S01]  /*4c90*/  @P5 VIADD R164, R165, 0x1 ;  /* 0x00000001a5a45836 */ /* 0x000fe20000000000 */
[----:B------:R-:W-:Y:S01]  /*4ca0*/  PLOP3.LUT P5, PT, PT, PT, UP1, 0x80, 0x8 ;  /* 0x000000000008781c */ /* 0x000fe20003faf018 */
[----:B------:R-:W-:Y:S01]  /*4cb0*/  VIADD R3, R230, 0x8 ;  /* 0x00000008e6037836 */ /* 0x000fe20000000000 */
[----:B------:R-:W-:Y:S01]  /*4cc0*/  @P1 FSEL R10, R10, -INF , !P6 ;  /* 0xff8000000a0a1808 */ /* 0x000fe20007000000 */
[C---:B------:R-:W-:Y:S01]  /*4cd0*/  FFMA.FTZ R5, R174.reuse, -UR12, R5 ;  /* 0x8000000cae057c23 */ /* 0x040fe20008010005 */
[----:B------:R-:W-:Y:S01]  /*4ce0*/  FSETP.NEU.FTZ.AND P1, PT, R247, -INF , PT ;  /* 0xff800000f700780b */ /* 0x000fe20003f3d000 */
[----:B------:R-:W-:Y:S01]  /*4cf0*/  FFMA.FTZ R19, R174, -UR12, R19 ;  /* 0x8000000cae137c23 */ /* 0x000fe20008010013 */
[----:B------:R-:W-:Y:S02]  /*4d00*/  @P2 ISETP.GE.AND P2, PT, R164, UR35, PT ;  /* 0x00000023a4002c0c */ /* 0x000fe4000bf46270 */
[----:B------:R-:W-:Y:S02]  /*4d10*/  FSEL R164, R166, RZ, P1 ;  /* 0x000000ffa6a47208 */ /* 0x000fe40000800000 */
[----:B------:R-:W-:Y:S02]  /*4d20*/  PLOP3.LUT P1, PT, PT, PT, UP1, 0x80, 0x8 ;  /* 0x000000000008781c */ /* 0x000fe40003f2f018 */
[----:B------:R-:W-:Y:S01]  /*4d30*/  I2FP.F32.S32 R176, R2 ;  /* 0x0000000200b07245 */ /* 0x000fe20000201400 */
[----:B------:R-:W-:Y:S01]  /*4d40*/  VIADD R2, R230, 0x10 ;  /* 0x00000010e6027836 */ /* 0x000fe20000000000 */
[----:B------:R-:W-:Y:S01]  /*4d50*/  IABS R3, R3 ;  /* 0x0000000300037213 */ /* 0x000fe20000000000 */
[--C-:B------:R-:W-:Y:S01]  /*4d60*/  FFMA.FTZ R4, R4, UR9, -R164.reuse ;  /* 0x0000000904047c23 */ /* 0x100fe200080108a4 */
[----:B------:R-:W-:Y:S01]  /*4d70*/  @P5 FSEL R5, R5, -INF , !P2 ;  /* 0xff80000005055808 */ /* 0x000fe20005000000 */
[----:B------:R-:W-:Y:S01]  /*4d80*/  FFMA.FTZ R7, R176, -UR12, R7 ;  /* 0x8000000cb0077c23 */ /* 0x000fe20008010007 */
[----:B------:R-:W-:Y:S01]  /*4d90*/  PLOP3.LUT P5, PT, PT, PT, UP1, 0x80, 0x8 ;  /* 0x000000000008781c */ /* 0x000fe20003faf018 */
[----:B------:R1:W-:Y:S01]  /*4da0*/  MUFU.EX2 R183, R4 ;  /* 0x0000000400b77308 */ /* 0x0003e20000000800 */
[----:B------:R-:W-:Y:S01]  /*4db0*/  I2FP.F32.S32 R166, R3 ;  /* 0x0000000300a67245 */ /* 0x000fe20000201400 */
[----:B------:R-:W-:Y:S01]  /*4dc0*/  FMUL.FTZ R3, R246, 1.4426950216293334961 ;  /* 0x3fb8aa3bf6037820 */ /* 0x000fe20000410000 */
[----:B------:R-:W-:Y:S01]  /*4dd0*/  PLOP3.LUT P6, PT, PT, PT, UP1, 0x80, 0x8 ;  /* 0x000000000008781c */ /* 0x000fe20003fcf018 */
[----:B------:R-:W-:Y:S01]  /*4de0*/  FFMA.FTZ R5, R5, UR9, -R164 ;  /* 0x0000000905057c23 */ /* 0x000fe200080108a4 */
[----:B------:R-:W-:Y:S01]  /*4df0*/  @P1 FSEL R7, R7, -INF , !P2 ;  /* 0xff80000007071808 */ /* 0x000fe20005000000 */
[C---:B------:R-:W-:Y:S01]  /*4e00*/  FFMA.FTZ R9, R166.reuse, -UR12, R9 ;  /* 0x8000000ca6097c23 */ /* 0x040fe20008010009 */
[----:B------:R-:W-:Y:S03]  /*4e10*/  IABS R2, R2 ;  /* 0x0000000200027213 */ /* 0x000fe60000000000 */
[----:B------:R-:W-:Y:S01]  /*4e20*/  MUFU.EX2 R229, R5 ;  /* 0x0000000500e57308 */ /* 0x000fe20000000800 */
[----:B------:R-:W-:Y:S01]  /*4e30*/  PLOP3.LUT P1, PT, PT, PT, UP1, 0x80, 0x8 ;  /* 0x000000000008781c */ /* 0x000fe20003f2f018 */
[----:B------:R-:W-:Y:S01]  /*4e40*/  FFMA.FTZ R15, R166, -UR12, R15 ;  /* 0x8000000ca60f7c23 */ /* 0x000fe2000801000f */
[----:B------:R-:W-:Y:S02]  /*4e50*/  I2FP.F32.S32 R2, R2 ;  /* 0x0000000200027245 */ /* 0x000fe40000201400 */
[----:B------:R-:W-:Y:S02]  /*4e60*/  @P5 FSEL R9, R9, -INF , !P2 ;  /* 0xff80000009095808 */ /* 0x000fe40005000000 */
[----:B------:R-:W-:Y:S01]  /*4e70*/  FSETP.NEU.FTZ.AND P5, PT, R246, -INF , PT ;  /* 0xff800000f600780b */ /* 0x000fe20003fbd000 */
[----:B------:R-:W-:Y:S01]  /*4e80*/  FFMA.FTZ R11, R2, -UR12, R11 ;  /* 0x8000000c020b7c23 */ /* 0x000fe2000801000b */
[----:B------:R-:W-:Y:S02]  /*4e90*/  @P6 VIADD R167, R165, 0x8 ;  /* 0x00000008a5a76836 */ /* 0x000fe40000000000 */
[----:B------:R-:W-:Y:S01]  /*4ea0*/  FMUL.FTZ R2, R245, 1.4426950216293334961 ;  /* 0x3fb8aa3bf5027820 */ /* 0x000fe20000410000 */
[----:B------:R-:W-:Y:S01]  /*4eb0*/  FSEL R3, R3, RZ, P5 ;  /* 0x000000ff03037208 */ /* 0x000fe20002800000 */
[----:B-1----:R-:W-:Y:S01]  /*4ec0*/  FMUL.FTZ R4, R244, 1.4426950216293334961 ;  /* 0x3fb8aa3bf4047820 */ /* 0x002fe20000410000 */
[----:B------:R-:W-:Y:S02]  /*4ed0*/  PLOP3.LUT P6, PT, PT, PT, UP1, 0x80, 0x8 ;  /* 0x000000000008781c */ /* 0x000fe40003fcf018 */
[----:B------:R-:W-:Y:S01]  /*4ee0*/  @P1 FSEL R11, R11, -INF , !P2 ;  /* 0xff8000000b0b1808 */ /* 0x000fe20005000000 */
[--C-:B------:R-:W-:Y:S01]  /*4ef0*/  FFMA.FTZ R6, R6, UR9, -R3.reuse ;  /* 0x0000000906067c23 */ /* 0x100fe20008010803 */
[----:B------:R-:W-:Y:S01]  /*4f00*/  FSETP.NEU.FTZ.AND P1, PT, R245, -INF , PT ;  /* 0xff800000f500780b */ /* 0x000fe20003f3d000 */
[----:B------:R-:W-:Y:S01]  /*4f10*/  FFMA.FTZ R7, R7, UR9, -R3 ;  /* 0x0000000907077c23 */ /* 0x000fe20008010803 */
[----:B------:R-:W-:Y:S01]  /*4f20*/  IABS R0, R0 ;  /* 0x0000000000007213 */ /* 0x000fe20000000000 */
[----:B------:R-:W-:Y:S01]  /*4f30*/  MUFU.EX2 R219, R6 ;  /* 0x0000000600db7308 */ /* 0x000fe20000000800 */
[----:B------:R-:W-:Y:S02]  /*4f40*/  FSEL R2, R2, RZ, P1 ;  /* 0x000000ff02027208 */ /* 0x000fe40000800000 */
[----:B------:R-:W-:Y:S02]  /*4f50*/  PLOP3.LUT P1, PT, PT, PT, UP1, 0x80, 0x8 ;  /* 0x000000000008781c */ /* 0x000fe40003f2f018 */
[----:B------:R-:W-:Y:S01]  /*4f60*/  I2FP.F32.S32 R173, R0 ;  /* 0x0000000000ad7245 */ /* 0x000fe20000201400 */
[----:B------:R-:W-:Y:S01]  /*4f70*/  FFMA.FTZ R9, R9, UR9, -R2 ;  /* 0x0000000909097c23 */ /* 0x000fe20008010802 */
[----:B------:R-:W-:Y:S03]  /*4f80*/  FSETP.NEU.FTZ.AND P2, PT, R244, -INF , PT ;  /* 0xff800000f400780b */ /* 0x000fe60003f5d000 */
[----:B------:R1:W-:Y:S01]  /*4f90*/  MUFU.EX2 R232, R7 ;  /* 0x0000000700e87308 */ /* 0x0003e20000000800 */
[----:B------:R-:W-:Y:S01]  /*4fa0*/  @P6 ISETP.GE.AND P6, PT, R167, UR35, PT ;  /* 0x00000023a7006c0c */ /* 0x000fe2000bfc6270 */
[----:B------:R-:W-:Y:S01]  /*4fb0*/  FFMA.FTZ R12, R173, -UR12, R12 ;  /* 0x8000000cad0c7c23 */ /* 0x000fe2000801000c */
[----:B------:R-:W-:Y:S01]  /*4fc0*/  FSEL R0, R4, RZ, P2 ;  /* 0x000000ff04007208 */ /* 0x000fe20001000000 */
[----:B------:R-:W-:Y:S01]  /*4fd0*/  VIADD R167, R230, 0xffffffe1 ;  /* 0xffffffe1e6a77836 */ /* 0x000fe20000000000 */
[----:B------:R-:W-:Y:S01]  /*4fe0*/  PLOP3.LUT P2, PT, PT, PT, UP1, 0x80, 0x8 ;  /* 0x000000000008781c */ /* 0x000fe20003f4f018 */
[----:B------:R-:W-:Y:S01]  /*4ff0*/  FFMA.FTZ R8, R8, UR9, -R2 ;  /* 0x0000000908087c23 */ /* 0x000fe20008010802 */
[----:B------:R-:W-:Y:S03]  /*5000*/  PLOP3.LUT P5, PT, PT, PT, UP1, 0x80, 0x8 ;  /* 0x000000000008781c */ /* 0x000fe60003faf018 */
[----:B------:R2:W-:Y:S01]  /*5010*/  MUFU.EX2 R197, R9 ;  /* 0x0000000900c57308 */ /* 0x0005e20000000800 */
[----:B------:R-:W-:Y:S01]  /*5020*/  IABS R167, R167 ;  /* 0x000000a700a77213 */ /* 0x000fe20000000000 */
[--C-:B------:R-:W-:Y:S01]  /*5030*/  FFMA.FTZ R11, R11, UR9, -R0.reuse ;  /* 0x000000090b0b7c23 */ /* 0x100fe20008010800 */
[----:B------:R-:W-:Y:S01]  /*5040*/  @P1 FSEL R12, R12, -INF , !P6 ;  /* 0xff8000000c0c1808 */ /* 0x000fe20007000000 */
[----:B------:R-:W-:Y:S01]  /*5050*/  FFMA.FTZ R10, R10, UR9, -R0 ;  /* 0x000000090a0a7c23 */ /* 0x000fe20008010800 */
[----:B------:R-:W-:Y:S02]  /*5060*/  PLOP3.LUT P1, PT, PT, PT, UP1, 0x80, 0x8 ;  /* 0x000000000008781c */ /* 0x000fe40003f2f018 */
[----:B------:R-:W-:Y:S03]  /*5070*/  I2FP.F32.S32 R167, R167 ;  /* 0x000000a700a77245 */ /* 0x000fe60000201400 */
[----:B------:R3:W4:Y:S01]  /*5080*/  MUFU.EX2 R198, R8 ;  /* 0x0000000800c67308 */ /* 0x0007220000000800 */
[----:B-1----:R1:W4:Y:S01]  /*5090*/  LDSM.16.M88.4 R4, [R212+0x10800] ;  /* 0x01080000d404783b */ /* 0x0023220000000200 */
[----:B------:R-:W-:Y:S01]  /*50a0*/  @P2 FSEL R14, R14, -INF , !P6 ;  /* 0xff8000000e0e2808 */ /* 0x000fe20007000000 */
[----:B------:R-:W-:Y:S01]  /*50b0*/  FFMA.FTZ R12, R12, UR9, -R2 ;  /* 0x000000090c0c7c23 */ /* 0x000fe20008010802 */
[----:B------:R-:W-:Y:S01]  /*50c0*/  FFMA.FTZ R16, R167, -UR12, R16 ;  /* 0x8000000ca7107c23 */ /* 0x000fe20008010010 */
[----:B------:R-:W-:Y:S01]  /*50d0*/  PLOP3.LUT P2, PT, PT, PT, UP1, 0x80, 0x8 ;  /* 0x000000000008781c */ /* 0x000fe20003f4f018 */
[----:B------:R-:W-:Y:S01]  /*50e0*/  @P5 VIADD R175, R165, 0x9 ;  /* 0x00000009a5af5836 */ /* 0x000fe20000000000 */
[----:B------:R-:W-:Y:S03]  /*50f0*/  PLOP3.LUT P5, PT, PT, PT, UP1, 0x80, 0x8 ;  /* 0x000000000008781c */ /* 0x000fe60003faf018 */
[----:B------:R-:W-:Y:S01]  /*5100*/  MUFU.EX2 R199, R11 ;  /* 0x0000000b00c77308 */ /* 0x000fe20000000800 */
[----:B------:R-:W-:Y:S01]  /*5110*/  IABS R172, R230 ;  /* 0x000000e600ac7213 */ /* 0x000fe20000000000 */
[----:B--2---:R-:W-:Y:S01]  /*5120*/  VIADD R9, R230, 0xffffffe0 ;  /* 0xffffffe0e6097836 */ /* 0x004fe20000000000 */
[----:B------:R-:W-:Y:S01]  /*5130*/  @P1 FSEL R16, R16, -INF , !P6 ;  /* 0xff80000010101808 */ /* 0x000fe20007000000 */
[----:B------:R-:W-:Y:S01]  /*5140*/  FFMA.FTZ R14, R14, UR9, -R0 ;  /* 0x000000090e0e7c23 */ /* 0x000fe20008010800 */
[----:B------:R-:W-:Y:S02]  /*5150*/  PLOP3.LUT P1, PT, PT, PT, UP1, 0x80, 0x8 ;  /* 0x000000000008781c */ /* 0x000fe40003f2f018 */
[----:B------:R-:W-:Y:S03]  /*5160*/  I2FP.F32.S32 R172, R172 ;  /* 0x000000ac00ac7245 */ /* 0x000fe60000201400 */
[----:B------:R2:W4:Y:S01]  /*5170*/  MUFU.EX2 R200, R10 ;  /* 0x0000000a00c87308 */ /* 0x0005220000000800 */
[----:B------:R-:W-:Y:S01]  /*5180*/  IABS R9, R9 ;  /* 0x0000000900097213 */ /* 0x000fe20000000000 */
[----:B------:R-:W-:Y:S01]  /*5190*/  FFMA.FTZ R16, R16, UR9, -R164 ;  /* 0x0000000910107c23 */ /* 0x000fe200080108a4 */
[----:B------:R-:W-:Y:S01]  /*51a0*/  @P2 FSEL R18, R18, -INF , !P6 ;  /* 0xff80000012122808 */ /* 0x000fe20007000000 */
[----:B------:R-:W-:Y:S01]  /*51b0*/  FFMA.FTZ R13, R172, -UR12, R13 ;  /* 0x8000000cac0d7c23 */ /* 0x000fe2000801000d */
[----:B------:R-:W-:Y:S02]  /*51c0*/  PLOP3.LUT P6, PT, PT, PT, UP1, 0x80, 0x8 ;  /* 0x000000000008781c */ /* 0x000fe40003fcf018 */
[----:B------:R-:W-:Y:S01]  /*51d0*/  PLOP3.LUT P2, PT, PT, PT, UP1, 0x80, 0x8 ;  /* 0x000000000008781c */ /* 0x000fe20003f4f018 */
[----:B------:R-:W-:Y:S01]  /*51e0*/  FFMA.FTZ R18, R18, UR9, -R3 ;  /* 0x0000000912127c23 */ /* 0x000fe20008010803 */
[----:B------:R-:W-:Y:S01]  /*51f0*/  @P5 ISETP.GE.AND P5, PT, R175, UR35, PT ;  /* 0x00000023af005c0c */ /* 0x000fe2000bfa6270 */
[----:B---3--:R-:W-:Y:S01]  /*5200*/  @P1 VIADD R8, R165, 0x10 ;  /* 0x00000010a5081836 */ /* 0x008fe20000000000 */
[----:B------:R-:W-:Y:S01]  /*5210*/  PLOP3.LUT P1, PT, PT, PT, UP1, 0x80, 0x8 ;  /* 0x000000000008781c */ /* 0x000fe20003f2f018 */
[----:B------:R-:W-:Y:S01]  /*5220*/  MUFU.EX2 R226, R16 ;  /* 0x0000001000e27308 */ /* 0x000fe20000000800 */
[----:B------:R-:W-:Y:S01]  /*5230*/  I2FP.F32.S32 R9, R9 ;  /* 0x0000000900097245 */ /* 0x000fe20000201400 */
[----:B-1----:R-:W-:Y:S02]  /*5240*/  IMAD.IADD R212, R207, 0x1, R210 ;  /* 0x00000001cfd47824 */ /* 0x002fe400078e02d2 */
[----:B--2---:R-:W-:Y:S02]  /*5250*/  VIADD R10, R230, 0xffffffd9 ;  /* 0xffffffd9e60a7836 */ /* 0x004fe40000000000 */
[----:B------:R-:W-:Y:S01]  /*5260*/  @P6 FSEL R13, R13, -INF , !P5 ;  /* 0xff8000000d0d6808 */ /* 0x000fe20006800000 */
[----:B------:R-:W-:Y:S01]  /*5270*/  FFMA.FTZ R17, R9, -UR12, R17 ;  /* 0x8000000c09117c23 */ /* 0x000fe20008010011 */
[----:B------:R-:W-:Y:S02]  /*5280*/  PLOP3.LUT P6, PT, PT, PT, UP1, 0x80, 0x8 ;  /* 0x000000000008781c */ /* 0x000fe40003fcf018 */
[----:B------:R-:W-:Y:S01]  /*5290*/  MUFU.EX2 R228, R18 ;  /* 0x0000001200e47308 */ /* 0x000fe20000000800 */
[----:B------:R-:W-:Y:S01]  /*52a0*/  @P2 FSEL R15, R15, -INF , !P5 ;  /* 0xff8000000f0f2808 */ /* 0x000fe20006800000 */
[----:B------:R-:W-:Y:S01]  /*52b0*/  FFMA.FTZ R13, R13, UR9, -R2 ;  /* 0x000000090d0d7c23 */ /* 0x000fe20008010802 */
[----:B------:R-:W-:Y:S01]  /*52c0*/  PLOP3.LUT P2, PT, PT, PT, UP1, 0x80, 0x8 ;  /* 0x000000000008781c */ /* 0x000fe20003f4f018 */
[-C--:B----4-:R-:W-:Y:S03]  /*52d0*/  HMMA.16816.F32.BF16 R20, R168, R4.reuse, R20 ;  /* 0x00000004a814723c */ /* 0x090fe60000041814 */
[----:B------:R-:W-:Y:S03]  /*52e0*/  @P1 FSEL R17, R17, -INF , !P5 ;  /* 0xff80000011111808 */ /* 0x000fe60006800000 */
[----:B------:R-:W-:Y:S01]  /*52f0*/  MUFU.EX2 R194, R12 ;  /* 0x0000000c00c27308 */ /* 0x000fe20000000800 */
[----:B------:R-:W-:Y:S01]  /*5300*/  PLOP3.LUT P1, PT, PT, PT, UP1, 0x80, 0x8 ;  /* 0x000000000008781c */ /* 0x000fe20003f2f018 */
[----:B------:R-:W-:Y:S01]  /*5310*/  FFMA.FTZ R15, R15, UR9, -R0 ;  /* 0x000000090f0f7c23 */ /* 0x000fe20008010800 */
[----:B------:R-:W-:Y:S01]  /*5320*/  IABS R10, R10 ;  /* 0x0000000a000a7213 */ /* 0x000fe20000000000 */
[C---:B------:R-:W-:Y:S04]  /*5330*/  HMMA.16816.F32.BF16 R24, R184.reuse, R4, R24 ;  /* 0x00000004b818723c */ /* 0x040fe80000041818 */
[----:B------:R-:W-:Y:S01]  /*5340*/  @P6 ISETP.GE.AND P6, PT, R8, UR35, PT ;  /* 0x0000002308006c0c */ /* 0x000fe2000bfc6270 */
[C---:B------:R-:W-:Y:S01]  /*5350*/  VIADD R8, R230.reuse, 0xffffffd8 ;  /* 0xffffffd8e6087836 */ /* 0x040fe20000000000 */
[----:B------:R-:W-:Y:S01]  /*5360*/  @P2 FSEL R19, R19, -INF , !P5 ;  /* 0xff80000013132808 */ /* 0x000fe20006800000 */
[----:B------:R-:W-:Y:S01]  /*5370*/  VIADD R4, R230, 0xfffffff9 ;  /* 0xfffffff9e6047836 */ /* 0x000fe20000000000 */
[-C--:B------:R-:W-:Y:S01]  /*5380*/  HMMA.16816.F32.BF16 R28, R184, R6.reuse, R28 ;  /* 0x00000006b81c723c */ /* 0x080fe2000004181c */
[----:B------:R-:W-:Y:S01]  /*5390*/  PLOP3.LUT P2, PT, PT, PT, UP1, 0x80, 0x8 ;  /* 0x000000000008781c */ /* 0x000fe20003f4f018 */
[----:B------:R-:W-:Y:S01]  /*53a0*/  MUFU.EX2 R193, R13 ;  /* 0x0000000d00c17308 */ /* 0x000fe20000000800 */
[----:B------:R-:W-:Y:S01]  /*53b0*/  @P1 VIADD R11, R165, 0x11 ;  /* 0x00000011a50b1836 */ /* 0x000fe20000000000 */
[----:B------:R-:W-:Y:S01]  /*53c0*/  IABS R8, R8 ;  /* 0x0000000800087213 */ /* 0x000fe20000000000 */
[----:B------:R-:W-:Y:S01]  /*53d0*/  FFMA.FTZ R22, R167, -UR12, R22 ;  /* 0x8000000ca7167c23 */ /* 0x000fe20008010016 */
[----:B------:R-:W-:Y:S01]  /*53e0*/  PLOP3.LUT P1, PT, PT, PT, UP1, 0x80, 0x8 ;  /* 0x000000000008781c */ /* 0x000fe20003f2f018 */
[----:B------:R-:W-:Y:S01]  /*53f0*/  FFMA.FTZ R23, R9, -UR12, R23 ;  /* 0x8000000c09177c23 */ /* 0x000fe20008010017 */
[----:B------:R-:W-:Y:S01]  /*5400*/  HMMA.16816.F32.BF16 R32, R168, R6, R32 ;  /* 0x00000006a820723c */ /* 0x000fe20000041820 */
[----:B------:R-:W-:Y:S03]  /*5410*/  PLOP3.LUT P5, PT, PT, PT, UP1, 0x80, 0x8 ;  /* 0x000000000008781c */ /* 0x000fe60003faf018 */
[----:B------:R-:W-:Y:S01]  /*5420*/  MUFU.EX2 R196, R14 ;  /* 0x0000000e00c47308 */ /* 0x000fe20000000800 */
[----:B------:R-:W-:Y:S01]  /*5430*/  I2FP.F32.S32 R8, R8 ;  /* 0x0000000800087245 */ /* 0x000fe20000201400 */
[----:B------:R-:W-:Y:S01]  /*5440*/  FFMA.FTZ R26, R173, -UR12, R26 ;  /* 0x8000000cad1a7c23 */ /* 0x000fe2000801001a */
[----:B------:R-:W-:Y:S01]  /*5450*/  @P2 ISETP.GE.AND P2, PT, R11, UR35, PT ;  /* 0x000000230b002c0c */ /* 0x000fe2000bf46270 */
[----:B------:R-:W-:Y:S01]  /*5460*/  FFMA.FTZ R27, R172, -UR12, R27 ;  /* 0x8000000cac1b7c23 */ /* 0x000fe2000801001b */
[----:B------:R-:W-:Y:S01]  /*5470*/  IABS R4, R4 ;  /* 0x0000000400047213 */ /* 0x000fe20000000000 */
[----:B------:R-:W-:Y:S01]  /*5480*/  FFMA.FTZ R21, R8, -UR12, R21 ;  /* 0x8000000c08157c23 */ /* 0x000fe20008010015 */
[----:B------:R-:W-:Y:S01]  /*5490*/  I2FP.F32.S32 R10, R10 ;  /* 0x0000000a000a7245 */ /* 0x000fe20000201400 */
[----:B------:R-:W-:Y:S01]  /*54a0*/  FFMA.FTZ R28, R177, -UR12, R28 ;  /* 0x8000000cb11c7c23 */ /* 0x000fe2000801001c */
[----:B------:R-:W-:Y:S01]  /*54b0*/  I2FP.F32.S32 R5, R4 ;  /* 0x0000000400057245 */ /* 0x000fe20000201400 */
[----:B------:R-:W-:Y:S01]  /*54c0*/  VIADD R4, R230, 0xfffffff8 ;  /* 0xfffffff8e6047836 */ /* 0x000fe20000000000 */
[----:B------:R-:W-:Y:S01]  /*54d0*/  @P1 FSEL R21, R21, -INF , !P2 ;  /* 0xff80000015151808 */ /* 0x000fe20005000000 */
[----:B------:R-:W-:Y:S01]  /*54e0*/  FFMA.FTZ R20, R10, -UR12, R20 ;  /* 0x8000000c0a147c23 */ /* 0x000fe20008010014 */
[----:B------:R-:W-:Y:S01]  /*54f0*/  PLOP3.LUT P1, PT, PT, PT, UP1, 0x80, 0x8 ;  /* 0x000000000008781c */ /* 0x000fe20003f2f018 */
[----:B------:R-:W-:Y:S01]  /*5500*/  FFMA.FTZ R24, R5, -UR12, R24 ;  /* 0x8000000c05187c23 */ /* 0x000fe20008010018 */
[----:B------:R-:W-:Y:S01]  /*5510*/  IABS R4, R4 ;  /* 0x0000000400047213 */ /* 0x000fe20000000000 */
[----:B------:R-:W-:Y:S01]  /*5520*/  FFMA.FTZ R29, R176, -UR12, R29 ;  /* 0x8000000cb01d7c23 */ /* 0x000fe2000801001d */
[----:B------:R-:W-:Y:S01]  /*5530*/  @P5 FSEL R20, R20, -INF , !P6 ;  /* 0xff80000014145808 */ /* 0x000fe20007000000 */
[----:B------:R-:W-:Y:S01]  /*5540*/  VIADD R6, R230, 0xffffffd1 ;  /* 0xffffffd1e6067836 */ /* 0x000fe20000000000 */
[----:B------:R-:W-:Y:S01]  /*5550*/  PLOP3.LUT P5, PT, PT, PT, UP1, 0x80, 0x8 ;  /* 0x000000000008781c */ /* 0x000fe20003faf018 */
[----:B------:R-:W-:Y:S01]  /*5560*/  FFMA.FTZ R34, R10, -UR12, R34 ;  /* 0x8000000c0a227c23 */ /* 0x000fe20008010022 */
[----:B------:R-:W-:Y:S01]  /*5570*/  I2FP.F32.S32 R4, R4 ;  /* 0x0000000400047245 */ /* 0x000fe20000201400 */
[----:B------:R-:W-:Y:S01]  /*5580*/  FFMA.FTZ R35, R8, -UR12, R35 ;  /* 0x8000000c08237c23 */ /* 0x000fe20008010023 */
[----:B------:R-:W-:Y:S01]  /*5590*/  IABS R7, R6 ;  /* 0x0000000600077213 */ /* 0x000fe20000000000 */
[----:B------:R-:W-:Y:S01]  /*55a0*/  FFMA.FTZ R19, R19, UR9, -R3 ;  /* 0x0000000913137c23 */ /* 0x000fe20008010803 */
[----:B------:R-:W-:Y:S01]  /*55b0*/  FFMA.FTZ R17, R17, UR9, -R164 ;  /* 0x0000000911117c23 */ /* 0x000fe200080108a4 */
[----:B------:R-:W-:Y:S01]  /*55c0*/  @P1 FSEL R24, R24, -INF , !P6 ;  /* 0xff80000018181808 */ /* 0x000fe20007000000 */
[----:B------:R-:W-:Y:S01]  /*55d0*/  FFMA.FTZ R25, R4, -UR12, R25 ;  /* 0x8000000c04197c23 */ /* 0x000fe20008010019 */
[----:B------:R-:W-:Y:S01]  /*55e0*/  PLOP3.LUT P1, PT, PT, PT, UP1, 0x80, 0x8 ;  /* 0x000000000008781c */ /* 0x000fe20003f2f018 */
[----:B------:R-:W-:Y:S01]  /*55f0*/  MUFU.EX2 R225, R17 ;  /* 0x0000001100e17308 */ /* 0x000fe20000000800 */
[----:B------:R-:W-:Y:S01]  /*5600*/  I2FP.F32.S32 R7, R7 ;  /* 0x0000000700077245 */ /* 0x000fe20000201400 */
[----:B------:R-:W-:Y:S01]  /*5610*/  FFMA.FTZ R24, R24, UR9, -R2 ;  /* 0x0000000918187c23 */ /* 0x000fe20008010802 */
[----:B------:R-:W-:Y:S01]  /*5620*/  @P5 FSEL R22, R22, -INF , !P6 ;  /* 0xff80000016165808 */ /* 0x000fe20007000000 */
[----:B------:R-:W-:Y:S01]  /*5630*/  FFMA.FTZ R30, R5, -UR12, R30 ;  /* 0x8000000c051e7c23 */ /* 0x000fe2000801001e */
[----:B------:R-:W-:Y:S01]  /*5640*/  PLOP3.LUT P5, PT, PT, PT, UP1, 0x80, 0x8 ;  /* 0x000000000008781c */ /* 0x000fe20003faf018 */
[----:B------:R-:W-:Y:S01]  /*5650*/  FFMA.FTZ R32, R7, -UR12, R32 ;  /* 0x8000000c07207c23 */ /* 0x000fe20008010020 */
[----:B------:R-:W-:Y:S01]  /*5660*/  FFMA.FTZ R31, R4, -UR12, R31 ;  /* 0x8000000c041f7c23 */ /* 0x000fe2000801001f */
[--C-:B------:R-:W-:Y:S02]  /*5670*/  FFMA.FTZ R22, R22, UR9, -R3.reuse ;  /* 0x0000000916167c23 */ /* 0x100fe40008010803 */
[----:B------:R-:W-:Y:S01]  /*5680*/  MUFU.EX2 R227, R19 ;  /* 0x0000001300e37308 */ /* 0x000fe20000000800 */
[----:B------:R-:W-:Y:S01]  /*5690*/  F2FP.BF16.F32.PACK_AB R5, R197, R198 ;  /* 0x000000c6c505723e */ /* 0x000fe200000010ff */
[--C-:B------:R-:W-:Y:S01]  /*56a0*/  FFMA.FTZ R20, R20, UR9, -R164.reuse ;  /* 0x0000000914147c23 */ /* 0x100fe200080108a4 */
[----:B------:R-:W-:Y:S01]  /*56b0*/  @P1 FSEL R23, R23, -INF , !P2 ;  /* 0xff80000017171808 */ /* 0x000fe20005000000 */
[----:B------:R-:W-:Y:S01]  /*56c0*/  FFMA.FTZ R21, R21, UR9, -R164 ;  /* 0x0000000915157c23 */ /* 0x000fe200080108a4 */
[----:B------:R-:W-:Y:S01]  /*56d0*/  PLOP3.LUT P1, PT, PT, PT, UP1, 0x80, 0x8 ;  /* 0x000000000008781c */ /* 0x000fe20003f2f018 */
[----:B------:R-:W-:Y:S01]  /*56e0*/  IMAD.SHL.U32 R184, R218, 0x40, RZ ;  /* 0x00000040dab87824 */ /* 0x000fe200078e00ff */
[----:B------:R-:W-:Y:S01]  /*56f0*/  F2FP.BF16.F32.PACK_AB R4, R199, R200 ;  /* 0x000000c8c704723e */ /* 0x000fe200000010ff */
[----:B------:R-:W-:Y:S01]  /*5700*/  FFMA.FTZ R23, R23, UR9, -R3 ;  /* 0x0000000917177c23 */ /* 0x000fe20008010803 */
[----:B------:R-:W-:Y:S01]  /*5710*/  @P5 FSEL R26, R26, -INF , !P6 ;  /* 0xff8000001a1a5808 */ /* 0x000fe20007000000 */
[----:B------:R-:W-:Y:S01]  /*5720*/  MUFU.EX2 R195, R15 ;  /* 0x0000000f00c37308 */ /* 0x000fe20000000800 */
[----:B------:R-:W-:Y:S02]  /*5730*/  PLOP3.LUT P5, PT, PT, PT, UP1, 0x80, 0x8 ;  /* 0x000000000008781c */ /* 0x000fe40003faf018 */
[----:B------:R-:W-:Y:S01]  /*5740*/  PLOP3.LUT P6, PT, PT, PT, UP1, 0x80, 0x8 ;  /* 0x000000000008781c */ /* 0x000fe20003fcf018 */
[----:B------:R-:W-:Y:S04]  /*5750*/  FFMA.FTZ R26, R26, UR9, -R0 ;  /* 0x000000091a1a7c23 */ /* 0x000fe80008010800 */
[----:B------:R-:W-:Y:S02]  /*5760*/  @P1 FSEL R25, R25, -INF , !P2 ;  /* 0xff80000019191808 */ /* 0x000fe40005000000 */
[----:B------:R-:W-:Y:S01]  /*5770*/  MUFU.EX2 R222, R20 ;  /* 0x0000001400de7308 */ /* 0x000fe20000000800 */
[----:B------:R-:W-:Y:S02]  /*5780*/  PLOP3.LUT P1, PT, PT, PT, UP1, 0x80, 0x8 ;  /* 0x000000000008781c */ /* 0x000fe40003f2f018 */
[----:B------:R-:W-:Y:S01]  /*5790*/  FFMA.FTZ R25, R25, UR9, -R2 ;  /* 0x0000000919197c23 */ /* 0x000fe20008010802 */
[C---:B------:R-:W-:Y:S01]  /*57a0*/  @P5 VIADD R9, R165.reuse, 0x18 ;  /* 0x00000018a5095836 */ /* 0x040fe20000000000 */
[----:B------:R-:W-:Y:S01]  /*57b0*/  PLOP3.LUT P5, PT, PT, PT, UP1, 0x80, 0x8 ;  /* 0x000000000008781c */ /* 0x000fe20003faf018 */
[----:B------:R-:W-:Y:S01]  /*57c0*/  @P6 VIADD R165, R165, 0x19 ;  /* 0x00000019a5a56836 */ /* 0x000fe20000000000 */
[----:B------:R-:W-:Y:S03]  /*57d0*/  PLOP3.LUT P6, PT, PT, PT, UP1, 0x80, 0x8 ;  /* 0x000000000008781c */ /* 0x000fe60003fcf018 */
[----:B------:R-:W1:Y:S04]  /*57e0*/  MUFU.EX2 R220, R21 ;  /* 0x0000001500dc7308 */ /* 0x000e680000000800 */
[----:B------:R-:W-:Y:S02]  /*57f0*/  @P1 FSEL R27, R27, -INF , !P2 ;  /* 0xff8000001b1b1808 */ /* 0x000fe40005000000 */
[----:B------:R-:W-:Y:S04]  /*5800*/  PLOP3.LUT P2, PT, PT, PT, UP1, 0x80, 0x8 ;  /* 0x000000000008781c */ /* 0x000fe80003f4f018 */
[----:B------:R-:W-:Y:S01]  /*5810*/  MUFU.EX2 R224, R22 ;  /* 0x0000001600e07308 */ /* 0x000fe20000000800 */
[----:B------:R-:W-:Y:S01]  /*5820*/  PLOP3.LUT P1, PT, PT, PT, UP1, 0x80, 0x8 ;  /* 0x000000000008781c */ /* 0x000fe20003f2f018 */
[----:B------:R-:W-:Y:S01]  /*5830*/  FFMA.FTZ R27, R27, UR9, -R0 ;  /* 0x000000091b1b7c23 */ /* 0x000fe20008010800 */
[----:B------:R-:W-:Y:S01]  /*5840*/  @P5 ISETP.GE.AND P5, PT, R9, UR35, PT ;  /* 0x0000002309005c0c */ /* 0x000fe2000bfa6270 */
[----:B------:R-:W-:Y:S01]  /*5850*/  VIADD R9, R230, 0xffffffd0 ;  /* 0xffffffd0e6097836 */ /* 0x000fe20000000000 */
[----:B------:R-:W-:Y:S05]  /*5860*/  @P6 ISETP.GE.AND P6, PT, R165, UR35, PT ;  /* 0x00000023a5006c0c */ /* 0x000fea000bfc6270 */
[----:B------:R-:W2:Y:S01]  /*5870*/  MUFU.EX2 R223, R23 ;  /* 0x0000001700df7308 */ /* 0x000ea20000000800 */
[----:B------:R-:W-:Y:S02]  /*5880*/  IABS R6, R9 ;  /* 0x0000000900067213 */ /* 0x000fe40000000000 */
[----:B------:R-:W-:Y:S02]  /*5890*/  @P2 FSEL R28, R28, -INF , !P5 ;  /* 0xff8000001c1c2808 */ /* 0x000fe40006800000 */
[----:B------:R-:W-:Y:S02]  /*58a0*/  @P1 FSEL R29, R29, -INF , !P6 ;  /* 0xff8000001d1d1808 */ /* 0x000fe40007000000 */
[----:B------:R-:W-:Y:S01]  /*58b0*/  PLOP3.LUT P2, PT, PT, PT, UP1, 0x80, 0x8 ;  /* 0x000000000008781c */ /* 0x000fe20003f4f018 */
[--C-:B------:R-:W-:Y:S01]  /*58c0*/  FFMA.FTZ R28, R28, UR9, -R2.reuse ;  /* 0x000000091c1c7c23 */ /* 0x100fe20008010802 */
[----:B------:R-:W-:Y:S01]  /*58d0*/  PLOP3.LUT P1, PT, PT, PT, UP1, 0x80, 0x8 ;  /* 0x000000000008781c */ /* 0x000fe20003f2f018 */
[----:B------:R-:W-:Y:S01]  /*58e0*/  FFMA.FTZ R2, R29, UR9, -R2 ;  /* 0x000000091d027c23 */ /* 0x000fe20008010802 */
[----:B------:R-:W-:Y:S01]  /*58f0*/  I2FP.F32.S32 R6, R6 ;  /* 0x0000000600067245 */ /* 0x000fe20000201400 */
[----:B------:R-:W-:Y:S04]  /*5900*/  MUFU.EX2 R192, R24 ;  /* 0x0000001800c07308 */ /* 0x000fe80000000800 */
[----:B------:R-:W-:Y:S01]  /*5910*/  FFMA.FTZ R33, R6, -UR12, R33 ;  /* 0x8000000c06217c23 */ /* 0x000fe20008010021 */
[----:B------:R-:W-:Y:S05]  /*5920*/  VIADD R6, R180, 0x20000 ;  /* 0x00020000b4067836 */ /* 0x000fea0000000000 */
[----:B------:R3:W-:Y:S01]  /*5930*/  MUFU.EX2 R187, R2 ;  /* 0x0000000200bb7308 */ /* 0x0007e20000000800 */
[----:B------:R-:W-:Y:S01]  /*5940*/  @P2 FSEL R32, R32, -INF , !P5 ;  /* 0xff80000020202808 */ /* 0x000fe20006800000 */
[----:B------:R-:W-:Y:S01]  /*5950*/  @P4 VIADD R181, R6, 0xffffffe0 ;  /* 0xffffffe006b54836 */ /* 0x000fe20000000000 */
[----:B------:R-:W-:Y:S02]  /*5960*/  @P1 FSEL R33, R33, -INF , !P6 ;  /* 0xff80000021211808 */ /* 0x000fe40007000000 */
[----:B------:R-:W-:Y:S01]  /*5970*/  PLOP3.LUT P2, PT, PT, PT, UP1, 0x80, 0x8 ;  /* 0x000000000008781c */ /* 0x000fe20003f4f018 */
[--C-:B------:R-:W-:Y:S01]  /*5980*/  FFMA.FTZ R32, R32, UR9, -R164.reuse ;  /* 0x0000000920207c23 */ /* 0x100fe200080108a4 */
[----:B------:R-:W-:Y:S01]  /*5990*/  PLOP3.LUT P1, PT, PT, PT, UP1, 0x80, 0x8 ;  /* 0x000000000008781c */ /* 0x000fe20003f2f018 */
[----:B------:R-:W-:Y:S02]  /*59a0*/  FFMA.FTZ R164, R33, UR9, -R164 ;  /* 0x0000000921a47c23 */ /* 0x000fe400080108a4 */
[----:B------:R-:W4:Y:S01]  /*59b0*/  MUFU.EX2 R189, R25 ;  /* 0x0000001900bd7308 */ /* 0x000f220000000800 */
[----:B-1----:R-:W-:Y:S02]  /*59c0*/  F2FP.BF16.F32.PACK_AB R6, R220, R222 ;  /* 0x000000dedc06723e */ /* 0x002fe400000010ff */
[----:B---3--:R-:W-:Y:S07]  /*59d0*/  F2FP.BF16.F32.PACK_AB R2, R229, R183 ;  /* 0x000000b7e502723e */ /* 0x008fee00000010ff */
        /* <DEDUP_REMOVED lines=8> */
[----:B------:R-:W3:Y:S10]  /*5a60*/  MUFU.EX2 R201, R164 ;  /* 0x000000a400c97308 */ /* 0x000ef40000000800 */
[----:B------:R2:W-:Y:S01]  /*5a70*/  MUFU.EX2 R203, R3 ;  /* 0x0000000300cb7308 */ /* 0x0005e20000000800 */
[----:B------:R-:W-:Y:S02]  /*5a80*/  @P2 FSEL R30, R30, -INF , !P5 ;  /* 0xff8000001e1e2808 */ /* 0x000fe40006800000 */
[----:B------:R-:W-:Y:S03]  /*5a90*/  @P1 FSEL R31, R31, -INF , !P6 ;  /* 0xff8000001f1f1808 */ /* 0x000fe60007000000 */
[--C-:B------:R-:W-:Y:S02]  /*5aa0*/  FFMA.FTZ R30, R30, UR9, -R0.reuse ;  /* 0x000000091e1e7c23 */ /* 0x100fe40008010800 */
[----:B------:R-:W-:Y:S02]  /*5ab0*/  FFMA.FTZ R0, R31, UR9, -R0 ;  /* 0x000000091f007c23 */ /* 0x000fe40008010800 */
[----:B------:R-:W3:Y:S01]  /*5ac0*/  MUFU.EX2 R205, R34 ;  /* 0x0000002200cd7308 */ /* 0x000ee20000000800 */
[----:B-1----:R-:W-:Y:S05]  /*5ad0*/  F2FP.BF16.F32.PACK_AB R2, R232, R219 ;  /* 0x000000dbe802723e */ /* 0x002fea00000010ff */
[----:B------:R1:W-:Y:S01]  /*5ae0*/  STS [R180+0x20400], R2 ;  /* 0x02040002b4007388 */ /* 0x0003e20000000800 */
[----:B--2---:R-:W-:Y:S03]  /*5af0*/  F2FP.BF16.F32.PACK_AB R3, R225, R226 ;  /* 0x000000e2e103723e */ /* 0x004fe600000010ff */
[----:B------:R2:W-:Y:S02]  /*5b00*/  MUFU.EX2 R185, R0 ;  /* 0x0000000000b97308 */ /* 0x0005e40000000800 */
[----:B------:R4:W-:Y:S08]  /*5b10*/  STS [R182+0x20000], R3 ;  /* 0x02000003b6007388 */ /* 0x0009f00000000800 */
[----:B------:R-:W-:Y:S10]  /*5b20*/  MUFU.EX2 R191, R26 ;  /* 0x0000001a00bf7308 */ /* 0x000ff40000000800 */
[----:B------:R-:W-:Y:S01]  /*5b30*/  MUFU.EX2 R190, R27 ;  /* 0x0000001b00be7308 */ /* 0x000fe20000000800 */
[----:B--2---:R-:W-:Y:S01]  /*5b40*/  IMAD.IADD R0, R252, 0x1, R181 ;  /* 0x00000001fc007824 */ /* 0x004fe200078e02b5 */
[----:B-1----:R-:W-:Y:S08]  /*5b50*/  F2FP.BF16.F32.PACK_AB R2, R227, R228 ;  /* 0x000000e4e302723e */ /* 0x002ff000000010ff */
[----:B------:R-:W1:Y:S01]  /*5b60*/  MUFU.EX2 R188, R28 ;  /* 0x0000001c00bc7308 */ /* 0x000e620000000800 */
[----:B------:R2:W-:Y:S01]  /*5b70*/  STS [R182+0x20400], R2 ;  /* 0x02040002b6007388 */ /* 0x0005e20000000800 */
[----:B----4-:R-:W-:Y:S03]  /*5b80*/  F2FP.BF16.F32.PACK_AB R3, R193, R194 ;  /* 0x000000c2c103723e */ /* 0x010fe600000010ff */
[----:B------:R4:W-:Y:S05]  /*5b90*/  STS [R180+0x21000], R5 ;  /* 0x02100005b4007388 */ /* 0x0009ea0000000800 */
[----:B------:R-:W1:Y:S01]  /*5ba0*/  MUFU.EX2 R186, R30 ;  /* 0x0000001e00ba7308 */ /* 0x000e620000000800 */
[----:B------:R3:W-:Y:S04]  /*5bb0*/  STS [R180+0x21400], R4 ;  /* 0x02140004b4007388 */ /* 0x0007e80000000800 */
[----:B------:R1:W-:Y:S01]  /*5bc0*/  STS [R182+0x21000], R3 ;  /* 0x02100003b6007388 */ /* 0x0003e20000000800 */
[----:B--2---:R-:W-:Y:S02]  /*5bd0*/  F2FP.BF16.F32.PACK_AB R2, R195, R196 ;  /* 0x000000c4c302723e */ /* 0x004fe400000010ff */
[----:B----4-:R-:W-:Y:S03]  /*5be0*/  F2FP.BF16.F32.PACK_AB R5, R223, R224 ;  /* 0x000000e0df05723e */ /* 0x010fe600000010ff */
[----:B------:R2:W-:Y:S01]  /*5bf0*/  STS [R182+0x21400], R2 ;  /* 0x02140002b6007388 */ /* 0x0005e20000000800 */
[----:B---3--:R-:W-:Y:S03]  /*5c00*/  F2FP.BF16.F32.PACK_AB R4, R189, R192 ;  /* 0x000000c0bd04723e */ /* 0x008fe600000010ff */
        /* <DEDUP_REMOVED lines=38> */
[-C--:B------:R-:W-:Y:S08]  /*5e70*/  HMMA.16816.F32.BF16 R28, R176, R166.reuse, R28 ;  /* 0x000000a6b01c723c */ /* 0x080ff0000004181c */
[----:B------:R-:W-:Y:S01]  /*5e80*/  HMMA.16816.F32.BF16 R32, R168, R166, R32 ;  /* 0x000000a6a820723c */ /* 0x000fe20000041820 */
[----:B------:R-:W1:Y:S08]  /*5e90*/  LDSM.16.M88.4 R164, [R210+0x14000] ;  /* 0x01400000d2a4783b */ /* 0x000e700000000200 */
[----:B------:R-:W2:Y:S01]  /*5ea0*/  LDSM.16.M88.4 R168, [R0+0x9000] ;  /* 0x0090000000a8783b */ /* 0x000ea20000000200 */
        /* <DEDUP_REMOVED lines=47> */
[----:B------:R2:W3:Y:S02]  /*61a0*/  LDSM.16.M88.4 R168, [R0+0xb000] ;  /* 0x00b0000000a8783b */ /* 0x0004e40000000200 */
[----:B--2---:R-:W-:Y:S04]  /*61b0*/  LOP3.LUT R0, R184, 0x1c0, RZ, 0xc0, !PT ;  /* 0x000001c0b8007812 */ /* 0x004fe800078ec0ff */
[----:B------:R-:W-:Y:S01]  /*61c0*/  LOP3.LUT R0, R0, 0x38, R217, 0xf8, !PT ;  /* 0x0000003800007812 */ /* 0x000fe200078ef8d9 */
[-C--:B-1----:R-:W-:Y:S08]  /*61d0*/  HMMA.16816.F32.BF16 R4, R172, R164.reuse, R4 ;  /* 0x000000a4ac04723c */ /* 0x082ff00000041804 */
[C---:B---3--:R-:W-:Y:S08]  /*61e0*/  HMMA.16816.F32.BF16 R8, R168.reuse, R164, R8 ;  /* 0x000000a4a808723c */ /* 0x048ff00000041808 */
[-C--:B------:R-:W-:Y:S08]  /*61f0*/  HMMA.16816.F32.BF16 R12, R168, R166.reuse, R12 ;  /* 0x000000a6a80c723c */ /* 0x080ff0000004180c */
[C---:B------:R-:W-:Y:S01]  /*6200*/  HMMA.16816.F32.BF16 R16, R172.reuse, R166, R16 ;  /* 0x000000a6ac10723c */ /* 0x040fe20000041810 */
[----:B------:R-:W1:Y:S07]  /*6210*/  LDSM.16.M88.4 R164, [R210+0x18800] ;  /* 0x01880000d2a4783b */ /* 0x000e6e0000000200 */
[-C--:B-1----:R-:W-:Y:S08]  /*6220*/  HMMA.16816.F32.BF16 R20, R172, R164.reuse, R20 ;  /* 0x000000a4ac14723c */ /* 0x082ff00000041814 */
[C---:B------:R-:W-:Y:S01]  /*6230*/  HMMA.16816.F32.BF16 R24, R168.reuse, R164, R24 ;  /* 0x000000a4a818723c */ /* 0x040fe20000041818 */
[----:B------:R-:W-:Y:S02]  /*6240*/  IMAD.U32 R164, RZ, RZ, UR52 ;  /* 0x00000034ffa47e24 */ /* 0x000fe4000f8e00ff */
[----:B------:R-:W-:Y:S03]  /*6250*/  IMAD.U32 R165, RZ, RZ, UR17 ;  /* 0x00000011ffa57e24 */ /* 0x000fe6000f8e00ff */
[C---:B------:R-:W-:Y:S02]  /*6260*/  LEA R178, P1, R243.reuse, R164, 0x2 ;  /* 0x000000a4f3b27211 */ /* 0x040fe400078210ff */
[-C--:B------:R-:W-:Y:S01]  /*6270*/  HMMA.16816.F32.BF16 R28, R168, R166.reuse, R28 ;  /* 0x000000a6a81c723c */ /* 0x080fe2000004181c */
[----:B------:R-:W-:Y:S02]  /*6280*/  LDSM.16.M88.4 R168, [R212+0x18000] ;  /* 0x01800000d4a8783b */ /* 0x000fe40000000200 */
[----:B------:R-:W-:Y:S05]  /*6290*/  LEA.HI.X R179, R243, R165, RZ, 0x2, P1 ;  /* 0x000000a5f3b37211 */ /* 0x000fea00008f14ff */
[----:B------:R-:W-:Y:S01]  /*62a0*/  HMMA.16816.F32.BF16 R32, R172, R166, R32 ;  /* 0x000000a6ac20723c */ /* 0x000fe20000041820 */
[----:B------:R-:W2:Y:S04]  /*62b0*/  LDG.E R177, desc[UR36][R178.64] ;  /* 0x00000024b2b17981 */ /* 0x000ea8000c1e1900 */
[----:B------:R-:W1:Y:S08]  /*62c0*/  LDSM.16.M88.4 R164, [R2+0xa000] ;  /* 0x00a0000002a4783b */ /* 0x000e700000000200 */
[----:B------:R-:W3:Y:S04]  /*62d0*/  LDG.E R176, desc[UR36][R178.64+0x20] ;  /* 0x00002024b2b07981 */ /* 0x000ee8000c1e1900 */
[----:B------:R4:W1:Y:S08]  /*62e0*/  LDSM.16.M88.4 R172, [R2+0xb000] ;  /* 0x00b0000002ac783b */ /* 0x0008700000000200 */
[----:B------:R-:W5:Y:S01]  /*62f0*/  LDG.E R3, desc[UR36][R178.64+0xa0] ;  /* 0x0000a024b2037981 */ /* 0x000f62000c1e1900 */
[----:B----4-:R-:W-:Y:S01]  /*6300*/  SHF.R.U32.HI R2, RZ, 0x4, R218 ;  /* 0x00000004ff027819 */ /* 0x010fe200000116da */
[-C--:B-1----:R-:W-:Y:S08]  /*6310*/  HMMA.16816.F32.BF16 R4, R164, R168.reuse, R4 ;  /* 0x000000a8a404723c */ /* 0x082ff00000041804 */
[C---:B------:R-:W-:Y:S08]  /*6320*/  HMMA.16816.F32.BF16 R8, R172.reuse, R168, R8 ;  /* 0x000000a8ac08723c */ /* 0x040ff00000041808 */
        /* <DEDUP_REMOVED lines=10> */
[----:B------:R-:W-:Y:S01]  /*63d0*/  FADD.FTZ R21, -R177, R21 ;  /* 0x00000015b1157221 */ /* 0x000fe20000010100 */
[----:B------:R-:W-:Y:S11]  /*63e0*/  FMUL.FTZ R183, R183, R4 ;  /* 0x00000004b7b77220 */ /* 0x000ff60000410000 */
[----:B------:R-:W-:Y:S01]  /*63f0*/  FADD.FTZ R33, -R177, R33 ;  /* 0x00000021b1217221 */ /* 0x000fe20000010100 */
[----:B------:R1:W5:Y:S01]  /*6400*/  LDG.E R4, desc[UR36][R178.64+0x80] ;  /* 0x00008024b2047981 */ /* 0x000362000c1e1900 */
[----:B------:R-:W-:Y:S01]  /*6410*/  FMUL.FTZ R5, R229, R5 ;  /* 0x00000005e5057220 */ /* 0x000fe20000410000 */
[----:B------:R-:W-:Y:S01]  /*6420*/  FMUL.FTZ R21, R220, R21 ;  /* 0x00000015dc157220 */ /* 0x000fe20000410000 */
[C---:B---3--:R-:W-:Y:S01]  /*6430*/  FADD.FTZ R6, -R176.reuse, R6 ;  /* 0x00000006b0067221 */ /* 0x048fe20000010100 */
[C---:B------:R-:W-:Y:S01]  /*6440*/  FADD.FTZ R19, -R176.reuse, R19 ;  /* 0x00000013b0137221 */ /* 0x040fe20000010100 */
[C---:B------:R-:W-:Y:S01]  /*6450*/  FADD.FTZ R7, -R176.reuse, R7 ;  /* 0x00000007b0077221 */ /* 0x040fe20000010100 */
[C---:B------:R-:W-:Y:S01]  /*6460*/  FADD.FTZ R166, -R176.reuse, R18 ;  /* 0x00000012b0a67221 */ /* 0x040fe20000010100 */
[C---:B------:R-:W-:Y:S01]  /*6470*/  FADD.FTZ R22, -R176.reuse, R22 ;  /* 0x00000016b0167221 */ /* 0x040fe20000010100 */
[----:B------:R-:W-:Y:S01]  /*6480*/  FMUL.FTZ R165, R227, R19 ;  /* 0x00000013e3a57220 */ /* 0x000fe20000410000 */
[C---:B------:R-:W-:Y:S01]  /*6490*/  FADD.FTZ R19, -R176.reuse, R23 ;  /* 0x00000017b0137221 */ /* 0x040fe20000010100 */
[----:B------:R-:W-:Y:S01]  /*64a0*/  FADD.FTZ R34, -R176, R34 ;  /* 0x00000022b0227221 */ /* 0x000fe20000010100 */
[----:B------:R-:W-:Y:S01]  /*64b0*/  F2FP.BF16.F32.PACK_AB R5, R5, R183 ;  /* 0x000000b70505723e */ /* 0x000fe200000010ff */
[----:B------:R-:W-:Y:S01]  /*64c0*/  FMUL.FTZ R164, R232, R7 ;  /* 0x00000007e8a47220 */ /* 0x000fe20000410000 */
[----:B------:R-:W-:Y:S01]  /*64d0*/  FMUL.FTZ R166, R228, R166 ;  /* 0x000000a6e4a67220 */ /* 0x000fe20000410000 */
[----:B------:R-:W-:Y:S01]  /*64e0*/  FMUL.FTZ R19, R223, R19 ;  /* 0x00000013df137220 */ /* 0x000fe20000410000 */
[----:B------:R-:W-:Y:S01]  /*64f0*/  FMUL.FTZ R34, R205, R34 ;  /* 0x00000022cd227220 */ /* 0x000fe20000410000 */
[----:B-1----:R-:W-:Y:S01]  /*6500*/  FMUL.FTZ R178, R219, R6 ;  /* 0x00000006dbb27220 */ /* 0x002fe20000410000 */
[----:B------:R-:W-:Y:S01]  /*6510*/  LOP3.LUT R219, R2, 0x8, RZ, 0xc0, !PT ;  /* 0x0000000802db7812 */ /* 0x000fe200078ec0ff */
[----:B------:R-:W-:Y:S01]  /*6520*/  FADD.FTZ R6, -R177, R32 ;  /* 0x00000020b1067221 */ /* 0x000fe20000010100 */
[----:B------:R-:W-:Y:S02]  /*6530*/  FMUL.FTZ R32, R224, R22 ;  /* 0x00000016e0207220 */ /* 0x000fe40000410000 */
[----:B------:R-:W-:Y:S01]  /*6540*/  LOP3.LUT R2, R219, 0x10, R218, 0xf8, !PT ;  /* 0x00000010db027812 */ /* 0x000fe200078ef8da */
[----:B------:R-:W-:Y:S03]  /*6550*/  FMUL.FTZ R6, R202, R6 ;  /* 0x00000006ca067220 */ /* 0x000fe60000410000 */
[----:B------:R-:W-:Y:S01]  /*6560*/  LOP3.LUT R0, R2, R0, RZ, 0x3c, !PT ;  /* 0x0000000002007212 */ /* 0x000fe200078e3cff */
[C---:B------:R-:W-:Y:S01]  /*6570*/  FADD.FTZ R2, -R177.reuse, R16 ;  /* 0x00000010b1027221 */ /* 0x040fe20000010100 */
[----:B------:R-:W-:Y:S01]  /*6580*/  FADD.FTZ R16, -R177, R20 ;  /* 0x00000014b1107221 */ /* 0x000fe20000010100 */
[----:B------:R-:W-:Y:S02]  /*6590*/  FMUL.FTZ R20, R225, R17 ;  /* 0x00000011e1147220 */ /* 0x000fe40000410000 */
[----:B------:R-:W-:Y:S01]  /*65a0*/  FMUL.FTZ R2, R226, R2 ;  /* 0x00000002e2027220 */ /* 0x000fe20000410000 */
[----:B------:R-:W-:Y:S04]  /*65b0*/  FMUL.FTZ R16, R222, R16 ;  /* 0x00000010de107220 */ /* 0x000fe80000410000 */
[----:B------:R-:W-:Y:S01]  /*65c0*/  F2FP.BF16.F32.PACK_AB R20, R20, R2 ;  /* 0x000000021414723e */ /* 0x000fe200000010ff */
[----:B------:R-:W-:Y:S01]  /*65d0*/  FMUL.FTZ R2, R201, R33 ;  /* 0x00000021c9027220 */ /* 0x000fe20000410000 */
[----:B------:R-:W-:Y:S01]  /*65e0*/  F2FP.BF16.F32.PACK_AB R21, R21, R16 ;  /* 0x000000101515723e */ /* 0x000fe200000010ff */
[----:B------:R-:W-:Y:S03]  /*65f0*/  FADD.FTZ R33, -R176, R35 ;  /* 0x00000023b0217221 */ /* 0x000fe60000010100 */
[----:B------:R-:W-:Y:S01]  /*6600*/  F2FP.BF16.F32.PACK_AB R18, R2, R6 ;  /* 0x000000060212723e */ /* 0x000fe200000010ff */
[----:B------:R-:W-:Y:S01]  /*6610*/  FMUL.FTZ R33, R203, R33 ;  /* 0x00000021cb217220 */ /* 0x000fe20000410000 */
        /* <DEDUP_REMOVED lines=21> */
[----:B------:R-:W-:Y:S01]  /*6770*/  @!P6 IMAD.MOV.U32 R23, RZ, RZ, R238 ;  /* 0x000000ffff17e224 */ /* 0x000fe200078e00ee */
        /* <DEDUP_REMOVED lines=30> */
.L_x_620:
[----:B------:R1:W-:Y:S01]  /*6960*/  STS [R180+0x1c000], R5 ;  /* 0x01c00005b4007388 */ /* 0x0003e20000000800 */
[----:B------:R-:W-:Y:S01]  /*6970*/  F2FP.BF16.F32.PACK_AB R2, R165, R166 ;  /* 0x000000a6a502723e */ /* 0x000fe200000010ff */
[C---:B--2--5:R-:W-:Y:S01]  /*6980*/  FADD.FTZ R7, -R4.reuse, R9 ;  /* 0x0000000904077221 */ /* 0x064fe20000010100 */
[C---:B------:R-:W-:Y:S01]  /*6990*/  FADD.FTZ R24, -R4.reuse, R24 ;  /* 0x0000001804187221 */ /* 0x040fe20000010100 */
[C---:B------:R-:W-:Y:S01]  /*69a0*/  FADD.FTZ R9, -R4.reuse, R25 ;  /* 0x0000001904097221 */ /* 0x040fe20000010100 */
[C---:B------:R-:W-:Y:S01]  /*69b0*/  FADD.FTZ R11, -R3.reuse, R11 ;  /* 0x0000000b030b7221 */ /* 0x040fe20000010100 */
[C---:B------:R-:W-:Y:S01]  /*69c0*/  FADD.FTZ R8, -R4.reuse, R8 ;  /* 0x0000000804087221 */ /* 0x040fe20000010100 */
[----:B------:R-:W-:Y:S01]  /*69d0*/  FADD.FTZ R10, -R3, R10 ;  /* 0x0000000a030a7221 */ /* 0x000fe20000010100 */
[C---:B------:R-:W-:Y:S01]  /*69e0*/  FADD.FTZ R13, -R4.reuse, R13 ;  /* 0x0000000d040d7221 */ /* 0x040fe20000010100 */
[C---:B------:R-:W-:Y:S01]  /*69f0*/  FADD.FTZ R29, -R4.reuse, R29 ;  /* 0x0000001d041d7221 */ /* 0x040fe20000010100 */
[C---:B------:R-:W-:Y:S01]  /*6a00*/  FADD.FTZ R12, -R4.reuse, R12 ;  /* 0x0000000c040c7221 */ /* 0x040fe20000010100 */
[----:B------:R-:W-:Y:S01]  /*6a10*/  FADD.FTZ R28, -R4, R28 ;  /* 0x0000001c041c7221 */ /* 0x000fe20000010100 */
[----:B------:R-:W-:Y:S01]  /*6a20*/  FMUL.FTZ R4, R192, R24 ;  /* 0x00000018c0047220 */ /* 0x000fe20000410000 */
[----:B------:R-:W-:Y:S01]  /*6a30*/  FMUL.FTZ R9, R189, R9 ;  /* 0x00000009bd097220 */ /* 0x000fe20000410000 */
[----:B------:R-:W-:Y:S01]  /*6a40*/  FADD.FTZ R15, -R3, R15 ;  /* 0x0000000f030f7221 */ /* 0x000fe20000010100 */
[----:B------:R-:W-:Y:S01]  /*6a50*/  FMUL.FTZ R8, R198, R8 ;  /* 0x00000008c6087220 */ /* 0x000fe20000410000 */
[----:B------:R-:W-:Y:S01]  /*6a60*/  FMUL.FTZ R7, R197, R7 ;  /* 0x00000007c5077220 */ /* 0x000fe20000410000 */
[----:B------:R-:W-:Y:S01]  /*6a70*/  FMUL.FTZ R10, R200, R10 ;  /* 0x0000000ac80a7220 */ /* 0x000fe20000410000 */
[----:B------:R-:W-:Y:S01]  /*6a80*/  FADD.FTZ R14, -R3, R14 ;  /* 0x0000000e030e7221 */ /* 0x000fe20000010100 */
[----:B------:R-:W-:Y:S01]  /*6a90*/  F2FP.BF16.F32.PACK_AB R9, R9, R4 ;  /* 0x000000040909723e */ /* 0x000fe200000010ff */
[----:B------:R-:W-:Y:S01]  /*6aa0*/  FMUL.FTZ R4, R195, R15 ;  /* 0x0000000fc3047220 */ /* 0x000fe20000410000 */
[----:B------:R-:W-:Y:S01]  /*6ab0*/  FMUL.FTZ R6, R194, R12 ;  /* 0x0000000cc2067220 */ /* 0x000fe20000410000 */
[----:B------:R-:W-:Y:S01]  /*6ac0*/  FMUL.FTZ R14, R196, R14 ;  /* 0x0000000ec40e7220 */ /* 0x000fe20000410000 */
[----:B------:R-:W-:Y:S01]  /*6ad0*/  FMUL.FTZ R12, R193, R13 ;  /* 0x0000000dc10c7220 */ /* 0x000fe20000410000 */
[C---:B------:R-:W-:Y:S01]  /*6ae0*/  FADD.FTZ R26, -R3.reuse, R26 ;  /* 0x0000001a031a7221 */ /* 0x040fe20000010100 */
[----:B-1----:R-:W-:Y:S01]  /*6af0*/  F2FP.BF16.F32.PACK_AB R5, R164, R178 ;  /* 0x000000b2a405723e */ /* 0x002fe200000010ff */
[----:B------:R-:W-:Y:S01]  /*6b00*/  FADD.FTZ R31, -R3, R31 ;  /* 0x0000001f031f7221 */ /* 0x000fe20000010100 */
[----:B------:R-:W-:Y:S01]  /*6b10*/  F2FP.BF16.F32.PACK_AB R4, R4, R14 ;  /* 0x0000000e0404723e */ /* 0x000fe200000010ff */
[----:B------:R-:W-:Y:S01]  /*6b20*/  FMUL.FTZ R26, R191, R26 ;  /* 0x0000001abf1a7220 */ /* 0x000fe20000410000 */
[----:B------:R-:W-:Y:S01]  /*6b30*/  F2FP.BF16.F32.PACK_AB R12, R12, R6 ;  /* 0x000000060c0c723e */ /* 0x000fe200000010ff */
[----:B------:R1:W-:Y:S01]  /*6b40*/  STS [R180+0x1c400], R5 ;  /* 0x01c40005b4007388 */ /* 0x0003e20000000800 */
[----:B------:R-:W-:Y:S01]  /*6b50*/  FADD.FTZ R6, -R3, R27 ;  /* 0x0000001b03067221 */ /* 0x000fe20000010100 */
[----:B------:R-:W-:Y:S01]  /*6b60*/  F2FP.BF16.F32.PACK_AB R17, R19, R32 ;  /* 0x000000201311723e */ /* 0x000fe200000010ff */
[----:B------:R-:W-:Y:S02]  /*6b70*/  FADD.FTZ R30, -R3, R30 ;  /* 0x0000001e031e7221 */ /* 0x000fe40000010100 */
[----:B------:R2:W-:Y:S01]  /*6b80*/  STS [R182+0x1c400], R2 ;  /* 0x01c40002b6007388 */ /* 0x0005e20000000800 */
[----:B------:R-:W-:Y:S01]  /*6b90*/  FMUL.FTZ R6, R190, R6 ;  /* 0x00000006be067220 */ /* 0x000fe20000410000 */
[----:B------:R-:W-:Y:S01]  /*6ba0*/  F2FP.BF16.F32.PACK_AB R16, R33, R34 ;  /* 0x000000222110723e */ /* 0x000fe200000010ff */
[----:B------:R-:W-:Y:S02]  /*6bb0*/  FMUL.FTZ R28, R188, R28 ;  /* 0x0000001cbc1c7220 */ /* 0x000fe40000410000 */
[----:B------:R-:W-:Y:S01]  /*6bc0*/  STS [R182+0x1c000], R20 ;  /* 0x01c00014b6007388 */ /* 0x000fe20000000800 */
[----:B------:R-:W-:Y:S01]  /*6bd0*/  FMUL.FTZ R30, R186, R30 ;  /* 0x0000001eba1e7220 */ /* 0x000fe20000410000 */
[----:B------:R-:W-:Y:S01]  /*6be0*/  F2FP.BF16.F32.PACK_AB R6, R6, R26 ;  /* 0x0000001a0606723e */ /* 0x000fe200000010ff */
[----:B------:R-:W-:Y:S01]  /*6bf0*/  IMAD R235, R240, UR8, RZ ;  /* 0x00000008f0eb7c24 */ /* 0x000fe2000f8e02ff */
[----:B------:R-:W-:Y:S01]  /*6c00*/  SHF.L.U32 R220, R218, 0x5, RZ ;  /* 0x00000005dadc7819 */ /* 0x000fe200000006ff */
[----:B-1----:R-:W-:Y:S01]  /*6c10*/  FMUL.FTZ R5, R199, R11 ;  /* 0x0000000bc7057220 */ /* 0x002fe20000410000 */
[----:B--2---:R-:W-:Y:S01]  /*6c20*/  F2FP.BF16.F32.PACK_AB R2, R7, R8 ;  /* 0x000000080702723e */ /* 0x004fe200000010ff */
[----:B------:R-:W-:Y:S03]  /*6c30*/  FMUL.FTZ R8, R187, R29 ;  /* 0x0000001dbb087220 */ /* 0x000fe60000410000 */
[----:B------:R-:W-:Y:S01]  /*6c40*/  F2FP.BF16.F32.PACK_AB R5, R5, R10 ;  /* 0x0000000a0505723e */ /* 0x000fe200000010ff */
[----:B------:R-:W-:Y:S01]  /*6c50*/  FMUL.FTZ R7, R185, R31 ;  /* 0x0000001fb9077220 */ /* 0x000fe20000410000 */
[----:B------:R-:W-:Y:S01]  /*6c60*/  MOV R10, 0x10 ;  /* 0x00000010000a7802 */ /* 0x000fe20000000f00 */
[----:B------:R1:W-:Y:S01]  /*6c70*/  STS [R180+0x1d000], R2 ;  /* 0x01d00002b4007388 */ /* 0x0003e20000000800 */
[----:B------:R-:W-:Y:S02]  /*6c80*/  F2FP.BF16.F32.PACK_AB R8, R8, R28 ;  /* 0x0000001c0808723e */ /* 0x000fe400000010ff */
[----:B------:R-:W-:Y:S02]  /*6c90*/  F2FP.BF16.F32.PACK_AB R7, R7, R30 ;  /* 0x0000001e0707723e */ /* 0x000fe400000010ff */
[----:B------:R2:W-:Y:S05]  /*6ca0*/  STS [R180+0x1d400], R5 ;  /* 0x01d40005b4007388 */ /* 0x0005ea0000000800 */
[----:B------:R3:W-:Y:S05]  /*6cb0*/  STS [R182+0x1d400], R4 ;  /* 0x01d40004b6007388 */ /* 0x0007ea0000000800 */
[----:B------:R-:W-:Y:S05]  /*6cc0*/  STS [R182+0x1d000], R12 ;  /* 0x01d0000cb6007388 */ /* 0x000fea0000000800 */
[----:B------:R-:W-:Y:S05]  /*6cd0*/  STS [R181+-0x4000], R21 ;  /* 0xffc00015b5007388 */ /* 0x000fea0000000800 */
[----:B------:R-:W-:Y:S01]  /*6ce0*/  STS [R181+-0x3c00], R17 ;  /* 0xffc40011b5007388 */ /* 0x000fe20000000800 */
[--C-:B-1----:R-:W-:Y:S02]  /*6cf0*/  SHF.R.U32.HI R2, RZ, 0x1, R218.reuse ;  /* 0x00000001ff027819 */ /* 0x102fe400000116da */
[----:B--2---:R-:W-:Y:S02]  /*6d00*/  SEL R5, R10, 0xfffffff0, !P0 ;  /* 0xfffffff00a057807 */ /* 0x004fe40004000000 */
[----:B------:R-:W-:Y:S02]  /*6d10*/  LOP3.LUT R3, R2, 0x30, RZ, 0xc0, !PT ;  /* 0x0000003002037812 */ /* 0x000fe400078ec0ff */
[----:B---3--:R-:W-:Y:S02]  /*6d20*/  IADD3 R4, PT, PT, R5, R181, RZ ;  /* 0x000000b505047210 */ /* 0x008fe40007ffe0ff */
[----:B------:R-:W-:Y:S02]  /*6d30*/  LOP3.LUT R3, R3, 0x8, R218, 0xf8, !PT ;  /* 0x0000000803037812 */ /* 0x000fe400078ef8da */
[--C-:B------:R-:W-:Y:S01]  /*6d40*/  LOP3.LUT R180, R0, 0x200, R184.reuse, 0xf8, !PT ;  /* 0x0000020000b47812 */ /* 0x100fe200078ef8b8 */
[----:B------:R-:W-:Y:S01]  /*6d50*/  STS [R4+-0x4000], R18 ;  /* 0xffc0001204007388 */ /* 0x000fe20000000800 */
[----:B------:R-:W-:Y:S02]  /*6d60*/  LOP3.LUT R3, R3, 0x1c0, R184, 0xf8, !PT ;  /* 0x000001c003037812 */ /* 0x000fe400078ef8b8 */
[----:B------:R-:W-:Y:S02]  /*6d70*/  LEA R180, R180, UR4, 0x1 ;  /* 0x00000004b4b47c11 */ /* 0x000fe4000f8e08ff */
[----:B------:R1:W-:Y:S01]  /*6d80*/  STS [R4+-0x3c00], R16 ;  /* 0xffc4001004007388 */ /* 0x0003e20000000800 */
[----:B------:R-:W-:Y:S02]  /*6d90*/  LOP3.LUT R3, R3, 0x38, R217, 0x78, !PT ;  /* 0x0000003803037812 */ /* 0x000fe400078e78d9 */
[C---:B------:R-:W-:Y:S02]  /*6da0*/  IADD3 R0, PT, PT, R180.reuse, 0x8040, RZ ;  /* 0x00008040b4007810 */ /* 0x040fe40007ffe0ff */
[----:B------:R-:W-:Y:S01]  /*6db0*/  STS [R181+-0x3000], R9 ;  /* 0xffd00009b5007388 */ /* 0x000fe20000000800 */
[----:B------:R-:W-:Y:S04]  /*6dc0*/  LOP3.LUT R3, R3, 0x200, R220, 0xf8, !PT ;  /* 0x0000020003037812 */ /* 0x000fe800078ef8dc */
[----:B------:R-:W-:Y:S01]  /*6dd0*/  STS [R181+-0x2c00], R6 ;  /* 0xffd40006b5007388 */ /* 0x000fe20000000800 */
[----:B------:R-:W-:Y:S04]  /*6de0*/  LEA R3, R3, UR4, 0x1 ;  /* 0x0000000403037c11 */ /* 0x000fe8000f8e08ff */
        /* <DEDUP_REMOVED lines=114> */
[----:B------:R-:W-:Y:S01]  /*7510*/  @!P5 IMAD.MOV.U32 R9, RZ, RZ, R241 ;  /* 0x000000ffff09d224 */ /* 0x000fe200078e00f1 */
        /* <DEDUP_REMOVED lines=27> */
.L_x_621:
[----:B------:R-:W-:Y:S01]  /*76d0*/  PLOP3.LUT P5, PT, PT, PT, UP2, 0x80, 0x8 ;  /* 0x000000000008781c */ /* 0x000fe20003faf028 */
[----:B------:R-:W-:Y:S01]  /*76e0*/  LDSM.16.M88.4 R32, [R204+0x1c000] ;  /* 0x01c00000cc20783b */ /* 0x000fe20000000200 */
[----:B-1----:R-:W-:Y:S01]  /*76f0*/  IMAD.MOV.U32 R4, RZ, RZ, 0x4 ;  /* 0x00000004ff047424 */ /* 0x002fe200078e00ff */
[----:B------:R-:W-:Y:S01]  /*7700*/  @UP2 UIADD3 UR14, UP0, UPT, UR56, -0x100, URZ ;  /* 0xffffff00380e2890 */ /* 0x000fe2000ff1e0ff */
[----:B------:R-:W-:Y:S01]  /*7710*/  VIADD R24, R204, 0x8000 ;  /* 0x00008000cc187836 */ /* 0x000fe20000000000 */
[----:B------:R-:W-:Y:S01]  /*7720*/  ULOP3.LUT UR11, UR44, 0x1, URZ, 0xc0, !UPT ;  /* 0x000000012c0b7892 */ /* 0x000fe2000f8ec0ff */
[----:B------:R-:W-:Y:S01]  /*7730*/  LDSM.16.M88.4 R28, [R204+0x1d000] ;  /* 0x01d00000cc1c783b */ /* 0x000fe20000000200 */
[----:B------:R-:W-:Y:S01]  /*7740*/  IMAD.U32 R224, RZ, RZ, UR45 ;  /* 0x0000002dffe07e24 */ /* 0x000fe2000f8e00ff */
[----:B------:R-:W-:Y:S01]  /*7750*/  @UP2 UIADD3.X UR13, UPT, UPT, UR57, -0x1, URZ, UP0, !UPT ;  /* 0xffffffff390d2890 */ /* 0x000fe200087fe4ff */
[----:B------:R-:W-:Y:S01]  /*7760*/  VIADD R230, R230, 0xffffffc0 ;  /* 0xffffffc0e6e67836 */ /* 0x000fe20000000000 */
[----:B------:R-:W-:Y:S01]  /*7770*/  @UP2 UIADD3 UR52, UP0, UPT, UR52, -0x100, URZ ;  /* 0xffffff0034342890 */ /* 0x000fe2000ff1e0ff */
[----:B------:R-:W-:Y:S01]  /*7780*/  LDSM.16.M88.4 R168, [R206+0x1c000] ;  /* 0x01c00000cea8783b */ /* 0x000fe20000000200 */
[----:B------:R-:W-:Y:S02]  /*7790*/  LEA R224, P1, R224, R236, 0x2 ;  /* 0x000000ece0e07211 */ /* 0x000fe400078210ff */
[----:B------:R-:W-:Y:S01]  /*77a0*/  @P5 SHF.R.U32.HI R0, RZ, 0x2, R218 ;  /* 0x00000002ff005819 */ /* 0x000fe200000116da */
[----:B------:R-:W-:Y:S01]  /*77b0*/  @UP2 UIADD3.X UR17, UPT, UPT, UR17, -0x1, URZ, UP0, !UPT ;  /* 0xffffffff11112890 */ /* 0x000fe200087fe4ff */
[----:B------:R-:W-:Y:S01]  /*77c0*/  @P5 LOP3.LUT R2, R2, 0x10, RZ, 0xc0, !PT ;  /* 0x0000001002025812 */ /* 0x000fe200078ec0ff */
[----:B------:R-:W-:Y:S01]  /*77d0*/  LDSM.16.M88.4 R176, [R206+0x1d000] ;  /* 0x01d00000ceb0783b */ /* 0x000fe20000000200 */
[----:B------:R-:W-:Y:S02]  /*77e0*/  UISETP.NE.U32.AND UP0, UPT, UR11, 0x1, UPT ;  /* 0x000000010b00788c */ /* 0x000fe4000bf05070 */
[----:B------:R-:W-:Y:S01]  /*77f0*/  @P5 LOP3.LUT R243, R2, 0x7, R0, 0xf8, !PT ;  /* 0x0000000702f35812 */ /* 0x000fe200078ef800 */
[----:B------:R-:W-:Y:S01]  /*7800*/  VIADD R2, R204, 0x8040 ;  /* 0x00008040cc027836 */ /* 0x000fe20000000000 */
[----:B------:R-:W-:Y:S01]  /*7810*/  LOP3.LUT R0, R215, 0x1c0, R184, 0xf8, !PT ;  /* 0x000001c0d7007812 */ /* 0x000fe200078ef8b8 */
[----:B------:R-:W-:Y:S01]  /*7820*/  @P0 VIADD R2, R24, 0xffffffc0 ;  /* 0xffffffc018020836 */ /* 0x000fe20000000000 */
[----:B------:R-:W-:Y:S01]  /*7830*/  PLOP3.LUT P2, PT, PT, PT, UP0, 0x80, 0x8 ;  /* 0x000000000008781c */ /* 0x000fe20003f4f008 */
[----:B------:R-:W-:Y:S01]  /*7840*/  @P5 IMAD.WIDE.U32 R232, R243, R4, UR56 ;  /* 0x00000038f3e85e25 */ /* 0x000fe2000f8e0004 */
[----:B------:R-:W-:Y:S01]  /*7850*/  LOP3.LUT R0, R0, 0x38, R217, 0x78, !PT ;  /* 0x0000003800007812 */ /* 0x000fe200078e78d9 */
[----:B------:R-:W-:Y:S01]  /*7860*/  UISETP.GT.AND UP0, UPT, UR44, URZ, UPT ;  /* 0x000000ff2c00728c */ /* 0x000fe2000bf04270 */
[----:B------:R-:W-:Y:S01]  /*7870*/  LDSM.16.M88.4 R192, [R2+0x15000] ;  /* 0x0150000002c0783b */ /* 0x000fe20000000200 */
[----:B------:R-:W-:Y:S01]  /*7880*/  IMAD.IADD R205, R207, 0x1, R2 ;  /* 0x00000001cfcd7824 */ /* 0x000fe200078e0202 */
[----:B------:R-:W-:Y:S01]  /*7890*/  LOP3.LUT R0, R0, 0x200, R184, 0xf8, !PT ;  /* 0x0000020000007812 */ /* 0x000fe200078ef8b8 */
[----:B------:R-:W-:Y:S02]  /*78a0*/  UIADD3 UR11, UPT, UPT, UR44, -0x1, URZ ;  /* 0xffffffff2c0b7890 */ /* 0x000fe4000fffe0ff */
[----:B------:R-:W-:Y:S01]  /*78b0*/  LDSM.16.M88.4 R184, [R2+0x14000] ;  /* 0x0140000002b8783b */ /* 0x000fe20000000200 */
[----:B------:R-:W-:Y:S01]  /*78c0*/  LEA R0, R0, UR4, 0x1 ;  /* 0x0000000400007c11 */ /* 0x000fe2000f8e08ff */
[----:B------:R-:W-:Y:S01]  /*78d0*/  @UP2 UMOV UR56, UR14 ;  /* 0x0000000e00382c82 */ /* 0x000fe20008000000 */
[----:B------:R-:W-:Y:S02]  /*78e0*/  @UP2 UMOV UR57, UR13 ;  /* 0x0000000d00392c82 */ /* 0x000fe40008000000 */
[----:B------:R-:W-:Y:S01]  /*78f0*/  LDSM.16.M88.4 R200, [R205+0x15000] ;  /* 0x01500000cdc8783b */ /* 0x000fe20000000200 */
[----:B------:R-:W-:Y:S04]  /*7900*/  UMOV UR44, UR11 ;  /* 0x0000000b002c7c82 */ /* 0x000fe80008000000 */
[----:B------:R-:W1:Y:S05]  /*7910*/  LDSM.16.MT88.4 R16, [R0+0xc000] ;  /* 0x00c000000010783b */ /* 0x000e6a0000004200 */
[----:B------:R-:W2:Y:S05]  /*7920*/  LDSM.16.MT88.4 R164, [R0+0x10000] ;  /* 0x0100000000a4783b */ /* 0x000eaa0000004200 */
[----:B------:R-:W3:Y:S05]  /*7930*/  LDSM.16.MT88.4 R172, [R0+0xc800] ;  /* 0x00c8000000ac783b */ /* 0x000eea0000004200 */
[----:B------:R-:W4:Y:S05]  /*7940*/  LDSM.16.MT88.4 R180, [R0+0x10800] ;  /* 0x0108000000b4783b */ /* 0x000f2a0000004200 */
[----:B------:R-:W4:Y:S05]  /*7950*/  LDSM.16.MT88.4 R188, [R0+0xd000] ;  /* 0x00d0000000bc783b */ /* 0x000f2a0000004200 */
[----:B------:R-:W4:Y:S05]  /*7960*/  LDSM.16.MT88.4 R196, [R0+0x11000] ;  /* 0x0110000000c4783b */ /* 0x000f2a0000004200 */
[----:B------:R2:W5:Y:S05]  /*7970*/  @P5 LDG.E R247, desc[UR36][R232.64+-0x100] ;  /* 0xffff0024e8f75981 */ /* 0x00056a000c1e1900 */
[----:B------:R2:W5:Y:S05]  /*7980*/  @P5 LDG.E R246, desc[UR36][R232.64+-0xe0] ;  /* 0xffff2024e8f65981 */ /* 0x00056a000c1e1900 */
[----:B------:R2:W5:Y:S01]  /*7990*/  @P5 LDG.E R245, desc[UR36][R232.64+-0x80] ;  /* 0xffff8024e8f55981 */ /* 0x000562000c1e1900 */
[-C--:B-1----:R-:W-:Y:S04]  /*79a0*/  HMMA.16816.F32.BF16 R4, R32, R16.reuse, RZ ;  /* 0x000000102004723c */ /* 0x082fe800000418ff */
[----:B------:R1:W5:Y:S04]  /*79b0*/  @P5 LDG.E R244, desc[UR36][R232.64+-0x60] ;  /* 0xffffa024e8f45981 */ /* 0x000368000c1e1900 */
[C---:B------:R-:W-:Y:S08]  /*79c0*/  HMMA.16816.F32.BF16 R8, R28.reuse, R16, RZ ;  /* 0x000000101c08723c */ /* 0x040ff000000418ff */
[-C--:B------:R-:W-:Y:S08]  /*79d0*/  HMMA.16816.F32.BF16 R12, R28, R18.reuse, RZ ;  /* 0x000000121c0c723c */ /* 0x080ff000000418ff */
[C---:B------:R-:W-:Y:S08]  /*79e0*/  HMMA.16816.F32.BF16 R16, R32.reuse, R18, RZ ;  /* 0x000000122010723c */ /* 0x040ff000000418ff */
[-C--:B--2---:R-:W-:Y:S08]  /*79f0*/  HMMA.16816.F32.BF16 R20, R32, R164.reuse, RZ ;  /* 0x000000a42014723c */ /* 0x084ff000000418ff */
[C---:B------:R-:W-:Y:S08]  /*7a00*/  HMMA.16816.F32.BF16 R24, R28.reuse, R164, RZ ;  /* 0x000000a41c18723c */ /* 0x040ff000000418ff */
[-C--:B------:R-:W-:Y:S08]  /*7a10*/  HMMA.16816.F32.BF16 R28, R28, R166.reuse, RZ ;  /* 0x000000a61c1c723c */ /* 0x080ff000000418ff */
[----:B------:R-:W-:Y:S01]  /*7a20*/  HMMA.16816.F32.BF16 R32, R32, R166, RZ ;  /* 0x000000a62020723c */ /* 0x000fe200000418ff */
[----:B------:R-:W-:Y:S07]  /*7a30*/  LDSM.16.M88.4 R164, [R205+0x14000] ;  /* 0x01400000cda4783b */ /* 0x000fee0000000200 */
[-C--:B---3--:R-:W-:Y:S08]  /*7a40*/  HMMA.16816.F32.BF16 R4, R168, R172.reuse, R4 ;  /* 0x000000aca804723c */ /* 0x088ff00000041804 */
[C---:B------:R-:W-:Y:S08]  /*7a50*/  HMMA.16816.F32.BF16 R8, R176.reuse, R172, R8 ;  /* 0x000000acb008723c */ /* 0x040ff00000041808 */
[-C--:B------:R-:W-:Y:S08]  /*7a60*/  HMMA.16816.F32.BF16 R12, R176, R174.reuse, R12 ;  /* 0x000000aeb00c723c */ /* 0x080ff0000004180c */
[C---:B------:R-:W-:Y:S01]  /*7a70*/  HMMA.16816.F32.BF16 R16, R168.reuse, R174, R16 ;  /* 0x000000aea810723c */ /* 0x040fe20000041810 */
[----:B------:R-:W2:Y:S07]  /*7a80*/  LDSM.16.MT88.4 R172, [R0+0xd800] ;  /* 0x00d8000000ac783b */ /* 0x000eae0000004200 */
[-C--:B----4-:R-:W-:Y:S08]  /*7a90*/  HMMA.16816.F32.BF16 R20, R168, R180.reuse, R20 ;  /* 0x000000b4a814723c */ /* 0x090ff00000041814 */
[C---:B------:R-:W-:Y:S08]  /*7aa0*/  HMMA.16816.F32.BF16 R24, R176.reuse, R180, R24 ;  /* 0x000000b4b018723c */ /* 0x040ff00000041818 */
[-C--:B------:R-:W-:Y:S01]  /*7ab0*/  HMMA.16816.F32.BF16 R28, R176, R182.reuse, R28 ;  /* 0x000000b6b01c723c */ /* 0x080fe2000004181c */
[----:B------:R-:W-:Y:S07]  /*7ac0*/  LDSM.16.M88.4 R176, [R204+0x1e000] ;  /* 0x01e00000ccb0783b */ /* 0x000fee0000000200 */
[----:B------:R-:W-:Y:S01]  /*7ad0*/  HMMA.16816.F32.BF16 R32, R168, R182, R32 ;  /* 0x000000b6a820723c */ /* 0x000fe20000041820 */
[----:B------:R-:W3:Y:S05]  /*7ae0*/  LDSM.16.MT88.4 R168, [R0+0x11800] ;  /* 0x0118000000a8783b */ /* 0x000eea0000004200 */
[----:B------:R-:W4:Y:S02]  /*7af0*/  LDSM.16.MT88.4 R180, [R0+0xe000] ;  /* 0x00e0000000b4783b */ /* 0x000f240000004200 */
        /* <DEDUP_REMOVED lines=8> */
[----:B------:R-:W-:Y:S07]  /*7b80*/  LDSM.16.M88.4 R192, [R206+0x1e000] ;  /* 0x01e00000cec0783b */ /* 0x000fee0000000200 */
[----:B------:R-:W-:Y:S01]  /*7b90*/  HMMA.16816.F32.BF16 R32, R184, R198, R32 ;  /* 0x000000c6b820723c */ /* 0x000fe20000041820 */
[----:B------:R-:W1:Y:S05]  /*7ba0*/  LDSM.16.M88.4 R184, [R204+0x1f000] ;  /* 0x01f00000ccb8783b */ /* 0x000e6a0000000200 */
[----:B------:R-:W1:Y:S02]  /*7bb0*/  LDSM.16.MT88.4 R196, [R0+0xe800] ;  /* 0x00e8000000c4783b */ /* 0x000e640000004200 */
[-C--:B--2---:R-:W-:Y:S08]  /*7bc0*/  HMMA.16816.F32.BF16 R4, R164, R172.reuse, R4 ;  /* 0x000000aca404723c */ /* 0x084ff00000041804 */
[C---:B------:R-:W-:Y:S08]  /*7bd0*/  HMMA.16816.F32.BF16 R8, R200.reuse, R172, R8 ;  /* 0x000000acc808723c */ /* 0x040ff00000041808 */
[-C--:B------:R-:W-:Y:S08]  /*7be0*/  HMMA.16816.F32.BF16 R12, R200, R174.reuse, R12 ;  /* 0x000000aec80c723c */ /* 0x080ff0000004180c */
[C---:B------:R-:W-:Y:S01]  /*7bf0*/  HMMA.16816.F32.BF16 R16, R164.reuse, R174, R16 ;  /* 0x000000aea410723c */ /* 0x040fe20000041810 */
[----:B------:R-:W2:Y:S07]  /*7c00*/  LDSM.16.M88.4 R172, [R206+0x1f000] ;  /* 0x01f00000ceac783b */ /* 0x000eae0000000200 */
[-C--:B---3--:R-:W-:Y:S08]  /*7c10*/  HMMA.16816.F32.BF16 R20, R164, R168.reuse, R20 ;  /* 0x000000a8a414723c */ /* 0x088ff00000041814 */
[C---:B------:R-:W-:Y:S01]  /*7c20*/  HMMA.16816.F32.BF16 R24, R200.reuse, R168, R24 ;  /* 0x000000a8c818723c */ /* 0x040fe20000041818 */
[----:B------:R-:W-:Y:S05]  /*7c30*/  IMAD.U32 R168, RZ, RZ, UR45 ;  /* 0x0000002dffa87e24 */ /* 0x000fea000f8e00ff */
[----:B------:R-:W-:Y:S02]  /*7c40*/  LEA.HI.X.SX32 R225, R168, R237, 0x2, P1 ;  /* 0x000000eda8e17211 */ /* 0x000fe400008f16ff */
[-C--:B------:R-:W-:Y:S03]  /*7c50*/  HMMA.16816.F32.BF16 R28, R200, R170.reuse, R28 ;  /* 0x000000aac81c723c */ /* 0x080fe6000004181c */
[C---:B------:R-:W-:Y:S04]  /*7c60*/  LEA R222, P1, R235.reuse, R224, 0x5 ;  /* 0x000000e0ebde7211 */ /* 0x040fe800078228ff */
[C---:B------:R-:W-:Y:S01]  /*7c70*/  LEA.HI.X.SX32 R223, R235.reuse, R225, 0x5, P1 ;  /* 0x000000e1ebdf7211 */ /* 0x040fe200008f2eff */
[----:B------:R-:W-:Y:S01]  /*7c80*/  HMMA.16816.F32.BF16 R32, R164, R170, R32 ;  /* 0x000000aaa420723c */ /* 0x000fe20000041820 */
[----:B------:R-:W3:Y:S03]  /*7c90*/  LDSM.16.MT88.4 R164, [R0+0x12800] ;  /* 0x0128000000a4783b */ /* 0x000ee60000004200 */
[C---:B------:R-:W-:Y:S02]  /*7ca0*/  LEA R202, P1, R235.reuse, R222, 0x5 ;  /* 0x000000deebca7211 */ /* 0x040fe400078228ff */
[----:B------:R-:W-:Y:S02]  /*7cb0*/  LDSM.16.M88.4 R168, [R2+0x16000] ;  /* 0x0160000002a8783b */ /* 0x000fe40000000200 */
[-C--:B----4-:R-:W-:Y:S05]  /*7cc0*/  HMMA.16816.F32.BF16 R4, R176, R180.reuse, R4 ;  /* 0x000000b4b004723c */ /* 0x090fea0000041804 */
[C---:B------:R-:W-:Y:S02]  /*7cd0*/  LEA.HI.X.SX32 R203, R235.reuse, R223, 0x5, P1 ;  /* 0x000000dfebcb7211 */ /* 0x040fe400008f2eff */
[C---:B------:R-:W-:Y:S01]  /*7ce0*/  LEA R200, P1, R235.reuse, R202, 0x5 ;  /* 0x000000caebc87211 */ /* 0x040fe200078228ff */
[C---:B-1----:R-:W-:Y:S04]  /*7cf0*/  HMMA.16816.F32.BF16 R8, R184.reuse, R180, R8 ;  /* 0x000000b4b808723c */ /* 0x042fe80000041808 */
[C---:B------:R-:W-:Y:S04]  /*7d00*/  LEA.HI.X.SX32 R201, R235.reuse, R203, 0x5, P1 ;  /* 0x000000cbebc97211 */ /* 0x040fe800008f2eff */
        /* <DEDUP_REMOVED lines=8> */
[----:B------:R-:W1:Y:S07]  /*7d90*/  LDSM.16.MT88.4 R176, [R0+0xf000] ;  /* 0x00f0000000b0783b */ /* 0x000e6e0000004200 */
[-C--:B------:R-:W-:Y:S08]  /*7da0*/  HMMA.16816.F32.BF16 R4, R192, R196.reuse, R4 ;  /* 0x000000c4c004723c */ /* 0x080ff00000041804 */
[C---:B--2---:R-:W-:Y:S08]  /*7db0*/  HMMA.16816.F32.BF16 R8, R172.reuse, R196, R8 ;  /* 0x000000c4ac08723c */ /* 0x044ff00000041808 */
[-C--:B------:R-:W-:Y:S08]  /*7dc0*/  HMMA.16816.F32.BF16 R12, R172, R198.reuse, R12 ;  /* 0x000000c6ac0c723c */ /* 0x080ff0000004180c */
[C---:B------:R-:W-:Y:S04]  /*7dd0*/  HMMA.16816.F32.BF16 R16, R192.reuse, R198, R16 ;  /* 0x000000c6c010723c */ /* 0x040fe80000041810 */
[C---:B------:R-:W-:Y:S04]  /*7de0*/  LEA R198, P1, R235.reuse, R200, 0x5 ;  /* 0x000000c8ebc67211 */ /* 0x040fe800078228ff */
[-C--:B---3--:R-:W-:Y:S03]  /*7df0*/  HMMA.16816.F32.BF16 R20, R192, R164.reuse, R20 ;  /* 0x000000a4c014723c */ /* 0x088fe60000041814 */
[C---:B------:R-:W-:Y:S02]  /*7e00*/  LEA.HI.X.SX32 R199, R235.reuse, R201, 0x5, P1 ;  /* 0x000000c9ebc77211 */ /* 0x040fe400008f2eff */
[C---:B------:R-:W-:Y:S03]  /*7e10*/  LEA R196, P1, R235.reuse, R198, 0x5 ;  /* 0x000000c6ebc47211 */ /* 0x040fe600078228ff */
[C---:B------:R-:W-:Y:S04]  /*7e20*/  HMMA.16816.F32.BF16 R24, R172.reuse, R164, R24 ;  /* 0x000000a4ac18723c */ /* 0x040fe80000041818 */
[C---:B------:R-:W-:Y:S02]  /*7e30*/  LEA.HI.X.SX32 R197, R235.reuse, R199, 0x5, P1 ;  /* 0x000000c7ebc57211 */ /* 0x040fe400008f2eff */
[C---:B------:R-:W-:Y:S02]  /*7e40*/  LEA R226, P1, R235.reuse, R196, 0x5 ;  /* 0x000000c4ebe27211 */ /* 0x040fe400078228ff */
[-C--:B------:R-:W-:Y:S01]  /*7e50*/  HMMA.16816.F32.BF16 R28, R172, R166.reuse, R28 ;  /* 0x000000a6ac1c723c */ /* 0x080fe2000004181c */
[----:B------:R-:W-:Y:S02]  /*7e60*/  LDSM.16.MT88.4 R172, [R0+0xf800] ;  /* 0x00f8000000ac783b */ /* 0x000fe40000004200 */
[C---:B------:R-:W-:Y:S05]  /*7e70*/  LEA.HI.X.SX32 R227, R235.reuse, R197, 0x5, P1 ;  /* 0x000000c5ebe37211 */ /* 0x040fea00008f2eff */
[----:B------:R-:W-:Y:S01]  /*7e80*/  HMMA.16816.F32.BF16 R32, R192, R166, R32 ;  /* 0x000000a6c020723c */ /* 0x000fe20000041820 */
[----:B------:R-:W2:Y:S03]  /*7e90*/  LDSM.16.M88.4 R164, [R205+0x16000] ;  /* 0x01600000cda4783b */ /* 0x000ea60000000200 */
        /* <DEDUP_REMOVED lines=11> */
[C---:B------:R-:W-:Y:S04]  /*7f50*/  LEA.HI.X.SX32 R189, R235.reuse, R191, 0x5, P1 ;  /* 0x000000bfebbd7211 */ /* 0x040fe800008f2eff */
[-C--:B------:R-:W-:Y:S08]  /*7f60*/  HMMA.16816.F32.BF16 R20, R168, R184.reuse, R20 ;  /* 0x000000b8a814723c */ /* 0x080ff00000041814 */
[C---:B------:R-:W-:Y:S08]  /*7f70*/  HMMA.16816.F32.BF16 R24, R180.reuse, R184, R24 ;  /* 0x000000b8b418723c */ /* 0x040ff00000041818 */
[-C--:B------:R-:W-:Y:S08]  /*7f80*/  HMMA.16816.F32.BF16 R28, R180, R186.reuse, R28 ;  /* 0x000000bab41c723c */ /* 0x080ff0000004181c */
[----:B------:R-:W-:Y:S01]  /*7f90*/  HMMA.16816.F32.BF16 R32, R168, R186, R32 ;  /* 0x000000baa820723c */ /* 0x000fe20000041820 */
[----:B------:R3:W4:Y:S03]  /*7fa0*/  LDSM.16.MT88.4 R168, [R0+0x13800] ;  /* 0x0138000000a8783b */ /* 0x0007260000004200 */
[C---:B------:R-:W-:Y:S04]  /*7fb0*/  LEA R186, P1, R235.reuse, R188, 0x5 ;  /* 0x000000bcebba7211 */ /* 0x040fe800078228ff */
[-C--:B--2---:R-:W-:Y:S05]  /*7fc0*/  HMMA.16816.F32.BF16 R4, R164, R172.reuse, R4 ;  /* 0x000000aca404723c */ /* 0x084fea0000041804 */
[C---:B------:R-:W-:Y:S02]  /*7fd0*/  LEA.HI.X.SX32 R187, R235.reuse, R189, 0x5, P1 ;  /* 0x000000bdebbb7211 */ /* 0x040fe400008f2eff */
[C---:B------:R-:W-:Y:S01]  /*7fe0*/  LEA R184, P1, R235.reuse, R186, 0x5 ;  /* 0x000000baebb87211 */ /* 0x040fe200078228ff */
[C---:B-1----:R-:W-:Y:S04]  /*7ff0*/  HMMA.16816.F32.BF16 R8, R176.reuse, R172, R8 ;  /* 0x000000acb008723c */ /* 0x042fe80000041808 */
[C---:B------:R-:W-:Y:S02]  /*8000*/  LEA.HI.X.SX32 R185, R235.reuse, R187, 0x5, P1 ;  /* 0x000000bbebb97211 */ /* 0x040fe400008f2eff */
[C---:B------:R-:W-:Y:S02]  /*8010*/  LEA R194, P1, R235.reuse, R184, 0x5 ;  /* 0x000000b8ebc27211 */ /* 0x040fe400078228ff */
[-C--:B------:R-:W-:Y:S03]  /*8020*/  HMMA.16816.F32.BF16 R12, R176, R174.reuse, R12 ;  /* 0x000000aeb00c723c */ /* 0x080fe6000004180c */
[----:B------:R-:W-:Y:S01]  /*8030*/  REDG.E.ADD.F32.FTZ.RN.STRONG.GPU desc[UR36][R236.64], R4 ;  /* 0x00000004ec0079a6 */ /* 0x000fe2000c12f324 */
[C---:B------:R-:W-:Y:S01]  /*8040*/  LEA.HI.X.SX32 R195, R235.reuse, R185, 0x5, P1 ;  /* 0x000000b9ebc37211 */ /* 0x040fe200008f2eff */
[C---:B---3--:R-:W-:Y:S03]  /*8050*/  VIADD R0, R208.reuse, 0x40 ;  /* 0x00000040d0007836 */ /* 0x048fe60000000000 */
[----:B------:R-:W-:Y:S01]  /*8060*/  REDG.E.ADD.F32.FTZ.RN.STRONG.GPU desc[UR36][R224.64], R5 ;  /* 0x00000005e00079a6 */ /* 0x000fe2000c12f324 */
[C---:B------:R-:W-:Y:S04]  /*8070*/  HMMA.16816.F32.BF16 R16, R164.reuse, R174, R16 ;  /* 0x000000aea410723c */ /* 0x040fe80000041810 */
[----:B------:R1:W-:Y:S01]  /*8080*/  REDG.E.ADD.F32.FTZ.RN.STRONG.GPU desc[UR36][R222.64], R6 ;  /* 0x00000006de0079a6 */ /* 0x0003e2000c12f324 */
[C---:B------:R-:W-:Y:S04]  /*8090*/  IMAD.WIDE R204, R235.reuse, -0xc0, R194 ;  /* 0xffffff40ebcc7825 */ /* 0x040fe800078e02c2 */
[----:B------:R2:W-:Y:S01]  /*80a0*/  REDG.E.ADD.F32.FTZ.RN.STRONG.GPU desc[UR36][R202.64], R7 ;  /* 0x00000007ca0079a6 */ /* 0x0005e2000c12f324 */
[C---:B------:R-:W-:Y:S01]  /*80b0*/  @P0 VIADD R0, R208.reuse, 0xffffffc0 ;  /* 0xffffffc0d0000836 */ /* 0x040fe20000000000 */
[-C--:B----4-:R-:W-:Y:S03]  /*80c0*/  HMMA.16816.F32.BF16 R20, R164, R168.reuse, R20 ;  /* 0x000000a8a414723c */ /* 0x090fe60000041814 */
[----:B------:R3:W-:Y:S01]  /*80d0*/  REDG.E.ADD.F32.FTZ.RN.STRONG.GPU desc[UR36][R200.64], R8 ;  /* 0x00000008c80079a6 */ /* 0x0007e2000c12f324 */
[C---:B------:R-:W-:Y:S04]  /*80e0*/  LEA R182, P1, R235.reuse, R204, 0x5 ;  /* 0x000000ccebb67211 */ /* 0x040fe800078228ff */
        /* <DEDUP_REMOVED lines=372> */
.L_x_623:
[----:B------:R-:W2:Y:S01]  /*9830*/  LDCU.64 UR10, c[0x0][0x5c0] ;  /* 0x0000b800ff0a77ac */ /* 0x000ea20008000a00 */
[----:B------:R-:W-:-:S04]  /*9840*/  UIADD3 UR5, UPT, UPT, UR38, UR40, URZ ;  /* 0x0000002826057290 */ /* 0x000fc8000fffe0ff */
[----:B--2---:R-:W-:Y:S02]  /*9850*/  UIMAD.WIDE.U32 UR44, UR5, UR10, URZ ;  /* 0x0000000a052c72a5 */ /* 0x004fe4000f8e00ff */
[----:B------:R-:W-:-:S04]  /*9860*/  UIMAD UR5, UR5, UR11, URZ ;  /* 0x0000000b050572a4 */ /* 0x000fc8000f8e02ff */
[----:B------:R-:W-:-:S06]  /*9870*/  UIADD3 UR5, UPT, UPT, UR45, UR5, URZ ;  /* 0x000000052d057290 */ /* 0x000fcc000fffe0ff */
[----:B-1----:R-:W-:Y:S02]  /*9880*/  MOV R4, UR5 ;  /* 0x0000000500047c02 */ /* 0x002fe40008000f00 */
.L_x_624:
        /* <DEDUP_REMOVED lines=12> */
.L_x_625:
[----:B------:R-:W1:Y:S01]  /*9950*/  LDCU.64 UR8, c[0x0][0x5c8] ;  /* 0x0000b900ff0877ac */ /* 0x000e620008000a00 */
[----:B------:R-:W-:-:S04]  /*9960*/  UIADD3 UR5, UPT, UPT, UR38, UR40, URZ ;  /* 0x0000002826057290 */ /* 0x000fc8000fffe0ff */
[----:B-1----:R-:W-:Y:S02]  /*9970*/  UIMAD.WIDE.U32 UR16, UR5, UR8, URZ ;  /* 0x00000008051072a5 */ /* 0x002fe4000f8e00ff */
[----:B------:R-:W-:-:S04]  /*9980*/  UIMAD UR5, UR5, UR9, URZ ;  /* 0x00000009050572a4 */ /* 0x000fc8000f8e02ff */
[----:B------:R-:W-:-:S06]  /*9990*/  UIADD3 UR5, UPT, UPT, UR17, UR5, URZ ;  /* 0x0000000511057290 */ /* 0x000fcc000fffe0ff */
[----:B------:R-:W-:-:S07]  /*99a0*/  MOV R30, UR5 ;  /* 0x00000005001e7c02 */ /* 0x000fce0008000f00 */
.L_x_626:
        /* <DEDUP_REMOVED lines=55> */
.L_x_628:
[----:B------:R-:W-:Y:S05]  /*9d20*/  BSYNC.RECONVERGENT B0 ;  /* 0x0000000000007941 */ /* 0x000fea0003800200 */
.L_x_627:
        /* <DEDUP_REMOVED lines=16> */
.L_x_630:
[----:B------:R-:W-:Y:S05]  /*9e30*/  BSYNC.RECONVERGENT B0 ;  /* 0x0000000000007941 */ /* 0x000fea0003800200 */
.L_x_629:
        /* <DEDUP_REMOVED lines=25> */
.L_x_632:
[----:B------:R-:W-:Y:S05]  /*9fd0*/  BSYNC.RECONVERGENT B0 ;  /* 0x0000000000007941 */ /* 0x000fea0003800200 */
.L_x_631:
        /* <DEDUP_REMOVED lines=19> */
.L_x_634:
[----:B------:R-:W-:Y:S05]  /*a110*/  BSYNC.RECONVERGENT B0 ;  /* 0x0000000000007941 */ /* 0x000fea0003800200 */
.L_x_633:
        /* <DEDUP_REMOVED lines=22> */
.L_x_636:
[----:B------:R-:W-:Y:S05]  /*a280*/  BSYNC.RECONVERGENT B0 ;  /* 0x0000000000007941 */ /* 0x000fea0003800200 */
.L_x_635:
        /* <DEDUP_REMOVED lines=16> */
.L_x_638:
[----:B------:R-:W-:Y:S05]  /*a390*/  BSYNC.RECONVERGENT B0 ;  /* 0x0000000000007941 */ /* 0x000fea0003800200 */
.L_x_637:
        /* <DEDUP_REMOVED lines=16> */
.L_x_640:
[----:B------:R-:W-:Y:S05]  /*a4a0*/  BSYNC.RECONVERGENT B0 ;  /* 0x0000000000007941 */ /* 0x000fea0003800200 */
.L_x_639:
        /* <DEDUP_REMOVED lines=15> */
.L_x_591:
[----:B------:R-:W-:Y:S05]  /*a5a0*/  BSYNC.RECONVERGENT B1 ;  /* 0x0000000000017941 */ /* 0x000fea0003800200 */
.L_x_561:
        /* <DEDUP_REMOVED lines=11> */
.L_x_642:
        /* <DEDUP_REMOVED lines=10> */
.L_x_2422:


//--------------------- .text._ZN5flash44flash_bwd_dq_dk_dv_loop_seqk_parallel_kernelI23Flash_bwd_kernel_traitsILi128ELi64ELi128ELi8ELi2ELi4ELi2ELb0ELb0EN7cutlass10bfloat16_tE19Flash_kernel_traitsILi128ELi64ELi128ELi8ES3_EELb0ELb0ELb1ELb0ELb0ELb1ELb0EEEvNS_16Flash_bwd_paramsE --------------------------
	.section	.text._ZN5flash44flash_bwd_dq_dk_dv_loop_seqk_parallel_kernelI23Flash_bwd_kernel_traitsILi128ELi64ELi128ELi8ELi2ELi4ELi2ELb0ELb0EN7cutlass10bfloat16_tE19Flash_kernel_traitsILi128ELi64ELi128ELi8ES3_EELb0ELb0ELb1ELb0ELb0ELb1ELb0EEEvNS_16Flash_bwd_paramsE,"ax",@progbits
	.align	128
        .global         _ZN5flash44flash_bwd_dq_dk_dv_loop_seqk_parallel_kernelI23Flash_bwd_kernel_traitsILi128ELi64ELi128ELi8ELi2ELi4ELi2ELb0ELb0EN7cutlass10bfloat16_tE19Flash_kernel_traitsILi128ELi64ELi128ELi8ES3_EELb0ELb0ELb1ELb0ELb0ELb1ELb0EEEvNS_16Flash_bwd_paramsE
        .type           _ZN5flash44flash_bwd_dq_dk_dv_loop_seqk_parallel_kernelI23Flash_bwd_kernel_traitsILi128ELi64ELi128ELi8ELi2ELi4ELi2ELb0ELb0EN7cutlass10bfloat16_tE19Flash_kernel_traitsILi128ELi64ELi128ELi8ES3_EELb0ELb0ELb1ELb0ELb0ELb1ELb0EEEvNS_16Flash_bwd_paramsE,@function
        .size           _ZN5flash44flash_bwd_dq_dk_dv_loop_seqk_parallel_kernelI23Flash_bwd_kernel_traitsILi128ELi64ELi128ELi8ELi2ELi4ELi2ELb0ELb0EN7cutlass10bfloat16_tE19Flash_kernel_traitsILi128ELi64ELi128ELi8ES3_EELb0ELb0ELb1ELb0ELb0ELb1ELb0EEEvNS_16Flash_bwd_paramsE,(.L_x_2423 - _ZN5flash44flash_bwd_dq_dk_dv_loop_seqk_parallel_kernelI23Flash_bwd_kernel_traitsILi128ELi64ELi128ELi8ELi2ELi4ELi2ELb0ELb0EN7cutlass10bfloat16_tE19Flash_kernel_traitsILi128ELi64ELi128ELi8ES3_EELb0ELb0ELb1ELb0ELb0ELb1ELb0EEEvNS_16Flash_bwd_paramsE)
        .other          _ZN5flash44flash_bwd_dq_dk_dv_loop_seqk_parallel_kernelI23Flash_bwd_kernel_traitsILi128ELi64ELi128ELi8ELi2ELi4ELi2ELb0ELb0EN7cutlass10bfloat16_tE19Flash_kernel_traitsILi128ELi64ELi128ELi8ES3_EELb0ELb0ELb1ELb0ELb0ELb1ELb0EEEvNS_16Flash_bwd_paramsE,@"STO_CUDA_ENTRY STV_DEFAULT"
_ZN5flash44flash_bwd_dq_dk_dv_loop_seqk_parallel_kernelI23Flash_bwd_kernel_traitsILi128ELi64ELi128ELi8ELi2ELi4ELi2ELb0ELb0EN7cutlass10bfloat16_tE19Flash_kernel_traitsILi128ELi64ELi128ELi8ES3_EELb0ELb0ELb1ELb0ELb0ELb1ELb0EEEvNS_16Flash_bwd_paramsE:
.text._ZN5flash44flash_bwd_dq_dk_dv_loop_seqk_parallel_kernelI23Flash_bwd_kernel_traitsILi128ELi64ELi128ELi8ELi2ELi4ELi2ELb0ELb0EN7cutlass10bfloat16_tE19Flash_kernel_traitsILi128ELi64ELi128ELi8ES3_EELb0ELb0ELb1ELb0ELb0ELb1ELb0EEEvNS_16Flash_bwd_paramsE:
        /* <DEDUP_REMOVED lines=48> */
.L_x_697:
[----:B-----5:R-:W5:Y:S01]  /*0300*/  LDCU.64 UR8, c[0x0][0x478] ;  /* 0x00008f00ff0877ac */ /* 0x020f620008000a00 */
[----:B------:R-:W-:Y:S02]  /*0310*/  PLOP3.LUT P1, PT, PT, PT, UP3, 0x80, 0x8 ;  /* 0x000000000008781c */ /* 0x000fe40003f2f038 */
[----:B------:R-:W-:Y:S01]  /*0320*/  PLOP3.LUT P4, PT, PT, PT, UP5, 0x80, 0x8 ;  /* 0x000000000008781c */ /* 0x000fe20003f8f058 */
[----:B------:R-:W-:Y:S01]  /*0330*/  @UP3 ULEA UR12, UP0, UR38, UR6, 0x2 ;  /* 0x00000006260c3291 */ /* 0x000fe2000f8010ff */
[----:B------:R-:W-:Y:S01]  /*0340*/  PLOP3.LUT P2, PT, PT, PT, UP4, 0x80, 0x8 ;  /* 0x000000000008781c */ /* 0x000fe20003f4f048 */
[----:B------:R-:W-:Y:S02]  /*0350*/  UISETP.NE.AND UP2, UPT, UR26, URZ, UPT ;  /* 0x000000ff1a00728c */ /* 0x000fe4000bf45270 */
[----:B------:R-:W-:Y:S02]  /*0360*/  @UP3 ULEA.HI.X UR13, UR38, UR7, URZ, 0x2, UP0 ;  /* 0x00000007260d3291 */ /* 0x000fe400080f14ff */
[----:B--2---:R-:W-:-:S04]  /*0370*/  IMAD.U32 R2, RZ, RZ, UR12 ;  /* 0x0000000cff027e24 */ /* 0x004fc8000f8e00ff */
[----:B------:R-:W-:Y:S01]  /*0380*/  IMAD.U32 R3, RZ, RZ, UR13 ;  /* 0x0000000dff037e24 */ /* 0x000fe2000f8e00ff */
[----:B----4-:R-:W-:Y:S02]  /*0390*/  UIMAD.WIDE.U32 UR12, UR38, 0x4, UR28 ;  /* 0x00000004260c78a5 */ /* 0x010fe4000f8e001c */
[----:B-----5:R-:W-:Y:S01]  /*03a0*/  UISETP.NE.U32.AND UP0, UPT, UR8, URZ, UPT ;  /* 0x000000ff0800728c */ /* 0x020fe2000bf05070 */
[----:B------:R-:W-:Y:S02]  /*03b0*/  PLOP3.LUT P3, PT, PT, PT, UP2, 0x80, 0x8 ;  /* 0x000000000008781c */ /* 0x000fe40003f6f028 */
[----:B------:R-:W4:Y:S01]  /*03c0*/  @P1 LDG.E R3, desc[UR32][R2.64] ;  /* 0x0000002002031981 */ /* 0x000f22000c1e1900 */
[----:B------:R-:W-:-:S06]  /*03d0*/  UISETP.NE.AND.EX UP0, UPT, UR9, URZ, UPT, UP0 ;  /* 0x000000ff0900728c */ /* 0x000fcc000bf05300 */
[----:B------:R-:W-:-:S05]  /*03e0*/  PLOP3.LUT P0, PT, PT, PT, UP0, 0x80, 0x8 ;  /* 0x000000000008781c */ /* 0x000fca0003f0f008 */
[----:B------:R-:W-:Y:S01]  /*03f0*/  @UP0 ULEA UR14, UP1, UR38, UR8, 0x2 ;  /* 0x00000008260e0291 */ /* 0x000fe2000f8210ff */
[----:B-1----:R-:W-:Y:S01]  /*0400*/  IMAD.U32 R6, RZ, RZ, UR12 ;  /* 0x0000000cff067e24 */ /* 0x002fe2000f8e00ff */
[----:B------:R-:W5:Y:S02]  /*0410*/  @!UP0 LDCU UR11, c[0x0][0x43c] ;  /* 0x00008780ff0b87ac */ /* 0x000f640008000800 */
[----:B------:R-:W-:Y:S02]  /*0420*/  @UP0 ULEA.HI.X UR15, UR38, UR9, URZ, 0x2, UP1 ;  /* 0x00000009260f0291 */ /* 0x000fe400088f14ff */
[----:B------:R-:W-:Y:S01]  /*0430*/  IMAD.U32 R4, RZ, RZ, UR14 ;  /* 0x0000000eff047e24 */ /* 0x000fe2000f8e00ff */
[----:B------:R-:W2:Y:S01]  /*0440*/  @!UP0 LDCU.64 UR8, c[0x0][0x488] ;  /* 0x00009100ff0887ac */ /* 0x000ea20008000a00 */
[----:B------:R-:W-:Y:S02]  /*0450*/  IMAD.U32 R7, RZ, RZ, UR13 ;  /* 0x0000000dff077e24 */ /* 0x000fe4000f8e00ff */
[----:B------:R-:W-:-:S03]  /*0460*/  IMAD.U32 R5, RZ, RZ, UR15 ;  /* 0x0000000fff057e24 */ /* 0x000fc6000f8e00ff */
[----:B------:R-:W3:Y:S04]  /*0470*/  @P2 LDG.E R2, desc[UR32][R6.64+0x4] ;  /* 0x0000042006022981 */ /* 0x000ee8000c1e1900 */
[----:B------:R-:W3:Y:S01]  /*0480*/  @P0 LDG.E R0, desc[UR32][R4.64] ;  /* 0x0000002004000981 */ /* 0x000ee2000c1e1900 */
[----:B------:R-:W-:Y:S01]  /*0490*/  UMOV UR39, URZ ;  /* 0x000000ff00277c82 */ /* 0x000fe20008000000 */
[----:B------:R-:W-:Y:S01]  /*04a0*/  UMOV UR17, 0xffffffff ;  /* 0xffffffff00117882 */ /* 0x000fe20000000000 */
[----:B------:R-:W-:Y:S01]  /*04b0*/  UMOV UR40, 0xffffffff ;  /* 0xffffffff00287882 */ /* 0x000fe20000000000 */
[----:B--2---:R-:W-:-:S04]  /*04c0*/  @!UP0 UISETP.NE.U32.AND UP1, UPT, UR8, URZ, UPT ;  /* 0x000000ff0800828c */ /* 0x004fc8000bf25070 */
[----:B------:R-:W-:Y:S02]  /*04d0*/  @!UP0 UISETP.NE.AND.EX UP1, UPT, UR9, URZ, UPT, UP1 ;  /* 0x000000ff0900828c */ /* 0x000fe4000bf25310 */
[----:B------:R-:W-:Y:S02]  /*04e0*/  USHF.L.U32 UR35, UR34, 0x7, URZ ;  /* 0x0000000722237899 */ /* 0x000fe400080006ff */
[----:B-----5:R-:W-:Y:S01]  /*04f0*/  @!UP0 USEL UR9, UR11, URZ, UP1 ;  /* 0x000000ff0b098287 */ /* 0x020fe20008800000 */
[----:B------:R2:W5:Y:S02]  /*0500*/  @P4 LDG.E R4, desc[UR32][R6.64] ;  /* 0x0000002006044981 */ /* 0x000564000c1e1900 */
[----:B--2---:R-:W-:Y:S02]  /*0510*/  IMAD.U32 R6, RZ, RZ, UR36 ;  /* 0x00000024ff067e24 */ /* 0x004fe4000f8e00ff */
[----:B------:R-:W-:-:S05]  /*0520*/  IMAD.U32 R7, RZ, RZ, UR37 ;  /* 0x00000025ff077e24 */ /* 0x000fca000f8e00ff */
[----:B------:R-:W2:Y:S01]  /*0530*/  @!P3 LDG.E R6, desc[UR32][R6.64] ;  /* 0x000000200606b981 */ /* 0x000ea2000c1e1900 */
[----:B----4-:R-:W-:Y:S02]  /*0540*/  @P1 R2UR UR39, R3 ;  /* 0x00000000032712ca */ /* 0x010fe400000e0000 */
[----:B---3--:R-:W-:Y:S02]  /*0550*/  @P2 R2UR UR8, R2 ;  /* 0x00000000020822ca */ /* 0x008fe400000e0000 */
[----:B------:R-:W-:-:S13]  /*0560*/  @P0 R2UR UR31, R0 ;  /* 0x00000000001f02ca */ /* 0x000fda00000e0000 */
[----:B------:R-:W-:Y:S01]  /*0570*/  @UP0 UIADD3 UR31, UPT, UPT, UR31, -UR39, URZ ;  /* 0x800000271f1f0290 */ /* 0x000fe2000fffe0ff */
[----:B-----5:R-:W-:Y:S02]  /*0580*/  @P4 R2UR UR17, R4 ;  /* 0x00000000041142ca */ /* 0x020fe400000e0000 */
[----:B--2---:R-:W-:Y:S01]  /*0590*/  @!P3 R2UR UR40, R6 ;  /* 0x000000000628b2ca */ /* 0x004fe200000e0000 */
        /* <DEDUP_REMOVED lines=10> */
.L_x_643:
[----:B------:R-:W-:Y:S01]  /*0640*/  @!UP0 UIADD3 UR31, UPT, UPT, UR9, UR10, -UR39 ;  /* 0x0000000a091f8290 */ /* 0x000fe2000fffe827 */
[----:B-1----:R-:W-:Y:S01]  /*0650*/  @!UP4 UMOV UR43, UR22 ;  /* 0x00000016002bcc82 */ /* 0x002fe20008000000 */
        /* <DEDUP_REMOVED lines=42> */
.L_x_645:
[----:B------:R-:W1:Y:S01]  /*0900*/  LDCU.64 UR14, c[0x0][0x3b8] ;  /* 0x00007700ff0e77ac */ /* 0x000e620008000a00 */
[----:B------:R-:W-:-:S04]  /*0910*/  UIADD3 UR8, UPT, UPT, UR39, UR40, URZ ;  /* 0x0000002827087290 */ /* 0x000fc8000fffe0ff */
[----:B-1----:R-:W-:Y:S02]  /*0920*/  UIMAD.WIDE.U32 UR10, UR8, UR14, URZ ;  /* 0x0000000e080a72a5 */ /* 0x002fe4000f8e00ff */
[----:B------:R-:W-:-:S04]  /*0930*/  UIMAD UR8, UR8, UR15, URZ ;  /* 0x0000000f080872a4 */ /* 0x000fc8000f8e02ff */
[----:B------:R-:W-:Y:S01]  /*0940*/  UIADD3 UR8, UPT, UPT, UR11, UR8, URZ ;  /* 0x000000080b087290 */ /* 0x000fe2000fffe0ff */
[----:B------:R-:W-:-:S05]  /*0950*/  UMOV UR46, UR10 ;  /* 0x0000000a002e7c82 */ /* 0x000fca0008000000 */
[----:B------:R-:W-:Y:S02]  /*0960*/  MOV R5, UR8 ;  /* 0x0000000800057c02 */ /* 0x000fe40008000f00 */
.L_x_646:
        /* <DEDUP_REMOVED lines=28> */
[----:B------:R-:W-:Y:S06]  /*0b30*/  BRA.U UP2, `(.L_x_647) ;  /* 0x0000000102307547 */ /* 0x000fec000b800000 */
        /* <DEDUP_REMOVED lines=12> */
.L_x_647:
[----:B------:R-:W1:Y:S01]  /*0c00*/  LDCU.64 UR12, c[0x0][0x3c0] ;  /* 0x00007800ff0c77ac */ /* 0x000e620008000a00 */
[----:B------:R-:W-:-:S04]  /*0c10*/  UIADD3 UR8, UPT, UPT, UR39, UR40, URZ ;  /* 0x0000002827087290 */ /* 0x000fc8000fffe0ff */
[----:B-1----:R-:W-:Y:S02]  /*0c20*/  UIMAD.WIDE.U32 UR48, UR8, UR12, URZ ;  /* 0x0000000c083072a5 */ /* 0x002fe4000f8e00ff */
[----:B------:R-:W-:-:S04]  /*0c30*/  UIMAD UR8, UR8, UR13, URZ ;  /* 0x0000000d080872a4 */ /* 0x000fc8000f8e02ff */
[----:B------:R-:W-:-:S06]  /*0c40*/  UIADD3 UR8, UPT, UPT, UR49, UR8, URZ ;  /* 0x0000000831087290 */ /* 0x000fcc000fffe0ff */
[----:B------:R-:W-:-:S07]  /*0c50*/  MOV R7, UR8 ;  /* 0x0000000800077c02 */ /* 0x000fce0008000f00 */
.L_x_648:
        /* <DEDUP_REMOVED lines=28> */
.L_x_649:
[----:B------:R-:W-:Y:S02]  /*0e20*/  UIMAD.WIDE.U32 UR10, UR52, UR17, URZ ;  /* 0x00000011340a72a5 */ /* 0x000fe4000f8e00ff */
[----:B------:R-:W-:-:S04]  /*0e30*/  UIMAD UR8, UR53, UR17, URZ ;  /* 0x00000011350872a4 */ /* 0x000fc8000f8e02ff */
[----:B------:R-:W-:-:S12]  /*0e40*/  UIADD3 UR8, UPT, UPT, UR11, UR8, URZ ;  /* 0x000000080b087290 */ /* 0x000fd8000fffe0ff */
.L_x_650:
        /* <DEDUP_REMOVED lines=20> */
.L_x_651:
[----:B------:R-:W1:Y:S01]  /*0f90*/  LDCU UR59, c[0x0][0x434] ;  /* 0x00008680ff3b77ac */ /* 0x000e620008000800 */
[----:B------:R-:W-:-:S04]  /*0fa0*/  UIMAD UR9, UR38, UR16, UR23 ;  /* 0x00000010260972a4 */ /* 0x000fc8000f8e0217 */
[----:B-1----:R-:W-:Y:S02]  /*0fb0*/  UIMAD UR59, UR9, UR59, URZ ;  /* 0x0000003b093b72a4 */ /* 0x002fe4000f8e02ff */
.L_x_652:
        /* <DEDUP_REMOVED lines=11> */
.L_x_653:
[----:B------:R-:W1:Y:S01]  /*1070*/  LDCU UR58, c[0x0][0x444] ;  /* 0x00008880ff3a77ac */ /* 0x000e620008000800 */
[----:B------:R-:W-:-:S04]  /*1080*/  UIMAD UR9, UR38, UR16, UR23 ;  /* 0x00000010260972a4 */ /* 0x000fc8000f8e0217 */
[----:B-1----:R-:W-:-:S12]  /*1090*/  UIMAD UR58, UR9, UR58, URZ ;  /* 0x0000003a093a72a4 */ /* 0x002fd8000f8e02ff */
.L_x_654:
        /* <DEDUP_REMOVED lines=15> */
[----:B------:R-:W-:Y:S02]  /*1190*/  ULEA.HI UR8, UR8, UR9, URZ, 0x6 ;  /* 0x0000000908087291 */ /* 0x000fe4000f8f30ff */
[----:B---3--:R-:W-:Y:S01]  /*11a0*/  UIMAD.WIDE UR60, UR59, 0x4, UR60 ;  /* 0x000000043b3c78a5 */ /* 0x008fe2000f8e023c */
[C---:B--2---:R-:W-:Y:S01]  /*11b0*/  IMAD.SHL.U32 R11, R0.reuse, 0x8, RZ ;  /* 0x00000008000b7824 */ /* 0x044fe200078e00ff */
[----:B------:R-:W-:Y:S01]  /*11c0*/  USHF.R.S32.HI UR49, URZ, 0x6, UR8 ;  /* 0x00000006ff317899 */ /* 0x000fe20008011408 */
[--C-:B------:R-:W-:Y:S02]  /*11d0*/  SHF.R.U32.HI R19, RZ, 0x3, R0.reuse ;  /* 0x00000003ff137819 */ /* 0x100fe40000011600 */
[----:B------:R-:W-:Y:S01]  /*11e0*/  SHF.R.U32.HI R10, RZ, 0x5, R0 ;  /* 0x00000005ff0a7819 */ /* 0x000fe20000011600 */
[----:B------:R-:W-:Y:S01]  /*11f0*/  UISETP.LT.AND UP0, UPT, URZ, UR49, UPT ;  /* 0x00000031ff00728c */ /* 0x000fe2000bf01270 */
[----:B------:R-:W-:Y:S02]  /*1200*/  LOP3.LUT R22, R11, 0x38, RZ, 0xc0, !PT ;  /* 0x000000380b167812 */ /* 0x000fe400078ec0ff */
[----:B------:R-:W1:Y:S01]  /*1210*/  LDCU.128 UR8, c[0x0][0x590] ;  /* 0x0000b200ff0877ac */ /* 0x000e620008000c00 */
[----:B------:R-:W-:-:S02]  /*1220*/  LOP3.LUT R4, R0, 0x1f, RZ, 0xc0, !PT ;  /* 0x0000001f00047812 */ /* 0x000fc400078ec0ff */
[----:B------:R-:W-:Y:S01]  /*1230*/  IADD3 R2, P0, PT, R22, UR62, RZ ;  /* 0x0000003e16027c10 */ /* 0x000fe2000ff1e0ff */
[----:B------:R-:W-:Y:S02]  /*1240*/  USEL UR49, URZ, UR49, !UP0 ;  /* 0x00000031ff317287 */ /* 0x000fe4000c000000 */
[----:B------:R-:W-:Y:S02]  /*1250*/  IMAD R4, R10, UR54, R4 ;  /* 0x000000360a047c24 */ /* 0x000fe4000f8e0204 */
[----:B------:R-:W-:Y:S01]  /*1260*/  IMAD.X R3, RZ, RZ, UR55, P0 ;  /* 0x00000037ff037e24 */ /* 0x000fe200080e06ff */
[----:B------:R-:W-:Y:S02]  /*1270*/  UISETP.GT.AND UP0, UPT, UR44, UR49, UPT ;  /* 0x000000312c00728c */ /* 0x000fe4000bf04270 */
[----:B-1----:R-:W-:Y:S01]  /*1280*/  UIMAD UR17, UR51, UR8, URZ ;  /* 0x00000008331172a4 */ /* 0x002fe2000f8e02ff */
[----:B------:R-:W-:Y:S01]  /*1290*/  IMAD.U32 R8, RZ, RZ, UR8 ;  /* 0x00000008ff087e24 */ /* 0x000fe2000f8e00ff */
[----:B------:R-:W-:Y:S01]  /*12a0*/  USHF.L.U64.HI UR55, UR8, 0x5, UR9 ;  /* 0x0000000508377899 */ /* 0x000fe20008010209 */
[----:B------:R-:W-:Y:S01]  /*12b0*/  IMAD.U32 R14, RZ, RZ, UR10 ;  /* 0x0000000aff0e7e24 */ /* 0x000fe2000f8e00ff */
[----:B------:R-:W-:Y:S01]  /*12c0*/  UIMAD UR17, UR45, UR9, UR17 ;  /* 0x000000092d1172a4 */ /* 0x000fe2000f8e0211 */
[----:B------:R-:W-:-:S02]  /*12d0*/  IMAD.WIDE.U32 R8, R8, UR45, R2 ;  /* 0x0000002d08087c25 */ /* 0x000fc4000f8e0002 */
[----:B------:R-:W1:Y:S02]  /*12e0*/  LDC.64 R2, c[0x0][0x3b0] ;  /* 0x0000ec00ff027b82 */ /* 0x000e640000000a00 */
[----:B------:R-:W-:Y:S01]  /*12f0*/  IMAD.U32 R12, RZ, RZ, UR11 ;  /* 0x0000000bff0c7e24 */ /* 0x000fe2000f8e00ff */
[----:B------:R-:W-:Y:S01]  /*1300*/  IADD3 R9, PT, PT, R9, UR17, RZ ;  /* 0x0000001109097c10 */ /* 0x000fe2000fffe0ff */
[----:B------:R-:W2:Y:S02]  /*1310*/  LDCU.64 UR10, c[0x0][0x550] ;  /* 0x0000aa00ff0a77ac */ /* 0x000ea40008000a00 */
[----:B------:R-:W-:Y:S02]  /*1320*/  IMAD.WIDE.U32 R14, R14, UR23, R8 ;  /* 0x000000170e0e7c25 */ /* 0x000fe4000f8e0008 */
[----:B------:R-:W3:Y:S01]  /*1330*/  LDCU.64 UR16, c[0x0][0x3c8] ;  /* 0x00007900ff1077ac */ /* 0x000ee20008000a00 */
[----:B------:R-:W4:Y:S01]  /*1340*/  LDC.64 R8, c[0x0][0x5f8] ;  /* 0x00017e00ff087b82 */ /* 0x000f220000000a00 */
[----:B------:R-:W-:-:S02]  /*1350*/  IMAD R13, R12, UR23, R15 ;  /* 0x000000170c0d7c24 */ /* 0x000fc4000f8e020f */
[----:B------:R-:W-:-:S04]  /*1360*/  IMAD.MOV.U32 R12, RZ, RZ, R14 ;  /* 0x000000ffff0c7224 */ /* 0x000fc800078e000e */
[----:B------:R-:W-:-:S04]  /*1370*/  IMAD.WIDE.U32 R12, R19, UR8, R12 ;  /* 0x00000008130c7c25 */ /* 0x000fc8000f8e000c */
[----:B------:R-:W-:Y:S01]  /*1380*/  IMAD R230, R19, UR9, R13 ;  /* 0x0000000913e67c24 */ /* 0x000fe2000f8e020d */
[----:B--2---:R-:W-:Y:S01]  /*1390*/  LEA R231, P2, R12, UR10, 0x1 ;  /* 0x0000000a0ce77c11 */ /* 0x004fe2000f8408ff */
[C---:B-1----:R-:W-:Y:S02]  /*13a0*/  IMAD R6, R2.reuse, UR51, RZ ;  /* 0x0000003302067c24 */ /* 0x042fe4000f8e02ff */
[----:B------:R-:W-:Y:S01]  /*13b0*/  IMAD.WIDE.U32 R14, R2, UR45, R22 ;  /* 0x0000002d020e7c25 */ /* 0x000fe2000f8e0016 */
[----:B------:R-:W-:-:S03]  /*13c0*/  LEA.HI.X R230, R12, UR11, R230, 0x1, P2 ;  /* 0x0000000b0ce67c11 */ /* 0x000fc600090f0ce6 */
[----:B------:R-:W-:Y:S01]  /*13d0*/  IMAD R6, R3, UR45, R6 ;  /* 0x0000002d03067c24 */ /* 0x000fe2000f8e0206 */
[----:B------:R-:W-:Y:S01]  /*13e0*/  IADD3 R20, P0, PT, R14, UR50, RZ ;  /* 0x000000320e147c10 */ /* 0x000fe2000ff1e0ff */
[----:B---3--:R-:W-:Y:S01]  /*13f0*/  IMAD.U32 R14, RZ, RZ, UR16 ;  /* 0x00000010ff0e7e24 */ /* 0x008fe2000f8e00ff */
[----:B------:R-:W-:Y:S01]  /*1400*/  USHF.L.U32 UR45, UR8, 0x5, URZ ;  /* 0x00000005082d7899 */ /* 0x000fe200080006ff */
[----:B----4-:R-:W-:Y:S01]  /*1410*/  IMAD.WIDE.U32 R16, R8, UR21, RZ ;  /* 0x0000001508107c25 */ /* 0x010fe2000f8e00ff */
[----:B------:R-:W-:Y:S01]  /*1420*/  IADD3.X R21, PT, PT, R15, UR47, R6, P0, !PT ;  /* 0x0000002f0f157c10 */ /* 0x000fe200087fe406 */
[----:B------:R-:W1:Y:S02]  /*1430*/  LDCU.64 UR8, c[0x0][0x380] ;  /* 0x00007000ff0877ac */ /* 0x000e640008000a00 */
[----:B------:R-:W-:Y:S01]  /*1440*/  IMAD.U32 R8, RZ, RZ, UR17 ;  /* 0x00000011ff087e24 */ /* 0x000fe2000f8e00ff */
[----:B------:R-:W-:Y:S01]  /*1450*/  SEL R6, R16, RZ, P6 ;  /* 0x000000ff10067207 */ /* 0x000fe20003000000 */
[----:B------:R-:W2:Y:S01]  /*1460*/  LDCU.64 UR16, c[0x0][0x570] ;  /* 0x0000ae00ff1077ac */ /* 0x000ea20008000a00 */
[----:B------:R-:W-:Y:S01]  /*1470*/  IMAD R9, R9, UR21, R17 ;  /* 0x0000001509097c24 */ /* 0x000fe2000f8e0211 */
[----:B------:R-:W-:Y:S01]  /*1480*/  IADD3 R16, P2, PT, R19, 0x40, RZ ;  /* 0x0000004013107810 */ /* 0x000fe20007f5e0ff */
[----:B------:R-:W-:Y:S01]  /*1490*/  IMAD.WIDE.U32 R14, R14, UR23, R20 ;  /* 0x000000170e0e7c25 */ /* 0x000fe2000f8e0014 */
[----:B------:R-:W3:Y:S01]  /*14a0*/  LDCU.64 UR50, c[0x0][0x5e8] ;  /* 0x0000bd00ff3277ac */ /* 0x000ee20008000a00 */
[----:B------:R-:W-:-:S02]  /*14b0*/  IADD3 R6, P1, P0, R4, UR57, R6 ;  /* 0x0000003904067c10 */ /* 0x000fc4000f83e006 */
[----:B------:R-:W-:Y:S01]  /*14c0*/  SHF.R.S32.HI R4, RZ, 0x1f, R4 ;  /* 0x0000001fff047819 */ /* 0x000fe20000011404 */
[----:B------:R-:W-:Y:S01]  /*14d0*/  USHF.L.U32 UR47, UR54, 0x6, URZ ;  /* 0x00000006362f7899 */ /* 0x000fe200080006ff */
[----:B------:R-:W-:Y:S01]  /*14e0*/  SEL R9, R9, RZ, P6 ;  /* 0x000000ff09097207 */ /* 0x000fe20003000000 */
[----:B------:R-:W-:Y:S02]  /*14f0*/  IMAD R15, R8, UR23, R15 ;  /* 0x00000017080f7c24 */ /* 0x000fe4000f8e020f */
[----:B------:R-:W-:Y:S01]  /*1500*/  IMAD.X R25, RZ, RZ, RZ, P2 ;  /* 0x000000ffff197224 */ /* 0x000fe200010e06ff */
[----:B------:R-:W-:Y:S01]  /*1510*/  IADD3.X R10, PT, PT, R4, UR56, R9, P1, P0 ;  /* 0x00000038040a7c10 */ /* 0x000fe20008fe0409 */
[C---:B------:R-:W-:Y:S01]  /*1520*/  IMAD.WIDE.U32 R8, R19.reuse, R2, R14 ;  /* 0x0000000213087225 */ /* 0x040fe200078e000e */
[----:B------:R-:W-:Y:S02]  /*1530*/  MOV R4, UR47 ;  /* 0x0000002f00047c02 */ /* 0x000fe40008000f00 */
[----:B------:R-:W-:Y:S01]  /*1540*/  IADD3 R6, P0, PT, R6, UR47, RZ ;  /* 0x0000002f06067c10 */ /* 0x000fe2000ff1e0ff */
[----:B------:R-:W-:Y:S01]  /*1550*/  IMAD R227, R19, R3, R9 ;  /* 0x0000000313e37224 */ /* 0x000fe200078e0209 */
[----:B-1----:R-:W-:-:S02]  /*1560*/  LEA R228, P1, R8, UR8, 0x1 ;  /* 0x0000000808e47c11 */ /* 0x002fc4000f8208ff */
[----:B------:R-:W-:Y:S01]  /*1570*/  LEA.HI.X.SX32 R4, R4, R10, 0x1, P0 ;  /* 0x0000000a04047211 */ /* 0x000fe200000f0eff */
[----:B---3--:R-:W-:Y:S01]  /*1580*/  UIMAD.WIDE UR50, UR58, 0x4, UR50 ;  /* 0x000000043a3278a5 */ /* 0x008fe2000f8e0232 */
[----:B--2---:R-:W-:Y:S02]  /*1590*/  LEA R238, P0, R6, UR16, 0x2 ;  /* 0x0000001006ee7c11 */ /* 0x004fe4000f8010ff */
[----:B------:R-:W-:Y:S02]  /*15a0*/  LEA.HI.X R227, R8, UR9, R227, 0x1, P1 ;  /* 0x0000000908e37c11 */ /* 0x000fe400088f0ce3 */
[----:B------:R-:W-:Y:S01]  /*15b0*/  LEA.HI.X R239, R6, UR17, R4, 0x2, P0 ;  /* 0x0000001106ef7c11 */ /* 0x000fe200080f1404 */
[C---:B------:R-:W-:Y:S01]  /*15c0*/  VIADD R6, R19.reuse, 0x20 ;  /* 0x0000002013067836 */ /* 0x040fe20000000000 */
[C---:B------:R-:W-:Y:S01]  /*15d0*/  IADD3 R14, P0, PT, R19.reuse, 0x20, RZ ;  /* 0x00000020130e7810 */ /* 0x040fe20007f1e0ff */
[C---:B------:R-:W-:Y:S01]  /*15e0*/  VIADD R4, R19.reuse, 0x40 ;  /* 0x0000004013047836 */ /* 0x040fe20000000000 */
[C---:B------:R-:W-:Y:S01]  /*15f0*/  IADD3 R18, P1, PT, R19.reuse, 0x60, RZ ;  /* 0x0000006013127810 */ /* 0x040fe20007f3e0ff */
[----:B------:R-:W-:Y:S01]  /*1600*/  UMOV UR16, UR50 ;  /* 0x0000003200107c82 */ /* 0x000fe20008000000 */
[C---:B------:R-:W-:Y:S01]  /*1610*/  SHF.L.U64.HI R3, R2.reuse, 0x5, R3 ;  /* 0x0000000502037819 */ /* 0x040fe20000010203 */
[----:B------:R-:W-:Y:S01]  /*1620*/  IMAD.SHL.U32 R2, R2, 0x20, RZ ;  /* 0x0000002002027824 */ /* 0x000fe200078e00ff */
[----:B------:R-:W-:Y:S01]  /*1630*/  IADD3 R9, PT, PT, R19, 0x60, RZ ;  /* 0x0000006013097810 */ /* 0x000fe20007ffe0ff */
[----:B------:R-:W-:Y:S01]  /*1640*/  IMAD.X R13, RZ, RZ, RZ, P0 ;  /* 0x000000ffff0d7224 */ /* 0x000fe200000e06ff */
[----:B------:R-:W-:Y:S01]  /*1650*/  IADD3.X R17, PT, PT, RZ, RZ, RZ, P1, !PT ;  /* 0x000000ffff117210 */ /* 0x000fe20000ffe4ff */
[----:B------:R-:W-:Y:S01]  /*1660*/  UMOV UR17, UR51 ;  /* 0x0000003300117c82 */ /* 0x000fe20008000000 */
[----:B------:R-:W-:Y:S05]  /*1670*/  BRA.U UP0, `(.L_x_655) ;  /* 0x0000000900ac7547 */ /* 0x000fea000b800000 */
        /* <DEDUP_REMOVED lines=13> */
.L_x_656:
[----:B------:R-:W1:Y:S01]  /*1750*/  LDCU.64 UR12, c[0x0][0x5c0] ;  /* 0x0000b800ff0c77ac */ /* 0x000e620008000a00 */
[----:B------:R-:W-:-:S04]  /*1760*/  UIADD3 UR8, UPT, UPT, UR39, UR40, URZ ;  /* 0x0000002827087290 */ /* 0x000fc8000fffe0ff */
[----:B-1----:R-:W-:Y:S02]  /*1770*/  UIMAD.WIDE.U32 UR16, UR8, UR12, URZ ;  /* 0x0000000c081072a5 */ /* 0x002fe4000f8e00ff */
[----:B------:R-:W-:-:S04]  /*1780*/  UIMAD UR8, UR8, UR13, URZ ;  /* 0x0000000d080872a4 */ /* 0x000fc8000f8e02ff */
[----:B------:R-:W-:-:S06]  /*1790*/  UIADD3 UR8, UPT, UPT, UR17, UR8, URZ ;  /* 0x0000000811087290 */ /* 0x000fcc000fffe0ff */
[----:B------:R-:W-:Y:S02]  /*17a0*/  MOV R2, UR8 ;  /* 0x0000000800027c02 */ /* 0x000fe40008000f00 */
.L_x_657:
        /* <DEDUP_REMOVED lines=13> */
.L_x_658:
[----:B------:R-:W1:Y:S01]  /*1880*/  LDCU.64 UR10, c[0x0][0x5c8] ;  /* 0x0000b900ff0a77ac */ /* 0x000e620008000a00 */
[----:B------:R-:W-:-:S04]  /*1890*/  UIADD3 UR39, UPT, UPT, UR39, UR40, URZ ;  /* 0x0000002827277290 */ /* 0x000fc8000fffe0ff */
[----:B-1----:R-:W-:Y:S02]  /*18a0*/  UIMAD.WIDE.U32 UR14, UR39, UR10, URZ ;  /* 0x0000000a270e72a5 */ /* 0x002fe4000f8e00ff */
[----:B------:R-:W-:-:S04]  /*18b0*/  UIMAD UR39, UR39, UR11, URZ ;  /* 0x0000000b272772a4 */ /* 0x000fc8000f8e02ff */
[----:B------:R-:W-:-:S06]  /*18c0*/  UIADD3 UR39, UPT, UPT, UR15, UR39, URZ ;  /* 0x000000270f277290 */ /* 0x000fcc000fffe0ff */
[----:B------:R-:W-:-:S07]  /*18d0*/  MOV R3, UR39 ;  /* 0x0000002700037c02 */ /* 0x000fce0008000f00 */
.L_x_659:
        /* <DEDUP_REMOVED lines=27> */
.L_x_661:
[----:B------:R-:W-:Y:S05]  /*1a90*/  BSYNC.RECONVERGENT B0 ;  /* 0x0000000000007941 */ /* 0x000fea0003800200 */
.L_x_660:
        /* <DEDUP_REMOVED lines=13> */
.L_x_663:
[----:B------:R-:W-:Y:S05]  /*1b70*/  BSYNC.RECONVERGENT B0 ;  /* 0x0000000000007941 */ /* 0x000fea0003800200 */
.L_x_662:
        /* <DEDUP_REMOVED lines=13> */
.L_x_665:
[----:B------:R-:W-:Y:S05]  /*1c50*/  BSYNC.RECONVERGENT B0 ;  /* 0x0000000000007941 */ /* 0x000fea0003800200 */
.L_x_664:
        /* <DEDUP_REMOVED lines=9> */
[----:B-123--:R-:W-:-:S04]  /*1cf0*/  LEA R6, P0, R4, UR8, 0x1 ;  /* 0x0000000804067c11 */ /* 0x00efc8000f8008ff */
[----:B------:R-:W-:-:S05]  /*1d00*/  LEA.HI.X R7, R4, UR9, R0, 0x1, P0 ;  /* 0x0000000904077c11 */ /* 0x000fca00080f0c00 */
[----:B------:R4:W-:Y:S04]  /*1d10*/  STG.E.128 desc[UR32][R6.64], RZ ;  /* 0x000000ff06007986 */ /* 0x0009e8000c101d20 */
[----:B------:R4:W-:Y:S02]  /*1d20*/  STG.E.128 desc[UR32][R6.64+0x80], RZ ;  /* 0x000080ff06007986 */ /* 0x0009e4000c101d20 */
.L_x_667:
[----:B------:R-:W-:Y:S05]  /*1d30*/  BSYNC.RECONVERGENT B0 ;  /* 0x0000000000007941 */ /* 0x000fea0003800200 */
.L_x_666:
[----:B------:R-:W5:Y:S01]  /*1d40*/  LDCU.64 UR8, c[0x0][0x5e0] ;  /* 0x0000bc00ff0877ac */ /* 0x000f620008000a00 */
[----:B------:R-:W-:Y:S01]  /*1d50*/  MOV R0, UR10 ;  /* 0x0000000a00007c02 */ /* 0x000fe20008000f00 */
        /* <DEDUP_REMOVED lines=16> */
[----:B-1234-:R-:W-:-:S04]  /*1e60*/  LEA R6, P0, R4, UR8, 0x1 ;  /* 0x0000000804067c11 */ /* 0x01efc8000f8008ff */
[----:B------:R-:W-:-:S05]  /*1e70*/  LEA.HI.X R7, R4, UR9, R19, 0x1, P0 ;  /* 0x0000000904077c11 */ /* 0x000fca00080f0c13 */
[----:B------:R1:W-:Y:S04]  /*1e80*/  STG.E.128 desc[UR32][R6.64], RZ ;  /* 0x000000ff06007986 */ /* 0x0003e8000c101d20 */
[----:B------:R1:W-:Y:S02]  /*1e90*/  STG.E.128 desc[UR32][R6.64+0x80], RZ ;  /* 0x000080ff06007986 */ /* 0x0003e4000c101d20 */
.L_x_669:
[----:B------:R-:W-:Y:S05]  /*1ea0*/  BSYNC.RECONVERGENT B0 ;  /* 0x0000000000007941 */ /* 0x000fea0003800200 */
.L_x_668:
[----:B------:R-:W-:Y:S04]  /*1eb0*/  BSSY.RECONVERGENT B0, `(.L_x_670) ;  /* 0x000000d000007945 */ /* 0x000fe80003800200 */
[----:B------:R-:W-:Y:S05]  /*1ec0*/  @P3 BRA `(.L_x_671) ;  /* 0x00000000002c3947 */ /* 0x000fea0003800000 */
[----:B------:R-:W5:Y:S01]  /*1ed0*/  LDCU.64 UR8, c[0x0][0x568] ;  /* 0x0000ad00ff0877ac */ /* 0x000f620008000a00 */
[----:B------:R-:W-:Y:S01]  /*1ee0*/  IMAD R4, R13, UR10, RZ ;  /* 0x0000000a0d047c24 */ /* 0x000fe2000f8e02ff */
[----:B-1234-:R-:W-:Y:S02]  /*1ef0*/  MOV R6, R2 ;  /* 0x0000000200067202 */ /* 0x01efe40000000f00 */
[----:B------:R-:W-:Y:S01]  /*1f00*/  MOV R7, R0 ;  /* 0x0000000000077202 */ /* 0x000fe20000000f00 */
[C---:B------:R-:W-:Y:S02]  /*1f10*/  IMAD R4, R14.reuse, UR11, R4 ;  /* 0x0000000b0e047c24 */ /* 0x040fe4000f8e0204 */
[----:B------:R-:W-:-:S05]  /*1f20*/  IMAD.WIDE.U32 R14, R14, UR10, R6 ;  /* 0x0000000a0e0e7c25 */ /* 0x000fca000f8e0006 */
[----:B------:R-:W-:Y:S02]  /*1f30*/  IADD3 R4, PT, PT, R15, R4, RZ ;  /* 0x000000040f047210 */ /* 0x000fe40007ffe0ff */
[----:B-----5:R-:W-:-:S04]  /*1f40*/  LEA R6, P0, R14, UR8, 0x1 ;  /* 0x000000080e067c11 */ /* 0x020fc8000f8008ff */
[----:B------:R-:W-:-:S05]  /*1f50*/  LEA.HI.X R7, R14, UR9, R4, 0x1, P0 ;  /* 0x000000090e077c11 */ /* 0x000fca00080f0c04 */
[----:B------:R1:W-:Y:S04]  /*1f60*/  STG.E.128 desc[UR32][R6.64], RZ ;  /* 0x000000ff06007986 */ /* 0x0003e8000c101d20 */
[----:B------:R1:W-:Y:S02]  /*1f70*/  STG.E.128 desc[UR32][R6.64+0x80], RZ ;  /* 0x000080ff06007986 */ /* 0x0003e4000c101d20 */
.L_x_671:
[----:B------:R-:W-:Y:S05]  /*1f80*/  BSYNC.RECONVERGENT B0 ;  /* 0x0000000000007941 */ /* 0x000fea0003800200 */
.L_x_670:
[----:B------:R-:W-:Y:S04]  /*1f90*/  BSSY.RECONVERGENT B0, `(.L_x_672) ;  /* 0x000000d000007945 */ /* 0x000fe80003800200 */
[----:B------:R-:W-:Y:S05]  /*1fa0*/  @P2 BRA `(.L_x_673) ;  /* 0x00000000002c2947 */ /* 0x000fea0003800000 */
[----:B------:R-:W5:Y:S01]  /*1fb0*/  LDCU.64 UR8, c[0x0][0x568] ;  /* 0x0000ad00ff0877ac */ /* 0x000f620008000a00 */
[----:B-1234-:R-:W-:Y:S01]  /*1fc0*/  MOV R6, R2 ;  /* 0x0000000200067202 */ /* 0x01efe20000000f00 */
[----:B------:R-:W-:Y:S01]  /*1fd0*/  IMAD R4, R25, UR10, RZ ;  /* 0x0000000a19047c24 */ /* 0x000fe2000f8e02ff */
[----:B------:R-:W-:-:S03]  /*1fe0*/  MOV R7, R0 ;  /* 0x0000000000077202 */ /* 0x000fc60000000f00 */
[C---:B------:R-:W-:Y:S02]  /*1ff0*/  IMAD R4, R16.reuse, UR11, R4 ;  /* 0x0000000b10047c24 */ /* 0x040fe4000f8e0204 */
[----:B------:R-:W-:-:S05]  /*2000*/  IMAD.WIDE.U32 R6, R16, UR10, R6 ;  /* 0x0000000a10067c25 */ /* 0x000fca000f8e0006 */
[----:B------:R-:W-:Y:S02]  /*2010*/  IADD3 R4, PT, PT, R7, R4, RZ ;  /* 0x0000000407047210 */ /* 0x000fe40007ffe0ff */
[----:B-----5:R-:W-:-:S04]  /*2020*/  LEA R8, P0, R6, UR8, 0x1 ;  /* 0x0000000806087c11 */ /* 0x020fc8000f8008ff */
[----:B------:R-:W-:-:S05]  /*2030*/  LEA.HI.X R9, R6, UR9, R4, 0x1, P0 ;  /* 0x0000000906097c11 */ /* 0x000fca00080f0c04 */
[----:B------:R1:W-:Y:S04]  /*2040*/  STG.E.128 desc[UR32][R8.64], RZ ;  /* 0x000000ff08007986 */ /* 0x0003e8000c101d20 */
[----:B------:R1:W-:Y:S02]  /*2050*/  STG.E.128 desc[UR32][R8.64+0x80], RZ ;  /* 0x000080ff08007986 */ /* 0x0003e4000c101d20 */
.L_x_673:
[----:B------:R-:W-:Y:S05]  /*2060*/  BSYNC.RECONVERGENT B0 ;  /* 0x0000000000007941 */ /* 0x000fea0003800200 */
.L_x_672:
[----:B------:R-:W-:Y:S05]  /*2070*/  @P1 BRA `(.L_x_674) ;  /* 0x0000007000ec1947 */ /* 0x000fea0003800000 */
[----:B------:R-:W5:Y:S01]  /*2080*/  LDCU.64 UR8, c[0x0][0x568] ;  /* 0x0000ad00ff0877ac */ /* 0x000f620008000a00 */
[----:B------:R-:W-:Y:S01]  /*2090*/  MOV R3, R0 ;  /* 0x0000000000037202 */ /* 0x000fe20000000f00 */
[----:B------:R-:W-:Y:S02]  /*20a0*/  IMAD R17, R17, UR10, RZ ;  /* 0x0000000a11117c24 */ /* 0x000fe4000f8e02ff */
[----:B------:R-:W-:-:S04]  /*20b0*/  IMAD.WIDE.U32 R2, R18, UR10, R2 ;  /* 0x0000000a12027c25 */ /* 0x000fc8000f8e0002 */
[----:B------:R-:W-:-:S05]  /*20c0*/  IMAD R17, R18, UR11, R17 ;  /* 0x0000000b12117c24 */ /* 0x000fca000f8e0211 */
[----:B------:R-:W-:Y:S02]  /*20d0*/  IADD3 R17, PT, PT, R3, R17, RZ ;  /* 0x0000001103117210 */ /* 0x000fe40007ffe0ff */
[----:B-----5:R-:W-:-:S04]  /*20e0*/  LEA R4, P0, R2, UR8, 0x1 ;  /* 0x0000000802047c11 */ /* 0x020fc8000f8008ff */
[----:B------:R-:W-:-:S05]  /*20f0*/  LEA.HI.X R5, R2, UR9, R17, 0x1, P0 ;  /* 0x0000000902057c11 */ /* 0x000fca00080f0c11 */
[----:B------:R1:W-:Y:S04]  /*2100*/  STG.E.128 desc[UR32][R4.64], RZ ;  /* 0x000000ff04007986 */ /* 0x0003e8000c101d20 */
[----:B------:R1:W-:Y:S01]  /*2110*/  STG.E.128 desc[UR32][R4.64+0x80], RZ ;  /* 0x000080ff04007986 */ /* 0x0003e2000c101d20 */
[----:B------:R-:W-:Y:S05]  /*2120*/  BRA `(.L_x_674) ;  /* 0x0000007000c07947 */ /* 0x000fea0003800000 */
.L_x_655:
[----:B------:R-:W-:Y:S01]  /*2130*/  UIMAD UR44, UR53, -0x40, UR43 ;  /* 0xffffffc0352c78a4 */ /* 0x000fe2000f8e022b */
[----:B------:R-:W-:Y:S01]  /*2140*/  IMAD.U32 R26, RZ, RZ, UR14 ;  /* 0x0000000eff1a7e24 */ /* 0x000fe2000f8e00ff */
[----:B------:R-:W-:Y:S01]  /*2150*/  UIADD3 UR38, UPT, UPT, -UR35, UR31, URZ ;  /* 0x0000001f23267290 */ /* 0x000fe2000fffe1ff */
[----:B------:R-:W-:Y:S01]  /*2160*/  IMAD.U32 R8, RZ, RZ, UR45 ;  /* 0x0000002dff087e24 */ /* 0x000fe2000f8e00ff */
[----:B------:R-:W-:Y:S01]  /*2170*/  UIMAD UR8, UR41, UR14, URZ ;  /* 0x0000000e290872a4 */ /* 0x000fe2000f8e02ff */
[--C-:B------:R-:W-:Y:S01]  /*2180*/  IMAD.WIDE.U32 R26, R26, UR35, R22.reuse ;  /* 0x000000231a1a7c25 */ /* 0x100fe2000f8e0016 */
        /* <DEDUP_REMOVED lines=8> */
[----:B------:R-:W-:Y:S01]  /*2210*/  IMAD.U32 R20, RZ, RZ, UR12 ;  /* 0x0000000cff147e24 */ /* 0x000fe2000f8e00ff */
[----:B------:R-:W-:Y:S01]  /*2220*/  IADD3 R28, P4, PT, R26, UR46, RZ ;  /* 0x0000002e1a1c7c10 */ /* 0x000fe2000ff9e0ff */
[----:B------:R-:W-:Y:S01]  /*2230*/  UIMAD UR41, UR41, UR12, URZ ;  /* 0x0000000c292972a4 */ /* 0x000fe2000f8e02ff */
[----:B------:R-:W-:Y:S01]  /*2240*/  LOP3.LUT R12, R11, 0x1f8, RZ, 0xc0, !PT ;  /* 0x000001f80b0c7812 */ /* 0x000fe200078ec0ff */
[----:B------:R-:W-:Y:S01]  /*2250*/  IMAD.WIDE.U32 R20, R20, UR35, R22 ;  /* 0x0000002314147c25 */ /* 0x000fe2000f8e0016 */
[----:B------:R-:W-:Y:S01]  /*2260*/  @!P0 LEA R8, P5, R8, R231, 0x1 ;  /* 0x000000e708088211 */ /* 0x000fe200078a08ff */
[----:B------:R-:W-:Y:S01]  /*2270*/  UIMAD UR41, UR35, UR13, UR41 ;  /* 0x0000000d232972a4 */ /* 0x000fe2000f8e0229 */
[----:B------:R-:W-:Y:S01]  /*2280*/  IADD3.X R29, PT, PT, R5, UR8, R27, P4, !PT ;  /* 0x00000008051d7c10 */ /* 0x000fe2000a7fe41b */
[----:B------:R-:W-:Y:S01]  /*2290*/  ULOP3.LUT UR8, UR53, 0x80000001, URZ, 0xc0, !UPT ;  /* 0x8000000135087892 */ /* 0x000fe2000f8ec0ff */
[----:B------:R-:W-:Y:S01]  /*22a0*/  @!P0 LEA.HI.X R9, R6, R230, R4, 0x1, P5 ;  /* 0x000000e606098211 */ /* 0x000fe200028f0c04 */
[----:B------:R-:W1:Y:S01]  /*22b0*/  LDCU.64 UR10, c[0x0][0x3d0] ;  /* 0x00007a00ff0a77ac */ /* 0x000e620008000a00 */
[C---:B------:R-:W-:Y:S01]  /*22c0*/  @!P0 LEA R4, P5, R2.reuse, R228, 0x1 ;  /* 0x000000e402048211 */ /* 0x040fe200078a08ff */
[----:B------:R-:W-:Y:S01]  /*22d0*/  IMAD.MOV.U32 R235, RZ, RZ, 0x7f800000 ;  /* 0x7f800000ffeb7424 */ /* 0x000fe200078e00ff */
[--C-:B------:R-:W-:Y:S01]  /*22e0*/  SHF.R.U32.HI R10, RZ, 0x1, R0.reuse ;  /* 0x00000001ff0a7819 */ /* 0x100fe20000011600 */
[----:B------:R-:W-:Y:S01]  /*22f0*/  UISETP.NE.AND UP0, UPT, UR8, 0x1, UPT ;  /* 0x000000010800788c */ /* 0x000fe2000bf05270 */
[----:B------:R-:W-:Y:S01]  /*2300*/  @!P0 LEA.HI.X R5, R2, R227, R3, 0x1, P5 ;  /* 0x000000e302058211 */ /* 0x000fe200028f0c03 */
[----:B------:R-:W-:Y:S01]  /*2310*/  IMAD.MOV.U32 R234, RZ, RZ, 0x7f800000 ;  /* 0x7f800000ffea7424 */ /* 0x000fe200078e00ff */
[----:B------:R-:W-:Y:S01]  /*2320*/  ISETP.GE.AND P5, PT, R19, UR44, PT ;  /* 0x0000002c13007c0c */ /* 0x000fe2000bfa6270 */
[----:B------:R-:W-:Y:S01]  /*2330*/  USEL UR35, URZ, 0x4000, UP0 ;  /* 0x00004000ff237887 */ /* 0x000fe20008000000 */
[--C-:B------:R-:W-:Y:S01]  /*2340*/  LOP3.LUT R12, R12, 0x38, R0.reuse, 0x78, !PT ;  /* 0x000000380c0c7812 */ /* 0x100fe200078e7800 */
[----:B------:R-:W2:Y:S01]  /*2350*/  LDCU.64 UR8, c[0x0][0x3d8] ;  /* 0x00007b00ff0877ac */ /* 0x000ea20008000a00 */
[----:B------:R-:W-:Y:S01]  /*2360*/  SHF.R.U32.HI R236, RZ, 0x2, R0 ;  /* 0x00000002ffec7819 */ /* 0x000fe20000011600 */
[----:B------:R-:W-:Y:S01]  /*2370*/  IMAD.MOV.U32 R233, RZ, RZ, 0x7f800000 ;  /* 0x7f800000ffe97424 */ /* 0x000fe200078e00ff */
[----:B------:R-:W-:Y:S01]  /*2380*/  LOP3.LUT R2, R10, 0x10, RZ, 0xc0, !PT ;  /* 0x000000100a027812 */ /* 0x000fe200078ec0ff */
[----:B------:R-:W-:Y:S01]  /*2390*/  IMAD.MOV.U32 R232, RZ, RZ, 0x7f800000 ;  /* 0x7f800000ffe87424 */ /* 0x000fe200078e00ff */
[----:B------:R-:W-:-:S02]  /*23a0*/  LOP3.LUT R12, R12, 0x1e00, R11, 0xf8, !PT ;  /* 0x00001e000c0c7812 */ /* 0x000fc400078ef80b */
[----:B------:R-:W-:Y:S01]  /*23b0*/  LOP3.LUT R236, R2, 0x7, R236, 0xf8, !PT ;  /* 0x0000000702ec7812 */ /* 0x000fe200078ef8ec */
[----:B-1----:R-:W-:Y:S01]  /*23c0*/  IMAD R22, R32, UR10, RZ ;  /* 0x0000000a20167c24 */ /* 0x002fe2000f8e02ff */
[----:B------:R-:W-:Y:S01]  /*23d0*/  LEA R12, R12, UR24, 0x1 ;  /* 0x000000180c0c7c11 */ /* 0x000fe2000f8e08ff */
[----:B------:R-:W-:Y:S01]  /*23e0*/  @!P5 IMAD.MOV.U32 R2, RZ, RZ, R231 ;  /* 0x000000ffff02d224 */ /* 0x000fe200078e00e7 */
[----:B------:R-:W-:Y:S01]  /*23f0*/  IADD3 R6, P4, PT, R20, UR48, RZ ;  /* 0x0000003014067c10 */ /* 0x000fe2000ff9e0ff */
[----:B------:R-:W-:Y:S02]  /*2400*/  @!P5 IMAD.MOV.U32 R3, RZ, RZ, R230 ;  /* 0x000000ffff03d224 */ /* 0x000fe400078e00e6 */
[----:B------:R-:W-:Y:S01]  /*2410*/  VIADD R237, R12, UR35 ;  /* 0x000000230ced7c36 */ /* 0x000fe20008000000 */
[----:B------:R-:W-:Y:S01]  /*2420*/  IADD3.X R7, PT, PT, R7, UR41, R21, P4, !PT ;  /* 0x0000002907077c10 */ /* 0x000fe2000a7fe415 */
[----:B------:R-:W-:Y:S01]  /*2430*/  IMAD R22, R34, UR11, R22 ;  /* 0x0000000b22167c24 */ /* 0x000fe2000f8e0216 */
[----:B------:R-:W-:Y:S01]  /*2440*/  @!PT LDS RZ, [RZ] ;  /* 0x00000000fffff984 */ /* 0x000fe20000000800 */
[----:B------:R-:W-:Y:S01]  /*2450*/  @!PT LDS RZ, [RZ] ;  /* 0x00000000fffff984 */ /* 0x000fe20000000800 */
[----:B------:R-:W-:Y:S01]  /*2460*/  @!PT LDS RZ, [RZ] ;  /* 0x00000000fffff984 */ /* 0x000fe20000000800 */
[----:B------:R-:W-:Y:S01]  /*2470*/  @!P5 LDGSTS.E.BYPASS.LTC128B.128 [R12+0x8000], desc[UR32][R2.64] ;  /* 0x08000000020cdfae */ /* 0x000fe2000b981a20 */
[----:B------:R-:W-:Y:S01]  /*2480*/  ISETP.GE.AND P4, PT, R19, UR38, PT ;  /* 0x0000002613007c0c */ /* 0x000fe2000bf86270 */
[----:B--2---:R-:W-:-:S02]  /*2490*/  IMAD R32, R32, UR8, RZ ;  /* 0x0000000820207c24 */ /* 0x004fc4000f8e02ff */
[----:B------:R-:W-:Y:S01]  /*24a0*/  IMAD.SHL.U32 R210, R0, 0x20, RZ ;  /* 0x0000002000d27824 */ /* 0x000fe200078e00ff */
[----:B------:R1:W-:Y:S01]  /*24b0*/  @!P5 LDGSTS.E.BYPASS.LTC128B.128 [R12+0xa000], desc[UR32][R2.64+0x80] ;  /* 0x0a000080020cdfae */ /* 0x0003e2000b981a20 */
[----:B------:R-:W-:-:S04]  /*24c0*/  IMAD.WIDE.U32 R28, R34, UR10, R28 ;  /* 0x0000000a221c7c25 */ /* 0x000fc8000f8e001c */
[----:B------:R-:W-:Y:S01]  /*24d0*/  IMAD.MOV.U32 R212, RZ, RZ, 0x40 ;  /* 0x00000040ffd47424 */ /* 0x000fe200078e00ff */
[----:B------:R2:W-:Y:S01]  /*24e0*/  @P5 STS.128 [R12+0x8000], RZ ;  /* 0x008000ff0c005388 */ /* 0x0005e20000000c00 */
[C---:B------:R-:W-:Y:S02]  /*24f0*/  IMAD R32, R34.reuse, UR9, R32 ;  /* 0x0000000922207c24 */ /* 0x040fe4000f8e0220 */
[----:B------:R-:W-:Y:S01]  /*2500*/  IMAD.MOV.U32 R211, RZ, RZ, 0x20 ;  /* 0x00000020ffd37424 */ /* 0x000fe200078e00ff */
[----:B------:R2:W-:Y:S01]  /*2510*/  @P5 STS.128 [R12+0xa000], RZ ;  /* 0x00a000ff0c005388 */ /* 0x0005e20000000c00 */
[----:B------:R-:W-:Y:S01]  /*2520*/  IMAD.IADD R23, R29, 0x1, R22 ;  /* 0x000000011d177824 */ /* 0x000fe200078e0216 */
[----:B------:R-:W-:Y:S01]  /*2530*/  CS2R R158, SRZ ;  /* 0x00000000009e7805 */ /* 0x000fe2000001ff00 */
[----:B------:R-:W-:Y:S01]  /*2540*/  IMAD.WIDE.U32 R34, R34, UR8, R6 ;  /* 0x0000000822227c25 */ /* 0x000fe2000f8e0006 */
[----:B------:R2:W-:Y:S01]  /*2550*/  @P0 STS.128 [R12+0x9000], RZ ;  /* 0x009000ff0c000388 */ /* 0x0005e20000000c00 */
[----:B------:R-:W-:-:S02]  /*2560*/  CS2R R156, SRZ ;  /* 0x00000000009c7805 */ /* 0x000fc4000001ff00 */
[----:B------:R-:W-:Y:S01]  /*2570*/  CS2R R162, SRZ ;  /* 0x0000000000a27805 */ /* 0x000fe2000001ff00 */
[----:B------:R-:W-:Y:S01]  /*2580*/  @!P3 IMAD.MOV.U32 R22, RZ, RZ, R28 ;  /* 0x000000ffff16b224 */ /* 0x000fe200078e001c */
[----:B------:R2:W-:Y:S01]  /*2590*/  @P0 STS.128 [R12+0xb000], RZ ;  /* 0x00b000ff0c000388 */ /* 0x0005e20000000c00 */
[----:B------:R-:W-:Y:S01]  /*25a0*/  @!P3 IMAD R6, R13, UR14, RZ ;  /* 0x0000000e0d06bc24 */ /* 0x000fe2000f8e02ff */
[----:B------:R-:W-:Y:S01]  /*25b0*/  CS2R R160, SRZ ;  /* 0x0000000000a07805 */ /* 0x000fe2000001ff00 */
[--C-:B------:R-:W-:Y:S01]  /*25c0*/  @!P4 IMAD.MOV.U32 R39, RZ, RZ, R23.reuse ;  /* 0x000000ffff27c224 */ /* 0x100fe200078e0017 */
[----:B------:R-:W-:Y:S01]  /*25d0*/  @!PT LDS RZ, [RZ] ;  /* 0x00000000fffff984 */ /* 0x000fe20000000800 */
[----:B------:R-:W-:Y:S01]  /*25e0*/  @!PT LDS RZ, [RZ] ;  /* 0x00000000fffff984 */ /* 0x000fe20000000800 */
[----:B------:R-:W-:Y:S01]  /*25f0*/  @!PT LDS RZ, [RZ] ;  /* 0x00000000fffff984 */ /* 0x000fe20000000800 */
[----:B------:R-:W-:Y:S01]  /*2600*/  @!P0 LDGSTS.E.BYPASS.LTC128B.128 [R12+0x9000], desc[UR32][R8.64] ;  /* 0x09000000080c8fae */ /* 0x000fe2000b981a20 */
[--C-:B------:R-:W-:Y:S01]  /*2610*/  @!P2 IMAD.MOV.U32 R31, RZ, RZ, R23.reuse ;  /* 0x000000ffff1fa224 */ /* 0x100fe200078e0017 */
[----:B------:R-:W-:Y:S01]  /*2620*/  CS2R R154, SRZ ;  /* 0x00000000009a7805 */ /* 0x000fe2000001ff00 */
[----:B------:R-:W-:Y:S01]  /*2630*/  @!P1 IMAD.MOV.U32 R29, RZ, RZ, R23 ;  /* 0x000000ffff1d9224 */ /* 0x000fe200078e0017 */
[----:B------:R3:W-:Y:S01]  /*2640*/  @!P0 LDGSTS.E.BYPASS.LTC128B.128 [R12+0xb000], desc[UR32][R8.64+0x80] ;  /* 0x0b000080080c8fae */ /* 0x0007e2000b981a20 */
[----:B-1----:R-:W-:Y:S01]  /*2650*/  @!P5 IMAD.MOV.U32 R2, RZ, RZ, R228 ;  /* 0x000000ffff02d224 */ /* 0x002fe200078e00e4 */
[----:B------:R-:W-:Y:S01]  /*2660*/  CS2R R152, SRZ ;  /* 0x0000000000987805 */ /* 0x000fe2000001ff00 */
[----:B------:R-:W-:Y:S01]  /*2670*/  @!P5 IMAD.MOV.U32 R3, RZ, RZ, R227 ;  /* 0x000000ffff03d224 */ /* 0x000fe200078e00e3 */
[----:B------:R-:W-:Y:S01]  /*2680*/  CS2R R150, SRZ ;  /* 0x0000000000967805 */ /* 0x000fe2000001ff00 */
[C---:B------:R-:W-:Y:S01]  /*2690*/  @!P3 IMAD R6, R14.reuse, UR15, R6 ;  /* 0x0000000f0e06bc24 */ /* 0x040fe2000f8e0206 */
[----:B------:R-:W-:Y:S01]  /*26a0*/  CS2R R148, SRZ ;  /* 0x0000000000947805 */ /* 0x000fe2000001ff00 */
[----:B------:R-:W-:Y:S01]  /*26b0*/  @!P3 IMAD.WIDE.U32 R22, R14, UR14, R22 ;  /* 0x0000000e0e16bc25 */ /* 0x000fe2000f8e0016 */
[----:B------:R-:W-:Y:S01]  /*26c0*/  @!P5 LDGSTS.E.BYPASS.LTC128B.128 [R237], desc[UR32][R2.64] ;  /* 0x0000000002eddfae */ /* 0x000fe2000b981a20 */
[----:B------:R-:W-:-:S02]  /*26d0*/  CS2R R142, SRZ ;  /* 0x00000000008e7805 */ /* 0x000fc4000001ff00 */
[----:B------:R-:W-:Y:S01]  /*26e0*/  CS2R R140, SRZ ;  /* 0x00000000008c7805 */ /* 0x000fe2000001ff00 */
[----:B------:R-:W-:Y:S01]  /*26f0*/  @!P3 IMAD.IADD R6, R23, 0x1, R6 ;  /* 0x000000011706b824 */ /* 0x000fe200078e0206 */
[----:B------:R1:W-:Y:S01]  /*2700*/  @!P5 LDGSTS.E.BYPASS.LTC128B.128 [R237+0x2000], desc[UR32][R2.64+0x80] ;  /* 0x0200008002eddfae */ /* 0x0003e2000b981a20 */
[----:B------:R-:W-:Y:S01]  /*2710*/  @!P4 IMAD.MOV.U32 R38, RZ, RZ, R28 ;  /* 0x000000ffff26c224 */ /* 0x000fe200078e001c */
[----:B------:R-:W-:Y:S01]  /*2720*/  CS2R R146, SRZ ;  /* 0x0000000000927805 */ /* 0x000fe2000001ff00 */
[----:B------:R-:W-:Y:S01]  /*2730*/  IMAD.IADD R33, R35, 0x1, R32 ;  /* 0x0000000123217824 */ /* 0x000fe200078e0220 */
[----:B------:R2:W-:Y:S01]  /*2740*/  @P5 STS.128 [R237], RZ ;  /* 0x000000ffed005388 */ /* 0x0005e20000000c00 */
[----:B------:R-:W-:Y:S01]  /*2750*/  @!P3 IMAD R13, R13, UR12, RZ ;  /* 0x0000000c0d0dbc24 */ /* 0x000fe2000f8e02ff */
[----:B------:R-:W-:Y:S01]  /*2760*/  CS2R R144, SRZ ;  /* 0x0000000000907805 */ /* 0x000fe2000001ff00 */
[----:B------:R-:W-:Y:S01]  /*2770*/  @!P3 IMAD.MOV.U32 R36, RZ, RZ, R34 ;  /* 0x000000ffff24b224 */ /* 0x000fe200078e0022 */
[----:B------:R2:W-:Y:S01]  /*2780*/  @P5 STS.128 [R237+0x2000], RZ ;  /* 0x002000ffed005388 */ /* 0x0005e20000000c00 */
[----:B------:R-:W-:Y:S01]  /*2790*/  @!P3 IMAD.MOV.U32 R37, RZ, RZ, R33 ;  /* 0x000000ffff25b224 */ /* 0x000fe200078e0021 */
[----:B------:R-:W-:Y:S01]  /*27a0*/  CS2R R138, SRZ ;  /* 0x00000000008a7805 */ /* 0x000fe2000001ff00 */
[----:B------:R-:W-:Y:S01]  /*27b0*/  @!P4 IMAD.WIDE.U32 R38, R19, UR14, R38 ;  /* 0x0000000e1326cc25 */ /* 0x000fe2000f8e0026 */
[----:B------:R2:W-:Y:S01]  /*27c0*/  @P0 STS.128 [R237+0x1000], RZ ;  /* 0x001000ffed000388 */ /* 0x0005e20000000c00 */
[----:B------:R-:W-:-:S02]  /*27d0*/  CS2R R136, SRZ ;  /* 0x0000000000887805 */ /* 0x000fc4000001ff00 */
[----:B------:R-:W-:Y:S01]  /*27e0*/  CS2R R134, SRZ ;  /* 0x0000000000867805 */ /* 0x000fe2000001ff00 */
[----:B---3--:R-:W3:Y:S01]  /*27f0*/  @!P4 LDC.64 R8, c[0x0][0x388] ;  /* 0x0000e200ff08cb82 */ /* 0x008ee20000000a00 */
[----:B------:R2:W-:Y:S01]  /*2800*/  @P0 STS.128 [R237+0x3000], RZ ;  /* 0x003000ffed000388 */ /* 0x0005e20000000c00 */
[----:B------:R-:W-:Y:S01]  /*2810*/  @!P2 IMAD.MOV.U32 R30, RZ, RZ, R28 ;  /* 0x000000ffff1ea224 */ /* 0x000fe200078e001c */
[----:B------:R-:W-:Y:S01]  /*2820*/  CS2R R132, SRZ ;  /* 0x0000000000847805 */ /* 0x000fe2000001ff00 */
[----:B------:R-:W-:Y:S01]  /*2830*/  @!P2 IMAD R23, R25, UR14, RZ ;  /* 0x0000000e1917ac24 */ /* 0x000fe2000f8e02ff */
[----:B------:R-:W-:Y:S01]  /*2840*/  @!PT LDS RZ, [RZ] ;  /* 0x00000000fffff984 */ /* 0x000fe20000000800 */
[----:B------:R-:W-:Y:S01]  /*2850*/  @!PT LDS RZ, [RZ] ;  /* 0x00000000fffff984 */ /* 0x000fe20000000800 */
[----:B------:R-:W-:Y:S01]  /*2860*/  @!PT LDS RZ, [RZ] ;  /* 0x00000000fffff984 */ /* 0x000fe20000000800 */
[----:B------:R-:W-:Y:S01]  /*2870*/  @!P0 LDGSTS.E.BYPASS.LTC128B.128 [R237+0x1000], desc[UR32][R4.64] ;  /* 0x0100000004ed8fae */ /* 0x000fe2000b981a20 */
[C---:B------:R-:W-:Y:S01]  /*2880*/  @!P3 IMAD R13, R14.reuse, UR13, R13 ;  /* 0x0000000d0e0dbc24 */ /* 0x040fe2000f8e020d */
[----:B------:R-:W-:Y:S01]  /*2890*/  CS2R R126, SRZ ;  /* 0x00000000007e7805 */ /* 0x000fe2000001ff00 */
[----:B------:R-:W-:Y:S01]  /*28a0*/  @!P3 IMAD.WIDE.U32 R14, R14, UR12, R36 ;  /* 0x0000000c0e0ebc25 */ /* 0x000fe2000f8e0024 */
[----:B------:R4:W-:Y:S01]  /*28b0*/  @!P0 LDGSTS.E.BYPASS.LTC128B.128 [R237+0x3000], desc[UR32][R4.64+0x80] ;  /* 0x0300008004ed8fae */ /* 0x0009e2000b981a20 */
[----:B------:R-:W-:-:S02]  /*28c0*/  CS2R R124, SRZ ;  /* 0x00000000007c7805 */ /* 0x000fc4000001ff00 */
[----:B------:R-:W-:Y:S01]  /*28d0*/  CS2R R130, SRZ ;  /* 0x0000000000827805 */ /* 0x000fe2000001ff00 */
[C---:B-1----:R-:W-:Y:S01]  /*28e0*/  VIADD R3, R236.reuse, 0x8 ;  /* 0x00000008ec037836 */ /* 0x042fe20000000000 */
[----:B------:R-:W-:Y:S01]  /*28f0*/  LOP3.LUT R2, R236, 0x20, RZ, 0xfc, !PT ;  /* 0x00000020ec027812 */ /* 0x000fe200078efcff */
[----:B------:R-:W-:Y:S01]  /*2900*/  @!P4 IMAD R24, R19, UR15, R39 ;  /* 0x0000000f1318cc24 */ /* 0x000fe2000f8e0227 */
[----:B------:R-:W-:Y:S01]  /*2910*/  CS2R R128, SRZ ;  /* 0x0000000000807805 */ /* 0x000fe2000001ff00 */
[----:B------:R-:W-:Y:S01]  /*2920*/  @!P2 IMAD.MOV.U32 R26, RZ, RZ, R34 ;  /* 0x000000ffff1aa224 */ /* 0x000fe200078e0022 */
[----:B------:R-:W-:Y:S01]  /*2930*/  ISETP.GE.AND P6, PT, R3, UR44, PT ;  /* 0x0000002c03007c0c */ /* 0x000fe2000bfc6270 */
[----:B------:R-:W-:Y:S01]  /*2940*/  @!P2 IMAD.MOV.U32 R27, RZ, RZ, R33 ;  /* 0x000000ffff1ba224 */ /* 0x000fe200078e0021 */
[----:B------:R-:W-:Y:S01]  /*2950*/  ISETP.GE.AND P5, PT, R2, UR44, PT ;  /* 0x0000002c02007c0c */ /* 0x000fe2000bfa6270 */
[----:B------:R-:W-:Y:S01]  /*2960*/  @!P2 IMAD R25, R25, UR12, RZ ;  /* 0x0000000c1919ac24 */ /* 0x000fe2000f8e02ff */
[----:B------:R-:W1:Y:S01]  /*2970*/  @!P3 LDC.64 R2, c[0x0][0x388] ;  /* 0x0000e200ff02bb82 */ /* 0x000e620000000a00 */
[C---:B------:R-:W-:Y:S01]  /*2980*/  @!P2 IMAD R23, R16.reuse, UR15, R23 ;  /* 0x0000000f1017ac24 */ /* 0x040fe2000f8e0217 */
[----:B------:R-:W-:Y:S01]  /*2990*/  CS2R R122, SRZ ;  /* 0x00000000007a7805 */ /* 0x000fe2000001ff00 */
[----:B------:R-:W-:Y:S01]  /*29a0*/  @!P2 IMAD.WIDE.U32 R30, R16, UR14, R30 ;  /* 0x0000000e101eac25 */ /* 0x000fe2000f8e001e */
[----:B------:R-:W-:-:S02]  /*29b0*/  CS2R R120, SRZ ;  /* 0x0000000000787805 */ /* 0x000fc4000001ff00 */
[----:B------:R-:W-:Y:S02]  /*29c0*/  CS2R R118, SRZ ;  /* 0x0000000000767805 */ /* 0x000fe4000001ff00 */
[----:B------:R-:W-:Y:S01]  /*29d0*/  CS2R R116, SRZ ;  /* 0x0000000000747805 */ /* 0x000fe2000001ff00 */
[----:B------:R-:W-:Y:S01]  /*29e0*/  @!P4 IMAD.MOV.U32 R32, RZ, RZ, R34 ;  /* 0x000000ffff20c224 */ /* 0x000fe200078e0022 */
[----:B------:R-:W-:Y:S01]  /*29f0*/  CS2R R110, SRZ ;  /* 0x00000000006e7805 */ /* 0x000fe2000001ff00 */
[----:B------:R-:W-:Y:S01]  /*2a00*/  @!P1 IMAD.MOV.U32 R35, RZ, RZ, R33 ;  /* 0x000000ffff239224 */ /* 0x000fe200078e0021 */
[----:B------:R-:W-:Y:S01]  /*2a10*/  CS2R R108, SRZ ;  /* 0x00000000006c7805 */ /* 0x000fe2000001ff00 */
[----:B------:R-:W-:Y:S01]  /*2a20*/  @!P2 IMAD.WIDE.U32 R26, R16, UR12, R26 ;  /* 0x0000000c101aac25 */ /* 0x000fe2000f8e001a */
[----:B------:R-:W-:Y:S02]  /*2a30*/  CS2R R114, SRZ ;  /* 0x0000000000727805 */ /* 0x000fe4000001ff00 */
[----:B------:R-:W-:-:S02]  /*2a40*/  CS2R R112, SRZ ;  /* 0x0000000000707805 */ /* 0x000fc4000001ff00 */
[----:B------:R-:W-:Y:S01]  /*2a50*/  CS2R R106, SRZ ;  /* 0x00000000006a7805 */ /* 0x000fe2000001ff00 */
[----:B----4-:R-:W4:Y:S01]  /*2a60*/  @!P2 LDC.64 R4, c[0x0][0x388] ;  /* 0x0000e200ff04ab82 */ /* 0x010f220000000a00 */
[----:B------:R-:W-:Y:S01]  /*2a70*/  @!P2 IMAD.IADD R23, R31, 0x1, R23 ;  /* 0x000000011f17a824 */ /* 0x000fe200078e0217 */
[----:B------:R-:W-:Y:S01]  /*2a80*/  CS2R R104, SRZ ;  /* 0x0000000000687805 */ /* 0x000fe2000001ff00 */
[----:B------:R-:W-:Y:S01]  /*2a90*/  @!P4 IMAD.WIDE.U32 R32, R19, UR12, R32 ;  /* 0x0000000c1320cc25 */ /* 0x000fe2000f8e0020 */
[----:B------:R-:W-:Y:S02]  /*2aa0*/  CS2R R102, SRZ ;  /* 0x0000000000667805 */ /* 0x000fe4000001ff00 */
[----:B------:R-:W-:Y:S02]  /*2ab0*/  CS2R R100, SRZ ;  /* 0x0000000000647805 */ /* 0x000fe4000001ff00 */
[----:B------:R-:W-:Y:S01]  /*2ac0*/  CS2R R94, SRZ ;  /* 0x00000000005e7805 */ /* 0x000fe2000001ff00 */
[----:B------:R-:W-:Y:S01]  /*2ad0*/  @!P1 IMAD.WIDE.U32 R28, R18, UR14, R28 ;  /* 0x0000000e121c9c25 */ /* 0x000fe2000f8e001c */
[----:B------:R-:W-:-:S02]  /*2ae0*/  CS2R R92, SRZ ;  /* 0x00000000005c7805 */ /* 0x000fc4000001ff00 */
[----:B-1----:R-:W-:Y:S02]  /*2af0*/  @!P3 LEA R20, P0, R22, R2, 0x1 ;  /* 0x000000021614b211 */ /* 0x002fe400078008ff */
[----:B------:R-:W-:Y:S01]  /*2b00*/  CS2R R98, SRZ ;  /* 0x0000000000627805 */ /* 0x000fe2000001ff00 */
[----:B------:R-:W-:Y:S01]  /*2b10*/  @!P1 IMAD.WIDE.U32 R34, R18, UR12, R34 ;  /* 0x0000000c12229c25 */ /* 0x000fe2000f8e0022 */
[----:B------:R-:W-:Y:S02]  /*2b20*/  CS2R R96, SRZ ;  /* 0x0000000000607805 */ /* 0x000fe4000001ff00 */
[----:B------:R-:W-:Y:S02]  /*2b30*/  @!P3 LEA.HI.X R21, R22, R3, R6, 0x1, P0 ;  /* 0x000000031615b211 */ /* 0x000fe400000f0c06 */
[----:B------:R-:W-:Y:S01]  /*2b40*/  CS2R R90, SRZ ;  /* 0x00000000005a7805 */ /* 0x000fe2000001ff00 */
[----:B------:R-:W1:Y:S01]  /*2b50*/  @!P4 LDC.64 R6, c[0x0][0x390] ;  /* 0x0000e400ff06cb82 */ /* 0x000e620000000a00 */
[----:B---3--:R-:W-:Y:S01]  /*2b60*/  @!P4 LEA R36, P0, R38, R8, 0x1 ;  /* 0x000000082624c211 */ /* 0x008fe200078008ff */
[----:B------:R-:W-:Y:S01]  /*2b70*/  @!P2 IMAD R8, R16, UR13, R25 ;  /* 0x0000000d1008ac24 */ /* 0x000fe2000f8e0219 */
[----:B------:R-:W-:Y:S01]  /*2b80*/  CS2R R88, SRZ ;  /* 0x0000000000587805 */ /* 0x000fe2000001ff00 */
[C---:B------:R-:W-:Y:S01]  /*2b90*/  @!P1 IMAD R22, R17.reuse, UR14, RZ ;  /* 0x0000000e11169c24 */ /* 0x040fe2000f8e02ff */
[----:B------:R-:W-:Y:S01]  /*2ba0*/  @!P4 LEA.HI.X R37, R38, R9, R24, 0x1, P0 ;  /* 0x000000092625c211 */ /* 0x000fe200000f0c18 */
[----:B------:R-:W-:Y:S01]  /*2bb0*/  @!P1 IMAD R9, R17, UR12, RZ ;  /* 0x0000000c11099c24 */ /* 0x000fe2000f8e02ff */
[----:B------:R-:W3:Y:S01]  /*2bc0*/  LDCU UR12, c[0x0][0x590] ;  /* 0x0000b200ff0c77ac */ /* 0x000ee20008000800 */
[----:B------:R-:W2:Y:S01]  /*2bd0*/  @!P1 LDC.64 R2, c[0x0][0x388] ;  /* 0x0000e200ff029b82 */ /* 0x000ea20000000a00 */
[----:B----4-:R-:W-:Y:S01]  /*2be0*/  @!P2 LEA R16, P0, R30, R4, 0x1 ;  /* 0x000000041e10a211 */ /* 0x010fe200078008ff */
[C---:B------:R-:W-:Y:S01]  /*2bf0*/  @!P1 IMAD R22, R18.reuse, UR15, R22 ;  /* 0x0000000f12169c24 */ /* 0x040fe2000f8e0216 */
[----:B------:R-:W-:Y:S01]  /*2c00*/  @!P4 LDGSTS.E.BYPASS.LTC128B.128 [R12+0xc000], desc[UR32][R36.64] ;  /* 0x0c000000240ccfae */ /* 0x000fe2000b981a20 */
[----:B------:R-:W-:Y:S01]  /*2c10*/  @!P1 IMAD R9, R18, UR13, R9 ;  /* 0x0000000d12099c24 */ /* 0x000fe2000f8e0209 */
[----:B------:R-:W-:Y:S01]  /*2c20*/  @!P2 LEA.HI.X R17, R30, R5, R23, 0x1, P0 ;  /* 0x000000051e11a211 */ /* 0x000fe200000f0c17 */
[----:B------:R-:W-:Y:S01]  /*2c30*/  @!P4 IMAD R19, R19, UR13, R33 ;  /* 0x0000000d1313cc24 */ /* 0x000fe2000f8e0221 */
[----:B------:R-:W-:Y:S01]  /*2c40*/  @!P4 LDGSTS.E.BYPASS.LTC128B.128 [R12+0x10000], desc[UR32][R36.64+0x80] ;  /* 0x10000080240ccfae */ /* 0x000fe2000b981a20 */
[----:B------:R-:W4:Y:S01]  /*2c50*/  @!P3 LDC.64 R4, c[0x0][0x390] ;  /* 0x0000e400ff04bb82 */ /* 0x000f220000000a00 */
[----:B------:R-:W-:Y:S01]  /*2c60*/  @!P1 IMAD.IADD R22, R29, 0x1, R22 ;  /* 0x000000011d169824 */ /* 0x000fe200078e0216 */
[----:B------:R-:W-:Y:S01]  /*2c70*/  CS2R R86, SRZ ;  /* 0x0000000000567805 */ /* 0x000fe2000001ff00 */
[----:B------:R-:W-:Y:S01]  /*2c80*/  @!P3 IMAD.IADD R13, R15, 0x1, R13 ;  /* 0x000000010f0db824 */ /* 0x000fe200078e020d */
[----:B------:R1:W-:Y:S01]  /*2c90*/  @P4 STS.128 [R12+0xc000], RZ ;  /* 0x00c000ff0c004388 */ /* 0x0003e20000000c00 */
[----:B------:R-:W-:Y:S01]  /*2ca0*/  @!P2 IMAD.IADD R8, R27, 0x1, R8 ;  /* 0x000000011b08a824 */ /* 0x000fe200078e0208 */
[----:B------:R-:W-:Y:S01]  /*2cb0*/  CS2R R84, SRZ ;  /* 0x0000000000547805 */ /* 0x000fe2000001ff00 */
[----:B------:R-:W-:Y:S01]  /*2cc0*/  @!P1 IMAD.IADD R9, R35, 0x1, R9 ;  /* 0x0000000123099824 */ /* 0x000fe200078e0209 */
[----:B-1----:R-:W-:Y:S01]  /*2cd0*/  @!P4 LEA R18, P0, R32, R6, 0x1 ;  /* 0x000000062012c211 */ /* 0x002fe200078008ff */
[----:B------:R1:W-:Y:S01]  /*2ce0*/  @P4 STS.128 [R12+0x10000], RZ ;  /* 0x010000ff0c004388 */ /* 0x0003e20000000c00 */
[----:B------:R-:W-:Y:S01]  /*2cf0*/  IMAD.MOV.U32 R226, RZ, RZ, 0x4 ;  /* 0x00000004ffe27424 */ /* 0x000fe200078e00ff */
[----:B------:R-:W-:-:S02]  /*2d00*/  CS2R R78, SRZ ;  /* 0x00000000004e7805 */ /* 0x000fc4000001ff00 */
[----:B------:R-:W-:Y:S01]  /*2d10*/  @!P4 LEA.HI.X R19, R32, R7, R19, 0x1, P0 ;  /* 0x000000072013c211 */ /* 0x000fe200000f0c13 */
[----:B------:R1:W-:Y:S01]  /*2d20*/  @P3 STS.128 [R12+0xd000], RZ ;  /* 0x00d000ff0c003388 */ /* 0x0003e20000000c00 */
[----:B------:R-:W3:Y:S01]  /*2d30*/  @!P2 LDC.64 R6, c[0x0][0x390] ;  /* 0x0000e400ff06ab82 */ /* 0x000ee20000000a00 */
[----:B------:R-:W-:Y:S02]  /*2d40*/  CS2R R76, SRZ ;  /* 0x00000000004c7805 */ /* 0x000fe4000001ff00 */
[C---:B--2---:R-:W-:Y:S01]  /*2d50*/  @!P1 LEA R24, P0, R28.reuse, R2, 0x1 ;  /* 0x000000021c189211 */ /* 0x044fe200078008ff */
[----:B------:R1:W-:Y:S01]  /*2d60*/  @P3 STS.128 [R12+0x11000], RZ ;  /* 0x011000ff0c003388 */ /* 0x0003e20000000c00 */
[----:B------:R-:W-:Y:S02]  /*2d70*/  CS2R R82, SRZ ;  /* 0x0000000000527805 */ /* 0x000fe4000001ff00 */
[----:B------:R-:W-:Y:S02]  /*2d80*/  CS2R R80, SRZ ;  /* 0x0000000000507805 */ /* 0x000fe4000001ff00 */
[----:B------:R-:W-:Y:S01]  /*2d90*/  @!P1 LEA.HI.X R25, R28, R3, R22, 0x1, P0 ;  /* 0x000000031c199211 */ /* 0x000fe200000f0c16 */
[----:B------:R-:W-:Y:S01]  /*2da0*/  @!PT LDS RZ, [RZ] ;  /* 0x00000000fffff984 */ /* 0x000fe20000000800 */
[----:B------:R-:W-:Y:S01]  /*2db0*/  @!PT LDS RZ, [RZ] ;  /* 0x00000000fffff984 */ /* 0x000fe20000000800 */
[----:B------:R-:W-:Y:S01]  /*2dc0*/  @!PT LDS RZ, [RZ] ;  /* 0x00000000fffff984 */ /* 0x000fe20000000800 */
[----:B------:R-:W-:Y:S01]  /*2dd0*/  @!P3 LDGSTS.E.BYPASS.LTC128B.128 [R12+0xd000], desc[UR32][R20.64] ;  /* 0x0d000000140cbfae */ /* 0x000fe2000b981a20 */
[----:B------:R-:W2:Y:S01]  /*2de0*/  @!P1 LDC.64 R2, c[0x0][0x390] ;  /* 0x0000e400ff029b82 */ /* 0x000ea20000000a00 */
[----:B------:R-:W-:-:S02]  /*2df0*/  CS2R R74, SRZ ;  /* 0x00000000004a7805 */ /* 0x000fc4000001ff00 */
[C---:B----4-:R-:W-:Y:S01]  /*2e00*/  @!P3 LEA R4, P0, R14.reuse, R4, 0x1 ;  /* 0x000000040e04b211 */ /* 0x050fe200078008ff */
[----:B------:R-:W-:Y:S01]  /*2e10*/  @!P3 LDGSTS.E.BYPASS.LTC128B.128 [R12+0x11000], desc[UR32][R20.64+0x80] ;  /* 0x11000080140cbfae */ /* 0x000fe2000b981a20 */
[----:B------:R-:W-:Y:S02]  /*2e20*/  CS2R R72, SRZ ;  /* 0x0000000000487805 */ /* 0x000fe4000001ff00 */
[----:B------:R-:W-:Y:S02]  /*2e30*/  CS2R R70, SRZ ;  /* 0x0000000000467805 */ /* 0x000fe4000001ff00 */
[----:B------:R-:W-:Y:S01]  /*2e40*/  @!P3 LEA.HI.X R5, R14, R5, R13, 0x1, P0 ;  /* 0x000000050e05b211 */ /* 0x000fe200000f0c0d */
        /* <DEDUP_REMOVED lines=12> */
[----:B---3--:R-:W-:Y:S02]  /*2f10*/  @!P2 LEA R6, P0, R26, R6, 0x1 ;  /* 0x000000061a06a211 */ /* 0x008fe400078008ff */
[----:B------:R-:W-:-:S02]  /*2f20*/  CS2R R56, SRZ ;  /* 0x0000000000387805 */ /* 0x000fc4000001ff00 */
[----:B------:R-:W-:Y:S01]  /*2f30*/  CS2R R54, SRZ ;  /* 0x0000000000367805 */ /* 0x000fe2000001ff00 */
[----:B------:R-:W-:Y:S01]  /*2f40*/  @!P2 LDGSTS.E.BYPASS.LTC128B.128 [R12+0x12000], desc[UR32][R16.64+0x80] ;  /* 0x12000080100cafae */ /* 0x000fe2000b981a20 */
[----:B------:R-:W-:Y:S01]  /*2f50*/  @!P2 LEA.HI.X R7, R26, R7, R8, 0x1, P0 ;  /* 0x000000071a07a211 */ /* 0x000fe200000f0c08 */
[----:B------:R-:W-:Y:S01]  /*2f60*/  VIADD R8, R236, 0x28 ;  /* 0x00000028ec087836 */ /* 0x000fe20000000000 */
[----:B------:R-:W-:Y:S01]  /*2f70*/  CS2R R52, SRZ ;  /* 0x0000000000347805 */ /* 0x000fe2000001ff00 */
[----:B------:R1:W-:Y:S01]  /*2f80*/  @P1 STS.128 [R12+0xf000], RZ ;  /* 0x00f000ff0c001388 */ /* 0x0003e20000000c00 */
[C---:B--2---:R-:W-:Y:S02]  /*2f90*/  @!P1 LEA R2, P0, R34.reuse, R2, 0x1 ;  /* 0x0000000222029211 */ /* 0x044fe400078008ff */
[----:B------:R-:W-:Y:S02]  /*2fa0*/  CS2R R46, SRZ ;  /* 0x00000000002e7805 */ /* 0x000fe4000001ff00 */
[----:B------:R-:W-:Y:S01]  /*2fb0*/  CS2R R44, SRZ ;  /* 0x00000000002c7805 */ /* 0x000fe2000001ff00 */
[----:B------:R1:W-:Y:S01]  /*2fc0*/  @P1 STS.128 [R12+0x13000], RZ ;  /* 0x013000ff0c001388 */ /* 0x0003e20000000c00 */
[----:B------:R-:W-:-:S02]  /*2fd0*/  @!P1 LEA.HI.X R3, R34, R3, R9, 0x1, P0 ;  /* 0x0000000322039211 */ /* 0x000fc400000f0c09 */
[----:B------:R-:W-:Y:S02]  /*2fe0*/  CS2R R50, SRZ ;  /* 0x0000000000327805 */ /* 0x000fe4000001ff00 */
[----:B------:R-:W-:Y:S01]  /*2ff0*/  ISETP.GE.AND P0, PT, R236, UR44, PT ;  /* 0x0000002cec007c0c */ /* 0x000fe2000bf06270 */
[----:B------:R-:W-:Y:S01]  /*3000*/  @!PT LDS RZ, [RZ] ;  /* 0x00000000fffff984 */ /* 0x000fe20000000800 */
[----:B------:R-:W-:Y:S01]  /*3010*/  @!PT LDS RZ, [RZ] ;  /* 0x00000000fffff984 */ /* 0x000fe20000000800 */
[----:B------:R-:W-:Y:S01]  /*3020*/  @!PT LDS RZ, [RZ] ;  /* 0x00000000fffff984 */ /* 0x000fe20000000800 */
[----:B------:R-:W-:Y:S01]  /*3030*/  @!P1 LDGSTS.E.BYPASS.LTC128B.128 [R12+0xf000], desc[UR32][R24.64] ;  /* 0x0f000000180c9fae */ /* 0x000fe2000b981a20 */
[----:B------:R-:W-:Y:S02]  /*3040*/  CS2R R48, SRZ ;  /* 0x0000000000307805 */ /* 0x000fe4000001ff00 */
[----:B------:R-:W-:Y:S02]  /*3050*/  CS2R R42, SRZ ;  /* 0x00000000002a7805 */ /* 0x000fe4000001ff00 */
[----:B------:R-:W-:Y:S01]  /*3060*/  CS2R R40, SRZ ;  /* 0x0000000000287805 */ /* 0x000fe2000001ff00 */
[----:B------:R-:W-:Y:S01]  /*3070*/  @!P1 LDGSTS.E.BYPASS.LTC128B.128 [R12+0x13000], desc[UR32][R24.64+0x80] ;  /* 0x13000080180c9fae */ /* 0x000fe2000b981a20 */
[----:B------:R-:W-:-:S02]  /*3080*/  UIADD3 UR42, UPT, UPT, -UR52, UR42, URZ ;  /* 0x0000002a342a7290 */ /* 0x000fc4000fffe1ff */
[----:B------:R-:W-:Y:S01]  /*3090*/  USHF.L.U32 UR54, UR54, 0x3, URZ ;  /* 0x0000000336367899 */ /* 0x000fe200080006ff */
[----:B------:R-:W-:Y:S01]  /*30a0*/  @!P4 LDGSTS.E.BYPASS.LTC128B.128 [R12+0x14000], desc[UR32][R18.64] ;  /* 0x14000000120ccfae */ /* 0x000fe2000b981a20 */
[----:B------:R-:W2:Y:S03]  /*30b0*/  LDCU UR10, c[0x0][0x504] ;  /* 0x0000a080ff0a77ac */ /* 0x000ea60008000800 */
[----:B------:R-:W-:Y:S01]  /*30c0*/  @!P4 LDGSTS.E.BYPASS.LTC128B.128 [R12+0x18000], desc[UR32][R18.64+0x80] ;  /* 0x18000080120ccfae */ /* 0x000fe2000b981a20 */
[----:B------:R-:W3:Y:S03]  /*30d0*/  LDCU UR9, c[0x0][0x508] ;  /* 0x0000a100ff0977ac */ /* 0x000ee60008000800 */
[----:B------:R1:W-:Y:S01]  /*30e0*/  @P4 STS.128 [R12+0x14000], RZ ;  /* 0x014000ff0c004388 */ /* 0x0003e20000000c00 */
[----:B------:R-:W4:Y:S03]  /*30f0*/  LDCU UR8, c[0x0][0x3e0] ;  /* 0x00007c00ff0877ac */ /* 0x000f260008000800 */
[----:B------:R1:W-:Y:S01]  /*3100*/  @P4 STS.128 [R12+0x18000], RZ ;  /* 0x018000ff0c004388 */ /* 0x0003e20000000c00 */
[----:B------:R-:W1:Y:S03]  /*3110*/  LDCU UR11, c[0x0][0x45c] ;  /* 0x00008b80ff0b77ac */ /* 0x000e660008000800 */
[----:B------:R1:W-:Y:S04]  /*3120*/  @P3 STS.128 [R12+0x15000], RZ ;  /* 0x015000ff0c003388 */ /* 0x0003e80000000c00 */
[----:B------:R1:W-:Y:S04]  /*3130*/  @P3 STS.128 [R12+0x19000], RZ ;  /* 0x019000ff0c003388 */ /* 0x0003e80000000c00 */
[----:B------:R-:W-:Y:S01]  /*3140*/  @!PT LDS RZ, [RZ] ;  /* 0x00000000fffff984 */ /* 0x000fe20000000800 */
[----:B------:R-:W-:Y:S01]  /*3150*/  @!PT LDS RZ, [RZ] ;  /* 0x00000000fffff984 */ /* 0x000fe20000000800 */
[----:B------:R-:W-:Y:S01]  /*3160*/  @!PT LDS RZ, [RZ] ;  /* 0x00000000fffff984 */ /* 0x000fe20000000800 */
[----:B------:R-:W-:Y:S04]  /*3170*/  @!P3 LDGSTS.E.BYPASS.LTC128B.128 [R12+0x15000], desc[UR32][R4.64] ;  /* 0x15000000040cbfae */ /* 0x000fe8000b981a20 */
[----:B------:R2:W-:Y:S01]  /*3180*/  @!P3 LDGSTS.E.BYPASS.LTC128B.128 [R12+0x19000], desc[UR32][R4.64+0x80] ;  /* 0x19000080040cbfae */ /* 0x0005e2000b981a20 */
[----:B------:R-:W-:-:S03]  /*3190*/  ISETP.GE.AND P3, PT, R8, UR44, PT ;  /* 0x0000002c08007c0c */ /* 0x000fc6000bf66270 */
[----:B------:R1:W-:Y:S04]  /*31a0*/  @P2 STS.128 [R12+0x16000], RZ ;  /* 0x016000ff0c002388 */ /* 0x0003e80000000c00 */
[----:B------:R1:W-:Y:S04]  /*31b0*/  @P2 STS.128 [R12+0x1a000], RZ ;  /* 0x01a000ff0c002388 */ /* 0x0003e80000000c00 */
[----:B------:R-:W-:Y:S01]  /*31c0*/  @!PT LDS RZ, [RZ] ;  /* 0x00000000fffff984 */ /* 0x000fe20000000800 */
[----:B------:R-:W-:Y:S01]  /*31d0*/  @!PT LDS RZ, [RZ] ;  /* 0x00000000fffff984 */ /* 0x000fe20000000800 */
[----:B------:R-:W-:Y:S01]  /*31e0*/  @!PT LDS RZ, [RZ] ;  /* 0x00000000fffff984 */ /* 0x000fe20000000800 */
[----:B------:R-:W-:Y:S04]  /*31f0*/  @!P2 LDGSTS.E.BYPASS.LTC128B.128 [R12+0x16000], desc[UR32][R6.64] ;  /* 0x16000000060cafae */ /* 0x000fe8000b981a20 */
[----:B------:R-:W-:Y:S04]  /*3200*/  @!P2 LDGSTS.E.BYPASS.LTC128B.128 [R12+0x1a000], desc[UR32][R6.64+0x80] ;  /* 0x1a000080060cafae */ /* 0x000fe8000b981a20 */
[----:B------:R1:W-:Y:S04]  /*3210*/  @P1 STS.128 [R12+0x17000], RZ ;  /* 0x017000ff0c001388 */ /* 0x0003e80000000c00 */
[----:B------:R1:W-:Y:S01]  /*3220*/  @P1 STS.128 [R12+0x1b000], RZ ;  /* 0x01b000ff0c001388 */ /* 0x0003e20000000c00 */
[----:B--2---:R-:W-:-:S03]  /*3230*/  IMAD.MOV.U32 R4, RZ, RZ, 0x4 ;  /* 0x00000004ff047424 */ /* 0x004fc600078e00ff */
[----:B------:R-:W-:Y:S01]  /*3240*/  @!PT LDS RZ, [RZ] ;  /* 0x00000000fffff984 */ /* 0x000fe20000000800 */
[----:B------:R-:W-:Y:S01]  /*3250*/  @!PT LDS RZ, [RZ] ;  /* 0x00000000fffff984 */ /* 0x000fe20000000800 */
[----:B------:R-:W-:Y:S01]  /*3260*/  @!PT LDS RZ, [RZ] ;  /* 0x00000000fffff984 */ /* 0x000fe20000000800 */
[----:B------:R-:W-:Y:S01]  /*3270*/  @!P1 LDGSTS.E.BYPASS.LTC128B.128 [R12+0x17000], desc[UR32][R2.64] ;  /* 0x17000000020c9fae */ /* 0x000fe2000b981a20 */
[----:B------:R-:W-:-:S03]  /*3280*/  IMAD.WIDE.U32 R8, R236, R4, UR60 ;  /* 0x0000003cec087e25 */ /* 0x000fc6000f8e0004 */
[----:B------:R2:W-:Y:S04]  /*3290*/  @!P1 LDGSTS.E.BYPASS.LTC128B.128 [R12+0x1b000], desc[UR32][R2.64+0x80] ;  /* 0x1b000080020c9fae */ /* 0x0005e8000b981a20 */
[----:B------:R-:W0:Y:S04]  /*32a0*/  LDGDEPBAR ;  /* 0x00000000000079af */ /* 0x000e280000000000 */
[----:B------:R1:W5:Y:S04]  /*32b0*/  @!P0 LDG.E R235, desc[UR32][R8.64] ;  /* 0x0000002008eb8981 */ /* 0x000368000c1e1900 */
[----:B------:R1:W5:Y:S04]  /*32c0*/  @!P6 LDG.E R234, desc[UR32][R8.64+0x20] ;  /* 0x0000202008eae981 */ /* 0x000368000c1e1900 */
[----:B------:R1:W5:Y:S04]  /*32d0*/  @!P5 LDG.E R233, desc[UR32][R8.64+0x80] ;  /* 0x0000802008e9d981 */ /* 0x000368000c1e1900 */
[----:B------:R1:W5:Y:S01]  /*32e0*/  @!P3 LDG.E R232, desc[UR32][R8.64+0xa0] ;  /* 0x0000a02008e8b981 */ /* 0x000362000c1e1900 */
[----:B------:R-:W-:-:S02]  /*32f0*/  SHF.R.U32.HI R5, RZ, 0x4, R0 ;  /* 0x00000004ff057819 */ /* 0x000fc40000011600 */
[----:B------:R-:W-:Y:S02]  /*3300*/  CS2R R38, SRZ ;  /* 0x0000000000267805 */ /* 0x000fe4000001ff00 */
[C---:B------:R-:W-:Y:S02]  /*3310*/  R2P PR, R0.reuse, 0x6 ;  /* 0x0000000600007804 */ /* 0x040fe40000000000 */
[----:B------:R-:W-:Y:S02]  /*3320*/  CS2R R36, SRZ ;  /* 0x0000000000247805 */ /* 0x000fe4000001ff00 */
[----:B------:R-:W-:Y:S01]  /*3330*/  LOP3.LUT R5, R5, 0x8, RZ, 0xc0, !PT ;  /* 0x0000000805057812 */ /* 0x000fe200078ec0ff */
[----:B------:R-:W-:Y:S01]  /*3340*/  USHF.L.U32 UR12, UR12, 0x6, URZ ;  /* 0x000000060c0c7899 */ /* 0x000fe200080006ff */
[----:B--2---:R-:W-:Y:S01]  /*3350*/  IMAD.SHL.U32 R3, R0, 0x40, RZ ;  /* 0x0000004000037824 */ /* 0x004fe200078e00ff */
[----:B------:R-:W-:Y:S02]  /*3360*/  SEL R212, R212, 0xffffffc0, !P2 ;  /* 0xffffffc0d4d47807 */ /* 0x000fe40005000000 */
[----:B------:R-:W-:-:S02]  /*3370*/  LOP3.LUT R5, R5, 0x10, R0, 0xf8, !PT ;  /* 0x0000001005057812 */ /* 0x000fc400078ef800 */
[C---:B------:R-:W-:Y:S02]  /*3380*/  LOP3.LUT R4, R3.reuse, 0x1c0, RZ, 0xc0, !PT ;  /* 0x000001c003047812 */ /* 0x040fe400078ec0ff */
[----:B------:R-:W-:Y:S02]  /*3390*/  LOP3.LUT R2, R3, 0x200, RZ, 0xc0, !PT ;  /* 0x0000020003027812 */ /* 0x000fe400078ec0ff */
[----:B------:R-:W-:Y:S02]  /*33a0*/  LOP3.LUT R4, R4, 0x38, R11, 0xf8, !PT ;  /* 0x0000003804047812 */ /* 0x000fe400078ef80b */
[----:B------:R-:W-:Y:S02]  /*33b0*/  LOP3.LUT R2, R2, 0x400, R210, 0xf8, !PT ;  /* 0x0000040002027812 */ /* 0x000fe400078ef8d2 */
[----:B------:R-:W-:Y:S02]  /*33c0*/  LOP3.LUT R10, R4, 0x8, R10, 0x78, !PT ;  /* 0x00000008040a7812 */ /* 0x000fe400078e780a */
[----:B------:R-:W-:-:S02]  /*33d0*/  LOP3.LUT R5, R5, R4, RZ, 0x3c, !PT ;  /* 0x0000000405057212 */ /* 0x000fc400078e3cff */
[----:B------:R-:W-:Y:S02]  /*33e0*/  LOP3.LUT R4, R4, 0x8, R0, 0x78, !PT ;  /* 0x0000000804047812 */ /* 0x000fe400078e7800 */
[----:B------:R-:W-:Y:S02]  /*33f0*/  LOP3.LUT R2, R2, R10, RZ, 0xfc, !PT ;  /* 0x0000000a02027212 */ /* 0x000fe400078efcff */
[----:B------:R-:W-:Y:S02]  /*3400*/  LOP3.LUT R210, R4, 0x7a00, R210, 0xf8, !PT ;  /* 0x00007a0004d27812 */ /* 0x000fe400078ef8d2 */
[----:B------:R-:W-:Y:S02]  /*3410*/  LOP3.LUT R0, R5, 0x200, R3, 0xf8, !PT ;  /* 0x0000020005007812 */ /* 0x000fe400078ef803 */
[----:B------:R-:W-:Y:S02]  /*3420*/  LEA R210, R210, UR24, 0x1 ;  /* 0x00000018d2d27c11 */ /* 0x000fe4000f8e08ff */
[----:B------:R-:W-:-:S02]  /*3430*/  LEA R2, R2, UR24, 0x1 ;  /* 0x0000001802027c11 */ /* 0x000fc4000f8e08ff */
[----:B------:R-:W-:Y:S01]  /*3440*/  LEA R0, R0, UR24, 0x1 ;  /* 0x0000001800007c11 */ /* 0x000fe2000f8e08ff */
[--C-:B------:R-:W-:Y:S01]  /*3450*/  IMAD.IADD R3, R212, 0x1, R210.reuse ;  /* 0x00000001d4037824 */ /* 0x100fe200078e02d2 */
[----:B------:R-:W-:Y:S01]  /*3460*/  SEL R211, R211, 0xffffffe0, !P1 ;  /* 0xffffffe0d3d37807 */ /* 0x000fe20004800000 */
[----:B------:R-:W-:Y:S02]  /*3470*/  VIADD R2, R2, UR35 ;  /* 0x0000002302027c36 */ /* 0x000fe40008000000 */
[----:B------:R-:W-:Y:S02]  /*3480*/  VIADD R0, R0, UR35 ;  /* 0x0000002300007c36 */ /* 0x000fe40008000000 */
[C---:B------:R-:W-:Y:S02]  /*3490*/  IMAD.IADD R209, R211.reuse, 0x1, R210 ;  /* 0x00000001d3d17824 */ /* 0x040fe400078e02d2 */
[----:B-1-34-:R-:W-:-:S07]  /*34a0*/  IMAD.IADD R208, R211, 0x1, R3 ;  /* 0x00000001d3d07824 */ /* 0x01afce00078e0203 */
.L_x_679:
[----:B------:R-:W0:Y:S01]  /*34b0*/  LDGDEPBAR ;  /* 0x00000000000079af */ /* 0x000e220000000000 */
[----:B------:R-:W-:Y:S01]  /*34c0*/  IMAD.U32 R4, RZ, RZ, UR16 ;  /* 0x00000010ff047e24 */ /* 0x000fe2000f8e00ff */
[----:B------:R-:W-:Y:S01]  /*34d0*/  MOV R5, UR17 ;  /* 0x0000001100057c02 */ /* 0x000fe20008000f00 */
[C---:B------:R-:W-:Y:S01]  /*34e0*/  IMAD.IADD R213, R2.reuse, 0x1, R211 ;  /* 0x0000000102d57824 */ /* 0x040fe200078e02d3 */
[----:B------:R-:W-:Y:S01]  /*34f0*/  IADD3 R212, PT, PT, R2, R212, RZ ;  /* 0x000000d402d47210 */ /* 0x000fe20007ffe0ff */
[----:B------:R-:W-:Y:S01]  /*3500*/  USHF.L.U32 UR14, UR53, 0x6, URZ ;  /* 0x00000006350e7899 */ /* 0x000fe200080006ff */
[C---:B------:R-:W-:Y:S03]  /*3510*/  LEA R216, P0, R236.reuse, R4, 0x2 ;  /* 0x00000004ecd87211 */ /* 0x040fe600078010ff */
[----:B------:R-:W-:Y:S01]  /*3520*/  IMAD.IADD R211, R211, 0x1, R212 ;  /* 0x00000001d3d37824 */ /* 0x000fe200078e02d4 */
[----:B------:R-:W-:Y:S01]  /*3530*/  LEA.HI.X R217, R236, R5, RZ, 0x2, P0 ;  /* 0x00000005ecd97211 */ /* 0x000fe200000f14ff */
[----:B------:R-:W-:Y:S01]  /*3540*/  UISETP.GE.AND UP0, UPT, UR14, UR42, UPT ;  /* 0x0000002a0e00728c */ /* 0x000fe2000bf06270 */
[----:B------:R-:W-:Y:S04]  /*3550*/  DEPBAR.LE SB0, 0x0 ;  /* 0x000080000000791a */ /* 0x000fe80000000000 */
[----:B------:R-:W-:Y:S06]  /*3560*/  BAR.SYNC.DEFER_BLOCKING 0x0 ;  /* 0x0000000000007b1d */ /* 0x000fec0000010000 */
[----:B------:R-:W-:Y:S06]  /*3570*/  LDSM.16.M88.4 R32, [R2] ;  /* 0x000000000220783b */ /* 0x000fec0000000200 */
[----:B------:R-:W1:Y:S06]  /*3580*/  LDSM.16.M88.4 R16, [R210+0xc000] ;  /* 0x00c00000d210783b */ /* 0x000e6c0000000200 */
[----:B------:R-:W2:Y:S06]  /*3590*/  LDSM.16.M88.4 R28, [R2+0x1000] ;  /* 0x00100000021c783b */ /* 0x000eac0000000200 */
[----:B------:R-:W3:Y:S06]  /*35a0*/  LDSM.16.M88.4 R164, [R210+0xc800] ;  /* 0x00c80000d2a4783b */ /* 0x000eec0000000200 */
[----:B------:R-:W-:Y:S06]  /*35b0*/  LDSM.16.M88.4 R168, [R213] ;  /* 0x00000000d5a8783b */ /* 0x000fec0000000200 */
[----:B------:R-:W4:Y:S06]  /*35c0*/  LDSM.16.M88.4 R172, [R209+0xc000] ;  /* 0x00c00000d1ac783b */ /* 0x000f2c0000000200 */
[----:B------:R-:W4:Y:S06]  /*35d0*/  LDSM.16.M88.4 R176, [R213+0x1000] ;  /* 0x00100000d5b0783b */ /* 0x000f2c0000000200 */
[----:B------:R-:W4:Y:S01]  /*35e0*/  LDSM.16.M88.4 R180, [R209+0xc800] ;  /* 0x00c80000d1b4783b */ /* 0x000f220000000200 */
[-C--:B-1----:R-:W-:Y:S05]  /*35f0*/  HMMA.16816.F32.BF16 R4, R32, R16.reuse, RZ ;  /* 0x000000102004723c */ /* 0x082fea00000418ff */
[----:B------:R-:W-:Y:S03]  /*3600*/  LDSM.16.M88.4 R184, [R3+0xc000] ;  /* 0x00c0000003b8783b */ /* 0x000fe60000000200 */
[C---:B--2---:R-:W-:Y:S03]  /*3610*/  HMMA.16816.F32.BF16 R8, R28.reuse, R16, RZ ;  /* 0x000000101c08723c */ /* 0x044fe600000418ff */
        /* <DEDUP_REMOVED lines=104> */
.L_x_675:
        /* <DEDUP_REMOVED lines=159> */
.L_x_676:
[----:B------:R-:W1:Y:S01]  /*4690*/  S2R R213, SR_TID.X ;  /* 0x0000000000d57919 */ /* 0x000e620000002100 */
[C---:B------:R-:W-:Y:S01]  /*46a0*/  FMUL.FTZ R164, R235.reuse, 1.4426950216293334961 ;  /* 0x3fb8aa3beba47820 */ /* 0x040fe20000410000 */
[----:B------:R-:W-:Y:S01]  /*46b0*/  FSETP.NEU.FTZ.AND P0, PT, R235, -INF , PT ;  /* 0xff800000eb00780b */ /* 0x000fe20003f1d000 */
[----:B------:R-:W-:Y:S01]  /*46c0*/  FMUL.FTZ R3, R234, 1.4426950216293334961 ;  /* 0x3fb8aa3bea037820 */ /* 0x000fe20000410000 */
        /* <DEDUP_REMOVED lines=78> */
[C---:B------:R-:W-:Y:S02]  /*4bb0*/  SHF.L.U32 R4, R213.reuse, 0x6, RZ ;  /* 0x00000006d5047819 */ /* 0x040fe400000006ff */
        /* <DEDUP_REMOVED lines=156> */
[C---:B------:R-:W-:Y:S08]  /*5580*/  HMMA.16816.F32.BF16 R24, R180.reuse, R164, R24 ;  /* 0x000000a4b418723c */ /* 0x040ff00000041818 */
[-C--:B------:R-:W-:Y:S08]  /*5590*/  HMMA.16816.F32.BF16 R28, R180, R166.reuse, R28 ;  /* 0x000000a6b41c723c */ /* 0x080ff0000004181c */
[----:B------:R-:W-:Y:S01]  /*55a0*/  HMMA.16816.F32.BF16 R32, R176, R166, R32 ;  /* 0x000000a6b020723c */ /* 0x000fe20000041820 */
[----:B------:R-:W2:Y:S03]  /*55b0*/  LDSM.16.M88.4 R164, [R208+0x18800] ;  /* 0x01880000d0a4783b */ /* 0x000ea60000000200 */
[----:B------:R-:W-:Y:S02]  /*55c0*/  SHF.L.U32 R176, R213, 0x6, RZ ;  /* 0x00000006d5b07819 */ /* 0x000fe400000006ff */
[----:B------:R-:W-:Y:S02]  /*55d0*/  LOP3.LUT R178, R215, 0x10, R213, 0xf8, !PT ;  /* 0x00000010d7b27812 */ /* 0x000fe400078ef8d5 */
[-C--:B-1----:R-:W-:Y:S05]  /*55e0*/  HMMA.16816.F32.BF16 R4, R168, R184.reuse, R4 ;  /* 0x000000b8a804723c */ /* 0x082fea0000041804 */
[----:B------:R-:W-:Y:S03]  /*55f0*/  LOP3.LUT R177, R176, 0x1c0, RZ, 0xc0, !PT ;  /* 0x000001c0b0b17812 */ /* 0x000fe600078ec0ff */
[C---:B---3--:R-:W-:Y:S04]  /*5600*/  HMMA.16816.F32.BF16 R8, R172.reuse, R184, R8 ;  /* 0x000000b8ac08723c */ /* 0x048fe80000041808 */
[----:B------:R-:W-:Y:S04]  /*5610*/  LOP3.LUT R177, R177, 0x38, R214, 0xf8, !PT ;  /* 0x00000038b1b17812 */ /* 0x000fe800078ef8d6 */
        /* <DEDUP_REMOVED lines=10> */
[----:B------:R-:W-:Y:S01]  /*56c0*/  FADD.FTZ R11, -R216, R11 ;  /* 0x0000000bd80b7221 */ /* 0x000fe20000010100 */
        /* <DEDUP_REMOVED lines=8> */
[C---:B------:R-:W-:Y:S01]  /*5750*/  FADD.FTZ R16, -R221.reuse, R16 ;  /* 0x00000010dd107221 */ /* 0x040fe20000010100 */
[C---:B------:R-:W-:Y:S01]  /*5760*/  FADD.FTZ R17, -R221.reuse, R17 ;  /* 0x00000011dd117221 */ /* 0x040fe20000010100 */
[C---:B------:R-:W-:Y:S01]  /*5770*/  FADD.FTZ R18, -R220.reuse, R18 ;  /* 0x00000012dc127221 */ /* 0x040fe20000010100 */
[C---:B------:R-:W-:Y:S01]  /*5780*/  FADD.FTZ R19, -R220.reuse, R19 ;  /* 0x00000013dc137221 */ /* 0x040fe20000010100 */
[-C--:B------:R-:W-:Y:S03]  /*5790*/  HMMA.16816.F32.BF16 R28, R172, R166.reuse, R28 ;  /* 0x000000a6ac1c723c */ /* 0x080fe6000004181c */
[C---:B------:R-:W-:Y:S01]  /*57a0*/  FADD.FTZ R20, -R221.reuse, R20 ;  /* 0x00000014dd147221 */ /* 0x040fe20000010100 */
[----:B------:R-:W-:Y:S01]  /*57b0*/  FADD.FTZ R21, -R221, R21 ;  /* 0x00000015dd157221 */ /* 0x000fe20000010100 */
[C---:B------:R-:W-:Y:S01]  /*57c0*/  FADD.FTZ R22, -R220.reuse, R22 ;  /* 0x00000016dc167221 */ /* 0x040fe20000010100 */
[----:B------:R-:W-:Y:S01]  /*57d0*/  FADD.FTZ R23, -R220, R23 ;  /* 0x00000017dc177221 */ /* 0x000fe20000010100 */
[----:B------:R-:W-:Y:S01]  /*57e0*/  FMUL.FTZ R7, R205, R7 ;  /* 0x00000007cd077220 */ /* 0x000fe20000410000 */
[----:B------:R-:W-:Y:S04]  /*57f0*/  HMMA.16816.F32.BF16 R32, R168, R166, R32 ;  /* 0x000000a6a820723c */ /* 0x000fe80000041820 */
[C---:B------:R-:W-:Y:S01]  /*5800*/  FADD.FTZ R24, -R218.reuse, R24 ;  /* 0x00000018da187221 */ /* 0x040fe20000010100 */
[----:B------:R-:W-:Y:S01]  /*5810*/  FADD.FTZ R25, -R218, R25 ;  /* 0x00000019da197221 */ /* 0x000fe20000010100 */
[C---:B------:R-:W-:Y:S01]  /*5820*/  FADD.FTZ R26, -R216.reuse, R26 ;  /* 0x0000001ad81a7221 */ /* 0x040fe20000010100 */
[----:B------:R-:W-:Y:S01]  /*5830*/  FADD.FTZ R27, -R216, R27 ;  /* 0x0000001bd81b7221 */ /* 0x000fe20000010100 */
[----:B------:R-:W-:Y:S01]  /*5840*/  FMUL.FTZ R8, R222, R8 ;  /* 0x00000008de087220 */ /* 0x000fe20000410000 */
[----:B------:R-:W-:Y:S01]  /*5850*/  FMUL.FTZ R9, R224, R9 ;  /* 0x00000009e0097220 */ /* 0x000fe20000410000 */
[----:B------:R-:W-:Y:S01]  /*5860*/  FMUL.FTZ R10, R229, R10 ;  /* 0x0000000ae50a7220 */ /* 0x000fe20000410000 */
[----:B------:R-:W-:Y:S01]  /*5870*/  LOP3.LUT R177, R178, R177, RZ, 0x3c, !PT ;  /* 0x000000b1b2b17212 */ /* 0x000fe200078e3cff */
[C---:B------:R-:W-:Y:S01]  /*5880*/  FADD.FTZ R28, -R218.reuse, R28 ;  /* 0x0000001cda1c7221 */ /* 0x040fe20000010100 */
[----:B------:R-:W-:Y:S01]  /*5890*/  FADD.FTZ R29, -R218, R29 ;  /* 0x0000001dda1d7221 */ /* 0x000fe20000010100 */
[----:B------:R-:W-:Y:S01]  /*58a0*/  F2FP.BF16.F32.PACK_AB R4, R5, R4 ;  /* 0x000000040504723e */ /* 0x000fe200000010ff */
[C---:B------:R-:W-:Y:S01]  /*58b0*/  FADD.FTZ R30, -R216.reuse, R30 ;  /* 0x0000001ed81e7221 */ /* 0x040fe20000010100 */
[----:B------:R-:W-:Y:S01]  /*58c0*/  FADD.FTZ R31, -R216, R31 ;  /* 0x0000001fd81f7221 */ /* 0x000fe20000010100 */
[----:B------:R-:W-:Y:S01]  /*58d0*/  F2FP.BF16.F32.PACK_AB R6, R7, R6 ;  /* 0x000000060706723e */ /* 0x000fe200000010ff */
[----:B------:R-:W-:Y:S01]  /*58e0*/  FMUL.FTZ R11, R242, R11 ;  /* 0x0000000bf20b7220 */ /* 0x000fe20000410000 */
[----:B------:R-:W-:Y:S01]  /*58f0*/  FADD.FTZ R32, -R221, R32 ;  /* 0x00000020dd207221 */ /* 0x000fe20000010100 */
[----:B------:R-:W-:Y:S01]  /*5900*/  F2FP.BF16.F32.PACK_AB R8, R9, R8 ;  /* 0x000000080908723e */ /* 0x000fe200000010ff */
[----:B------:R-:W-:Y:S01]  /*5910*/  FADD.FTZ R33, -R221, R33 ;  /* 0x00000021dd217221 */ /* 0x000fe20000010100 */
[C---:B------:R-:W-:Y:S01]  /*5920*/  FADD.FTZ R34, -R220.reuse, R34 ;  /* 0x00000022dc227221 */ /* 0x040fe20000010100 */
        /* <DEDUP_REMOVED lines=47> */
[----:B-1----:R-:W-:Y:S04]  /*5c20*/  IMAD.SHL.U32 R9, R7, 0x40, RZ ;  /* 0x0000004007097824 */ /* 0x002fe800078e00ff */
[----:B------:R-:W-:Y:S05]  /*5c30*/  IMAD.X R9, RZ, RZ, ~R9, P0 ;  /* 0x000000ffff097224 */ /* 0x000fea00000e0e09 */
[----:B------:R-:W-:Y:S04]  /*5c40*/  SHF.R.S64 R11, R11, 0x1f, R9 ;  /* 0x0000001f0b0b7819 */ /* 0x000fe80000001009 */
[----:B------:R-:W-:Y:S04]  /*5c50*/  IADD3 R228, P0, PT, R11, R228, RZ ;  /* 0x000000e40be47210 */ /* 0x000fe80007f1e0ff */
[----:B------:R-:W-:Y:S02]  /*5c60*/  LEA.HI.X.SX32 R227, R9, R227, 0x1, P0 ;  /* 0x000000e309e37211 */ /* 0x000fe400000f0eff */
        /* <DEDUP_REMOVED lines=11> */
.L_x_677:
[----:B------:R2:W-:Y:S01]  /*5d20*/  STS [R246+0x1c000], R4 ;  /* 0x01c00004f6007388 */ /* 0x0005e20000000800 */
[--C-:B------:R-:W-:Y:S01]  /*5d30*/  SHF.R.U32.HI R222, RZ, 0x1, R213.reuse ;  /* 0x00000001ffde7819 */ /* 0x100fe200000116d5 */
[----:B------:R-:W-:Y:S01]  /*5d40*/  IMAD.SHL.U32 R216, R213, 0x20, RZ ;  /* 0x00000020d5d87824 */ /* 0x000fe200078e00ff */
[--C-:B------:R-:W-:Y:S02]  /*5d50*/  LOP3.LUT R177, R177, 0x200, R176.reuse, 0xf8, !PT ;  /* 0x00000200b1b17812 */ /* 0x100fe400078ef8b0 */
[----:B------:R-:W-:Y:S01]  /*5d60*/  STS [R246+0x1c400], R6 ;  /* 0x01c40006f6007388 */ /* 0x000fe20000000800 */
[----:B------:R-:W-:Y:S01]  /*5d70*/  LOP3.LUT R218, R222, 0x30, RZ, 0xc0, !PT ;  /* 0x00000030deda7812 */ /* 0x000fe200078ec0ff */
[----:B-1----:R-:W1:Y:S01]  /*5d80*/  LDC R229, c[0x0][0x44c] ;  /* 0x00011300ffe57b82 */ /* 0x002e620000000800 */
[----:B------:R-:W-:Y:S02]  /*5d90*/  LEA R178, R177, UR4, 0x1 ;  /* 0x00000004b1b27c11 */ /* 0x000fe4000f8e08ff */
[----:B------:R-:W-:Y:S01]  /*5da0*/  STS [R248+0x1c000], R191 ;  /* 0x01c000bff8007388 */ /* 0x000fe20000000800 */
[----:B------:R-:W-:Y:S04]  /*5db0*/  LOP3.LUT R218, R218, 0x8, R213, 0xf8, !PT ;  /* 0x00000008dada7812 */ /* 0x000fe800078ef8d5 */
[----:B------:R-:W-:Y:S01]  /*5dc0*/  STS [R248+0x1c400], R19 ;  /* 0x01c40013f8007388 */ /* 0x000fe20000000800 */
[----:B------:R-:W-:Y:S01]  /*5dd0*/  LOP3.LUT R218, R218, 0x1c0, R176, 0xf8, !PT ;  /* 0x000001c0dada7812 */ /* 0x000fe200078ef8b0 */
[----:B------:R-:W-:Y:S03]  /*5de0*/  IMAD.IADD R177, R178, 0x1, R212 ;  /* 0x00000001b2b17824 */ /* 0x000fe600078e02d4 */
[----:B------:R-:W-:Y:S01]  /*5df0*/  STS [R246+0x1d000], R8 ;  /* 0x01d00008f6007388 */ /* 0x000fe20000000800 */
[----:B------:R-:W-:Y:S04]  /*5e00*/  LOP3.LUT R218, R218, 0x38, R214, 0x78, !PT ;  /* 0x00000038dada7812 */ /* 0x000fe800078e78d6 */
[----:B------:R-:W-:Y:S01]  /*5e10*/  STS [R246+0x1d400], R10 ;  /* 0x01d4000af6007388 */ /* 0x000fe20000000800 */
[----:B------:R-:W-:Y:S04]  /*5e20*/  LOP3.LUT R218, R218, 0x200, R216, 0xf8, !PT ;  /* 0x00000200dada7812 */ /* 0x000fe800078ef8d8 */
[----:B------:R-:W-:Y:S01]  /*5e30*/  STS [R248+0x1d000], R207 ;  /* 0x01d000cff8007388 */ /* 0x000fe20000000800 */
[----:B--2---:R-:W-:Y:S01]  /*5e40*/  IMAD.MOV.U32 R4, RZ, RZ, 0x10 ;  /* 0x00000010ff047424 */ /* 0x004fe200078e00ff */
[----:B------:R-:W-:Y:S03]  /*5e50*/  LEA R218, R218, UR4, 0x1 ;  /* 0x00000004dada7c11 */ /* 0x000fe6000f8e08ff */
[----:B------:R-:W-:Y:S01]  /*5e60*/  STS [R248+0x1d400], R225 ;  /* 0x01d400e1f8007388 */ /* 0x000fe20000000800 */
[----:B------:R-:W-:Y:S01]  /*5e70*/  SEL R4, R4, 0xfffffff0, !P3 ;  /* 0xfffffff004047807 */ /* 0x000fe20005800000 */
[----:B-1----:R-:W-:Y:S03]  /*5e80*/  IMAD R229, R229, UR8, RZ ;  /* 0x00000008e5e57c24 */ /* 0x002fe6000f8e02ff */
        /* <DEDUP_REMOVED lines=106> */
[----:B------:R-:W-:Y:S03]  /*6530*/  LOP3.LUT R7, R214, 0x1f8, RZ, 0xc0, !PT ;  /* 0x000001f8d6077812 */ /* 0x000fe600078ec0ff */
[----:B------:R-:W-:Y:S01]  /*6540*/  IMAD.X R4, RZ, RZ, ~UR12, P0 ;  /* 0x8000000cff047e24 */ /* 0x000fe200080e06ff */
[----:B------:R-:W-:Y:S04]  /*6550*/  LOP3.LUT R7, R7, 0x38, R213, 0x78, !PT ;  /* 0x0000003807077812 */ /* 0x000fe800078e78d5 */
[----:B------:R-:W-:Y:S02]  /*6560*/  SHF.R.S64 R5, R5, 0x1f, R4 ;  /* 0x0000001f05057819 */ /* 0x000fe40000001004 */
[----:B------:R-:W-:Y:S02]  /*6570*/  LOP3.LUT R7, R7, 0x1e00, R214, 0xf8, !PT ;  /* 0x00001e0007077812 */ /* 0x000fe400078ef8d6 */
[----:B------:R-:W-:Y:S01]  /*6580*/  IADD3 R231, P0, PT, R5, R231, RZ ;  /* 0x000000e705e77210 */ /* 0x000fe20007f1e0ff */
[----:B------:R-:W-:Y:S01]  /*6590*/  IMAD.U32 R5, RZ, RZ, UR45 ;  /* 0x0000002dff057e24 */ /* 0x000fe2000f8e00ff */
[----:B------:R-:W-:Y:S02]  /*65a0*/  LEA R7, R7, UR4, 0x1 ;  /* 0x0000000407077c11 */ /* 0x000fe4000f8e08ff */
[----:B------:R-:W-:Y:S01]  /*65b0*/  LEA.HI.X.SX32 R230, R4, R230, 0x1, P0 ;  /* 0x000000e604e67211 */ /* 0x000fe200000f0eff */
[----:B------:R-:W-:Y:S01]  /*65c0*/  IMAD.U32 R4, RZ, RZ, UR55 ;  /* 0x00000037ff047e24 */ /* 0x000fe2000f8e00ff */
[----:B------:R-:W-:Y:S04]  /*65d0*/  LEA R8, P0, R6, R231, 0x1 ;  /* 0x000000e706087211 */ /* 0x000fe800078008ff */
[----:B------:R-:W-:Y:S01]  /*65e0*/  LEA.HI.X R9, R5, R230, R4, 0x1, P0 ;  /* 0x000000e605097211 */ /* 0x000fe200000f0c04 */
        /* <DEDUP_REMOVED lines=10> */
.L_x_678:
[----:B------:R-:W-:Y:S01]  /*6690*/  IMAD.SHL.U32 R220, R213, 0x2, RZ ;  /* 0x00000002d5dc7824 */ /* 0x000fe200078e00ff */
[----:B------:R-:W-:Y:S01]  /*66a0*/  SHF.R.U32.HI R221, RZ, 0x3, R213 ;  /* 0x00000003ffdd7819 */ /* 0x000fe200000116d5 */
[----:B------:R-:W-:Y:S01]  /*66b0*/  LDSM.16.M88.4 R32, [R219+0x1c000] ;  /* 0x01c00000db20783b */ /* 0x000fe20000000200 */
[C---:B-1----:R-:W-:Y:S01]  /*66c0*/  VIADD R8, R219.reuse, 0x8000 ;  /* 0x00008000db087836 */ /* 0x042fe20000000000 */
[----:B------:R-:W-:Y:S01]  /*66d0*/  PLOP3.LUT P2, PT, PT, PT, UP0, 0x80, 0x8 ;  /* 0x000000000008781c */ /* 0x000fe20003f4f008 */
[----:B------:R-:W-:Y:S01]  /*66e0*/  VIADD R225, R219, 0x8040 ;  /* 0x00008040dbe17836 */ /* 0x000fe20000000000 */
[----:B------:R-:W-:Y:S01]  /*66f0*/  LOP3.LUT R4, R220, 0x20, RZ, 0xc0, !PT ;  /* 0x00000020dc047812 */ /* 0x000fe200078ec0ff */
        /* <DEDUP_REMOVED lines=28> */
[-C--:B-1----:R-:W-:Y:S08]  /*68c0*/  HMMA.16816.F32.BF16 R4, R32, R16.reuse, RZ ;  /* 0x000000102004723c */ /* 0x082ff000000418ff */
        /* <DEDUP_REMOVED lines=32> */
[----:B------:R-:W-:Y:S02]  /*6ad0*/  LDSM.16.MT88.4 R184, [R223+0xe800] ;  /* 0x00e80000dfb8783b */ /* 0x000fe40000004200 */
[-C--:B------:R-:W-:Y:S08]  /*6ae0*/  HMMA.16816.F32.BF16 R4, R196, R200.reuse, R4 ;  /* 0x000000c8c404723c */ /* 0x080ff00000041804 */
[C---:B------:R-:W-:Y:S08]  /*6af0*/  HMMA.16816.F32.BF16 R8, R204.reuse, R200, R8 ;  /* 0x000000c8cc08723c */ /* 0x040ff00000041808 */
[-C--:B------:R-:W-:Y:S08]  /*6b00*/  HMMA.16816.F32.BF16 R12, R204, R202.reuse, R12 ;  /* 0x000000cacc0c723c */ /* 0x080ff0000004180c */
[C---:B------:R-:W-:Y:S08]  /*6b10*/  HMMA.16816.F32.BF16 R16, R196.reuse, R202, R16 ;  /* 0x000000cac410723c */ /* 0x040ff00000041810 */
[-C--:B--2---:R-:W-:Y:S08]  /*6b20*/  HMMA.16816.F32.BF16 R20, R196, R168.reuse, R20 ;  /* 0x000000a8c414723c */ /* 0x084ff00000041814 */
[C---:B------:R-:W-:Y:S08]  /*6b30*/  HMMA.16816.F32.BF16 R24, R204.reuse, R168, R24 ;  /* 0x000000a8cc18723c */ /* 0x040ff00000041818 */
[-C--:B------:R-:W-:Y:S08]  /*6b40*/  HMMA.16816.F32.BF16 R28, R204, R170.reuse, R28 ;  /* 0x000000aacc1c723c */ /* 0x080ff0000004181c */
[----:B------:R-:W-:Y:S01]  /*6b50*/  HMMA.16816.F32.BF16 R32, R196, R170, R32 ;  /* 0x000000aac420723c */ /* 0x000fe20000041820 */
[----:B------:R-:W2:Y:S07]  /*6b60*/  LDSM.16.M88.4 R168, [R217+0x1e000] ;  /* 0x01e00000d9a8783b */ /* 0x000eae0000000200 */
[-C--:B------:R-:W-:Y:S08]  /*6b70*/  HMMA.16816.F32.BF16 R4, R172, R176.reuse, R4 ;  /* 0x000000b0ac04723c */ /* 0x080ff00000041804 */
[C---:B---3--:R-:W-:Y:S01]  /*6b80*/  HMMA.16816.F32.BF16 R8, R180.reuse, R176, R8 ;  /* 0x000000b0b408723c */ /* 0x048fe20000041808 */
[----:B------:R-:W-:Y:S05]  /*6b90*/  IMAD.U32 R176, RZ, RZ, UR54 ;  /* 0x00000036ffb07e24 */ /* 0x000fea000f8e00ff */
[----:B------:R-:W-:Y:S02]  /*6ba0*/  LEA.HI.X.SX32 R193, R176, R239, 0x2, P0 ;  /* 0x000000efb0c17211 */ /* 0x000fe400000f16ff */
[-C--:B------:R-:W-:Y:S03]  /*6bb0*/  HMMA.16816.F32.BF16 R12, R180, R178.reuse, R12 ;  /* 0x000000b2b40c723c */ /* 0x080fe6000004180c */
[C---:B------:R-:W-:Y:S04]  /*6bc0*/  LEA R194, P0, R229.reuse, R192, 0x5 ;  /* 0x000000c0e5c27211 */ /* 0x040fe800078028ff */
[C---:B------:R-:W-:Y:S01]  /*6bd0*/  LEA.HI.X.SX32 R195, R229.reuse, R193, 0x5, P0 ;  /* 0x000000c1e5c37211 */ /* 0x040fe200000f2eff */
[C---:B------:R-:W-:Y:S01]  /*6be0*/  HMMA.16816.F32.BF16 R16, R172.reuse, R178, R16 ;  /* 0x000000b2ac10723c */ /* 0x040fe20000041810 */
[----:B------:R-:W3:Y:S03]  /*6bf0*/  LDSM.16.M88.4 R176, [R217+0x1f000] ;  /* 0x01f00000d9b0783b */ /* 0x000ee60000000200 */
[C---:B------:R-:W-:Y:S04]  /*6c00*/  LEA R196, P0, R229.reuse, R194, 0x5 ;  /* 0x000000c2e5c47211 */ /* 0x040fe800078028ff */
[-C--:B-1----:R-:W-:Y:S03]  /*6c10*/  HMMA.16816.F32.BF16 R20, R172, R164.reuse, R20 ;  /* 0x000000a4ac14723c */ /* 0x082fe60000041814 */
[C---:B------:R-:W-:Y:S02]  /*6c20*/  LEA.HI.X.SX32 R197, R229.reuse, R195, 0x5, P0 ;  /* 0x000000c3e5c57211 */ /* 0x040fe400000f2eff */
[C---:B------:R-:W-:Y:S03]  /*6c30*/  LEA R198, P0, R229.reuse, R196, 0x5 ;  /* 0x000000c4e5c67211 */ /* 0x040fe600078028ff */
[C---:B------:R-:W-:Y:S04]  /*6c40*/  HMMA.16816.F32.BF16 R24, R180.reuse, R164, R24 ;  /* 0x000000a4b418723c */ /* 0x040fe80000041818 */
[C---:B------:R-:W-:Y:S02]  /*6c50*/  LEA.HI.X.SX32 R199, R229.reuse, R197, 0x5, P0 ;  /* 0x000000c5e5c77211 */ /* 0x040fe400000f2eff */
[C---:B------:R-:W-:Y:S02]  /*6c60*/  LEA R200, P0, R229.reuse, R198, 0x5 ;  /* 0x000000c6e5c87211 */ /* 0x040fe400078028ff */
        /* <DEDUP_REMOVED lines=10> */
[C---:B------:R-:W-:Y:S03]  /*6d10*/  LEA.HI.X.SX32 R205, R229.reuse, R203, 0x5, P0 ;  /* 0x000000cbe5cd7211 */ /* 0x040fe600000f2eff */
[C---:B---3--:R-:W-:Y:S04]  /*6d20*/  HMMA.16816.F32.BF16 R8, R176.reuse, R184, R8 ;  /* 0x000000b8b008723c */ /* 0x048fe80000041808 */
[C---:B------:R-:W-:Y:S04]  /*6d30*/  IMAD.WIDE R206, R229.reuse, -0xc0, R204 ;  /* 0xffffff40e5ce7825 */ /* 0x040fe800078e02cc */
[-C--:B------:R-:W-:Y:S03]  /*6d40*/  HMMA.16816.F32.BF16 R12, R176, R186.reuse, R12 ;  /* 0x000000bab00c723c */ /* 0x080fe6000004180c */
[C---:B------:R-:W-:Y:S04]  /*6d50*/  LEA R240, P0, R229.reuse, R206, 0x5 ;  /* 0x000000cee5f07211 */ /* 0x040fe800078028ff */
[C---:B------:R-:W-:Y:S01]  /*6d60*/  LEA.HI.X.SX32 R241, R229.reuse, R207, 0x5, P0 ;  /* 0x000000cfe5f17211 */ /* 0x040fe200000f2eff */
[C---:B------:R-:W-:Y:S01]  /*6d70*/  HMMA.16816.F32.BF16 R16, R168.reuse, R186, R16 ;  /* 0x000000baa810723c */ /* 0x040fe20000041810 */
[----:B------:R-:W2:Y:S03]  /*6d80*/  LDSM.16.M88.4 R184, [R225+0x17000] ;  /* 0x01700000e1b8783b */ /* 0x000ea60000000200 */
[C---:B------:R-:W-:Y:S04]  /*6d90*/  LEA R242, P0, R229.reuse, R240, 0x5 ;  /* 0x000000f0e5f27211 */ /* 0x040fe800078028ff */
[C---:B------:R-:W-:Y:S01]  /*6da0*/  LEA.HI.X.SX32 R243, R229.reuse, R241, 0x5, P0 ;  /* 0x000000f1e5f37211 */ /* 0x040fe200000f2eff */
[-C--:B-1----:R-:W-:Y:S03]  /*6db0*/  HMMA.16816.F32.BF16 R20, R168, R164.reuse, R20 ;  /* 0x000000a4a814723c */ /* 0x082fe60000041814 */
[C---:B------:R-:W-:Y:S04]  /*6dc0*/  LEA R244, P0, R229.reuse, R242, 0x5 ;  /* 0x000000f2e5f47211 */ /* 0x040fe800078028ff */
[C---:B------:R-:W-:Y:S01]  /*6dd0*/  LEA.HI.X.SX32 R245, R229.reuse, R243, 0x5, P0 ;  /* 0x000000f3e5f57211 */ /* 0x040fe200000f2eff */
[C---:B------:R-:W-:Y:S04]  /*6de0*/  HMMA.16816.F32.BF16 R24, R176.reuse, R164, R24 ;  /* 0x000000a4b018723c */ /* 0x040fe80000041818 */
[C---:B------:R-:W-:Y:S04]  /*6df0*/  LEA R246, P0, R229.reuse, R244, 0x5 ;  /* 0x000000f4e5f67211 */ /* 0x040fe800078028ff */
[-C--:B------:R-:W-:Y:S01]  /*6e00*/  HMMA.16816.F32.BF16 R28, R176, R166.reuse, R28 ;  /* 0x000000a6b01c723c */ /* 0x080fe2000004181c */
[----:B------:R-:W-:Y:S02]  /*6e10*/  LDSM.16.M88.4 R176, [R224+0x17000] ;  /* 0x01700000e0b0783b */ /* 0x000fe40000000200 */
[C---:B------:R-:W-:Y:S02]  /*6e20*/  LEA.HI.X.SX32 R247, R229.reuse, R245, 0x5, P0 ;  /* 0x000000f5e5f77211 */ /* 0x040fe400000f2eff */
[C---:B------:R-:W-:Y:S03]  /*6e30*/  LEA R248, P0, R229.reuse, R246, 0x5 ;  /* 0x000000f6e5f87211 */ /* 0x040fe600078028ff */
[----:B------:R-:W-:Y:S01]  /*6e40*/  HMMA.16816.F32.BF16 R32, R168, R166, R32 ;  /* 0x000000a6a820723c */ /* 0x000fe20000041820 */
[----:B------:R1:W-:Y:S03]  /*6e50*/  LDSM.16.M88.4 R164, [R224+0x16000] ;  /* 0x01600000e0a4783b */ /* 0x0003e60000000200 */
[C---:B------:R-:W-:Y:S02]  /*6e60*/  LEA.HI.X.SX32 R249, R229.reuse, R247, 0x5, P0 ;  /* 0x000000f7e5f97211 */ /* 0x040fe400000f2eff */
[----:B------:R-:W3:Y:S01]  /*6e70*/  LDSM.16.MT88.4 R168, [R223+0xf800] ;  /* 0x00f80000dfa8783b */ /* 0x000ee20000004200 */
[C---:B------:R-:W-:Y:S01]  /*6e80*/  LEA R250, P0, R229.reuse, R248, 0x5 ;  /* 0x000000f8e5fa7211 */ /* 0x040fe200078028ff */
[-C--:B----4-:R-:W-:Y:S05]  /*6e90*/  HMMA.16816.F32.BF16 R4, R172, R180.reuse, R4 ;  /* 0x000000b4ac04723c */ /* 0x090fea0000041804 */
[C---:B------:R-:W-:Y:S03]  /*6ea0*/  LEA.HI.X.SX32 R251, R229.reuse, R249, 0x5, P0 ;  /* 0x000000f9e5fb7211 */ /* 0x040fe600000f2eff */
[C---:B--2---:R-:W-:Y:S08]  /*6eb0*/  HMMA.16816.F32.BF16 R8, R184.reuse, R180, R8 ;  /* 0x000000b4b808723c */ /* 0x044ff00000041808 */
[-C--:B------:R-:W-:Y:S03]  /*6ec0*/  HMMA.16816.F32.BF16 R12, R184, R182.reuse, R12 ;  /* 0x000000b6b80c723c */ /* 0x080fe6000004180c */
[C---:B-1----:R-:W-:Y:S05]  /*6ed0*/  IMAD.WIDE R224, R229.reuse, -0xc0, R250 ;  /* 0xffffff40e5e07825 */ /* 0x042fea00078e02fa */
[C---:B------:R-:W-:Y:S01]  /*6ee0*/  HMMA.16816.F32.BF16 R16, R172.reuse, R182, R16 ;  /* 0x000000b6ac10723c */ /* 0x040fe20000041810 */
[----:B------:R-:W1:Y:S07]  /*6ef0*/  LDSM.16.MT88.4 R180, [R223+0x13800] ;  /* 0x01380000dfb4783b */ /* 0x000e6e0000004200 */
[-C--:B------:R-:W-:Y:S08]  /*6f00*/  HMMA.16816.F32.BF16 R20, R172, R188.reuse, R20 ;  /* 0x000000bcac14723c */ /* 0x080ff00000041814 */
[C---:B------:R-:W-:Y:S04]  /*6f10*/  HMMA.16816.F32.BF16 R24, R184.reuse, R188, R24 ;  /* 0x000000bcb818723c */ /* 0x040fe80000041818 */
[C---:B------:R-:W-:Y:S04]  /*6f20*/  LEA R188, P0, R229.reuse, R224, 0x5 ;  /* 0x000000e0e5bc7211 */ /* 0x040fe800078028ff */
[-C--:B------:R-:W-:Y:S03]  /*6f30*/  HMMA.16816.F32.BF16 R28, R184, R190.reuse, R28 ;  /* 0x000000beb81c723c */ /* 0x080fe6000004181c */
[C---:B------:R-:W-:Y:S02]  /*6f40*/  LEA.HI.X.SX32 R189, R229.reuse, R225, 0x5, P0 ;  /* 0x000000e1e5bd7211 */ /* 0x040fe400000f2eff */
[C---:B------:R-:W-:Y:S03]  /*6f50*/  LEA R184, P0, R229.reuse, R188, 0x5 ;  /* 0x000000bce5b87211 */ /* 0x040fe600078028ff */
[----:B------:R-:W-:Y:S04]  /*6f60*/  HMMA.16816.F32.BF16 R32, R172, R190, R32 ;  /* 0x000000beac20723c */ /* 0x000fe80000041820 */
[C---:B------:R-:W-:Y:S02]  /*6f70*/  LEA.HI.X.SX32 R185, R229.reuse, R189, 0x5, P0 ;  /* 0x000000bde5b97211 */ /* 0x040fe400000f2eff */
[C---:B------:R-:W-:Y:S02]  /*6f80*/  LEA R172, P0, R229.reuse, R184, 0x5 ;  /* 0x000000b8e5ac7211 */ /* 0x040fe400078028ff */
[-C--:B---3--:R-:W-:Y:S05]  /*6f90*/  HMMA.16816.F32.BF16 R4, R164, R168.reuse, R4 ;  /* 0x000000a8a404723c */ /* 0x088fea0000041804 */
[C---:B------:R-:W-:Y:S02]  /*6fa0*/  LEA.HI.X.SX32 R173, R229.reuse, R185, 0x5, P0 ;  /* 0x000000b9e5ad7211 */ /* 0x040fe400000f2eff */
[C---:B------:R-:W-:Y:S01]  /*6fb0*/  LEA R174, P0, R229.reuse, R172, 0x5 ;  /* 0x000000ace5ae7211 */ /* 0x040fe200078028ff */
        /* <DEDUP_REMOVED lines=8> */
[----:B------:R-:W-:Y:S02]  /*7040*/  @P2 SHF.R.U32.HI R170, RZ, 0x2, R213 ;  /* 0x00000002ffaa2819 */ /* 0x000fe400000116d5 */
[-C--:B-1----:R-:W-:Y:S03]  /*7050*/  HMMA.16816.F32.BF16 R20, R164, R180.reuse, R20 ;  /* 0x000000b4a414723c */ /* 0x082fe60000041814 */
[----:B------:R-:W-:Y:S01]  /*7060*/  @P2 LOP3.LUT R236, R222, 0x7, R170, 0xf8, !PT ;  /* 0x00000007deec2812 */ /* 0x000fe200078ef8aa */
[C---:B------:R-:W-:Y:S04]  /*7070*/  IMAD.WIDE R190, R229.reuse, -0xc0, R186 ;  /* 0xffffff40e5be7825 */ /* 0x040fe800078e02ba */
[C---:B------:R-:W-:Y:S04]  /*7080*/  HMMA.16816.F32.BF16 R24, R176.reuse, R180, R24 ;  /* 0x000000b4b018723c */ /* 0x040fe80000041818 */
[----:B------:R-:W-:Y:S01]  /*7090*/  @P2 IMAD.WIDE.U32 R180, R236, R226, UR60 ;  /* 0x0000003cecb42e25 */ /* 0x000fe2000f8e00e2 */
[C---:B------:R-:W-:Y:S01]  /*70a0*/  LEA R170, P0, R229.reuse, R190, 0x5 ;  /* 0x000000bee5aa7211 */ /* 0x040fe200078028ff */
[----:B------:R-:W-:Y:S01]  /*70b0*/  @UP0 UMOV UR60, UR15 ;  /* 0x0000000f003c0c82 */ /* 0x000fe20008000000 */
[----:B------:R-:W-:Y:S01]  /*70c0*/  @UP0 UMOV UR61, UR14 ;  /* 0x0000000e003d0c82 */ /* 0x000fe20008000000 */
[-C--:B------:R-:W-:Y:S01]  /*70d0*/  HMMA.16816.F32.BF16 R28, R176, R182.reuse, R28 ;  /* 0x000000b6b01c723c */ /* 0x080fe2000004181c */
[----:B------:R-:W5:Y:S01]  /*70e0*/  @P2 LDG.E R235, desc[UR32][R180.64+-0x100] ;  /* 0xffff0020b4eb2981 */ /* 0x000f62000c1e1900 */
[----:B------:R-:W-:Y:S01]  /*70f0*/  UISETP.GT.AND UP0, UPT, UR53, UR49, UPT ;  /* 0x000000313500728c */ /* 0x000fe2000bf04270 */
[C---:B------:R-:W-:Y:S01]  /*7100*/  LEA.HI.X.SX32 R171, R229.reuse, R191, 0x5, P0 ;  /* 0x000000bfe5ab7211 */ /* 0x040fe200000f2eff */
[----:B------:R-:W-:Y:S02]  /*7110*/  UIADD3 UR53, UPT, UPT, UR53, -0x1, URZ ;  /* 0xffffffff35357890 */ /* 0x000fe4000fffe0ff */
[----:B------:R-:W5:Y:S01]  /*7120*/  @P2 LDG.E R234, desc[UR32][R180.64+-0xe0] ;  /* 0xffff2020b4ea2981 */ /* 0x000f62000c1e1900 */
[C---:B------:R-:W-:Y:S01]  /*7130*/  LEA R176, P0, R229.reuse, R170, 0x5 ;  /* 0x000000aae5b07211 */ /* 0x040fe200078028ff */
[----:B------:R-:W-:Y:S03]  /*7140*/  HMMA.16816.F32.BF16 R32, R164, R182, R32 ;  /* 0x000000b6a420723c */ /* 0x000fe60000041820 */
        /* <DEDUP_REMOVED lines=141> */
[----:B------:R-:W-:Y:S01]  /*7a20*/  IMAD.MOV.U32 R2, RZ, RZ, 0x20 ;  /* 0x00000020ff027424 */ /* 0x000fe200078e00ff */
        /* <DEDUP_REMOVED lines=224> */
[----:B------:R-:W-:-:S12]  /*8830*/  UIMAD UR17, UR38, UR9, UR43 ;  /* 0x00000009261172a4 */ /* 0x000fd8000f8e022b */
.L_x_680:
        /* <DEDUP_REMOVED lines=10> */
[----:B------:R-:W-:-:S03]  /*88e0*/  UIMAD UR13, UR38, UR13, UR15 ;  /* 0x0000000d260d72a4 */ /* 0x000fc6000f8e020f */
[----:B------:R-:W-:-:S03]  /*88f0*/  UMOV UR16, UR14 ;  /* 0x0000000e00107c82 */ /* 0x000fc60008000000 */
[----:B-1----:R-:W-:Y:S01]  /*8900*/  MOV R0, UR13 ;  /* 0x0000000d00007c02 */ /* 0x002fe20008000f00 */
[----:B------:R-:W-:Y:S06]  /*8910*/  BRA `(.L_x_682) ;  /* 0x00000000001c7947 */ /* 0x000fec0003800000 */
.L_x_681:
[----:B------:R-:W2:Y:S01]  /*8920*/  LDCU.64 UR8, c[0x0][0x5c8] ;  /* 0x0000b900ff0877ac */ /* 0x000ea20008000a00 */
[----:B------:R-:W-:-:S04]  /*8930*/  UIADD3 UR12, UPT, UPT, UR39, UR40, URZ ;  /* 0x00000028270c7290 */ /* 0x000fc8000fffe0ff */
[----:B--2---:R-:W-:Y:S02]  /*8940*/  UIMAD.WIDE.U32 UR14, UR12, UR8, URZ ;  /* 0x000000080c0e72a5 */ /* 0x004fe4000f8e00ff */
[----:B------:R-:W-:-:S04]  /*8950*/  UIMAD UR12, UR12, UR9, URZ ;  /* 0x000000090c0c72a4 */ /* 0x000fc8000f8e02ff */
[----:B------:R-:W-:Y:S01]  /*8960*/  UIADD3 UR12, UPT, UPT, UR15, UR12, URZ ;  /* 0x0000000c0f0c7290 */ /* 0x000fe2000fffe0ff */
[----:B------:R-:W-:-:S05]  /*8970*/  UMOV UR16, UR14 ;  /* 0x0000000e00107c82 */ /* 0x000fca0008000000 */
[----:B-1----:R-:W-:-:S07]  /*8980*/  MOV R0, UR12 ;  /* 0x0000000c00007c02 */ /* 0x002fce0008000f00 */
.L_x_682:
[----:B------:R-:W-:Y:S01]  /*8990*/  BAR.SYNC.DEFER_BLOCKING 0x0 ;  /* 0x0000000000007b1d */ /* 0x000fe20000010000 */
[----:B------:R-:W-:Y:S01]  /*89a0*/  LOP3.LUT R2, R214, 0x1f8, RZ, 0xc0, !PT ;  /* 0x000001f8d6027812 */ /* 0x000fe200078ec0ff */
[----:B------:R-:W-:Y:S01]  /*89b0*/  USHF.L.U32 UR14, UR34, 0x7, URZ ;  /* 0x00000007220e7899 */ /* 0x000fe200080006ff */
[C---:B------:R-:W-:Y:S01]  /*89c0*/  VIADD R43, R221.reuse, 0x20 ;  /* 0x00000020dd2b7836 */ /* 0x040fe20000000000 */
[----:B------:R-:W-:Y:S01]  /*89d0*/  USHF.L.U32 UR13, UR34, 0x7, URZ ;  /* 0x00000007220d7899 */ /* 0x000fe200080006ff */
[----:B------:R-:W-:Y:S01]  /*89e0*/  LOP3.LUT R2, R2, 0x38, R213, 0x78, !PT ;  /* 0x0000003802027812 */ /* 0x000fe200078e78d5 */
[----:B------:R-:W-:Y:S01]  /*89f0*/  UIMAD.WIDE.U32 UR40, UR14, UR10, URZ ;  /* 0x0000000a0e2872a5 */ /* 0x000fe2000f8e00ff */
[----:B------:R-:W-:Y:S01]  /*8a00*/  VIADD R42, R221, 0x40 ;  /* 0x00000040dd2a7836 */ /* 0x000fe20000000000 */
        /* <DEDUP_REMOVED lines=8> */
[----:B------:R-:W2:Y:S01]  /*8a90*/  S2R R6, SR_TID.X ;  /* 0x0000000000067919 */ /* 0x000ea20000002100 */
[----:B------:R-:W-:Y:S01]  /*8aa0*/  LOP3.LUT R214, R4, 0x38, R214, 0xf8, !PT ;  /* 0x0000003804d67812 */ /* 0x000fe200078ef8d6 */
[----:B------:R-:W-:Y:S01]  /*8ab0*/  IMAD.U32 R45, RZ, RZ, UR41 ;  /* 0x00000029ff2d7e24 */ /* 0x000fe2000f8e00ff */
[----:B------:R-:W-:Y:S01]  /*8ac0*/  UIMAD UR12, UR14, UR11, UR12 ;  /* 0x0000000b0e0c72a4 */ /* 0x000fe2000f8e020c */
[----:B------:R-:W3:Y:S01]  /*8ad0*/  LDC.64 R4, c[0x0][0x5e0] ;  /* 0x00017800ff047b82 */ /* 0x000ee20000000a00 */
[C---:B------:R-:W-:Y:S01]  /*8ae0*/  ISETP.GE.AND P3, PT, R221.reuse, UR31, PT ;  /* 0x0000001fdd007c0c */ /* 0x040fe2000bf66270 */
[C---:B------:R-:W-:Y:S01]  /*8af0*/  VIADD R41, R221.reuse, 0x60 ;  /* 0x00000060dd297836 */ /* 0x040fe20000000000 */
[----:B------:R-:W-:Y:S01]  /*8b00*/  IADD3 R52, P0, PT, R214, UR42, RZ ;  /* 0x0000002ad6347c10 */ /* 0x000fe2000ff1e0ff */
[----:B------:R4:W2:Y:S01]  /*8b10*/  LDS.128 R36, [R7+0xd000] ;  /* 0x00d0000007247984 */ /* 0x0008a20000000c00 */
[----:B------:R-:W-:Y:S01]  /*8b20*/  IMAD.U32 R40, RZ, RZ, UR12 ;  /* 0x0000000cff287e24 */ /* 0x000fe2000f8e00ff */
[----:B------:R-:W-:Y:S01]  /*8b30*/  IADD3 R50, P2, PT, R221, 0x20, RZ ;  /* 0x00000020dd327810 */ /* 0x000fe20007f5e0ff */
[----:B------:R-:W-:Y:S01]  /*8b40*/  IMAD.U32 R44, RZ, RZ, UR40 ;  /* 0x00000028ff2c7e24 */ /* 0x000fe2000f8e00ff */
[----:B------:R4:W2:Y:S01]  /*8b50*/  LDS.128 R32, [R7+0x11000] ;  /* 0x0110000007207984 */ /* 0x0008a20000000c00 */
[----:B------:R-:W-:Y:S01]  /*8b60*/  BSSY.RECONVERGENT B0, `(.L_x_683) ;  /* 0x000001c000007945 */ /* 0x000fe20003800200 */
[----:B------:R-:W-:-:S02]  /*8b70*/  IADD3.X R53, PT, PT, R45, UR17, R40, P0, !PT ;  /* 0x000000112d357c10 */ /* 0x000fc400087fe428 */
[----:B------:R4:W2:Y:S01]  /*8b80*/  LDS.128 R28, [R7+0x15000] ;  /* 0x01500000071c7984 */ /* 0x0008a20000000c00 */
[----:B------:R-:W-:Y:S01]  /*8b90*/  ISETP.GE.AND P6, PT, R43, UR31, PT ;  /* 0x0000001f2b007c0c */ /* 0x000fe2000bfc6270 */
[----:B-1----:R-:W-:Y:S02]  /*8ba0*/  IMAD.WIDE.U32 R52, R2, UR20, R52 ;  /* 0x0000001402347c25 */ /* 0x002fe4000f8e0034 */
[----:B------:R4:W1:Y:S01]  /*8bb0*/  LDS.128 R24, [R7+0x16000] ;  /* 0x0160000007187984 */ /* 0x0008620000000c00 */
[----:B------:R-:W-:Y:S02]  /*8bc0*/  ISETP.GE.AND P5, PT, R42, UR31, PT ;  /* 0x0000001f2a007c0c */ /* 0x000fe4000bfa6270 */
[----:B------:R-:W-:Y:S01]  /*8bd0*/  ISETP.GE.AND P4, PT, R41, UR31, PT ;  /* 0x0000001f29007c0c */ /* 0x000fe2000bf86270 */
[----:B------:R4:W1:Y:S01]  /*8be0*/  LDS.128 R20, [R7+0x17000] ;  /* 0x0170000007147984 */ /* 0x0008620000000c00 */
[C---:B------:R-:W-:Y:S01]  /*8bf0*/  IADD3 R49, P1, PT, R221.reuse, 0x40, RZ ;  /* 0x00000040dd317810 */ /* 0x040fe20007f3e0ff */
[----:B------:R-:W-:Y:S01]  /*8c00*/  IMAD.X R2, RZ, RZ, RZ, P2 ;  /* 0x000000ffff027224 */ /* 0x000fe200010e06ff */
[----:B------:R-:W-:Y:S01]  /*8c10*/  IADD3 R48, P0, PT, R221, 0x60, RZ ;  /* 0x00000060dd307810 */ /* 0x000fe20007f1e0ff */
[----:B------:R4:W1:Y:S01]  /*8c20*/  LDS.128 R16, [R7+0x19000] ;  /* 0x0190000007107984 */ /* 0x0008620000000c00 */
[----:B------:R-:W-:-:S03]  /*8c30*/  IMAD R3, R3, UR20, R53 ;  /* 0x0000001403037c24 */ /* 0x000fc6000f8e0235 */
        /* <DEDUP_REMOVED lines=14> */
.L_x_684:
[----:B------:R-:W-:Y:S05]  /*8d20*/  BSYNC.RECONVERGENT B0 ;  /* 0x0000000000007941 */ /* 0x000fea0003800200 */
.L_x_683:
        /* <DEDUP_REMOVED lines=13> */
.L_x_686:
[----:B------:R-:W-:Y:S05]  /*8e00*/  BSYNC.RECONVERGENT B0 ;  /* 0x0000000000007941 */ /* 0x000fea0003800200 */
.L_x_685:
[----:B---3--:R3:W1:Y:S01]  /*8e10*/  LDS.128 R36, [R7+0xe000] ;  /* 0x00e0000007247984 */ /* 0x0086620000000c00 */
[----:B------:R-:W-:Y:S01]  /*8e20*/  BSSY.RECONVERGENT B0, `(.L_x_687) ;  /* 0x0000010000007945 */ /* 0x000fe20003800200 */
[----:B--2---:R-:W-:Y:S02]  /*8e30*/  SHF.L.U32 R42, R6, 0x3, RZ ;  /* 0x00000003062a7819 */ /* 0x004fe400000006ff */
[----:B------:R3:W2:Y:S01]  /*8e40*/  LDS.128 R32, [R7+0x12000] ;  /* 0x0120000007207984 */ /* 0x0006a20000000c00 */
        /* <DEDUP_REMOVED lines=12> */
[----:B--2---:R1:W-:Y:S02]  /*8f10*/  STG.E.128 desc[UR32][R46.64+0x80], R32 ;  /* 0x000080202e007986 */ /* 0x0043e4000c101d20 */
.L_x_688:
[----:B------:R-:W-:Y:S05]  /*8f20*/  BSYNC.RECONVERGENT B0 ;  /* 0x0000000000007941 */ /* 0x000fea0003800200 */
.L_x_687:
[----:B-1----:R1:W1:Y:S01]  /*8f30*/  LDS.128 R36, [R7+0xf000] ;  /* 0x00f0000007247984 */ /* 0x0022620000000c00 */
[----:B------:R-:W-:Y:S01]  /*8f40*/  BSSY.RECONVERGENT B0, `(.L_x_689) ;  /* 0x0000011000007945 */ /* 0x000fe20003800200 */
[----:B------:R-:W-:Y:S01]  /*8f50*/  IMAD.U32 R41, RZ, RZ, UR8 ;  /* 0x00000008ff297e24 */ /* 0x000fe2000f8e00ff */
[----:B------:R-:W-:Y:S01]  /*8f60*/  IADD3.X R40, PT, PT, RZ, RZ, RZ, P0, !PT ;  /* 0x000000ffff287210 */ /* 0x000fe200007fe4ff */
[----:B--2---:R2:W1:Y:S01]  /*8f70*/  LDS.128 R32, [R7+0x13000] ;  /* 0x0130000007207984 */ /* 0x0044620000000c00 */
[----:B------:R-:W-:Y:S01]  /*8f80*/  LOP3.LUT R42, R42, 0x38, RZ, 0xc0, !PT ;  /* 0x000000382a2a7812 */ /* 0x000fe200078ec0ff */
[----:B------:R-:W-:Y:S06]  /*8f90*/  @P4 BRA `(.L_x_690) ;  /* 0x00000000002c4947 */ /* 0x000fec0003800000 */
[----:B------:R-:W3:Y:S01]  /*8fa0*/  LDCU.64 UR12, c[0x0][0x560] ;  /* 0x0000ac00ff0c77ac */ /* 0x000ee20008000a00 */
[----:B------:R-:W-:Y:S01]  /*8fb0*/  MOV R44, R52 ;  /* 0x00000034002c7202 */ /* 0x000fe20000000f00 */
[----:B------:R-:W-:Y:S01]  /*8fc0*/  IMAD R43, R40, UR10, RZ ;  /* 0x0000000a282b7c24 */ /* 0x000fe2000f8e02ff */
[----:B------:R-:W-:-:S03]  /*8fd0*/  MOV R45, R3 ;  /* 0x00000003002d7202 */ /* 0x000fc60000000f00 */
[C---:B------:R-:W-:Y:S02]  /*8fe0*/  IMAD R43, R48.reuse, UR11, R43 ;  /* 0x0000000b302b7c24 */ /* 0x040fe4000f8e022b */
[----:B------:R-:W-:-:S05]  /*8ff0*/  IMAD.WIDE.U32 R44, R48, UR10, R44 ;  /* 0x0000000a302c7c25 */ /* 0x000fca000f8e002c */
[----:B------:R-:W-:Y:S02]  /*9000*/  IADD3 R43, PT, PT, R43, R45, RZ ;  /* 0x0000002d2b2b7210 */ /* 0x000fe40007ffe0ff */
[----:B---3--:R-:W-:-:S04]  /*9010*/  LEA R46, P0, R44, UR12, 0x1 ;  /* 0x0000000c2c2e7c11 */ /* 0x008fc8000f8008ff */
[----:B------:R-:W-:-:S05]  /*9020*/  LEA.HI.X R47, R44, UR13, R43, 0x1, P0 ;  /* 0x0000000d2c2f7c11 */ /* 0x000fca00080f0c2b */
[----:B-1----:R1:W-:Y:S04]  /*9030*/  STG.E.128 desc[UR32][R46.64], R36 ;  /* 0x000000242e007986 */ /* 0x0023e8000c101d20 */
[----:B------:R1:W-:Y:S02]  /*9040*/  STG.E.128 desc[UR32][R46.64+0x80], R32 ;  /* 0x000080202e007986 */ /* 0x0003e4000c101d20 */
.L_x_690:
[----:B------:R-:W-:Y:S05]  /*9050*/  BSYNC.RECONVERGENT B0 ;  /* 0x0000000000007941 */ /* 0x000fea0003800200 */
.L_x_689:
[----:B-1----:R1:W1:Y:S01]  /*9060*/  LDS.128 R32, [R7+0x14000] ;  /* 0x0140000007207984 */ /* 0x0022620000000c00 */
[----:B------:R-:W-:Y:S01]  /*9070*/  MOV R43, RZ ;  /* 0x000000ff002b7202 */ /* 0x000fe20000000f00 */
[----:B------:R-:W-:Y:S01]  /*9080*/  UIMAD UR15, UR15, UR8, URZ ;  /* 0x000000080f0f72a4 */ /* 0x000fe2000f8e02ff */
[----:B------:R-:W-:Y:S01]  /*9090*/  BSSY.RECONVERGENT B0, `(.L_x_691) ;  /* 0x0000011000007945 */ /* 0x000fe20003800200 */
[----:B------:R1:W1:Y:S01]  /*90a0*/  LDS.128 R36, [R7+0x18000] ;  /* 0x0180000007247984 */ /* 0x0002620000000c00 */
[----:B------:R-:W-:Y:S01]  /*90b0*/  IMAD.WIDE.U32 R42, R41, UR14, R42 ;  /* 0x0000000e292a7c25 */ /* 0x000fe2000f8e002a */
[----:B------:R-:W-:Y:S02]  /*90c0*/  UIMAD UR15, UR14, UR9, UR15 ;  /* 0x000000090e0f72a4 */ /* 0x000fe4000f8e020f */
[----:B------:R-:W-:-:S04]  /*90d0*/  IADD3 R42, P0, PT, R42, UR16, RZ ;  /* 0x000000102a2a7c10 */ /* 0x000fc8000ff1e0ff */
[----:B------:R-:W-:-:S03]  /*90e0*/  IADD3.X R43, PT, PT, R0, UR15, R43, P0, !PT ;  /* 0x0000000f002b7c10 */ /* 0x000fc600087fe42b */
[----:B------:R-:W-:-:S04]  /*90f0*/  IMAD.WIDE.U32 R42, R4, UR20, R42 ;  /* 0x00000014042a7c25 */ /* 0x000fc8000f8e002a */
[----:B------:R-:W-:Y:S01]  /*9100*/  IMAD R5, R5, UR20, R43 ;  /* 0x0000001405057c24 */ /* 0x000fe2000f8e022b */
[----:B------:R-:W-:Y:S06]  /*9110*/  @P3 BRA `(.L_x_692) ;  /* 0x0000000000203947 */ /* 0x000fec0003800000 */
[----:B------:R-:W2:Y:S01]  /*9120*/  LDCU.64 UR10, c[0x0][0x568] ;  /* 0x0000ad00ff0a77ac */ /* 0x000ea20008000a00 */
[----:B------:R-:W-:-:S05]  /*9130*/  MOV R4, R42 ;  /* 0x0000002a00047202 */ /* 0x000fca0000000f00 */
[----:B------:R-:W-:-:S04]  /*9140*/  IMAD.WIDE.U32 R44, R221, UR8, R4 ;  /* 0x00000008dd2c7c25 */ /* 0x000fc8000f8e0004 */
[----:B------:R-:W-:Y:S01]  /*9150*/  IMAD R221, R221, UR9, R45 ;  /* 0x00000009dddd7c24 */ /* 0x000fe2000f8e022d */
[----:B--2---:R-:W-:-:S04]  /*9160*/  LEA R46, P0, R44, UR10, 0x1 ;  /* 0x0000000a2c2e7c11 */ /* 0x004fc8000f8008ff */
[----:B------:R-:W-:-:S05]  /*9170*/  LEA.HI.X R47, R44, UR11, R221, 0x1, P0 ;  /* 0x0000000b2c2f7c11 */ /* 0x000fca00080f0cdd */
[----:B-1----:R1:W-:Y:S04]  /*9180*/  STG.E.128 desc[UR32][R46.64], R32 ;  /* 0x000000202e007986 */ /* 0x0023e8000c101d20 */
[----:B------:R1:W-:Y:S02]  /*9190*/  STG.E.128 desc[UR32][R46.64+0x80], R36 ;  /* 0x000080242e007986 */ /* 0x0003e4000c101d20 */
.L_x_692:
[----:B------:R-:W-:Y:S05]  /*91a0*/  BSYNC.RECONVERGENT B0 ;  /* 0x0000000000007941 */ /* 0x000fea0003800200 */
.L_x_691:
[----:B------:R-:W-:Y:S04]  /*91b0*/  BSSY.RECONVERGENT B0, `(.L_x_693) ;  /* 0x000000d000007945 */ /* 0x000fe80003800200 */
[----:B------:R-:W-:Y:S05]  /*91c0*/  @P6 BRA `(.L_x_694) ;  /* 0x00000000002c6947 */ /* 0x000fea0003800000 */
[----:B------:R-:W2:Y:S01]  /*91d0*/  LDCU.64 UR10, c[0x0][0x568] ;  /* 0x0000ad00ff0a77ac */ /* 0x000ea20008000a00 */
[----:B------:R-:W-:Y:S01]  /*91e0*/  IMAD R0, R2, UR8, RZ ;  /* 0x0000000802007c24 */ /* 0x000fe2000f8e02ff */
[----:B------:R-:W-:Y:S02]  /*91f0*/  MOV R2, R42 ;  /* 0x0000002a00027202 */ /* 0x000fe40000000f00 */
[----:B------:R-:W-:Y:S01]  /*9200*/  MOV R3, R5 ;  /* 0x0000000500037202 */ /* 0x000fe20000000f00 */
[C---:B------:R-:W-:Y:S02]  /*9210*/  IMAD R0, R50.reuse, UR9, R0 ;  /* 0x0000000932007c24 */ /* 0x040fe4000f8e0200 */
[----:B------:R-:W-:-:S05]  /*9220*/  IMAD.WIDE.U32 R50, R50, UR8, R2 ;  /* 0x0000000832327c25 */ /* 0x000fca000f8e0002 */
[----:B------:R-:W-:Y:S02]  /*9230*/  IADD3 R0, PT, PT, R0, R51, RZ ;  /* 0x0000003300007210 */ /* 0x000fe40007ffe0ff */
[----:B--2---:R-:W-:-:S04]  /*9240*/  LEA R2, P0, R50, UR10, 0x1 ;  /* 0x0000000a32027c11 */ /* 0x004fc8000f8008ff */
[----:B------:R-:W-:-:S05]  /*9250*/  LEA.HI.X R3, R50, UR11, R0, 0x1, P0 ;  /* 0x0000000b32037c11 */ /* 0x000fca00080f0c00 */
[----:B------:R2:W-:Y:S04]  /*9260*/  STG.E.128 desc[UR32][R2.64], R28 ;  /* 0x0000001c02007986 */ /* 0x0005e8000c101d20 */
[----:B------:R2:W-:Y:S02]  /*9270*/  STG.E.128 desc[UR32][R2.64+0x80], R16 ;  /* 0x0000801002007986 */ /* 0x0005e4000c101d20 */
.L_x_694:
[----:B------:R-:W-:Y:S05]  /*9280*/  BSYNC.RECONVERGENT B0 ;  /* 0x0000000000007941 */ /* 0x000fea0003800200 */
.L_x_693:
        /* <DEDUP_REMOVED lines=10> */
[----:B-1--4-:R-:W-:-:S05]  /*9330*/  LEA.HI.X R7, R2, UR11, R0, 0x1, P0 ;  /* 0x0000000b02077c11 */ /* 0x012fca00080f0c00 */
[----:B------:R1:W-:Y:S04]  /*9340*/  STG.E.128 desc[UR32][R6.64], R24 ;  /* 0x0000001806007986 */ /* 0x0003e8000c101d20 */
[----:B------:R1:W-:Y:S02]  /*9350*/  STG.E.128 desc[UR32][R6.64+0x80], R12 ;  /* 0x0000800c06007986 */ /* 0x0003e4000c101d20 */
.L_x_696:
[----:B------:R-:W-:Y:S05]  /*9360*/  BSYNC.RECONVERGENT B0 ;  /* 0x0000000000007941 */ /* 0x000fea0003800200 */
.L_x_695:
        /* <DEDUP_REMOVED lines=12> */
.L_x_674:
[----:B------:R-:W-:Y:S05]  /*9430*/  BSYNC.RECONVERGENT B1 ;  /* 0x0000000000017941 */ /* 0x000fea0003800200 */
.L_x_644:
[----:B------:R-:W3:Y:S01]  /*9440*/  LDCU UR9, c[0x0][0x438] ;  /* 0x00008700ff0977ac */ /* 0x000ee20008000800 */
[----:B------:R-:W4:Y:S01]  /*9450*/  LDCU UR10, c[0x0][0x370] ;  /* 0x00006e00ff0a77ac */ /* 0x000f220008000800 */
[----:B---3--:R-:W-:-:S04]  /*9460*/  UIADD3 UR9, UPT, UPT, UR9, 0x7f, URZ ;  /* 0x0000007f09097890 */ /* 0x008fc8000fffe0ff */
        /* <DEDUP_REMOVED lines=8> */
.L_x_698:
        /* <DEDUP_REMOVED lines=9> */
.L_x_2423:


//--------------------- .text._ZN5flash44flash_bwd_dq_dk_dv_loop_seqk_parallel_kernelI23Flash_bwd_kernel_traitsILi128ELi64ELi128ELi8ELi2ELi4ELi2ELb0ELb0EN7cutlass10bfloat16_tE19Flash_kernel_traitsILi128ELi64ELi128ELi8ES3_EELb0ELb0ELb1ELb1ELb0ELb0ELb0EEEvNS_16Flash_bwd_paramsE --------------------------
	.section	.text._ZN5flash44flash_bwd_dq_dk_dv_loop_seqk_parallel_kernelI23Flash_bwd_kernel_traitsILi128ELi64ELi128ELi8ELi2ELi4ELi2ELb0ELb0EN7cutlass10bfloat16_tE19Flash_kernel_traitsILi128ELi64ELi128ELi8ES3_EELb0ELb0ELb1ELb1ELb0ELb0ELb0EEEvNS_16Flash_bwd_paramsE,"ax",@progbits
	.align	128
        .global         _ZN5flash44flash_bwd_dq_dk_dv_loop_seqk_parallel_kernelI23Flash_bwd_kernel_traitsILi128ELi64ELi128ELi8ELi2ELi4ELi2ELb0ELb0EN7cutlass10bfloat16_tE19Flash_kernel_traitsILi128ELi64ELi128ELi8ES3_EELb0ELb0ELb1ELb1ELb0ELb0ELb0EEEvNS_16Flash_bwd_paramsE
        .type           _ZN5flash44flash_bwd_dq_dk_dv_loop_seqk_parallel_kernelI23Flash_bwd_kernel_traitsILi128ELi64ELi128ELi8ELi2ELi4ELi2ELb0ELb0EN7cutlass10bfloat16_tE19Flash_kernel_traitsILi128ELi64ELi128ELi8ES3_EELb0ELb0ELb1ELb1ELb0ELb0ELb0EEEvNS_16Flash_bwd_paramsE,@function
        .size           _ZN5flash44flash_bwd_dq_dk_dv_loop_seqk_parallel_kernelI23Flash_bwd_kernel_traitsILi128ELi64ELi128ELi8ELi2ELi4ELi2ELb0ELb0EN7cutlass10bfloat16_tE19Flash_kernel_traitsILi128ELi64ELi128ELi8ES3_EELb0ELb0ELb1ELb1ELb0ELb0ELb0EEEvNS_16Flash_bwd_paramsE,(.L_x_2424 - _ZN5flash44flash_bwd_dq_dk_dv_loop_seqk_parallel_kernelI23Flash_bwd_kernel_traitsILi128ELi64ELi128ELi8ELi2ELi4ELi2ELb0ELb0EN7cutlass10bfloat16_tE19Flash_kernel_traitsILi128ELi64ELi128ELi8ES3_EELb0ELb0ELb1ELb1ELb0ELb0ELb0EEEvNS_16Flash_bwd_paramsE)
        .other          _ZN5flash44flash_bwd_dq_dk_dv_loop_seqk_parallel_kernelI23Flash_bwd_kernel_traitsILi128ELi64ELi128ELi8ELi2ELi4ELi2ELb0ELb0EN7cutlass10bfloat16_tE19Flash_kernel_traitsILi128ELi64ELi128ELi8ES3_EELb0ELb0ELb1ELb1ELb0ELb0ELb0EEEvNS_16Flash_bwd_paramsE,@"STO_CUDA_ENTRY STV_DEFAULT"
_ZN5flash44flash_bwd_dq_dk_dv_loop_seqk_parallel_kernelI23Flash_bwd_kernel_traitsILi128ELi64ELi128ELi8ELi2ELi4ELi2ELb0ELb0EN7cutlass10bfloat16_tE19Flash_kernel_traitsILi128ELi64ELi128ELi8ES3_EELb0ELb0ELb1ELb1ELb0ELb0ELb0EEEvNS_16Flash_bwd_paramsE:
.text._ZN5flash44flash_bwd_dq_dk_dv_loop_seqk_parallel_kernelI23Flash_bwd_kernel_traitsILi128ELi64ELi128ELi8ELi2ELi4ELi2ELb0ELb0EN7cutlass10bfloat16_tE19Flash_kernel_traitsILi128ELi64ELi128ELi8ES3_EELb0ELb0ELb1ELb1ELb0ELb0ELb0EEEvNS_16Flash_bwd_paramsE:
        /* <DEDUP_REMOVED lines=50> */
.L_x_781:
        /* <DEDUP_REMOVED lines=52> */
.L_x_699:
        /* <DEDUP_REMOVED lines=43> */
.L_x_701:
[----:B------:R-:W1:Y:S01]  /*0910*/  LDCU.64 UR14, c[0x0][0x3b8] ;  /* 0x00007700ff0e77ac */ /* 0x000e620008000a00 */
[----:B------:R-:W-:-:S04]  /*0920*/  UIADD3 UR8, UPT, UPT, UR37, UR39, URZ ;  /* 0x0000002725087290 */ /* 0x000fc8000fffe0ff */
[----:B-1----:R-:W-:Y:S02]  /*0930*/  UIMAD.WIDE.U32 UR56, UR8, UR14, URZ ;  /* 0x0000000e083872a5 */ /* 0x002fe4000f8e00ff */
[----:B------:R-:W-:-:S04]  /*0940*/  UIMAD UR8, UR8, UR15, URZ ;  /* 0x0000000f080872a4 */ /* 0x000fc8000f8e02ff */
[----:B------:R-:W-:-:S06]  /*0950*/  UIADD3 UR8, UPT, UPT, UR57, UR8, URZ ;  /* 0x0000000839087290 */ /* 0x000fcc000fffe0ff */
[----:B------:R-:W-:Y:S02]  /*0960*/  MOV R0, UR8 ;  /* 0x0000000800007c02 */ /* 0x000fe40008000f00 */
.L_x_702:
        /* <DEDUP_REMOVED lines=9> */
[----:B-1----:R-:W-:Y:S01]  /*0a00*/  IMAD.MOV R4, RZ, RZ, -R7 ;  /* 0x000000ffff047224 */ /* 0x002fe200078e0a07 */
[----:B------:R-:W-:-:S03]  /*0a10*/  MOV R6, RZ ;  /* 0x000000ff00067202 */ /* 0x000fc60000000f00 */
[----:B------:R-:W-:-:S04]  /*0a20*/  IMAD R4, R4, R5, RZ ;  /* 0x0000000504047224 */ /* 0x000fc800078e02ff */
[----:B------:R-:W-:-:S04]  /*0a30*/  IMAD.HI.U32 R6, R7, R4, R6 ;  /* 0x0000000407067227 */ /* 0x000fc800078e0006 */
[----:B------:R-:W-:-:S04]  /*0a40*/  IMAD.MOV.U32 R4, RZ, RZ, R3 ;  /* 0x000000ffff047224 */ /* 0x000fc800078e0003 */
[----:B------:R-:W-:-:S04]  /*0a50*/  IMAD.HI.U32 R6, R6, R4, RZ ;  /* 0x0000000406067227 */ /* 0x000fc800078e00ff */
[----:B------:R-:W-:-:S04]  /*0a60*/  IMAD.MOV R3, RZ, RZ, -R6 ;  /* 0x000000ffff037224 */ /* 0x000fc800078e0a06 */
[----:B------:R-:W-:-:S05]  /*0a70*/  IMAD R3, R5, R3, R4 ;  /* 0x0000000305037224 */ /* 0x000fca00078e0204 */
[----:B------:R-:W-:-:S13]  /*0a80*/  ISETP.GT.U32.AND P1, PT, R5, R3, PT ;  /* 0x000000030500720c */ /* 0x000fda0003f24070 */
[-C--:B------:R-:W-:Y:S01]  /*0a90*/  @!P1 IADD3 R3, PT, PT, R3, -R5.reuse, RZ ;  /* 0x8000000503039210 */ /* 0x080fe20007ffe0ff */
        /* <DEDUP_REMOVED lines=24> */
.L_x_703:
[----:B------:R-:W1:Y:S01]  /*0c20*/  LDCU.64 UR12, c[0x0][0x3c0] ;  /* 0x00007800ff0c77ac */ /* 0x000e620008000a00 */
[----:B------:R-:W-:-:S04]  /*0c30*/  UIADD3 UR8, UPT, UPT, UR37, UR39, URZ ;  /* 0x0000002725087290 */ /* 0x000fc8000fffe0ff */
[----:B-1----:R-:W-:Y:S02]  /*0c40*/  UIMAD.WIDE.U32 UR10, UR8, UR12, URZ ;  /* 0x0000000c080a72a5 */ /* 0x002fe4000f8e00ff */
[----:B------:R-:W-:-:S04]  /*0c50*/  UIMAD UR8, UR8, UR13, URZ ;  /* 0x0000000d080872a4 */ /* 0x000fc8000f8e02ff */
[----:B------:R-:W-:Y:S01]  /*0c60*/  UIADD3 UR8, UPT, UPT, UR11, UR8, URZ ;  /* 0x000000080b087290 */ /* 0x000fe2000fffe0ff */
[----:B------:R-:W-:-:S05]  /*0c70*/  UMOV UR52, UR10 ;  /* 0x0000000a00347c82 */ /* 0x000fca0008000000 */
[----:B------:R-:W-:-:S07]  /*0c80*/  MOV R6, UR8 ;  /* 0x0000000800067c02 */ /* 0x000fce0008000f00 */
.L_x_704:
        /* <DEDUP_REMOVED lines=24> */
[----:B------:R-:W-:-:S04]  /*0e10*/  UIMAD UR8, UR9, UR10, UR8 ;  /* 0x0000000a090872a4 */ /* 0x000fc8000f8e0208 */
[----:B------:R-:W-:Y:S01]  /*0e20*/  UIADD3 UR8, UPT, UPT, UR59, UR8, URZ ;  /* 0x000000083b087290 */ /* 0x000fe2000fffe0ff */
[----:B------:R-:W-:Y:S11]  /*0e30*/  BRA `(.L_x_706) ;  /* 0x00000000000c7947 */ /* 0x000ff60003800000 */
.L_x_705:
[----:B------:R-:W-:Y:S02]  /*0e40*/  UIMAD.WIDE.U32 UR58, UR44, UR17, URZ ;  /* 0x000000112c3a72a5 */ /* 0x000fe4000f8e00ff */
[----:B------:R-:W-:-:S04]  /*0e50*/  UIMAD UR8, UR45, UR17, URZ ;  /* 0x000000112d0872a4 */ /* 0x000fc8000f8e02ff */
[----:B------:R-:W-:Y:S02]  /*0e60*/  UIADD3 UR8, UPT, UPT, UR59, UR8, URZ ;  /* 0x000000083b087290 */ /* 0x000fe4000fffe0ff */
.L_x_706:
[----:B------:R-:W1:Y:S01]  /*0e70*/  LDCU.U8 UR10, c[0x0][0x548] ;  /* 0x0000a900ff0a77ac */ /* 0x000e620008000000 */
[----:B------:R-:W-:Y:S01]  /*0e80*/  UMOV UR25, UR19 ;  /* 0x0000001300197c82 */ /* 0x000fe20008000000 */
[----:B------:R-:W2:Y:S01]  /*0e90*/  LDCU.U8 UR61, c[0x0][0x5f0] ;  /* 0x0000be00ff3d77ac */ /* 0x000ea20008000000 */
[----:B------:R-:W-:-:S04]  /*0ea0*/  USHF.L.U32 UR41, UR25, 0x7, URZ ;  /* 0x0000000719297899 */ /* 0x000fc800080006ff */
        /* <DEDUP_REMOVED lines=17> */
.L_x_707:
[----:B------:R-:W1:Y:S01]  /*0fc0*/  LDCU UR60, c[0x0][0x434] ;  /* 0x00008680ff3c77ac */ /* 0x000e620008000800 */
[----:B------:R-:W-:-:S04]  /*0fd0*/  UIMAD UR10, UR25, UR16, UR24 ;  /* 0x00000010190a72a4 */ /* 0x000fc8000f8e0218 */
[----:B-1----:R-:W-:Y:S02]  /*0fe0*/  UIMAD UR60, UR10, UR60, URZ ;  /* 0x0000003c0a3c72a4 */ /* 0x002fe4000f8e02ff */
.L_x_708:
        /* <DEDUP_REMOVED lines=11> */
.L_x_709:
[----:B------:R-:W1:Y:S01]  /*10a0*/  LDCU UR59, c[0x0][0x444] ;  /* 0x00008880ff3b77ac */ /* 0x000e620008000800 */
[----:B------:R-:W-:-:S04]  /*10b0*/  UIMAD UR10, UR25, UR16, UR24 ;  /* 0x00000010190a72a4 */ /* 0x000fc8000f8e0218 */
[----:B-1----:R-:W-:-:S12]  /*10c0*/  UIMAD UR59, UR10, UR59, URZ ;  /* 0x0000003b0a3b72a4 */ /* 0x002fd8000f8e02ff */
.L_x_710:
        /* <DEDUP_REMOVED lines=8> */
[----:B------:R-:W-:-:S02]  /*1150*/  UIADD3.X UR57, UPT, UPT, UR57, UR8, UR10, UP1, UP0 ;  /* 0x0000000839397290 */ /* 0x000fc40008fe040a */
[----:B------:R-:W-:Y:S02]  /*1160*/  ULEA UR59, UR45, UR59, 0x6 ;  /* 0x0000003b2d3b7291 */ /* 0x000fe4000f8e30ff */
[----:B------:R-:W-:Y:S02]  /*1170*/  ULEA UR60, UR45, UR60, 0x6 ;  /* 0x0000003c2d3c7291 */ /* 0x000fe4000f8e30ff */
[----:B-1----:R-:W-:-:S04]  /*1180*/  UIADD3 UR9, UPT, UPT, UR36, UR44, URZ ;  /* 0x0000002c24097290 */ /* 0x002fc8000fffe0ff */
        /* <DEDUP_REMOVED lines=8> */
[----:B------:R-:W-:Y:S02]  /*1210*/  LOP3.LUT R28, R20, 0x38, RZ, 0xc0, !PT ;  /* 0x00000038141c7812 */ /* 0x000fe400078ec0ff */
[----:B------:R-:W1:Y:S02]  /*1220*/  LDCU.128 UR8, c[0x0][0x590] ;  /* 0x0000b200ff0877ac */ /* 0x000e640008000c00 */
[C---:B------:R-:W-:Y:S01]  /*1230*/  IADD3 R8, P0, PT, R28.reuse, UR62, RZ ;  /* 0x0000003e1c087c10 */ /* 0x040fe2000ff1e0ff */
[----:B------:R-:W-:Y:S01]  /*1240*/  USEL UR41, URZ, UR41, !UP0 ;  /* 0x00000029ff297287 */ /* 0x000fe2000c000000 */
[----:B------:R-:W-:Y:S01]  /*1250*/  LOP3.LUT R19, R28, 0x40, RZ, 0xfc, !PT ;  /* 0x000000401c137812 */ /* 0x000fe200078efcff */
[----:B------:R-:W2:Y:S02]  /*1260*/  LDCU.64 UR62, c[0x0][0x420] ;  /* 0x00008400ff3e77ac */ /* 0x000ea40008000a00 */
[----:B------:R-:W-:Y:S01]  /*1270*/  IMAD.X R9, RZ, RZ, UR47, P0 ;  /* 0x0000002fff097e24 */ /* 0x000fe200080e06ff */
[----:B------:R-:W-:-:S02]  /*1280*/  UISETP.GT.AND UP0, UPT, UR51, UR41, UPT ;  /* 0x000000293300728c */ /* 0x000fc4000bf04270 */
        /* <DEDUP_REMOVED lines=9> */
[----:B------:R-:W3:Y:S02]  /*1320*/  LDCU.64 UR10, c[0x0][0x550] ;  /* 0x0000aa00ff0a77ac */ /* 0x000ee40008000a00 */
        /* <DEDUP_REMOVED lines=8> */
[----:B---3--:R-:W-:Y:S01]  /*13b0*/  LEA R231, P2, R12, UR10, 0x1 ;  /* 0x0000000a0ce77c11 */ /* 0x008fe2000f8408ff */
        /* <DEDUP_REMOVED lines=9> */
[----:B------:R-:W1:Y:S01]  /*1450*/  LDCU.64 UR8, c[0x0][0x380] ;  /* 0x00007000ff0877ac */ /* 0x000e620008000a00 */
[----:B------:R-:W-:Y:S02]  /*1460*/  SHF.L.U64.HI R13, R8, 0x5, R9 ;  /* 0x00000005080d7819 */ /* 0x000fe40000010209 */
[----:B------:R-:W-:Y:S01]  /*1470*/  IMAD.U32 R10, RZ, RZ, UR17 ;  /* 0x00000011ff0a7e24 */ /* 0x000fe2000f8e00ff */
[----:B------:R-:W3:Y:S01]  /*1480*/  LDCU.64 UR16, c[0x0][0x570] ;  /* 0x0000ae00ff1077ac */ /* 0x000ee20008000a00 */
[----:B------:R-:W-:Y:S01]  /*1490*/  SEL R7, R16, RZ, P3 ;  /* 0x000000ff10077207 */ /* 0x000fe20001800000 */
[----:B------:R-:W-:Y:S01]  /*14a0*/  IMAD R11, R11, UR22, R17 ;  /* 0x000000160b0b7c24 */ /* 0x000fe2000f8e0211 */
[----:B------:R-:W-:Y:S01]  /*14b0*/  LEA.HI.X R230, R12, UR11, R230, 0x1, P2 ;  /* 0x0000000b0ce67c11 */ /* 0x000fe200090f0ce6 */
[----:B------:R-:W4:Y:S01]  /*14c0*/  LDCU.64 UR54, c[0x0][0x5e8] ;  /* 0x0000bd00ff3677ac */ /* 0x000f220008000a00 */
[----:B------:R-:W-:Y:S01]  /*14d0*/  IMAD.WIDE.U32 R14, R14, UR24, R22 ;  /* 0x000000180e0e7c25 */ /* 0x000fe2000f8e0016 */
[----:B------:R-:W-:Y:S01]  /*14e0*/  IADD3 R7, P1, P0, R2, UR58, R7 ;  /* 0x0000003a02077c10 */ /* 0x000fe2000f83e007 */
[----:B------:R-:W-:Y:S01]  /*14f0*/  USHF.L.U32 UR53, UR46, 0x6, URZ ;  /* 0x000000062e357899 */ /* 0x000fe200080006ff */
[----:B------:R-:W-:Y:S01]  /*1500*/  SHF.R.S32.HI R2, RZ, 0x1f, R2 ;  /* 0x0000001fff027819 */ /* 0x000fe20000011402 */
[----:B------:R-:W-:Y:S01]  /*1510*/  IMAD R15, R10, UR24, R15 ;  /* 0x000000180a0f7c24 */ /* 0x000fe2000f8e020f */
[----:B------:R-:W-:Y:S01]  /*1520*/  SEL R11, R11, RZ, P3 ;  /* 0x000000ff0b0b7207 */ /* 0x000fe20001800000 */
[----:B------:R-:W-:Y:S01]  /*1530*/  IMAD.SHL.U32 R21, R8, 0x20, RZ ;  /* 0x0000002008157824 */ /* 0x000fe200078e00ff */
[C---:B------:R-:W-:Y:S01]  /*1540*/  IADD3 R16, PT, PT, R18.reuse, 0x40, RZ ;  /* 0x0000004012107810 */ /* 0x040fe20007ffe0ff */
[----:B------:R-:W-:Y:S01]  /*1550*/  VIADD R17, R18, 0x20 ;  /* 0x0000002012117836 */ /* 0x000fe20000000000 */
[----:B------:R-:W-:Y:S01]  /*1560*/  IADD3.X R12, PT, PT, R2, UR57, R11, P1, P0 ;  /* 0x00000039020c7c10 */ /* 0x000fe20008fe040b */
[----:B------:R-:W-:Y:S01]  /*1570*/  IMAD.WIDE.U32 R10, R18, R8, R14 ;  /* 0x00000008120a7225 */ /* 0x000fe200078e000e */
[----:B------:R-:W-:-:S02]  /*1580*/  MOV R2, UR53 ;  /* 0x0000003500027c02 */ /* 0x000fc40008000f00 */
[----:B------:R-:W-:Y:S01]  /*1590*/  IADD3 R7, P0, PT, R7, UR53, RZ ;  /* 0x0000003507077c10 */ /* 0x000fe2000ff1e0ff */
[----:B------:R-:W-:Y:S01]  /*15a0*/  IMAD R228, R18, R9, R11 ;  /* 0x0000000912e47224 */ /* 0x000fe200078e020b */
[----:B-1----:R-:W-:Y:S01]  /*15b0*/  LEA R229, P1, R10, UR8, 0x1 ;  /* 0x000000080ae57c11 */ /* 0x002fe2000f8208ff */
[----:B----4-:R-:W-:Y:S01]  /*15c0*/  UIMAD.WIDE UR54, UR59, 0x4, UR54 ;  /* 0x000000043b3678a5 */ /* 0x010fe2000f8e0236 */
[----:B------:R-:W-:Y:S01]  /*15d0*/  LEA.HI.X.SX32 R2, R2, R12, 0x1, P0 ;  /* 0x0000000c02027211 */ /* 0x000fe200000f0eff */
[----:B------:R-:W-:Y:S01]  /*15e0*/  VIADD R15, R18, 0x60 ;  /* 0x00000060120f7836 */ /* 0x000fe20000000000 */
[C---:B---3--:R-:W-:Y:S01]  /*15f0*/  LEA R240, P0, R7.reuse, UR16, 0x2 ;  /* 0x0000001007f07c11 */ /* 0x048fe2000f8010ff */
[----:B--2---:R-:W-:Y:S01]  /*1600*/  UIMAD.WIDE UR58, UR60, 0x4, UR62 ;  /* 0x000000043c3a78a5 */ /* 0x004fe2000f8e023e */
[----:B------:R-:W-:Y:S02]  /*1610*/  LEA.HI.X R228, R10, UR9, R228, 0x1, P1 ;  /* 0x000000090ae47c11 */ /* 0x000fe400088f0ce4 */
[----:B------:R-:W-:Y:S01]  /*1620*/  LEA.HI.X R241, R7, UR17, R2, 0x2, P0 ;  /* 0x0000001107f17c11 */ /* 0x000fe200080f1402 */
[----:B------:R-:W-:Y:S01]  /*1630*/  UMOV UR17, UR55 ;  /* 0x0000003700117c82 */ /* 0x000fe20008000000 */
[----:B------:R-:W-:-:S02]  /*1640*/  IADD3 R8, P2, PT, R18, 0x40, RZ ;  /* 0x0000004012087810 */ /* 0x000fc40007f5e0ff */
[C---:B------:R-:W-:Y:S02]  /*1650*/  IADD3 R12, P0, PT, R18.reuse, 0x20, RZ ;  /* 0x00000020120c7810 */ /* 0x040fe40007f1e0ff */
[----:B------:R-:W-:Y:S01]  /*1660*/  IADD3 R10, P1, PT, R18, 0x60, RZ ;  /* 0x00000060120a7810 */ /* 0x000fe20007f3e0ff */
[----:B------:R-:W-:Y:S02]  /*1670*/  IMAD.X R7, RZ, RZ, RZ, P2 ;  /* 0x000000ffff077224 */ /* 0x000fe400010e06ff */
        /* <DEDUP_REMOVED lines=15> */
.L_x_712:
[----:B------:R-:W1:Y:S01]  /*1770*/  LDCU.64 UR10, c[0x0][0x5c0] ;  /* 0x0000b800ff0a77ac */ /* 0x000e620008000a00 */
[----:B------:R-:W-:-:S04]  /*1780*/  UIADD3 UR5, UPT, UPT, UR37, UR39, URZ ;  /* 0x0000002725057290 */ /* 0x000fc8000fffe0ff */
[----:B-1----:R-:W-:Y:S02]  /*1790*/  UIMAD.WIDE.U32 UR16, UR5, UR10, URZ ;  /* 0x0000000a051072a5 */ /* 0x002fe4000f8e00ff */
[----:B------:R-:W-:-:S04]  /*17a0*/  UIMAD UR5, UR5, UR11, URZ ;  /* 0x0000000b050572a4 */ /* 0x000fc8000f8e02ff */
[----:B------:R-:W-:-:S06]  /*17b0*/  UIADD3 UR5, UPT, UPT, UR17, UR5, URZ ;  /* 0x0000000511057290 */ /* 0x000fcc000fffe0ff */
[----:B------:R-:W-:Y:S02]  /*17c0*/  MOV R2, UR5 ;  /* 0x0000000500027c02 */ /* 0x000fe40008000f00 */
.L_x_713:
        /* <DEDUP_REMOVED lines=12> */
.L_x_714:
[----:B------:R-:W1:Y:S01]  /*1890*/  LDCU.64 UR8, c[0x0][0x5c8] ;  /* 0x0000b900ff0877ac */ /* 0x000e620008000a00 */
[----:B------:R-:W-:-:S04]  /*18a0*/  UIADD3 UR37, UPT, UPT, UR37, UR39, URZ ;  /* 0x0000002725257290 */ /* 0x000fc8000fffe0ff */
[----:B-1----:R-:W-:Y:S02]  /*18b0*/  UIMAD.WIDE.U32 UR14, UR37, UR8, URZ ;  /* 0x00000008250e72a5 */ /* 0x002fe4000f8e00ff */
[----:B------:R-:W-:-:S04]  /*18c0*/  UIMAD UR37, UR37, UR9, URZ ;  /* 0x00000009252572a4 */ /* 0x000fc8000f8e02ff */
[----:B------:R-:W-:-:S06]  /*18d0*/  UIADD3 UR37, UPT, UPT, UR15, UR37, URZ ;  /* 0x000000250f257290 */ /* 0x000fcc000fffe0ff */
[----:B------:R-:W-:Y:S02]  /*18e0*/  MOV R3, UR37 ;  /* 0x0000002500037c02 */ /* 0x000fe40008000f00 */
.L_x_715:
        /* <DEDUP_REMOVED lines=30> */
.L_x_717:
[----:B------:R-:W-:Y:S05]  /*1ad0*/  BSYNC.RECONVERGENT B0 ;  /* 0x0000000000007941 */ /* 0x000fea0003800200 */
.L_x_716:
        /* <DEDUP_REMOVED lines=16> */
.L_x_719:
[----:B------:R-:W-:Y:S05]  /*1be0*/  BSYNC.RECONVERGENT B0 ;  /* 0x0000000000007941 */ /* 0x000fea0003800200 */
.L_x_718:
        /* <DEDUP_REMOVED lines=16> */
.L_x_721:
[----:B------:R-:W-:Y:S05]  /*1cf0*/  BSYNC.RECONVERGENT B0 ;  /* 0x0000000000007941 */ /* 0x000fea0003800200 */
.L_x_720:
        /* <DEDUP_REMOVED lines=15> */
.L_x_723:
[----:B------:R-:W-:Y:S05]  /*1df0*/  BSYNC.RECONVERGENT B0 ;  /* 0x0000000000007941 */ /* 0x000fea0003800200 */
.L_x_722:
        /* <DEDUP_REMOVED lines=13> */
[----:B------:R-:W5:Y:S01]  /*1ed0*/  LDCU UR5, c[0x0][0x440] ;  /* 0x00008800ff0577ac */ /* 0x000f620008000800 */
[----:B------:R-:W-:Y:S02]  /*1ee0*/  IMAD.MOV.U32 R4, RZ, RZ, R2 ;  /* 0x000000ffff047224 */ /* 0x000fe400078e0002 */
[----:B------:R-:W-:Y:S01]  /*1ef0*/  IMAD.MOV.U32 R5, RZ, RZ, R0 ;  /* 0x000000ffff057224 */ /* 0x000fe200078e0000 */
[----:B------:R-:W1:Y:S01]  /*1f00*/  LDCU.64 UR10, c[0x0][0x568] ;  /* 0x0000ad00ff0a77ac */ /* 0x000e620008000a00 */
[----:B------:R-:W-:-:S04]  /*1f10*/  IMAD.WIDE.U32 R4, R18, UR8, R4 ;  /* 0x0000000812047c25 */ /* 0x000fc8000f8e0004 */
[----:B------:R-:W-:Y:S01]  /*1f20*/  IMAD R18, R18, UR9, R5 ;  /* 0x0000000912127c24 */ /* 0x000fe2000f8e0205 */
[----:B-----5:R-:W-:Y:S02]  /*1f30*/  ISETP.GE.AND P1, PT, R28, UR5, PT ;  /* 0x000000051c007c0c */ /* 0x020fe4000bf26270 */
[----:B------:R-:W-:Y:S02]  /*1f40*/  ISETP.GE.AND P0, PT, R19, UR5, PT ;  /* 0x0000000513007c0c */ /* 0x000fe4000bf06270 */
[----:B-1--4-:R-:W-:-:S04]  /*1f50*/  LEA R14, P2, R4, UR10, 0x1 ;  /* 0x0000000a040e7c11 */ /* 0x012fc8000f8408ff */
[----:B------:R-:W-:-:S05]  /*1f60*/  LEA.HI.X R15, R4, UR11, R18, 0x1, P2 ;  /* 0x0000000b040f7c11 */ /* 0x000fca00090f0c12 */
[----:B------:R1:W-:Y:S04]  /*1f70*/  @!P1 STG.E.128 desc[UR34][R14.64], RZ ;  /* 0x000000ff0e009986 */ /* 0x0003e8000c101d22 */
[----:B------:R1:W-:Y:S02]  /*1f80*/  @!P0 STG.E.128 desc[UR34][R14.64+0x80], RZ ;  /* 0x000080ff0e008986 */ /* 0x0003e4000c101d22 */
.L_x_725:
[----:B------:R-:W-:Y:S05]  /*1f90*/  BSYNC.RECONVERGENT B0 ;  /* 0x0000000000007941 */ /* 0x000fea0003800200 */
.L_x_724:
[----:B------:R-:W-:Y:S04]  /*1fa0*/  BSSY.RECONVERGENT B0, `(.L_x_726) ;  /* 0x0000010000007945 */ /* 0x000fe80003800200 */
[----:B------:R-:W-:Y:S05]  /*1fb0*/  @P5 BRA `(.L_x_727) ;  /* 0x0000000000385947 */ /* 0x000fea0003800000 */
[----:B------:R-:W5:Y:S01]  /*1fc0*/  LDCU UR5, c[0x0][0x440] ;  /* 0x00008800ff0577ac */ /* 0x000f620008000800 */
[----:B------:R-:W-:Y:S01]  /*1fd0*/  IMAD R4, R11, UR8, RZ ;  /* 0x000000080b047c24 */ /* 0x000fe2000f8e02ff */
[----:B-1--4-:R-:W-:Y:S01]  /*1fe0*/  MOV R15, R0 ;  /* 0x00000000000f7202 */ /* 0x012fe20000000f00 */
[----:B------:R-:W-:Y:S01]  /*1ff0*/  IMAD.MOV.U32 R14, RZ, RZ, R2 ;  /* 0x000000ffff0e7224 */ /* 0x000fe200078e0002 */
[----:B------:R-:W1:Y:S01]  /*2000*/  LDCU.64 UR10, c[0x0][0x568] ;  /* 0x0000ad00ff0a77ac */ /* 0x000e620008000a00 */
[C---:B------:R-:W-:Y:S02]  /*2010*/  IMAD R4, R12.reuse, UR9, R4 ;  /* 0x000000090c047c24 */ /* 0x040fe4000f8e0204 */
[----:B------:R-:W-:-:S04]  /*2020*/  IMAD.WIDE.U32 R12, R12, UR8, R14 ;  /* 0x000000080c0c7c25 */ /* 0x000fc8000f8e000e */
[----:B------:R-:W-:Y:S01]  /*2030*/  IMAD.IADD R4, R13, 0x1, R4 ;  /* 0x000000010d047824 */ /* 0x000fe200078e0204 */
[----:B-----5:R-:W-:Y:S02]  /*2040*/  ISETP.GE.AND P1, PT, R28, UR5, PT ;  /* 0x000000051c007c0c */ /* 0x020fe4000bf26270 */
[----:B------:R-:W-:Y:S02]  /*2050*/  ISETP.GE.AND P0, PT, R19, UR5, PT ;  /* 0x0000000513007c0c */ /* 0x000fe4000bf06270 */
[----:B-1----:R-:W-:-:S04]  /*2060*/  LEA R14, P2, R12, UR10, 0x1 ;  /* 0x0000000a0c0e7c11 */ /* 0x002fc8000f8408ff */
[----:B------:R-:W-:-:S05]  /*2070*/  LEA.HI.X R15, R12, UR11, R4, 0x1, P2 ;  /* 0x0000000b0c0f7c11 */ /* 0x000fca00090f0c04 */
[----:B------:R1:W-:Y:S04]  /*2080*/  @!P1 STG.E.128 desc[UR34][R14.64], RZ ;  /* 0x000000ff0e009986 */ /* 0x0003e8000c101d22 */
[----:B------:R1:W-:Y:S02]  /*2090*/  @!P0 STG.E.128 desc[UR34][R14.64+0x80], RZ ;  /* 0x000080ff0e008986 */ /* 0x0003e4000c101d22 */
.L_x_727:
[----:B------:R-:W-:Y:S05]  /*20a0*/  BSYNC.RECONVERGENT B0 ;  /* 0x0000000000007941 */ /* 0x000fea0003800200 */
.L_x_726:
[----:B------:R-:W-:Y:S04]  /*20b0*/  BSSY.RECONVERGENT B0, `(.L_x_728) ;  /* 0x0000010000007945 */ /* 0x000fe80003800200 */
[----:B------:R-:W-:Y:S05]  /*20c0*/  @P4 BRA `(.L_x_729) ;  /* 0x0000000000384947 */ /* 0x000fea0003800000 */
[----:B------:R-:W5:Y:S01]  /*20d0*/  LDCU UR5, c[0x0][0x440] ;  /* 0x00008800ff0577ac */ /* 0x000f620008000800 */
[----:B------:R-:W-:Y:S01]  /*20e0*/  IMAD R4, R7, UR8, RZ ;  /* 0x0000000807047c24 */ /* 0x000fe2000f8e02ff */
[----:B------:R-:W-:Y:S01]  /*20f0*/  MOV R7, R0 ;  /* 0x0000000000077202 */ /* 0x000fe20000000f00 */
[----:B------:R-:W-:Y:S01]  /*2100*/  IMAD.MOV.U32 R6, RZ, RZ, R2 ;  /* 0x000000ffff067224 */ /* 0x000fe200078e0002 */
[----:B------:R-:W2:Y:S01]  /*2110*/  LDCU.64 UR10, c[0x0][0x568] ;  /* 0x0000ad00ff0a77ac */ /* 0x000ea20008000a00 */
[C---:B------:R-:W-:Y:S02]  /*2120*/  IMAD R4, R8.reuse, UR9, R4 ;  /* 0x0000000908047c24 */ /* 0x040fe4000f8e0204 */
[----:B------:R-:W-:-:S04]  /*2130*/  IMAD.WIDE.U32 R6, R8, UR8, R6 ;  /* 0x0000000808067c25 */ /* 0x000fc8000f8e0006 */
[----:B------:R-:W-:Y:S01]  /*2140*/  IMAD.IADD R4, R7, 0x1, R4 ;  /* 0x0000000107047824 */ /* 0x000fe200078e0204 */
[----:B-----5:R-:W-:Y:S02]  /*2150*/  ISETP.GE.AND P1, PT, R28, UR5, PT ;  /* 0x000000051c007c0c */ /* 0x020fe4000bf26270 */
[----:B------:R-:W-:Y:S02]  /*2160*/  ISETP.GE.AND P0, PT, R19, UR5, PT ;  /* 0x0000000513007c0c */ /* 0x000fe4000bf06270 */
[----:B--2---:R-:W-:-:S04]  /*2170*/  LEA R12, P2, R6, UR10, 0x1 ;  /* 0x0000000a060c7c11 */ /* 0x004fc8000f8408ff */
[----:B------:R-:W-:-:S05]  /*2180*/  LEA.HI.X R13, R6, UR11, R4, 0x1, P2 ;  /* 0x0000000b060d7c11 */ /* 0x000fca00090f0c04 */
[----:B------:R2:W-:Y:S04]  /*2190*/  @!P1 STG.E.128 desc[UR34][R12.64], RZ ;  /* 0x000000ff0c009986 */ /* 0x0005e8000c101d22 */
[----:B------:R2:W-:Y:S02]  /*21a0*/  @!P0 STG.E.128 desc[UR34][R12.64+0x80], RZ ;  /* 0x000080ff0c008986 */ /* 0x0005e4000c101d22 */
.L_x_729:
[----:B------:R-:W-:Y:S05]  /*21b0*/  BSYNC.RECONVERGENT B0 ;  /* 0x0000000000007941 */ /* 0x000fea0003800200 */
.L_x_728:
[----:B------:R-:W-:Y:S05]  /*21c0*/  @P3 BRA `(.L_x_730) ;  /* 0x0000008800503947 */ /* 0x000fea0003800000 */
[----:B------:R-:W5:Y:S01]  /*21d0*/  LDCU UR5, c[0x0][0x440] ;  /* 0x00008800ff0577ac */ /* 0x000f620008000800 */
[----:B------:R-:W-:Y:S02]  /*21e0*/  IMAD R9, R9, UR8, RZ ;  /* 0x0000000809097c24 */ /* 0x000fe4000f8e02ff */
[----:B------:R-:W-:Y:S01]  /*21f0*/  IMAD.MOV.U32 R3, RZ, RZ, R0 ;  /* 0x000000ffff037224 */ /* 0x000fe200078e0000 */
[----:B------:R-:W1:Y:S01]  /*2200*/  LDCU.64 UR10, c[0x0][0x568] ;  /* 0x0000ad00ff0a77ac */ /* 0x000e620008000a00 */
[C---:B------:R-:W-:Y:S02]  /*2210*/  IMAD R9, R10.reuse, UR9, R9 ;  /* 0x000000090a097c24 */ /* 0x040fe4000f8e0209 */
[----:B------:R-:W-:-:S05]  /*2220*/  IMAD.WIDE.U32 R2, R10, UR8, R2 ;  /* 0x000000080a027c25 */ /* 0x000fca000f8e0002 */
[----:B------:R-:W-:Y:S02]  /*2230*/  IADD3 R9, PT, PT, R3, R9, RZ ;  /* 0x0000000903097210 */ /* 0x000fe40007ffe0ff */
        /* <DEDUP_REMOVED lines=8> */
.L_x_711:
        /* <DEDUP_REMOVED lines=30> */
.L_x_732:
[----:B------:R2:W-:Y:S04]  /*24a0*/  STS.128 [R14+0x8000], RZ ;  /* 0x008000ff0e007388 */ /* 0x0005e80000000c00 */
[----:B------:R2:W-:Y:S02]  /*24b0*/  STS.128 [R14+0xa000], RZ ;  /* 0x00a000ff0e007388 */ /* 0x0005e40000000c00 */
.L_x_733:
[----:B------:R-:W-:Y:S05]  /*24c0*/  BSYNC.RECONVERGENT B0 ;  /* 0x0000000000007941 */ /* 0x000fea0003800200 */
.L_x_731:
        /* <DEDUP_REMOVED lines=23> */
.L_x_735:
[----:B------:R-:W-:Y:S05]  /*2640*/  BSYNC.RECONVERGENT B0 ;  /* 0x0000000000007941 */ /* 0x000fea0003800200 */
.L_x_734:
        /* <DEDUP_REMOVED lines=21> */
.L_x_737:
[----:B------:R1:W-:Y:S04]  /*27a0*/  STS.128 [R238], RZ ;  /* 0x000000ffee007388 */ /* 0x0003e80000000c00 */
[----:B------:R1:W-:Y:S02]  /*27b0*/  STS.128 [R238+0x2000], RZ ;  /* 0x002000ffee007388 */ /* 0x0003e40000000c00 */
.L_x_738:
[----:B------:R-:W-:Y:S05]  /*27c0*/  BSYNC.RECONVERGENT B0 ;  /* 0x0000000000007941 */ /* 0x000fea0003800200 */
.L_x_736:
        /* <DEDUP_REMOVED lines=40> */
.L_x_740:
[----:B------:R-:W-:Y:S05]  /*2a50*/  BSYNC.RECONVERGENT B0 ;  /* 0x0000000000007941 */ /* 0x000fea0003800200 */
.L_x_739:
        /* <DEDUP_REMOVED lines=36> */
.L_x_742:
[----:B------:R2:W-:Y:S04]  /*2ca0*/  STS.128 [R14+0xc000], RZ ;  /* 0x00c000ff0e007388 */ /* 0x0005e80000000c00 */
[----:B------:R2:W-:Y:S02]  /*2cb0*/  STS.128 [R14+0x10000], RZ ;  /* 0x010000ff0e007388 */ /* 0x0005e40000000c00 */
.L_x_743:
[----:B------:R-:W-:Y:S05]  /*2cc0*/  BSYNC.RECONVERGENT B0 ;  /* 0x0000000000007941 */ /* 0x000fea0003800200 */
.L_x_741:
        /* <DEDUP_REMOVED lines=29> */
.L_x_745:
[----:B------:R-:W-:Y:S05]  /*2ea0*/  BSYNC.RECONVERGENT B0 ;  /* 0x0000000000007941 */ /* 0x000fea0003800200 */
.L_x_744:
        /* <DEDUP_REMOVED lines=26> */
.L_x_747:
[----:B------:R-:W-:Y:S05]  /*3050*/  BSYNC.RECONVERGENT B0 ;  /* 0x0000000000007941 */ /* 0x000fea0003800200 */
.L_x_746:
        /* <DEDUP_REMOVED lines=26> */
.L_x_749:
[----:B------:R-:W-:Y:S05]  /*3200*/  BSYNC.RECONVERGENT B0 ;  /* 0x0000000000007941 */ /* 0x000fea0003800200 */
.L_x_748:
        /* <DEDUP_REMOVED lines=34> */
.L_x_751:
[----:B------:R2:W-:Y:S04]  /*3430*/  STS.128 [R14+0x14000], RZ ;  /* 0x014000ff0e007388 */ /* 0x0005e80000000c00 */
[----:B------:R2:W-:Y:S02]  /*3440*/  STS.128 [R14+0x18000], RZ ;  /* 0x018000ff0e007388 */ /* 0x0005e40000000c00 */
.L_x_752:
[----:B------:R-:W-:Y:S05]  /*3450*/  BSYNC.RECONVERGENT B0 ;  /* 0x0000000000007941 */ /* 0x000fea0003800200 */
.L_x_750:
[----:B------:R1:W-:Y:S01]  /*3460*/  @P5 STS.128 [R14+0x15000], RZ ;  /* 0x015000ff0e005388 */ /* 0x0003e20000000c00 */
[----:B------:R-:W-:Y:S03]  /*3470*/  BSSY.RECONVERGENT B0, `(.L_x_753) ;  /* 0x0000019000007945 */ /* 0x000fe60003800200 */
[----:B------:R1:W-:Y:S01]  /*3480*/  @P5 STS.128 [R14+0x19000], RZ ;  /* 0x019000ff0e005388 */ /* 0x0003e20000000c00 */
[----:B------:R-:W-:Y:S05]  /*3490*/  @P5 BRA `(.L_x_754) ;  /* 0x0000000000585947 */ /* 0x000fea0003800000 */
[----:B------:R-:W3:Y:S01]  /*34a0*/  LDCU UR10, c[0x0][0x440] ;  /* 0x00008800ff0a77ac */ /* 0x000ee20008000800 */
[----:B------:R-:W-:Y:S01]  /*34b0*/  IMAD R0, R11, UR12, RZ ;  /* 0x0000000c0b007c24 */ /* 0x000fe2000f8e02ff */
[----:B-1----:R-:W-:Y:S01]  /*34c0*/  MOV R23, R4 ;  /* 0x0000000400177202 */ /* 0x002fe20000000f00 */
[----:B------:R-:W-:Y:S01]  /*34d0*/  IMAD.MOV.U32 R22, RZ, RZ, R16 ;  /* 0x000000ffff167224 */ /* 0x000fe200078e0010 */
[----:B------:R-:W1:Y:S01]  /*34e0*/  LDCU.64 UR8, c[0x0][0x390] ;  /* 0x00007200ff0877ac */ /* 0x000e620008000a00 */
        /* <DEDUP_REMOVED lines=17> */
.L_x_754:
[----:B------:R-:W-:Y:S05]  /*3600*/  BSYNC.RECONVERGENT B0 ;  /* 0x0000000000007941 */ /* 0x000fea0003800200 */
.L_x_753:
[----:B------:R1:W-:Y:S01]  /*3610*/  @P4 STS.128 [R14+0x16000], RZ ;  /* 0x016000ff0e004388 */ /* 0x0003e20000000c00 */
[----:B------:R-:W-:Y:S03]  /*3620*/  BSSY.RECONVERGENT B0, `(.L_x_755) ;  /* 0x0000019000007945 */ /* 0x000fe60003800200 */
[----:B------:R1:W-:Y:S01]  /*3630*/  @P4 STS.128 [R14+0x1a000], RZ ;  /* 0x01a000ff0e004388 */ /* 0x0003e20000000c00 */
[----:B------:R-:W-:Y:S05]  /*3640*/  @P4 BRA `(.L_x_756) ;  /* 0x0000000000584947 */ /* 0x000fea0003800000 */
[----:B------:R-:W2:Y:S01]  /*3650*/  LDCU UR10, c[0x0][0x440] ;  /* 0x00008800ff0a77ac */ /* 0x000ea20008000800 */
[----:B------:R-:W-:Y:S01]  /*3660*/  IMAD R0, R7, UR12, RZ ;  /* 0x0000000c07007c24 */ /* 0x000fe2000f8e02ff */
[----:B------:R-:W-:Y:S01]  /*3670*/  MOV R7, R4 ;  /* 0x0000000400077202 */ /* 0x000fe20000000f00 */
[----:B------:R-:W-:Y:S01]  /*3680*/  IMAD.MOV.U32 R6, RZ, RZ, R16 ;  /* 0x000000ffff067224 */ /* 0x000fe200078e0010 */
[----:B------:R-:W3:Y:S01]  /*3690*/  LDCU.64 UR8, c[0x0][0x390] ;  /* 0x00007200ff0877ac */ /* 0x000ee20008000a00 */
        /* <DEDUP_REMOVED lines=17> */
.L_x_756:
[----:B------:R-:W-:Y:S05]  /*37b0*/  BSYNC.RECONVERGENT B0 ;  /* 0x0000000000007941 */ /* 0x000fea0003800200 */
.L_x_755:
        /* <DEDUP_REMOVED lines=26> */
.L_x_758:
[----:B------:R-:W-:Y:S05]  /*3960*/  BSYNC.RECONVERGENT B0 ;  /* 0x0000000000007941 */ /* 0x000fea0003800200 */
.L_x_757:
[----:B------:R-:W4:Y:S01]  /*3970*/  LDCU.64 UR10, c[0x0][0x538] ;  /* 0x0000a700ff0a77ac */ /* 0x000f220008000a00 */
[C---:B------:R-:W-:Y:S01]  /*3980*/  IMAD.SHL.U32 R0, R3.reuse, 0x40, RZ ;  /* 0x0000004003007824 */ /* 0x040fe200078e00ff */
[----:B---3--:R-:W-:Y:S01]  /*3990*/  SHF.R.U32.HI R7, RZ, 0x4, R3 ;  /* 0x00000004ff077819 */ /* 0x008fe20000011603 */
[----:B------:R-:W-:Y:S01]  /*39a0*/  IMAD.SHL.U32 R8, R3, 0x2, RZ ;  /* 0x0000000203087824 */ /* 0x000fe200078e00ff */
[----:B------:R-:W0:Y:S01]  /*39b0*/  LDGDEPBAR ;  /* 0x00000000000079af */ /* 0x000e220000000000 */
[----:B----4-:R-:W-:-:S04]  /*39c0*/  UISETP.NE.U32.AND UP0, UPT, UR10, URZ, UPT ;  /* 0x000000ff0a00728c */ /* 0x010fc8000bf05070 */
[----:B------:R-:W-:-:S06]  /*39d0*/  UISETP.NE.AND.EX UP0, UPT, UR11, URZ, UPT, UP0 ;  /* 0x000000ff0b00728c */ /* 0x000fcc000bf05300 */
[----:B------:R-:W-:-:S05]  /*39e0*/  PLOP3.LUT P0, PT, PT, PT, UP0, 0x80, 0x8 ;  /* 0x000000000008781c */ /* 0x000fca0003f0f008 */
[----:B------:R-:W3:Y:S01]  /*39f0*/  @UP0 LDCU.64 UR8, c[0x0][0x540] ;  /* 0x0000a800ff0807ac */ /* 0x000ee20008000a00 */
[----:B------:R-:W-:Y:S01]  /*3a00*/  @UP0 UMOV UR12, UR24 ;  /* 0x00000018000c0c82 */ /* 0x000fe20008000000 */
[----:B------:R-:W-:Y:S02]  /*3a10*/  @UP0 UMOV UR13, URZ ;  /* 0x000000ff000d0c82 */ /* 0x000fe40008000000 */
[----:B---3--:R-:W-:Y:S01]  /*3a20*/  @UP0 UIMAD.WIDE.U32 UR12, UR25, UR8, UR12 ;  /* 0x00000008190c02a5 */ /* 0x008fe2000f8e000c */
[----:B------:R-:W-:Y:S01]  /*3a30*/  LOP3.LUT R6, R0, 0x1c0, RZ, 0xc0, !PT ;  /* 0x000001c000067812 */ /* 0x000fe200078ec0ff */
[----:B------:R-:W-:Y:S01]  /*3a40*/  IMAD.SHL.U32 R210, R3, 0x20, RZ ;  /* 0x0000002003d27824 */ /* 0x000fe200078e00ff */
[----:B------:R-:W-:Y:S01]  /*3a50*/  LOP3.LUT R7, R7, 0x8, RZ, 0xc0, !PT ;  /* 0x0000000807077812 */ /* 0x000fe200078ec0ff */
[----:B------:R-:W-:Y:S02]  /*3a60*/  @UP0 UIMAD UR9, UR25, UR9, UR13 ;  /* 0x00000009190902a4 */ /* 0x000fe4000f8e020d */
[----:B------:R-:W-:Y:S01]  /*3a70*/  @UP0 ULEA UR10, UP1, UR12, UR10, 0x2 ;  /* 0x0000000a0c0a0291 */ /* 0x000fe2000f8210ff */
[----:B------:R-:W-:Y:S01]  /*3a80*/  LOP3.LUT R8, R8, 0x6, RZ, 0xc0, !PT ;  /* 0x0000000608087812 */ /* 0x000fe200078ec0ff */
[----:B------:R-:W-:Y:S01]  /*3a90*/  IMAD.MOV.U32 R212, RZ, RZ, 0x40 ;  /* 0x00000040ffd47424 */ /* 0x000fe200078e00ff */
[----:B------:R-:W-:Y:S01]  /*3aa0*/  R2P PR, R3, 0x6 ;  /* 0x0000000603007804 */ /* 0x000fe20000000000 */
[----:B------:R-:W-:-:S02]  /*3ab0*/  @UP0 ULEA.HI.X UR11, UR12, UR11, UR9, 0x2, UP1 ;  /* 0x0000000b0c0b0291 */ /* 0x000fc400088f1409 */
[----:B------:R-:W-:Y:S01]  /*3ac0*/  IMAD.U32 R4, RZ, RZ, UR10 ;  /* 0x0000000aff047e24 */ /* 0x000fe2000f8e00ff */
[----:B------:R-:W-:Y:S01]  /*3ad0*/  LOP3.LUT R20, R6, 0x38, R20, 0xf8, !PT ;  /* 0x0000003806147812 */ /* 0x000fe200078ef814 */
[----:B------:R-:W3:Y:S02]  /*3ae0*/  LDCU UR13, c[0x0][0x590] ;  /* 0x0000b200ff0d77ac */ /* 0x000ee40008000800 */
[----:B------:R-:W-:Y:S01]  /*3af0*/  IMAD.U32 R5, RZ, RZ, UR11 ;  /* 0x0000000bff057e24 */ /* 0x000fe2000f8e00ff */
[----:B------:R-:W4:Y:S05]  /*3b00*/  @UP0 LDCU UR9, c[0x0][0x458] ;  /* 0x00008b00ff0907ac */ /* 0x000f2a0008000800 */
[----:B------:R4:W2:Y:S01]  /*3b10*/  @P0 LDG.E R5, desc[UR34][R4.64] ;  /* 0x0000002204050981 */ /* 0x0008a2000c1e1900 */
[----:B------:R-:W-:Y:S01]  /*3b20*/  LOP3.LUT R7, R7, 0x10, R3, 0xf8, !PT ;  /* 0x0000001007077812 */ /* 0x000fe200078ef803 */
[----:B------:R-:W-:Y:S01]  /*3b30*/  IMAD.MOV.U32 R211, RZ, RZ, 0x20 ;  /* 0x00000020ffd37424 */ /* 0x000fe200078e00ff */
[----:B------:R-:W-:Y:S01]  /*3b40*/  LOP3.LUT R8, R8, 0x1e0, R2, 0xf8, !PT ;  /* 0x000001e008087812 */ /* 0x000fe200078ef802 */
[----:B------:R-:W-:Y:S01]  /*3b50*/  IMAD.U32 R227, RZ, RZ, UR5 ;  /* 0x00000005ffe37e24 */ /* 0x000fe2000f8e00ff */
[----:B------:R-:W-:Y:S01]  /*3b60*/  LOP3.LUT R7, R7, R20, RZ, 0x3c, !PT ;  /* 0x0000001407077212 */ /* 0x000fe200078e3cff */
[----:B------:R-:W-:Y:S01]  /*3b70*/  IMAD.MOV.U32 R232, RZ, RZ, R238 ;  /* 0x000000ffffe87224 */ /* 0x000fe200078e00ee */
[----:B------:R-:W-:Y:S01]  /*3b80*/  LOP3.LUT R6, R0, 0x200, RZ, 0xc0, !PT ;  /* 0x0000020000067812 */ /* 0x000fe200078ec0ff */
[----:B------:R-:W-:Y:S01]  /*3b90*/  IMAD.MOV.U32 R226, RZ, RZ, 0x4 ;  /* 0x00000004ffe27424 */ /* 0x000fe200078e00ff */
[----:B------:R-:W-:-:S02]  /*3ba0*/  LOP3.LUT R2, R20, 0x8, R2, 0x78, !PT ;  /* 0x0000000814027812 */ /* 0x000fc400078e7802 */
[----:B------:R-:W-:Y:S02]  /*3bb0*/  CS2R R158, SRZ ;  /* 0x00000000009e7805 */ /* 0x000fe4000001ff00 */
[----:B------:R-:W-:Y:S02]  /*3bc0*/  LOP3.LUT R20, R20, 0x8, R3, 0x78, !PT ;  /* 0x0000000814147812 */ /* 0x000fe400078e7803 */
[----:B------:R-:W-:Y:S02]  /*3bd0*/  CS2R R156, SRZ ;  /* 0x00000000009c7805 */ /* 0x000fe4000001ff00 */
[--C-:B------:R-:W-:Y:S02]  /*3be0*/  LOP3.LUT R6, R6, 0x400, R210.reuse, 0xf8, !PT ;  /* 0x0000040006067812 */ /* 0x100fe400078ef8d2 */
[----:B------:R-:W-:Y:S02]  /*3bf0*/  CS2R R162, SRZ ;  /* 0x0000000000a27805 */ /* 0x000fe4000001ff00 */
[----:B------:R-:W-:-:S02]  /*3c00*/  LOP3.LUT R210, R20, 0x7a00, R210, 0xf8, !PT ;  /* 0x00007a0014d27812 */ /* 0x000fc400078ef8d2 */
[----:B------:R-:W-:Y:S02]  /*3c10*/  CS2R R160, SRZ ;  /* 0x0000000000a07805 */ /* 0x000fe4000001ff00 */
[----:B------:R-:W-:Y:S02]  /*3c20*/  LOP3.LUT R0, R7, 0x200, R0, 0xf8, !PT ;  /* 0x0000020007007812 */ /* 0x000fe400078ef800 */
[----:B------:R-:W-:Y:S02]  /*3c30*/  CS2R R154, SRZ ;  /* 0x00000000009a7805 */ /* 0x000fe4000001ff00 */
[----:B------:R-:W-:Y:S02]  /*3c40*/  LOP3.LUT R2, R6, R2, RZ, 0xfc, !PT ;  /* 0x0000000206027212 */ /* 0x000fe400078efcff */
[----:B------:R-:W-:Y:S02]  /*3c50*/  CS2R R152, SRZ ;  /* 0x0000000000987805 */ /* 0x000fe4000001ff00 */
[----:B------:R-:W-:-:S02]  /*3c60*/  LEA R210, R210, UR26, 0x1 ;  /* 0x0000001ad2d27c11 */ /* 0x000fc4000f8e08ff */
[----:B------:R-:W-:Y:S02]  /*3c70*/  CS2R R150, SRZ ;  /* 0x0000000000967805 */ /* 0x000fe4000001ff00 */
[----:B------:R-:W-:Y:S02]  /*3c80*/  SEL R212, R212, 0xffffffc0, !P2 ;  /* 0xffffffc0d4d47807 */ /* 0x000fe40005000000 */
[----:B------:R-:W-:Y:S01]  /*3c90*/  CS2R R148, SRZ ;  /* 0x0000000000947805 */ /* 0x000fe2000001ff00 */
[----:B----4-:R-:W2:Y:S01]  /*3ca0*/  @P0 MUFU.RCP R4, UR9 ;  /* 0x0000000900040d08 */ /* 0x010ea20008001000 */
[----:B------:R-:W-:Y:S02]  /*3cb0*/  LEA R2, R2, UR26, 0x1 ;  /* 0x0000001a02027c11 */ /* 0x000fe4000f8e08ff */
[----:B------:R-:W-:Y:S02]  /*3cc0*/  CS2R R142, SRZ ;  /* 0x00000000008e7805 */ /* 0x000fe4000001ff00 */
[----:B------:R-:W-:Y:S01]  /*3cd0*/  LEA R0, R0, UR26, 0x1 ;  /* 0x0000001a00007c11 */ /* 0x000fe2000f8e08ff */
[----:B------:R-:W-:Y:S01]  /*3ce0*/  IMAD.IADD R208, R212, 0x1, R210 ;  /* 0x00000001d4d07824 */ /* 0x000fe200078e02d2 */
[----:B------:R-:W-:-:S02]  /*3cf0*/  SEL R211, R211, 0xffffffe0, !P1 ;  /* 0xffffffe0d3d37807 */ /* 0x000fc40004800000 */
[----:B------:R-:W-:Y:S02]  /*3d00*/  CS2R R140, SRZ ;  /* 0x00000000008c7805 */ /* 0x000fe4000001ff00 */
[----:B------:R-:W-:Y:S02]  /*3d10*/  IADD3 R227, PT, PT, -R227, UR36, -R8 ;  /* 0x00000024e3e37c10 */ /* 0x000fe4000fffe908 */
        /* <DEDUP_REMOVED lines=54> */
[----:B------:R-:W-:Y:S01]  /*4080*/  VIADD R2, R2, UR16 ;  /* 0x0000001002027c36 */ /* 0x000fe20008000000 */
[----:B------:R-:W-:Y:S01]  /*4090*/  UMOV UR15, URZ ;  /* 0x000000ff000f7c82 */ /* 0x000fe20008000000 */
[----:B------:R-:W-:Y:S01]  /*40a0*/  VIADD R0, R0, UR16 ;  /* 0x0000001000007c36 */ /* 0x000fe20008000000 */
[----:B------:R-:W4:Y:S01]  /*40b0*/  LDCU UR8, c[0x0][0x440] ;  /* 0x00008800ff0877ac */ /* 0x000f220008000800 */
[C---:B------:R-:W-:Y:S02]  /*40c0*/  IMAD.IADD R209, R211.reuse, 0x1, R210 ;  /* 0x00000001d3d17824 */ /* 0x040fe400078e02d2 */
[----:B------:R-:W-:Y:S01]  /*40d0*/  IMAD.IADD R3, R211, 0x1, R208 ;  /* 0x00000001d3037824 */ /* 0x000fe200078e02d0 */
[----:B------:R-:W1:Y:S01]  /*40e0*/  LDCU UR11, c[0x0][0x504] ;  /* 0x0000a080ff0b77ac */ /* 0x000e620008000800 */
[----:B------:R-:W1:Y:S01]  /*40f0*/  LDCU UR10, c[0x0][0x508] ;  /* 0x0000a100ff0a77ac */ /* 0x000e620008000800 */
[----:B------:R-:W1:Y:S01]  /*4100*/  LDCU UR9, c[0x0][0x3e0] ;  /* 0x00007c00ff0977ac */ /* 0x000e620008000800 */
[----:B------:R-:W1:Y:S01]  /*4110*/  LDCU UR12, c[0x0][0x45c] ;  /* 0x00008b80ff0c77ac */ /* 0x000e620008000800 */
[----:B---3--:R-:W-:-:S02]  /*4120*/  USHF.L.U32 UR13, UR13, 0x6, URZ ;  /* 0x000000060d0d7899 */ /* 0x008fc400080006ff */
[----:B------:R-:W-:Y:S02]  /*4130*/  USHF.L.U32 UR46, UR46, 0x3, URZ ;  /* 0x000000032e2e7899 */ /* 0x000fe400080006ff */
[----:B------:R-:W-:Y:S01]  /*4140*/  UIADD3 UR5, UPT, UPT, UR5, -UR44, -UR36 ;  /* 0x8000002c05057290 */ /* 0x000fe2000fffe824 */
[----:B--2---:R-:W-:-:S05]  /*4150*/  @P0 FMUL.FTZ R4, R5, R4 ;  /* 0x0000000405040220 */ /* 0x004fca0000410000 */
[----:B------:R-:W-:-:S13]  /*4160*/  @P0 R2UR UR14, R4 ;  /* 0x00000000040e02ca */ /* 0x000fda00000e0000 */
[----:B-1--4-:R-:W-:-:S05]  /*4170*/  @UP0 UMOV UR15, UR14 ;  /* 0x0000000e000f0c82 */ /* 0x012fca0008000000 */
.L_x_763:
[----:B------:R-:W0:Y:S01]  /*4180*/  LDGDEPBAR ;  /* 0x00000000000079af */ /* 0x000e220000000000 */
[C---:B-----5:R-:W-:Y:S01]  /*4190*/  IMAD.IADD R204, R2.reuse, 0x1, R211 ;  /* 0x0000000102cc7824 */ /* 0x060fe200078e02d3 */
[----:B------:R-:W-:Y:S01]  /*41a0*/  MOV R185, UR17 ;  /* 0x0000001100b97c02 */ /* 0x000fe20008000f00 */
[----:B------:R-:W-:Y:S01]  /*41b0*/  IMAD.U32 R184, RZ, RZ, UR54 ;  /* 0x00000036ffb87e24 */ /* 0x000fe2000f8e00ff */
[----:B------:R-:W-:Y:S01]  /*41c0*/  USHF.L.U32 UR25, UR45, 0x6, URZ ;  /* 0x000000062d197899 */ /* 0x000fe200080006ff */
[----:B------:R-:W-:Y:S03]  /*41d0*/  IMAD.IADD R212, R2, 0x1, R212 ;  /* 0x0000000102d47824 */ /* 0x000fe600078e02d4 */
[----:B------:R-:W-:Y:S01]  /*41e0*/  UISETP.GE.AND UP0, UPT, UR25, UR5, UPT ;  /* 0x000000051900728c */ /* 0x000fe2000bf06270 */
        /* <DEDUP_REMOVED lines=21> */
[C---:B------:R-:W-:Y:S04]  /*4340*/  LEA R164, P0, R237.reuse, R184, 0x2 ;  /* 0x000000b8eda47211 */ /* 0x040fe800078010ff */
[C---:B------:R-:W-:Y:S01]  /*4350*/  LEA.HI.X R165, R237.reuse, R185, RZ, 0x2, P0 ;  /* 0x000000b9eda57211 */ /* 0x040fe200000f14ff */
[-C--:B------:R-:W-:Y:S02]  /*4360*/  HMMA.16816.F32.BF16 R28, R28, R166.reuse, RZ ;  /* 0x000000a61c1c723c */ /* 0x080fe400000418ff */
[----:B------:R-:W3:Y:S06]  /*4370*/  LDSM.16.M88.4 R184, [R212] ;  /* 0x00000000d4b8783b */ /* 0x000eec0000000200 */
[----:B------:R-:W-:Y:S02]  /*4380*/  HMMA.16816.F32.BF16 R32, R32, R166, RZ ;  /* 0x000000a62020723c */ /* 0x000fe400000418ff */
[----:B-----5:R-:W5:Y:S04]  /*4390*/  LDG.E R216, desc[UR34][R164.64] ;  /* 0x00000022a4d87981 */ /* 0x020f68000c1e1900 */
[----:B------:R-:W5:Y:S02]  /*43a0*/  LDG.E R207, desc[UR34][R164.64+0x20] ;  /* 0x00002022a4cf7981 */ /* 0x000f64000c1e1900 */
[-C--:B----4-:R-:W-:Y:S02]  /*43b0*/  HMMA.16816.F32.BF16 R4, R168, R172.reuse, R4 ;  /* 0x000000aca804723c */ /* 0x090fe40000041804 */
[----:B------:R-:W5:Y:S04]  /*43c0*/  LDG.E R206, desc[UR34][R164.64+0x80] ;  /* 0x00008022a4ce7981 */ /* 0x000f68000c1e1900 */
[----:B------:R4:W5:Y:S02]  /*43d0*/  LDG.E R205, desc[UR34][R164.64+0xa0] ;  /* 0x0000a022a4cd7981 */ /* 0x000964000c1e1900 */
[C---:B-1----:R-:W-:Y:S08]  /*43e0*/  HMMA.16816.F32.BF16 R8, R176.reuse, R172, R8 ;  /* 0x000000acb008723c */ /* 0x042ff00000041808 */
[-C--:B------:R-:W-:Y:S08]  /*43f0*/  HMMA.16816.F32.BF16 R12, R176, R174.reuse, R12 ;  /* 0x000000aeb00c723c */ /* 0x080ff0000004180c */
[C---:B------:R-:W-:Y:S01]  /*4400*/  HMMA.16816.F32.BF16 R16, R168.reuse, R174, R16 ;  /* 0x000000aea810723c */ /* 0x040fe20000041810 */
[----:B------:R-:W-:Y:S07]  /*4410*/  LDSM.16.M88.4 R172, [R211] ;  /* 0x00000000d3ac783b */ /* 0x000fee0000000200 */
[-C--:B--2---:R-:W-:Y:S01]  /*4420*/  HMMA.16816.F32.BF16 R20, R168, R180.reuse, R20 ;  /* 0x000000b4a814723c */ /* 0x084fe20000041814 */
[----:B----4-:R-:W1:Y:S07]  /*4430*/  LDSM.16.M88.4 R164, [R208+0xc800] ;  /* 0x00c80000d0a4783b */ /* 0x010e6e0000000200 */
        /* <DEDUP_REMOVED lines=10> */
[----:B------:R-:W4:Y:S07]  /*44e0*/  LDSM.16.M88.4 R188, [R2+0x3000] ;  /* 0x0030000002bc783b */ /* 0x000f2e0000000200 */
[-C--:B-1----:R-:W-:Y:S08]  /*44f0*/  HMMA.16816.F32.BF16 R20, R184, R164.reuse, R20 ;  /* 0x000000a4b814723c */ /* 0x082ff00000041814 */
[C---:B------:R-:W-:Y:S08]  /*4500*/  HMMA.16816.F32.BF16 R24, R192.reuse, R164, R24 ;  /* 0x000000a4c018723c */ /* 0x040ff00000041818 */
[-C--:B------:R-:W-:Y:S01]  /*4510*/  HMMA.16816.F32.BF16 R28, R192, R166.reuse, R28 ;  /* 0x000000a6c01c723c */ /* 0x080fe2000004181c */
[----:B------:R-:W-:Y:S07]  /*4520*/  LDSM.16.M88.4 R192, [R209+0x10000] ;  /* 0x01000000d1c0783b */ /* 0x000fee0000000200 */
[----:B------:R-:W-:Y:S01]  /*4530*/  HMMA.16816.F32.BF16 R32, R184, R166, R32 ;  /* 0x000000a6b820723c */ /* 0x000fe20000041820 */
[----:B------:R-:W1:Y:S07]  /*4540*/  LDSM.16.M88.4 R164, [R210+0x10800] ;  /* 0x01080000d2a4783b */ /* 0x000e6e0000000200 */
[-C--:B------:R-:W-:Y:S01]  /*4550*/  HMMA.16816.F32.BF16 R4, R172, R196.reuse, R4 ;  /* 0x000000c4ac04723c */ /* 0x080fe20000041804 */
[----:B------:R-:W1:Y:S07]  /*4560*/  LDSM.16.M88.4 R184, [R204+0x2000] ;  /* 0x00200000ccb8783b */ /* 0x000e6e0000000200 */
[C---:B------:R-:W-:Y:S08]  /*4570*/  HMMA.16816.F32.BF16 R8, R200.reuse, R196, R8 ;  /* 0x000000c4c808723c */ /* 0x040ff00000041808 */
[-C--:B------:R-:W-:Y:S08]  /*4580*/  HMMA.16816.F32.BF16 R12, R200, R198.reuse, R12 ;  /* 0x000000c6c80c723c */ /* 0x080ff0000004180c */
[C---:B------:R-:W-:Y:S01]  /*4590*/  HMMA.16816.F32.BF16 R16, R172.reuse, R198, R16 ;  /* 0x000000c6ac10723c */ /* 0x040fe20000041810 */
[----:B------:R-:W1:Y:S07]  /*45a0*/  LDSM.16.M88.4 R196, [R204+0x3000] ;  /* 0x00300000ccc4783b */ /* 0x000e6e0000000200 */
[-C--:B--2---:R-:W-:Y:S08]  /*45b0*/  HMMA.16816.F32.BF16 R20, R172, R168.reuse, R20 ;  /* 0x000000a8ac14723c */ /* 0x084ff00000041814 */
[C---:B------:R-:W-:Y:S08]  /*45c0*/  HMMA.16816.F32.BF16 R24, R200.reuse, R168, R24 ;  /* 0x000000a8c818723c */ /* 0x040ff00000041818 */
[-C--:B------:R-:W-:Y:S08]  /*45d0*/  HMMA.16816.F32.BF16 R28, R200, R170.reuse, R28 ;  /* 0x000000aac81c723c */ /* 0x080ff0000004181c */
[----:B------:R-:W-:Y:S01]  /*45e0*/  HMMA.16816.F32.BF16 R32, R172, R170, R32 ;  /* 0x000000aaac20723c */ /* 0x000fe20000041820 */
[----:B------:R-:W2:Y:S07]  /*45f0*/  LDSM.16.M88.4 R168, [R209+0x10800] ;  /* 0x01080000d1a8783b */ /* 0x000eae0000000200 */
[-C--:B---3--:R-:W-:Y:S01]  /*4600*/  HMMA.16816.F32.BF16 R4, R176, R180.reuse, R4 ;  /* 0x000000b4b004723c */ /* 0x088fe20000041804 */
[----:B------:R-:W-:Y:S07]  /*4610*/  LDSM.16.M88.4 R172, [R208+0x10000] ;  /* 0x01000000d0ac783b */ /* 0x000fee0000000200 */
[C---:B----4-:R-:W-:Y:S08]  /*4620*/  HMMA.16816.F32.BF16 R8, R188.reuse, R180, R8 ;  /* 0x000000b4bc08723c */ /* 0x050ff00000041808 */
[-C--:B------:R-:W-:Y:S08]  /*4630*/  HMMA.16816.F32.BF16 R12, R188, R182.reuse, R12 ;  /* 0x000000b6bc0c723c */ /* 0x080ff0000004180c */
[C---:B------:R-:W-:Y:S01]  /*4640*/  HMMA.16816.F32.BF16 R16, R176.reuse, R182, R16 ;  /* 0x000000b6b010723c */ /* 0x040fe20000041810 */
[----:B------:R-:W-:Y:S07]  /*4650*/  LDSM.16.M88.4 R180, [R208+0x10800] ;  /* 0x01080000d0b4783b */ /* 0x000fee0000000200 */
[-C--:B-1----:R-:W-:Y:S08]  /*4660*/  HMMA.16816.F32.BF16 R20, R176, R164.reuse, R20 ;  /* 0x000000a4b014723c */ /* 0x082ff00000041814 */
[C---:B------:R-:W-:Y:S08]  /*4670*/  HMMA.16816.F32.BF16 R24, R188.reuse, R164, R24 ;  /* 0x000000a4bc18723c */ /* 0x040ff00000041818 */
[-C--:B------:R-:W-:Y:S01]  /*4680*/  HMMA.16816.F32.BF16 R28, R188, R166.reuse, R28 ;  /* 0x000000a6bc1c723c */ /* 0x080fe2000004181c */
[----:B------:R-:W-:Y:S07]  /*4690*/  LDSM.16.M88.4 R188, [R211+0x2000] ;  /* 0x00200000d3bc783b */ /* 0x000fee0000000200 */
[----:B------:R-:W-:Y:S01]  /*46a0*/  HMMA.16816.F32.BF16 R32, R176, R166, R32 ;  /* 0x000000a6b020723c */ /* 0x000fe20000041820 */
[----:B------:R-:W1:Y:S07]  /*46b0*/  LDSM.16.M88.4 R164, [R212+0x2000] ;  /* 0x00200000d4a4783b */ /* 0x000e6e0000000200 */
[-C--:B------:R-:W-:Y:S01]  /*46c0*/  HMMA.16816.F32.BF16 R4, R184, R192.reuse, R4 ;  /* 0x000000c0b804723c */ /* 0x080fe20000041804 */
[----:B------:R-:W3:Y:S07]  /*46d0*/  LDSM.16.M88.4 R176, [R212+0x3000] ;  /* 0x00300000d4b0783b */ /* 0x000eee0000000200 */
[C---:B------:R-:W-:Y:S08]  /*46e0*/  HMMA.16816.F32.BF16 R8, R196.reuse, R192, R8 ;  /* 0x000000c0c408723c */ /* 0x040ff00000041808 */
[-C--:B------:R-:W-:Y:S08]  /*46f0*/  HMMA.16816.F32.BF16 R12, R196, R194.reuse, R12 ;  /* 0x000000c2c40c723c */ /* 0x080ff0000004180c */
[C---:B------:R-:W-:Y:S01]  /*4700*/  HMMA.16816.F32.BF16 R16, R184.reuse, R194, R16 ;  /* 0x000000c2b810723c */ /* 0x040fe20000041810 */
[----:B------:R-:W4:Y:S07]  /*4710*/  LDSM.16.M88.4 R192, [R3+0x10000] ;  /* 0x0100000003c0783b */ /* 0x000f2e0000000200 */
[-C--:B--2---:R-:W-:Y:S08]  /*4720*/  HMMA.16816.F32.BF16 R20, R184, R168.reuse, R20 ;  /* 0x000000a8b814723c */ /* 0x084ff00000041814 */
[C---:B------:R-:W-:Y:S04]  /*4730*/  HMMA.16816.F32.BF16 R24, R196.reuse, R168, R24 ;  /* 0x000000a8c418723c */ /* 0x040fe80000041818 */
[----:B------:R-:W-:Y:S04]  /*4740*/  LOP3.LUT R168, R237, UR25, RZ, 0xfc, !PT ;  /* 0x00000019eda87c12 */ /* 0x000fe8000f8efcff */
[-C--:B------:R-:W-:Y:S01]  /*4750*/  HMMA.16816.F32.BF16 R28, R196, R170.reuse, R28 ;  /* 0x000000aac41c723c */ /* 0x080fe2000004181c */
[----:B------:R-:W2:Y:S02]  /*4760*/  LDSM.16.M88.4 R196, [R211+0x3000] ;  /* 0x00300000d3c4783b */ /* 0x000ea40000000200 */
[----:B------:R-:W-:Y:S05]  /*4770*/  IADD3 R169, PT, PT, R168, R227, RZ ;  /* 0x000000e3a8a97210 */ /* 0x000fea0007ffe0ff */
[----:B------:R-:W-:Y:S04]  /*4780*/  HMMA.16816.F32.BF16 R32, R184, R170, R32 ;  /* 0x000000aab820723c */ /* 0x000fe80000041820 */
[C---:B------:R-:W-:Y:S01]  /*4790*/  VIADD R171, R169.reuse, 0x7f ;  /* 0x0000007fa9ab7836 */ /* 0x040fe20000000000 */
[C---:B------:R-:W-:Y:S03]  /*47a0*/  IADD3 R170, PT, PT, R169.reuse, 0x88, RZ ;  /* 0x00000088a9aa7810 */ /* 0x040fe60007ffe0ff */
[-C--:B-1----:R-:W-:Y:S05]  /*47b0*/  HMMA.16816.F32.BF16 R4, R164, R172.reuse, R4 ;  /* 0x000000aca404723c */ /* 0x082fea0000041804 */
[----:B------:R-:W-:Y:S02]  /*47c0*/  IABS R171, R171 ;  /* 0x000000ab00ab7213 */ /* 0x000fe40000000000 */
[----:B------:R-:W-:Y:S01]  /*47d0*/  IABS R170, R170 ;  /* 0x000000aa00aa7213 */ /* 0x000fe20000000000 */
[C---:B---3--:R-:W-:Y:S04]  /*47e0*/  HMMA.16816.F32.BF16 R8, R176.reuse, R172, R8 ;  /* 0x000000acb008723c */ /* 0x048fe80000041808 */
[C---:B------:R-:W-:Y:S01]  /*47f0*/  IADD3 R173, PT, PT, R169.reuse, 0xa7, RZ ;  /* 0x000000a7a9ad7810 */ /* 0x040fe20007ffe0ff */
[C---:B------:R-:W-:Y:S01]  /*4800*/  VIADD R172, R169.reuse, 0x80 ;  /* 0x00000080a9ac7836 */ /* 0x040fe20000000000 */
[----:B------:R-:W-:Y:S02]  /*4810*/  I2FP.F32.S32 R171, R171 ;  /* 0x000000ab00ab7245 */ /* 0x000fe40000201400 */
[-C--:B------:R-:W-:Y:S03]  /*4820*/  HMMA.16816.F32.BF16 R12, R176, R174.reuse, R12 ;  /* 0x000000aeb00c723c */ /* 0x080fe6000004180c */
[----:B------:R-:W-:Y:S02]  /*4830*/  IABS R173, R173 ;  /* 0x000000ad00ad7213 */ /* 0x000fe40000000000 */
[----:B------:R-:W-:Y:S02]  /*4840*/  IABS R172, R172 ;  /* 0x000000ac00ac7213 */ /* 0x000fe40000000000 */
[----:B------:R-:W-:Y:S01]  /*4850*/  I2FP.F32.S32 R173, R173 ;  /* 0x000000ad00ad7245 */ /* 0x000fe20000201400 */
[C---:B------:R-:W-:Y:S04]  /*4860*/  HMMA.16816.F32.BF16 R16, R164.reuse, R174, R16 ;  /* 0x000000aea410723c */ /* 0x040fe80000041810 */
[C---:B------:R-:W-:Y:S01]  /*4870*/  VIADD R174, R169.reuse, 0x9f ;  /* 0x0000009fa9ae7836 */ /* 0x040fe20000000000 */
[----:B------:R-:W-:Y:S01]  /*4880*/  I2FP.F32.S32 R172, R172 ;  /* 0x000000ac00ac7245 */ /* 0x000fe20000201400 */
[C---:B------:R-:W-:Y:S01]  /*4890*/  VIADD R175, R169.reuse, 0xa0 ;  /* 0x000000a0a9af7836 */ /* 0x040fe20000000000 */
[----:B------:R-:W-:Y:S01]  /*48a0*/  I2FP.F32.S32 R170, R170 ;  /* 0x000000aa00aa7245 */ /* 0x000fe20000201400 */
[-C--:B------:R-:W-:Y:S03]  /*48b0*/  HMMA.16816.F32.BF16 R20, R164, R180.reuse, R20 ;  /* 0x000000b4a414723c */ /* 0x080fe60000041814 */
[----:B------:R-:W-:Y:S02]  /*48c0*/  IABS R174, R174 ;  /* 0x000000ae00ae7213 */ /* 0x000fe40000000000 */
[----:B------:R-:W-:Y:S03]  /*48d0*/  IABS R175, R175 ;  /* 0x000000af00af7213 */ /* 0x000fe60000000000 */
[C---:B------:R-:W-:Y:S08]  /*48e0*/  HMMA.16816.F32.BF16 R24, R176.reuse, R180, R24 ;  /* 0x000000b4b018723c */ /* 0x040ff00000041818 */
[-C--:B------:R-:W-:Y:S03]  /*48f0*/  HMMA.16816.F32.BF16 R28, R176, R182.reuse, R28 ;  /* 0x000000b6b01c723c */ /* 0x080fe6000004181c */
[C---:B------:R-:W-:Y:S02]  /*4900*/  VIADD R176, R169.reuse, 0xa8 ;  /* 0x000000a8a9b07836 */ /* 0x040fe40000000000 */
[C---:B------:R-:W-:Y:S03]  /*4910*/  VIADD R177, R169.reuse, 0x87 ;  /* 0x00000087a9b17836 */ /* 0x040fe60000000000 */
[----:B------:R-:W-:Y:S01]  /*4920*/  HMMA.16816.F32.BF16 R32, R164, R182, R32 ;  /* 0x000000b6a420723c */ /* 0x000fe20000041820 */
[----:B------:R1:W3:Y:S03]  /*4930*/  LDSM.16.M88.4 R164, [R3+0x10800] ;  /* 0x0108000003a4783b */ /* 0x0002e60000000200 */
[----:B------:R-:W-:Y:S04]  /*4940*/  IABS R176, R176 ;  /* 0x000000b000b07213 */ /* 0x000fe80000000000 */
[-C--:B----4-:R-:W-:Y:S05]  /*4950*/  HMMA.16816.F32.BF16 R4, R188, R192.reuse, R4 ;  /* 0x000000c0bc04723c */ /* 0x090fea0000041804 */
[----:B------:R-:W-:Y:S03]  /*4960*/  I2FP.F32.S32 R176, R176 ;  /* 0x000000b000b07245 */ /* 0x000fe60000201400 */
[C---:B--2---:R-:W-:Y:S04]  /*4970*/  HMMA.16816.F32.BF16 R8, R196.reuse, R192, R8 ;  /* 0x000000c0c408723c */ /* 0x044fe80000041808 */
[----:B-1----:R-:W-:Y:S04]  /*4980*/  IABS R3, R177 ;  /* 0x000000b100037213 */ /* 0x002fe80000000000 */
[-C--:B------:R-:W-:Y:S03]  /*4990*/  HMMA.16816.F32.BF16 R12, R196, R194.reuse, R12 ;  /* 0x000000c2c40c723c */ /* 0x080fe6000004180c */
[----:B------:R-:W-:Y:S01]  /*49a0*/  MOV R177, R174 ;  /* 0x000000ae00b17202 */ /* 0x000fe20000000f00 */
[----:B------:R-:W-:Y:S01]  /*49b0*/  FFMA.FTZ R4, R172, -UR15, R4 ;  /* 0x8000000fac047c23 */ /* 0x000fe20008010004 */
[----:B------:R-:W-:Y:S01]  /*49c0*/  IADD3 R174, PT, PT, R169, 0x97, RZ ;  /* 0x00000097a9ae7810 */ /* 0x000fe20007ffe0ff */
[----:B------:R-:W-:Y:S01]  /*49d0*/  FFMA.FTZ R5, R171, -UR15, R5 ;  /* 0x8000000fab057c23 */ /* 0x000fe20008010005 */
[----:B------:R-:W-:Y:S01]  /*49e0*/  I2FP.F32.S32 R3, R3 ;  /* 0x0000000300037245 */ /* 0x000fe20000201400 */
[C---:B------:R-:W-:Y:S04]  /*49f0*/  HMMA.16816.F32.BF16 R16, R188.reuse, R194, R16 ;  /* 0x000000c2bc10723c */ /* 0x040fe80000041810 */
[----:B------:R-:W-:Y:S01]  /*4a00*/  IABS R174, R174 ;  /* 0x000000ae00ae7213 */ /* 0x000fe20000000000 */
[----:B------:R-:W-:Y:S01]  /*4a10*/  FFMA.FTZ R10, R176, -UR15, R10 ;  /* 0x8000000fb00a7c23 */ /* 0x000fe2000801000a */
[----:B------:R-:W-:Y:S02]  /*4a20*/  VIADD R176, R169, 0x98 ;  /* 0x00000098a9b07836 */ /* 0x000fe40000000000 */
[----:B------:R-:W-:Y:S01]  /*4a30*/  FFMA.FTZ R11, R173, -UR15, R11 ;  /* 0x8000000fad0b7c23 */ /* 0x000fe2000801000b */
[----:B------:R-:W-:Y:S01]  /*4a40*/  I2FP.F32.S32 R173, R175 ;  /* 0x000000af00ad7245 */ /* 0x000fe20000201400 */
[-C--:B---3--:R-:W-:Y:S03]  /*4a50*/  HMMA.16816.F32.BF16 R20, R188, R164.reuse, R20 ;  /* 0x000000a4bc14723c */ /* 0x088fe60000041814 */
[----:B------:R-:W-:Y:S01]  /*4a60*/  I2FP.F32.S32 R175, R177 ;  /* 0x000000b100af7245 */ /* 0x000fe20000201400 */
[----:B------:R-:W-:Y:S01]  /*4a70*/  VIADD R177, R169, 0x78 ;  /* 0x00000078a9b17836 */ /* 0x000fe20000000000 */
[----:B------:R-:W-:Y:S01]  /*4a80*/  IABS R176, R176 ;  /* 0x000000b000b07213 */ /* 0x000fe20000000000 */
[C---:B------:R-:W-:Y:S01]  /*4a90*/  FFMA.FTZ R8, R173.reuse, -UR15, R8 ;  /* 0x8000000fad087c23 */ /* 0x040fe20008010008 */
[----:B------:R-:W-:Y:S01]  /*4aa0*/  FFMA.FTZ R14, R173, -UR15, R14 ;  /* 0x8000000fad0e7c23 */ /* 0x000fe2000801000e */
[----:B------:R-:W-:Y:S01]  /*4ab0*/  MOV R173, R174 ;  /* 0x000000ae00ad7202 */ /* 0x000fe20000000f00 */
[C---:B------:R-:W-:Y:S04]  /*4ac0*/  HMMA.16816.F32.BF16 R24, R196.reuse, R164, R24 ;  /* 0x000000a4c418723c */ /* 0x040fe80000041818 */
[----:B------:R-:W-:Y:S01]  /*4ad0*/  IABS R177, R177 ;  /* 0x000000b100b17213 */ /* 0x000fe20000000000 */
[----:B------:R-:W-:Y:S01]  /*4ae0*/  IMAD.MOV.U32 R178, RZ, RZ, R176 ;  /* 0x000000ffffb27224 */ /* 0x000fe200078e00b0 */
[----:B------:R-:W-:Y:S01]  /*4af0*/  IADD3 R176, PT, PT, R169, 0x77, RZ ;  /* 0x00000077a9b07810 */ /* 0x000fe20007ffe0ff */
[----:B------:R-:W-:Y:S01]  /*4b00*/  FFMA.FTZ R18, R172, -UR15, R18 ;  /* 0x8000000fac127c23 */ /* 0x000fe20008010012 */
[----:B------:R-:W-:Y:S01]  /*4b10*/  I2FP.F32.S32 R172, R177 ;  /* 0x000000b100ac7245 */ /* 0x000fe20000201400 */
[-C--:B------:R-:W-:Y:S03]  /*4b20*/  HMMA.16816.F32.BF16 R28, R196, R166.reuse, R28 ;  /* 0x000000a6c41c723c */ /* 0x080fe6000004181c */
[----:B------:R-:W-:Y:S01]  /*4b30*/  IABS R176, R176 ;  /* 0x000000b000b07213 */ /* 0x000fe20000000000 */
[----:B------:R-:W-:Y:S01]  /*4b40*/  FFMA.FTZ R19, R171, -UR15, R19 ;  /* 0x8000000fab137c23 */ /* 0x000fe20008010013 */
[----:B------:R-:W-:Y:S01]  /*4b50*/  IADD3 R164, PT, PT, R169, 0x6f, RZ ;  /* 0x0000006fa9a47810 */ /* 0x000fe20007ffe0ff */
[C---:B------:R-:W-:Y:S01]  /*4b60*/  FFMA.FTZ R9, R175.reuse, -UR15, R9 ;  /* 0x8000000faf097c23 */ /* 0x040fe20008010009 */
[----:B------:R-:W-:Y:S01]  /*4b70*/  I2FP.F32.S32 R171, R176 ;  /* 0x000000b000ab7245 */ /* 0x000fe20000201400 */
[----:B------:R-:W-:Y:S04]  /*4b80*/  HMMA.16816.F32.BF16 R32, R188, R166, R32 ;  /* 0x000000a6bc20723c */ /* 0x000fe80000041820 */
[----:B------:R-:W-:Y:S01]  /*4b90*/  IABS R164, R164 ;  /* 0x000000a400a47213 */ /* 0x000fe20000000000 */
[----:B------:R-:W-:Y:S01]  /*4ba0*/  FFMA.FTZ R15, R175, -UR15, R15 ;  /* 0x8000000faf0f7c23 */ /* 0x000fe2000801000f */
[C---:B------:R-:W-:Y:S01]  /*4bb0*/  IADD3 R175, PT, PT, R169.reuse, 0x8f, RZ ;  /* 0x0000008fa9af7810 */ /* 0x040fe20007ffe0ff */
[C---:B------:R-:W-:Y:S01]  /*4bc0*/  FFMA.FTZ R16, R172.reuse, -UR15, R16 ;  /* 0x8000000fac107c23 */ /* 0x040fe20008010010 */
[----:B------:R-:W-:Y:S01]  /*4bd0*/  I2FP.F32.S32 R174, R178 ;  /* 0x000000b200ae7245 */ /* 0x000fe20000201400 */
[----:B------:R-:W-:Y:S01]  /*4be0*/  FFMA.FTZ R22, R172, -UR15, R22 ;  /* 0x8000000fac167c23 */ /* 0x000fe20008010016 */
[----:B------:R-:W-:Y:S01]  /*4bf0*/  I2FP.F32.S32 R173, R173 ;  /* 0x000000ad00ad7245 */ /* 0x000fe20000201400 */
[C---:B------:R-:W-:Y:S01]  /*4c00*/  VIADD R165, R169.reuse, 0x70 ;  /* 0x00000070a9a57836 */ /* 0x040fe20000000000 */
[----:B------:R-:W-:Y:S01]  /*4c10*/  I2FP.F32.S32 R164, R164 ;  /* 0x000000a400a47245 */ /* 0x000fe20000201400 */
[----:B------:R-:W-:Y:S02]  /*4c20*/  VIADD R172, R169, 0x90 ;  /* 0x00000090a9ac7836 */ /* 0x000fe40000000000 */
[----:B------:R-:W-:Y:S01]  /*4c30*/  FFMA.FTZ R17, R171, -UR15, R17 ;  /* 0x8000000fab117c23 */ /* 0x000fe20008010011 */
[C---:B------:R-:W-:Y:S01]  /*4c40*/  VIADD R166, R169.reuse, 0x68 ;  /* 0x00000068a9a67836 */ /* 0x040fe20000000000 */
[----:B------:R-:W-:Y:S01]  /*4c50*/  IADD3 R169, PT, PT, R169, 0x67, RZ ;  /* 0x00000067a9a97810 */ /* 0x000fe20007ffe0ff */
[----:B------:R-:W-:Y:S01]  /*4c60*/  FFMA.FTZ R23, R171, -UR15, R23 ;  /* 0x8000000fab177c23 */ /* 0x000fe20008010017 */
[----:B------:R-:W-:Y:S01]  /*4c70*/  IABS R165, R165 ;  /* 0x000000a500a57213 */ /* 0x000fe20000000000 */
[----:B------:R-:W-:Y:S01]  /*4c80*/  FFMA.FTZ R6, R170, -UR15, R6 ;  /* 0x8000000faa067c23 */ /* 0x000fe20008010006 */
[----:B------:R-:W-:Y:S01]  /*4c90*/  IABS R172, R172 ;  /* 0x000000ac00ac7213 */ /* 0x000fe20000000000 */
[----:B------:R-:W-:Y:S01]  /*4ca0*/  FFMA.FTZ R7, R3, -UR15, R7 ;  /* 0x8000000f03077c23 */ /* 0x000fe20008010007 */
[----:B------:R-:W-:Y:S01]  /*4cb0*/  IABS R171, R175 ;  /* 0x000000af00ab7213 */ /* 0x000fe20000000000 */
[----:B------:R-:W-:Y:S01]  /*4cc0*/  FFMA.FTZ R12, R174, -UR15, R12 ;  /* 0x8000000fae0c7c23 */ /* 0x000fe2000801000c */
[----:B------:R-:W-:Y:S01]  /*4cd0*/  IABS R166, R166 ;  /* 0x000000a600a67213 */ /* 0x000fe20000000000 */
[C---:B------:R-:W-:Y:S01]  /*4ce0*/  FFMA.FTZ R13, R173.reuse, -UR15, R13 ;  /* 0x8000000fad0d7c23 */ /* 0x040fe2000801000d */
[----:B------:R-:W-:Y:S01]  /*4cf0*/  IABS R169, R169 ;  /* 0x000000a900a97213 */ /* 0x000fe20000000000 */
[----:B------:R-:W-:Y:S01]  /*4d00*/  FFMA.FTZ R21, R164, -UR15, R21 ;  /* 0x8000000fa4157c23 */ /* 0x000fe20008010015 */
[----:B------:R-:W-:Y:S01]  /*4d10*/  I2FP.F32.S32 R165, R165 ;  /* 0x000000a500a57245 */ /* 0x000fe20000201400 */
        /* <DEDUP_REMOVED lines=17> */
[----:B------:R-:W-:Y:S06]  /*4e30*/  BRA.U !UP0, `(.L_x_759) ;  /* 0x0000000108347547 */ /* 0x000fec000b800000 */
        /* <DEDUP_REMOVED lines=13> */
.L_x_759:
[----:B------:R-:W1:Y:S01]  /*4f10*/  S2R R167, SR_TID.X ;  /* 0x0000000000a77919 */ /* 0x000e620000002100 */
[----:B------:R-:W-:Y:S01]  /*4f20*/  UIADD3 UR14, UPT, UPT, UR36, UR10, -UR38 ;  /* 0x0000000a240e7290 */ /* 0x000fe2000fffe826 */
[----:B------:R-:W-:Y:S01]  /*4f30*/  IMAD.U32 R166, RZ, RZ, UR40 ;  /* 0x00000028ffa67e24 */ /* 0x000fe2000f8e00ff */
[----:B------:R-:W-:Y:S01]  /*4f40*/  UIADD3 UR16, UPT, UPT, UR36, -UR11, -UR38 ;  /* 0x8000000b24107290 */ /* 0x000fe2000fffe826 */
[----:B------:R-:W-:Y:S02]  /*4f50*/  IMAD.MOV.U32 R173, RZ, RZ, 0x1 ;  /* 0x00000001ffad7424 */ /* 0x000fe400078e00ff */
[----:B------:R-:W-:Y:S02]  /*4f60*/  IMAD.MOV.U32 R165, RZ, RZ, 0x9 ;  /* 0x00000009ffa57424 */ /* 0x000fe400078e00ff */
[C---:B------:R-:W-:Y:S02]  /*4f70*/  VIADD R169, R168.reuse, UR14 ;  /* 0x0000000ea8a97c36 */ /* 0x040fe40008000000 */
[----:B------:R-:W-:Y:S02]  /*4f80*/  VIADD R168, R168, UR16 ;  /* 0x00000010a8a87c36 */ /* 0x000fe40008000000 */
[----:B------:R-:W-:Y:S01]  /*4f90*/  IMAD.MOV.U32 R164, RZ, RZ, 0x21 ;  /* 0x00000021ffa47424 */ /* 0x000fe200078e00ff */
[C---:B------:R-:W-:Y:S02]  /*4fa0*/  VIADDMNMX R173, R169.reuse, R173, UR36, PT ;  /* 0x00000024a9ad7e46 */ /* 0x040fe4000b8001ad */
[C---:B------:R-:W-:Y:S02]  /*4fb0*/  VIADDMNMX R176, R168.reuse, 0x8, RZ, !PT ;  /* 0x00000008a8b07846 */ /* 0x040fe400078001ff */
[----:B------:R-:W-:Y:S02]  /*4fc0*/  VIMNMX R177, PT, PT, RZ, R168, !PT ;  /* 0x000000a8ffb17248 */ /* 0x000fe40007fe0100 */
[C---:B------:R-:W-:Y:S02]  /*4fd0*/  VIADDMNMX R175, R168.reuse, 0x20, RZ, !PT ;  /* 0x00000020a8af7846 */ /* 0x040fe400078001ff */
[----:B------:R-:W-:Y:S02]  /*4fe0*/  VIADDMNMX R174, R168, 0x28, RZ, !PT ;  /* 0x00000028a8ae7846 */ /* 0x000fe400078001ff */
[C---:B------:R-:W-:Y:S02]  /*4ff0*/  VIADDMNMX R165, R169.reuse, R165, UR36, PT ;  /* 0x00000024a9a57e46 */ /* 0x040fe4000b8001a5 */
[----:B------:R-:W-:Y:S01]  /*5000*/  VIADDMNMX R164, R169, R164, UR36, PT ;  /* 0x00000024a9a47e46 */ /* 0x000fe2000b8001a4 */
[----:B-1----:R-:W-:Y:S01]  /*5010*/  IMAD.SHL.U32 R3, R167, 0x2, RZ ;  /* 0x00000002a7037824 */ /* 0x002fe200078e00ff */
[----:B------:R-:W-:Y:S04]  /*5020*/  SHF.R.U32.HI R167, RZ, 0x1, R167 ;  /* 0x00000001ffa77819 */ /* 0x000fe800000116a7 */
[----:B------:R-:W-:Y:S04]  /*5030*/  LOP3.LUT R3, R3, 0x6, RZ, 0xc0, !PT ;  /* 0x0000000603037812 */ /* 0x000fe800078ec0ff */
[----:B------:R-:W-:Y:S01]  /*5040*/  LOP3.LUT R167, R3, 0x1e0, R167, 0xf8, !PT ;  /* 0x000001e003a77812 */ /* 0x000fe200078ef8a7 */
[----:B------:R-:W-:Y:S04]  /*5050*/  IMAD.MOV.U32 R3, RZ, RZ, 0x29 ;  /* 0x00000029ff037424 */ /* 0x000fe800078e00ff */
[----:B------:R-:W-:Y:S01]  /*5060*/  IMAD R166, R166, 0x80, R167 ;  /* 0x00000080a6a67824 */ /* 0x000fe200078e02a7 */
[----:B------:R-:W-:Y:S03]  /*5070*/  VIADDMNMX R3, R169, R3, UR36, PT ;  /* 0x00000024a9037e46 */ /* 0x000fe6000b800103 */
[C---:B------:R-:W-:Y:S01]  /*5080*/  VIADD R172, R166.reuse, 0x1 ;  /* 0x00000001a6ac7836 */ /* 0x040fe20000000000 */
[C---:B------:R-:W-:Y:S01]  /*5090*/  ISETP.GE.AND P0, PT, R166.reuse, R176, PT ;  /* 0x000000b0a600720c */ /* 0x040fe20003f06270 */
[C---:B------:R-:W-:Y:S01]  /*50a0*/  VIADD R171, R166.reuse, 0x8 ;  /* 0x00000008a6ab7836 */ /* 0x040fe20000000000 */
[C---:B------:R-:W-:Y:S01]  /*50b0*/  ISETP.GE.AND P3, PT, R166.reuse, R177, PT ;  /* 0x000000b1a600720c */ /* 0x040fe20003f66270 */
[----:B------:R-:W-:Y:S01]  /*50c0*/  VIADD R170, R166, 0x9 ;  /* 0x00000009a6aa7836 */ /* 0x000fe20000000000 */
[----:B------:R-:W-:Y:S01]  /*50d0*/  FSEL R6, R6, -INF , P0 ;  /* 0xff80000006067808 */ /* 0x000fe20000000000 */
[C---:B------:R-:W-:Y:S01]  /*50e0*/  VIADD R169, R166.reuse, 0x10 ;  /* 0x00000010a6a97836 */ /* 0x040fe20000000000 */
[C---:B------:R-:W-:Y:S01]  /*50f0*/  ISETP.GE.AND P2, PT, R166.reuse, R175, PT ;  /* 0x000000afa600720c */ /* 0x040fe20003f46270 */
[C---:B------:R-:W-:Y:S01]  /*5100*/  VIADD R168, R166.reuse, 0x11 ;  /* 0x00000011a6a87836 */ /* 0x040fe20000000000 */
[C---:B------:R-:W-:Y:S01]  /*5110*/  ISETP.GE.AND P1, PT, R166.reuse, R174, PT ;  /* 0x000000aea600720c */ /* 0x040fe20003f26270 */
[----:B------:R-:W-:Y:S01]  /*5120*/  VIADD R167, R166, 0x18 ;  /* 0x00000018a6a77836 */ /* 0x000fe20000000000 */
[----:B------:R-:W-:Y:S02]  /*5130*/  ISETP.GE.AND P0, PT, R172, R177, PT ;  /* 0x000000b1ac00720c */ /* 0x000fe40003f06270 */
[----:B------:R-:W-:Y:S02]  /*5140*/  FSEL R4, R4, -INF , P3 ;  /* 0xff80000004047808 */ /* 0x000fe40001800000 */
[C---:B------:R-:W-:Y:S02]  /*5150*/  ISETP.GE.AND P6, PT, R166.reuse, R173, PT ;  /* 0x000000ada600720c */ /* 0x040fe40003fc6270 */
[C---:B------:R-:W-:Y:S02]  /*5160*/  ISETP.GE.AND P5, PT, R166.reuse, R165, PT ;  /* 0x000000a5a600720c */ /* 0x040fe40003fa6270 */
[C---:B------:R-:W-:Y:S02]  /*5170*/  ISETP.GE.AND P4, PT, R166.reuse, R164, PT ;  /* 0x000000a4a600720c */ /* 0x040fe40003f86270 */
[C---:B------:R-:W-:Y:S01]  /*5180*/  ISETP.GE.AND P3, PT, R166.reuse, R3, PT ;  /* 0x00000003a600720c */ /* 0x040fe20003f66270 */
[----:B------:R-:W-:Y:S01]  /*5190*/  VIADD R166, R166, 0x19 ;  /* 0x00000019a6a67836 */ /* 0x000fe20000000000 */
[----:B------:R-:W-:Y:S02]  /*51a0*/  FSEL R8, R8, -INF , P2 ;  /* 0xff80000008087808 */ /* 0x000fe40001000000 */
[----:B------:R-:W-:Y:S02]  /*51b0*/  FSEL R10, R10, -INF , P1 ;  /* 0xff8000000a0a7808 */ /* 0x000fe40000800000 */
[----:B------:R-:W-:Y:S02]  /*51c0*/  FSEL R5, R5, -INF , P0 ;  /* 0xff80000005057808 */ /* 0x000fe40000000000 */
[-C--:B------:R-:W-:Y:S02]  /*51d0*/  ISETP.GE.AND P2, PT, R171, R177.reuse, PT ;  /* 0x000000b1ab00720c */ /* 0x080fe40003f46270 */
[-C--:B------:R-:W-:Y:S02]  /*51e0*/  ISETP.GE.AND P1, PT, R170, R177.reuse, PT ;  /* 0x000000b1aa00720c */ /* 0x080fe40003f26270 */
[-C--:B------:R-:W-:Y:S02]  /*51f0*/  ISETP.GE.AND P0, PT, R169, R177.reuse, PT ;  /* 0x000000b1a900720c */ /* 0x080fe40003f06270 */
[----:B------:R-:W-:Y:S02]  /*5200*/  FSEL R16, R16, -INF , P2 ;  /* 0xff80000010107808 */ /* 0x000fe40001000000 */
[----:B------:R-:W-:Y:S02]  /*5210*/  FSEL R17, R17, -INF , P1 ;  /* 0xff80000011117808 */ /* 0x000fe40000800000 */
[----:B------:R-:W-:Y:S02]  /*5220*/  FSEL R20, R20, -INF , P0 ;  /* 0xff80000014147808 */ /* 0x000fe40000000000 */
[-C--:B------:R-:W-:Y:S02]  /*5230*/  ISETP.GE.AND P2, PT, R168, R177.reuse, PT ;  /* 0x000000b1a800720c */ /* 0x080fe40003f46270 */
[-C--:B------:R-:W-:Y:S02]  /*5240*/  ISETP.GE.AND P1, PT, R167, R177.reuse, PT ;  /* 0x000000b1a700720c */ /* 0x080fe40003f26270 */
[----:B------:R-:W-:Y:S02]  /*5250*/  ISETP.GE.AND P0, PT, R166, R177, PT ;  /* 0x000000b1a600720c */ /* 0x000fe40003f06270 */
        /* <DEDUP_REMOVED lines=15> */
[----:B------:R-:W-:Y:S02]  /*5350*/  ISETP.GE.AND P2, PT, R166, R176, PT ;  /* 0x000000b0a600720c */ /* 0x000fe40003f46270 */
        /* <DEDUP_REMOVED lines=12> */
[----:B------:R-:W-:Y:S02]  /*5420*/  ISETP.GE.AND P1, PT, R166, R175, PT ;  /* 0x000000afa600720c */ /* 0x000fe40003f26270 */
        /* <DEDUP_REMOVED lines=76> */
.L_x_760:
[C---:B------:R-:W-:Y:S01]  /*58f0*/  FMUL.FTZ R164, R236.reuse, 1.4426950216293334961 ;  /* 0x3fb8aa3beca47820 */ /* 0x040fe20000410000 */
[----:B------:R-:W-:Y:S01]  /*5900*/  FSETP.NEU.FTZ.AND P0, PT, R236, -INF , PT ;  /* 0xff800000ec00780b */ /* 0x000fe20003f1d000 */
[----:B------:R-:W1:Y:S01]  /*5910*/  S2R R214, SR_TID.X ;  /* 0x0000000000d67919 */ /* 0x000e620000002100 */
        /* <DEDUP_REMOVED lines=8> */
[--C-:B------:R-:W-:Y:S01]  /*59a0*/  FFMA.FTZ R252, R5, UR12, -R164.reuse ;  /* 0x0000000c05fc7c23 */ /* 0x100fe200080108a4 */
[----:B------:R-:W-:Y:S01]  /*59b0*/  FSETP.NEU.FTZ.AND P0, PT, R234, -INF , PT ;  /* 0xff800000ea00780b */ /* 0x000fe20003f1d000 */
[----:B------:R2:W-:Y:S01]  /*59c0*/  MUFU.EX2 R215, R4 ;  /* 0x0000000400d77308 */ /* 0x0005e20000000800 */
        /* <DEDUP_REMOVED lines=9> */
[----:B------:R-:W-:Y:S01]  /*5a60*/  MUFU.EX2 R252, R252 ;  /* 0x000000fc00fc7308 */ /* 0x000fe20000000800 */
[--C-:B------:R-:W-:Y:S01]  /*5a70*/  FFMA.FTZ R225, R17, UR12, -R164.reuse ;  /* 0x0000000c11e17c23 */ /* 0x100fe200080108a4 */
[----:B------:R-:W-:Y:S01]  /*5a80*/  FMUL.FTZ R7, R233, 1.4426950216293334961 ;  /* 0x3fb8aa3be9077820 */ /* 0x000fe20000410000 */
[--C-:B------:R-:W-:Y:S01]  /*5a90*/  FFMA.FTZ R220, R20, UR12, -R164.reuse ;  /* 0x0000000c14dc7c23 */ /* 0x100fe200080108a4 */
[--C-:B------:R-:W-:Y:S01]  /*5aa0*/  FFMA.FTZ R218, R21, UR12, -R164.reuse ;  /* 0x0000000c15da7c23 */ /* 0x100fe200080108a4 */
[--C-:B------:R-:W-:Y:S01]  /*5ab0*/  FFMA.FTZ R200, R32, UR12, -R164.reuse ;  /* 0x0000000c20c87c23 */ /* 0x100fe200080108a4 */
[----:B------:R-:W-:Y:S01]  /*5ac0*/  FFMA.FTZ R164, R33, UR12, -R164 ;  /* 0x0000000c21a47c23 */ /* 0x000fe200080108a4 */
[----:B--2---:R-:W-:Y:S03]  /*5ad0*/  FMUL.FTZ R4, R234, 1.4426950216293334961 ;  /* 0x3fb8aa3bea047820 */ /* 0x004fe60000410000 */
[----:B------:R2:W-:Y:S02]  /*5ae0*/  MUFU.EX2 R195, R3 ;  /* 0x0000000300c37308 */ /* 0x0005e40000000800 */
[----:B------:R-:W-:Y:S02]  /*5af0*/  FSEL R4, R4, RZ, P0 ;  /* 0x000000ff04047208 */ /* 0x000fe40000000000 */
[----:B------:R-:W-:Y:S06]  /*5b00*/  FSETP.NEU.FTZ.AND P0, PT, R233, -INF , PT ;  /* 0xff800000e900780b */ /* 0x000fec0003f1d000 */
[----:B------:R-:W-:Y:S01]  /*5b10*/  MUFU.EX2 R251, R251 ;  /* 0x000000fb00fb7308 */ /* 0x000fe20000000800 */
[--C-:B------:R-:W-:Y:S01]  /*5b20*/  FFMA.FTZ R203, R28, UR12, -R4.reuse ;  /* 0x0000000c1ccb7c23 */ /* 0x100fe20008010804 */
[--C-:B------:R-:W-:Y:S01]  /*5b30*/  FFMA.FTZ R223, R29, UR12, -R4.reuse ;  /* 0x0000000c1ddf7c23 */ /* 0x100fe20008010804 */
[--C-:B------:R-:W-:Y:S01]  /*5b40*/  FFMA.FTZ R194, R24, UR12, -R4.reuse ;  /* 0x0000000c18c27c23 */ /* 0x100fe20008010804 */
[--C-:B------:R-:W-:Y:S01]  /*5b50*/  FFMA.FTZ R193, R25, UR12, -R4.reuse ;  /* 0x0000000c19c17c23 */ /* 0x100fe20008010804 */
[--C-:B------:R-:W-:Y:S01]  /*5b60*/  FFMA.FTZ R249, R8, UR12, -R4.reuse ;  /* 0x0000000c08f97c23 */ /* 0x100fe20008010804 */
[--C-:B------:R-:W-:Y:S01]  /*5b70*/  FFMA.FTZ R248, R9, UR12, -R4.reuse ;  /* 0x0000000c09f87c23 */ /* 0x100fe20008010804 */
[--C-:B------:R-:W-:Y:S01]  /*5b80*/  FFMA.FTZ R245, R12, UR12, -R4.reuse ;  /* 0x0000000c0cf57c23 */ /* 0x100fe20008010804 */
[----:B------:R-:W-:Y:S02]  /*5b90*/  FFMA.FTZ R244, R13, UR12, -R4 ;  /* 0x0000000c0df47c23 */ /* 0x000fe40008010804 */
[----:B------:R-:W3:Y:S01]  /*5ba0*/  MUFU.EX2 R250, R250 ;  /* 0x000000fa00fa7308 */ /* 0x000ee20000000800 */
[----:B------:R-:W-:Y:S05]  /*5bb0*/  FSEL R7, R7, RZ, P0 ;  /* 0x000000ff07077208 */ /* 0x000fea0000000000 */
[--C-:B------:R-:W-:Y:S01]  /*5bc0*/  FFMA.FTZ R247, R10, UR12, -R7.reuse ;  /* 0x0000000c0af77c23 */ /* 0x100fe20008010807 */
[--C-:B------:R-:W-:Y:S03]  /*5bd0*/  FFMA.FTZ R246, R11, UR12, -R7.reuse ;  /* 0x0000000c0bf67c23 */ /* 0x100fe60008010807 */
[----:B------:R-:W-:Y:S01]  /*5be0*/  MUFU.EX2 R224, R224 ;  /* 0x000000e000e07308 */ /* 0x000fe20000000800 */
[--C-:B------:R-:W-:Y:S01]  /*5bf0*/  FFMA.FTZ R243, R14, UR12, -R7.reuse ;  /* 0x0000000c0ef37c23 */ /* 0x100fe20008010807 */
[--C-:B------:R-:W-:Y:S01]  /*5c00*/  FFMA.FTZ R242, R15, UR12, -R7.reuse ;  /* 0x0000000c0ff27c23 */ /* 0x100fe20008010807 */
[--C-:B------:R-:W-:Y:S01]  /*5c10*/  FFMA.FTZ R222, R30, UR12, -R7.reuse ;  /* 0x0000000c1ede7c23 */ /* 0x100fe20008010807 */
[--C-:B------:R-:W-:Y:S01]  /*5c20*/  FFMA.FTZ R192, R26, UR12, -R7.reuse ;  /* 0x0000000c1ac07c23 */ /* 0x100fe20008010807 */
[--C-:B------:R-:W-:Y:S01]  /*5c30*/  FFMA.FTZ R191, R27, UR12, -R7.reuse ;  /* 0x0000000c1bbf7c23 */ /* 0x100fe20008010807 */
[----:B------:R-:W-:Y:S04]  /*5c40*/  FFMA.FTZ R7, R31, UR12, -R7 ;  /* 0x0000000c1f077c23 */ /* 0x000fe80008010807 */
        /* <DEDUP_REMOVED lines=36> */
[----:B------:R-:W-:Y:S02]  /*5e90*/  LOP3.LUT R5, R5, 0x38, R213, 0xf8, !PT ;  /* 0x0000003805057812 */ /* 0x000fe400078ef8d5 */
[----:B------:R-:W-:Y:S02]  /*5ea0*/  LOP3.LUT R4, R4, 0x200, RZ, 0xc0, !PT ;  /* 0x0000020004047812 */ /* 0x000fe400078ec0ff */
[--C-:B------:R-:W-:Y:S02]  /*5eb0*/  LOP3.LUT R8, R8, 0x400, R6.reuse, 0xf8, !PT ;  /* 0x0000040008087812 */ /* 0x100fe400078ef806 */
[--C-:B------:R-:W-:Y:S02]  /*5ec0*/  LOP3.LUT R201, R201, 0x20, R3.reuse, 0x78, !PT ;  /* 0x00000020c9c97812 */ /* 0x100fe400078e7803 */
[----:B------:R-:W-:Y:S02]  /*5ed0*/  LOP3.LUT R4, R4, 0x400, R6, 0xf8, !PT ;  /* 0x0000040004047812 */ /* 0x000fe400078ef806 */
[----:B------:R-:W-:Y:S02]  /*5ee0*/  LOP3.LUT R3, R5, 0x8, R3, 0x78, !PT ;  /* 0x0000000805037812 */ /* 0x000fe400078e7803 */
[----:B------:R-:W-:Y:S02]  /*5ef0*/  LOP3.LUT R201, R8, R201, RZ, 0xfc, !PT ;  /* 0x000000c908c97212 */ /* 0x000fe400078efcff */
[----:B------:R-:W-:Y:S02]  /*5f00*/  LOP3.LUT R3, R4, R3, RZ, 0xfc, !PT ;  /* 0x0000000304037212 */ /* 0x000fe400078efcff */
[----:B------:R-:W-:Y:S02]  /*5f10*/  LEA R201, R201, UR4, 0x1 ;  /* 0x00000004c9c97c11 */ /* 0x000fe4000f8e08ff */
[----:B---3--:R-:W-:Y:S02]  /*5f20*/  F2FP.BF16.F32.PACK_AB R4, R250, R251 ;  /* 0x000000fbfa04723e */ /* 0x008fe400000010ff */
[----:B------:R-:W-:Y:S02]  /*5f30*/  LOP3.LUT R9, R5, 0x8, R214, 0x78, !PT ;  /* 0x0000000805097812 */ /* 0x000fe400078e78d6 */
[----:B------:R-:W-:Y:S01]  /*5f40*/  F2FP.BF16.F32.PACK_AB R5, R252, R215 ;  /* 0x000000d7fc05723e */ /* 0x000fe200000010ff */
        /* <DEDUP_REMOVED lines=10> */
[----:B----4-:R-:W-:Y:S02]  /*5ff0*/  F2FP.BF16.F32.PACK_AB R10, R248, R249 ;  /* 0x000000f9f80a723e */ /* 0x010fe400000010ff */
        /* <DEDUP_REMOVED lines=20> */
[----:B-1----:R-:W-:Y:S02]  /*6140*/  F2FP.BF16.F32.PACK_AB R4, R242, R243 ;  /* 0x000000f3f204723e */ /* 0x002fe400000010ff */
[----:B--2---:R-:W-:Y:S03]  /*6150*/  F2FP.BF16.F32.PACK_AB R5, R244, R245 ;  /* 0x000000f5f405723e */ /* 0x004fe600000010ff */
        /* <DEDUP_REMOVED lines=70> */
[----:B------:R-:W3:Y:S07]  /*65c0*/  LDSM.16.M88.4 R164, [R210+0x18800] ;  /* 0x01880000d2a4783b */ /* 0x000eee0000000200 */
[-C--:B-1----:R-:W-:Y:S01]  /*65d0*/  HMMA.16816.F32.BF16 R4, R172, R176.reuse, R4 ;  /* 0x000000b0ac04723c */ /* 0x082fe20000041804 */
[----:B------:R-:W-:Y:S07]  /*65e0*/  LDSM.16.M88.4 R168, [R217+0xa000] ;  /* 0x00a00000d9a8783b */ /* 0x000fee0000000200 */
[C---:B--2---:R-:W-:Y:S08]  /*65f0*/  HMMA.16816.F32.BF16 R8, R180.reuse, R176, R8 ;  /* 0x000000b0b408723c */ /* 0x044ff00000041808 */
[-C--:B------:R-:W-:Y:S08]  /*6600*/  HMMA.16816.F32.BF16 R12, R180, R178.reuse, R12 ;  /* 0x000000b2b40c723c */ /* 0x080ff0000004180c */
[C---:B------:R-:W-:Y:S01]  /*6610*/  HMMA.16816.F32.BF16 R16, R172.reuse, R178, R16 ;  /* 0x000000b2ac10723c */ /* 0x040fe20000041810 */
[----:B------:R-:W1:Y:S07]  /*6620*/  LDSM.16.M88.4 R176, [R209+0x18000] ;  /* 0x01800000d1b0783b */ /* 0x000e6e0000000200 */
[-C--:B---3--:R-:W-:Y:S08]  /*6630*/  HMMA.16816.F32.BF16 R20, R172, R164.reuse, R20 ;  /* 0x000000a4ac14723c */ /* 0x088ff00000041814 */
[C---:B------:R-:W-:Y:S08]  /*6640*/  HMMA.16816.F32.BF16 R24, R180.reuse, R164, R24 ;  /* 0x000000a4b418723c */ /* 0x040ff00000041818 */
[-C--:B------:R-:W-:Y:S01]  /*6650*/  HMMA.16816.F32.BF16 R28, R180, R166.reuse, R28 ;  /* 0x000000a6b41c723c */ /* 0x080fe2000004181c */
[----:B------:R-:W2:Y:S07]  /*6660*/  LDSM.16.M88.4 R180, [R217+0xb000] ;  /* 0x00b00000d9b4783b */ /* 0x000eae0000000200 */
[----:B------:R-:W-:Y:S01]  /*6670*/  HMMA.16816.F32.BF16 R32, R172, R166, R32 ;  /* 0x000000a6ac20723c */ /* 0x000fe20000041820 */
[----:B------:R-:W3:Y:S07]  /*6680*/  LDSM.16.M88.4 R164, [R209+0x18800] ;  /* 0x01880000d1a4783b */ /* 0x000eee0000000200 */
[-C--:B-1----:R-:W-:Y:S01]  /*6690*/  HMMA.16816.F32.BF16 R4, R168, R176.reuse, R4 ;  /* 0x000000b0a804723c */ /* 0x082fe20000041804 */
[----:B------:R1:W-:Y:S07]  /*66a0*/  LDSM.16.M88.4 R172, [R188+0xa000] ;  /* 0x00a00000bcac783b */ /* 0x0003ee0000000200 */
[C---:B--2---:R-:W-:Y:S04]  /*66b0*/  HMMA.16816.F32.BF16 R8, R180.reuse, R176, R8 ;  /* 0x000000b0b408723c */ /* 0x044fe80000041808 */
[----:B-1----:R-:W-:Y:S02]  /*66c0*/  MOV R188, R215 ;  /* 0x000000d700bc7202 */ /* 0x002fe40000000f00 */
[--C-:B------:R-:W-:Y:S02]  /*66d0*/  SHF.R.U32.HI R215, RZ, 0x4, R214.reuse ;  /* 0x00000004ffd77819 */ /* 0x100fe400000116d6 */
[-C--:B------:R-:W-:Y:S03]  /*66e0*/  HMMA.16816.F32.BF16 R12, R180, R178.reuse, R12 ;  /* 0x000000b2b40c723c */ /* 0x080fe6000004180c */
[----:B------:R-:W-:Y:S05]  /*66f0*/  LOP3.LUT R215, R215, 0x8, RZ, 0xc0, !PT ;  /* 0x00000008d7d77812 */ /* 0x000fea00078ec0ff */
[C---:B------:R-:W-:Y:S01]  /*6700*/  HMMA.16816.F32.BF16 R16, R168.reuse, R178, R16 ;  /* 0x000000b2a810723c */ /* 0x040fe20000041810 */
[----:B------:R-:W1:Y:S07]  /*6710*/  LDSM.16.M88.4 R176, [R208+0x18000] ;  /* 0x01800000d0b0783b */ /* 0x000e6e0000000200 */
[-C--:B---3--:R-:W-:Y:S08]  /*6720*/  HMMA.16816.F32.BF16 R20, R168, R164.reuse, R20 ;  /* 0x000000a4a814723c */ /* 0x088ff00000041814 */
[C---:B------:R-:W-:Y:S08]  /*6730*/  HMMA.16816.F32.BF16 R24, R180.reuse, R164, R24 ;  /* 0x000000a4b418723c */ /* 0x040ff00000041818 */
[-C--:B------:R-:W-:Y:S01]  /*6740*/  HMMA.16816.F32.BF16 R28, R180, R166.reuse, R28 ;  /* 0x000000a6b41c723c */ /* 0x080fe2000004181c */
[----:B------:R-:W2:Y:S07]  /*6750*/  LDSM.16.M88.4 R180, [R208+0x18800] ;  /* 0x01880000d0b4783b */ /* 0x000eae0000000200 */
[----:B------:R-:W-:Y:S01]  /*6760*/  HMMA.16816.F32.BF16 R32, R168, R166, R32 ;  /* 0x000000a6a820723c */ /* 0x000fe20000041820 */
[----:B------:R-:W-:Y:S07]  /*6770*/  LDSM.16.M88.4 R164, [R189+0xa000] ;  /* 0x00a00000bda4783b */ /* 0x000fee0000000200 */
        /* <DEDUP_REMOVED lines=8> */
[----:B------:R-:W-:Y:S04]  /*6800*/  SHF.L.U32 R180, R214, 0x6, RZ ;  /* 0x00000006d6b47819 */ /* 0x000fe800000006ff */
[-C--:B------:R-:W-:Y:S08]  /*6810*/  HMMA.16816.F32.BF16 R28, R184, R182.reuse, R28 ;  /* 0x000000b6b81c723c */ /* 0x080ff0000004181c */
[----:B------:R-:W-:Y:S01]  /*6820*/  HMMA.16816.F32.BF16 R32, R172, R182, R32 ;  /* 0x000000b6ac20723c */ /* 0x000fe20000041820 */
[----:B------:R-:W2:Y:S07]  /*6830*/  LDSM.16.M88.4 R172, [R3+0x18800] ;  /* 0x0188000003ac783b */ /* 0x000eae0000000200 */
[-C--:B-1----:R-:W-:Y:S08]  /*6840*/  HMMA.16816.F32.BF16 R4, R164, R168.reuse, R4 ;  /* 0x000000a8a404723c */ /* 0x082ff00000041804 */
[C---:B---3--:R-:W-:Y:S04]  /*6850*/  HMMA.16816.F32.BF16 R8, R176.reuse, R168, R8 ;  /* 0x000000a8b008723c */ /* 0x048fe80000041808 */
[----:B------:R-:W-:Y:S02]  /*6860*/  LOP3.LUT R168, R180, 0x1c0, RZ, 0xc0, !PT ;  /* 0x000001c0b4a87812 */ /* 0x000fe400078ec0ff */
[----:B------:R-:W-:Y:S02]  /*6870*/  LOP3.LUT R169, R215, 0x10, R214, 0xf8, !PT ;  /* 0x00000010d7a97812 */ /* 0x000fe400078ef8d6 */
        /* <DEDUP_REMOVED lines=30> */
[----:B------:R-:W-:Y:S01]  /*6a60*/  FADD.FTZ R24, -R206, R24 ;  /* 0x00000018ce187221 */ /* 0x000fe20000010100 */
[----:B------:R-:W-:Y:S01]  /*6a70*/  F2FP.BF16.F32.PACK_AB R243, R242, R243 ;  /* 0x000000f3f2f3723e */ /* 0x000fe200000010ff */
[----:B------:R-:W-:Y:S01]  /*6a80*/  FADD.FTZ R25, -R206, R25 ;  /* 0x00000019ce197221 */ /* 0x000fe20000010100 */
[C---:B------:R-:W-:Y:S01]  /*6a90*/  FADD.FTZ R26, -R205.reuse, R26 ;  /* 0x0000001acd1a7221 */ /* 0x040fe20000010100 */
[----:B------:R-:W-:Y:S01]  /*6aa0*/  LOP3.LUT R168, R168, 0x38, R213, 0xf8, !PT ;  /* 0x00000038a8a87812 */ /* 0x000fe200078ef8d5 */
[----:B------:R-:W-:Y:S01]  /*6ab0*/  FADD.FTZ R27, -R205, R27 ;  /* 0x0000001bcd1b7221 */ /* 0x000fe20000010100 */
[----:B------:R-:W-:Y:S01]  /*6ac0*/  FMUL.FTZ R239, R239, R16 ;  /* 0x00000010efef7220 */ /* 0x000fe20000410000 */
[----:B------:R-:W-:Y:S01]  /*6ad0*/  LOP3.LUT R242, R213, 0x38, RZ, 0xc0, !PT ;  /* 0x00000038d5f27812 */ /* 0x000fe200078ec0ff */
[C---:B------:R-:W-:Y:S01]  /*6ae0*/  FADD.FTZ R28, -R206.reuse, R28 ;  /* 0x0000001cce1c7221 */ /* 0x040fe20000010100 */
[----:B------:R-:W-:Y:S01]  /*6af0*/  FADD.FTZ R29, -R206, R29 ;  /* 0x0000001dce1d7221 */ /* 0x000fe20000010100 */
[----:B------:R-:W-:Y:S01]  /*6b00*/  LOP3.LUT R168, R169, R168, RZ, 0x3c, !PT ;  /* 0x000000a8a9a87212 */ /* 0x000fe200078e3cff */
[C---:B------:R-:W-:Y:S01]  /*6b10*/  FADD.FTZ R30, -R205.reuse, R30 ;  /* 0x0000001ecd1e7221 */ /* 0x040fe20000010100 */
[----:B------:R-:W-:Y:S01]  /*6b20*/  FADD.FTZ R31, -R205, R31 ;  /* 0x0000001fcd1f7221 */ /* 0x000fe20000010100 */
[----:B------:R-:W-:Y:S01]  /*6b30*/  F2FP.BF16.F32.PACK_AB R4, R5, R4 ;  /* 0x000000040504723e */ /* 0x000fe200000010ff */
[----:B------:R-:W-:Y:S01]  /*6b40*/  FMUL.FTZ R225, R225, R17 ;  /* 0x00000011e1e17220 */ /* 0x000fe20000410000 */
[C---:B------:R-:W-:Y:S01]  /*6b50*/  FADD.FTZ R32, -R216.reuse, R32 ;  /* 0x00000020d8207221 */ /* 0x040fe20000010100 */
[----:B------:R-:W-:Y:S01]  /*6b60*/  FADD.FTZ R33, -R216, R33 ;  /* 0x00000021d8217221 */ /* 0x000fe20000010100 */
[C---:B------:R-:W-:Y:S01]  /*6b70*/  FADD.FTZ R34, -R207.reuse, R34 ;  /* 0x00000022cf227221 */ /* 0x040fe20000010100 */
[----:B------:R-:W-:Y:S01]  /*6b80*/  FADD.FTZ R35, -R207, R35 ;  /* 0x00000023cf237221 */ /* 0x000fe20000010100 */
[----:B------:R-:W-:Y:S01]  /*6b90*/  F2FP.BF16.F32.PACK_AB R225, R225, R239 ;  /* 0x000000efe1e1723e */ /* 0x000fe200000010ff */
[----:B------:R-:W-:Y:S01]  /*6ba0*/  FMUL.FTZ R6, R251, R6 ;  /* 0x00000006fb067220 */ /* 0x000fe20000410000 */
[----:B------:R-:W-:Y:S01]  /*6bb0*/  LOP3.LUT R239, R242, 0x40, RZ, 0xfc, !PT ;  /* 0x00000040f2ef7812 */ /* 0x000fe200078efcff */
        /* <DEDUP_REMOVED lines=42> */
[----:B------:R-:W-:Y:S03]  /*6e60*/  ISETP.GE.AND P1, PT, R242, UR8, PT ;  /* 0x00000008f2007c0c */ /* 0x000fe6000bf26270 */
[----:B------:R-:W-:Y:S02]  /*6e70*/  UISETP.NE.U32.AND UP1, UPT, UR14, 0x1, UPT ;  /* 0x000000010e00788c */ /* 0x000fe4000bf25070 */
[----:B------:R-:W2:Y:S02]  /*6e80*/  LDC R5, c[0x0][0x3b4] ;  /* 0x0000ed00ff057b82 */ /* 0x000ea40000000800 */
[----:B------:R-:W-:Y:S06]  /*6e90*/  USEL UR14, UR29, 0x4000, !UP1 ;  /* 0x000040001d0e7887 */ /* 0x000fec000c800000 */
[----:B------:R-:W-:Y:S02]  /*6ea0*/  VIADD R232, R232, UR14 ;  /* 0x0000000ee8e87c36 */ /* 0x000fe40008000000 */
[----:B------:R-:W-:Y:S02]  /*6eb0*/  VIADD R238, R238, UR14 ;  /* 0x0000000eeeee7c36 */ /* 0x000fe40008000000 */
[----:B------:R-:W-:Y:S02]  /*6ec0*/  VIADD R2, R2, UR14 ;  /* 0x0000000e02027c36 */ /* 0x000fe40008000000 */
[C---:B-1----:R-:W-:Y:S01]  /*6ed0*/  IMAD.SHL.U32 R9, R7.reuse, 0x40, RZ ;  /* 0x0000004007097824 */ /* 0x042fe200078e00ff */
[----:B------:R-:W-:Y:S03]  /*6ee0*/  LEA R12, P3, R7, RZ, 0x6 ;  /* 0x000000ff070c7211 */ /* 0x000fe600078630ff */
[----:B------:R-:W-:Y:S01]  /*6ef0*/  IMAD.X R9, RZ, RZ, ~R9, P0 ;  /* 0x000000ffff097224 */ /* 0x000fe200000e0e09 */
[----:B------:R-:W-:Y:S02]  /*6f00*/  ISETP.GE.AND P0, PT, R239, UR8, PT ;  /* 0x00000008ef007c0c */ /* 0x000fe4000bf06270 */
[----:B------:R-:W-:Y:S02]  /*6f10*/  LEA.HI.X R13, R7, RZ, RZ, 0x6, P3 ;  /* 0x000000ff070d7211 */ /* 0x000fe400018f34ff */
[----:B------:R-:W-:Y:S04]  /*6f20*/  SHF.R.S64 R11, R11, 0x1f, R9 ;  /* 0x0000001f0b0b7819 */ /* 0x000fe80000001009 */
[----:B------:R-:W-:Y:S04]  /*6f30*/  IADD3 R229, P4, PT, R11, R229, RZ ;  /* 0x000000e50be57210 */ /* 0x000fe80007f9e0ff */
[----:B------:R-:W-:Y:S01]  /*6f40*/  LEA.HI.X.SX32 R228, R9, R228, 0x1, P4 ;  /* 0x000000e409e47211 */ /* 0x000fe200020f0eff */
[----:B------:R-:W-:Y:S01]  /*6f50*/  @!P1 IMAD.MOV.U32 R16, RZ, RZ, R229 ;  /* 0x000000ffff109224 */ /* 0x000fe200078e00e5 */
[----:B------:R-:W-:Y:S01]  /*6f60*/  @!P1 IADD3 R14, P4, PT, R229, R12, RZ ;  /* 0x0000000ce50e9210 */ /* 0x000fe20007f9e0ff */
[----:B--2---:R-:W-:Y:S01]  /*6f70*/  IMAD.SHL.U32 R9, R5, 0x40, RZ ;  /* 0x0000004005097824 */ /* 0x004fe200078e00ff */
[C---:B------:R-:W-:Y:S01]  /*6f80*/  @!P0 LEA R12, P3, R7.reuse, R229, 0x6 ;  /* 0x000000e5070c8211 */ /* 0x040fe200078630ff */
[--C-:B------:R-:W-:Y:S03]  /*6f90*/  @!P1 IMAD.MOV.U32 R17, RZ, RZ, R228.reuse ;  /* 0x000000ffff119224 */ /* 0x100fe600078e00e4 */
[----:B------:R-:W-:Y:S02]  /*6fa0*/  @!P1 IADD3.X R15, PT, PT, R228, R13, R9, P4, !PT ;  /* 0x0000000de40f9210 */ /* 0x000fe400027fe409 */
[----:B------:R-:W-:Y:S01]  /*6fb0*/  @!PT LDS RZ, [RZ] ;  /* 0x00000000fffff984 */ /* 0x000fe20000000800 */
[----:B------:R-:W-:Y:S01]  /*6fc0*/  @!PT LDS RZ, [RZ] ;  /* 0x00000000fffff984 */ /* 0x000fe20000000800 */
[----:B------:R-:W-:Y:S01]  /*6fd0*/  @!PT LDS RZ, [RZ] ;  /* 0x00000000fffff984 */ /* 0x000fe20000000800 */
[----:B------:R1:W-:Y:S01]  /*6fe0*/  @!P1 LDGSTS.E.BYPASS.LTC128B.128 [R232], desc[UR34][R16.64] ;  /* 0x0000000010e89fae */ /* 0x0003e2000b981a22 */
[----:B------:R-:W-:Y:S03]  /*6ff0*/  @!P0 LEA.HI.X R13, R7, R228, R5, 0x6, P3 ;  /* 0x000000e4070d8211 */ /* 0x000fe600018f3405 */
        /* <DEDUP_REMOVED lines=23> */
.L_x_761:
[----:B------:R1:W-:Y:S01]  /*7170*/  STS [R201+0x1c000], R4 ;  /* 0x01c00004c9007388 */ /* 0x0003e20000000800 */
[----:B------:R-:W-:Y:S01]  /*7180*/  SHF.R.U32.HI R222, RZ, 0x1, R214 ;  /* 0x00000001ffde7819 */ /* 0x000fe200000116d6 */
[----:B------:R-:W-:Y:S01]  /*7190*/  IMAD.SHL.U32 R216, R214, 0x20, RZ ;  /* 0x00000020d6d87824 */ /* 0x000fe200078e00ff */
[----:B------:R-:W-:Y:S02]  /*71a0*/  LOP3.LUT R168, R168, 0x200, R180, 0xf8, !PT ;  /* 0x00000200a8a87812 */ /* 0x000fe400078ef8b4 */
[----:B------:R-:W-:Y:S01]  /*71b0*/  STS [R201+0x1c400], R6 ;  /* 0x01c40006c9007388 */ /* 0x000fe20000000800 */
[----:B------:R-:W-:Y:S02]  /*71c0*/  LOP3.LUT R218, R222, 0x30, RZ, 0xc0, !PT ;  /* 0x00000030deda7812 */ /* 0x000fe400078ec0ff */
[----:B------:R-:W-:Y:S02]  /*71d0*/  LEA R177, R168, UR4, 0x1 ;  /* 0x00000004a8b17c11 */ /* 0x000fe4000f8e08ff */
[----:B------:R-:W-:Y:S01]  /*71e0*/  STS [R202+0x1c000], R225 ;  /* 0x01c000e1ca007388 */ /* 0x000fe20000000800 */
[----:B------:R-:W-:Y:S04]  /*71f0*/  LOP3.LUT R218, R218, 0x8, R214, 0xf8, !PT ;  /* 0x00000008dada7812 */ /* 0x000fe800078ef8d6 */
[----:B------:R-:W-:Y:S01]  /*7200*/  STS [R202+0x1c400], R19 ;  /* 0x01c40013ca007388 */ /* 0x000fe20000000800 */
[----:B------:R-:W-:Y:S01]  /*7210*/  LOP3.LUT R218, R218, 0x1c0, R180, 0xf8, !PT ;  /* 0x000001c0dada7812 */ /* 0x000fe200078ef8b4 */
[C---:B--2---:R-:W-:Y:S03]  /*7220*/  VIADD R16, R177.reuse, 0x8000 ;  /* 0x00008000b1107836 */ /* 0x044fe60000000000 */
        /* <DEDUP_REMOVED lines=9> */
[----:B------:R1:W-:Y:S01]  /*72c0*/  STS [R202+0x1d400], R243 ;  /* 0x01d400f3ca007388 */ /* 0x0003e20000000800 */
[----:B------:R-:W-:Y:S04]  /*72d0*/  SEL R4, R4, 0xfffffff0, !P2 ;  /* 0xfffffff004047807 */ /* 0x000fe80005000000 */
[----:B------:R-:W-:Y:S01]  /*72e0*/  STS [R190+-0x4000], R21 ;  /* 0xffc00015be007388 */ /* 0x000fe20000000800 */
[----:B------:R-:W-:Y:S04]  /*72f0*/  IMAD.IADD R4, R4, 0x1, R190 ;  /* 0x0000000104047824 */ /* 0x000fe800078e02be */
[----:B------:R-:W-:Y:S05]  /*7300*/  STS [R190+-0x3c00], R22 ;  /* 0xffc40016be007388 */ /* 0x000fea0000000800 */
[----:B------:R-:W-:Y:S05]  /*7310*/  STS [R4+-0x4000], R32 ;  /* 0xffc0002004007388 */ /* 0x000fea0000000800 */
[----:B------:R-:W-:Y:S05]  /*7320*/  STS [R4+-0x3c00], R34 ;  /* 0xffc4002204007388 */ /* 0x000fea0000000800 */
[----:B------:R-:W-:Y:S05]  /*7330*/  STS [R190+-0x3000], R24 ;  /* 0xffd00018be007388 */ /* 0x000fea0000000800 */
[----:B------:R-:W-:Y:S01]  /*7340*/  STS [R190+-0x2c00], R26 ;  /* 0xffd4001abe007388 */ /* 0x000fe20000000800 */
[----:B-1----:R-:W1:Y:S04]  /*7350*/  LDC R243, c[0x0][0x44c] ;  /* 0x00011300fff37b82 */ /* 0x002e680000000800 */
[----:B------:R-:W-:Y:S05]  /*7360*/  STS [R4+-0x3000], R28 ;  /* 0xffd0001c04007388 */ /* 0x000fea0000000800 */
[----:B------:R-:W-:Y:S01]  /*7370*/  STS [R4+-0x2c00], R30 ;  /* 0xffd4001e04007388 */ /* 0x000fe20000000800 */
[----:B------:R-:W-:Y:S01]  /*7380*/  BAR.SYNC.DEFER_BLOCKING 0x0 ;  /* 0x0000000000007b1d */ /* 0x000fe20000010000 */
[----:B-1----:R-:W-:Y:S05]  /*7390*/  IMAD R243, R243, UR9, RZ ;  /* 0x00000009f3f37c24 */ /* 0x002fea000f8e02ff */
        /* <DEDUP_REMOVED lines=135> */
.L_x_762:
        /* <DEDUP_REMOVED lines=14> */
[--C-:B------:R-:W-:Y:S01]  /*7cf0*/  LOP3.LUT R4, R4, 0x1c0, R180.reuse, 0xf8, !PT ;  /* 0x000001c004047812 */ /* 0x100fe200078ef8b4 */
        /* <DEDUP_REMOVED lines=297> */
[----:B------:R-:W-:Y:S01]  /*8f90*/  IMAD.SHL.U32 R0, R214, 0x10, RZ ;  /* 0x00000010d6007824 */ /* 0x000fe200078e00ff */
        /* <DEDUP_REMOVED lines=229> */
.L_x_764:
        /* <DEDUP_REMOVED lines=12> */
.L_x_765:
[----:B------:R-:W2:Y:S01]  /*9eb0*/  LDCU.64 UR8, c[0x0][0x5c8] ;  /* 0x0000b900ff0877ac */ /* 0x000ea20008000a00 */
[----:B------:R-:W-:-:S04]  /*9ec0*/  UIADD3 UR5, UPT, UPT, UR37, UR39, URZ ;  /* 0x0000002725057290 */ /* 0x000fc8000fffe0ff */
[----:B--2---:R-:W-:Y:S02]  /*9ed0*/  UIMAD.WIDE.U32 UR16, UR5, UR8, URZ ;  /* 0x00000008051072a5 */ /* 0x004fe4000f8e00ff */
[----:B------:R-:W-:-:S04]  /*9ee0*/  UIMAD UR5, UR5, UR9, URZ ;  /* 0x00000009050572a4 */ /* 0x000fc8000f8e02ff */
[----:B------:R-:W-:-:S06]  /*9ef0*/  UIADD3 UR5, UPT, UPT, UR17, UR5, URZ ;  /* 0x0000000511057290 */ /* 0x000fcc000fffe0ff */
[----:B-1----:R-:W-:-:S07]  /*9f00*/  MOV R0, UR5 ;  /* 0x0000000500007c02 */ /* 0x002fce0008000f00 */
.L_x_766:
        /* <DEDUP_REMOVED lines=57> */
.L_x_768:
[----:B------:R-:W-:Y:S05]  /*a2a0*/  BSYNC.RECONVERGENT B0 ;  /* 0x0000000000007941 */ /* 0x000fea0003800200 */
.L_x_767:
        /* <DEDUP_REMOVED lines=16> */
.L_x_770:
[----:B------:R-:W-:Y:S05]  /*a3b0*/  BSYNC.RECONVERGENT B0 ;  /* 0x0000000000007941 */ /* 0x000fea0003800200 */
.L_x_769:
        /* <DEDUP_REMOVED lines=25> */
.L_x_772:
[----:B------:R-:W-:Y:S05]  /*a550*/  BSYNC.RECONVERGENT B0 ;  /* 0x0000000000007941 */ /* 0x000fea0003800200 */
.L_x_771:
        /* <DEDUP_REMOVED lines=19> */
.L_x_774:
[----:B------:R-:W-:Y:S05]  /*a690*/  BSYNC.RECONVERGENT B0 ;  /* 0x0000000000007941 */ /* 0x000fea0003800200 */
.L_x_773:
        /* <DEDUP_REMOVED lines=21> */
.L_x_776:
[----:B------:R-:W-:Y:S05]  /*a7f0*/  BSYNC.RECONVERGENT B0 ;  /* 0x0000000000007941 */ /* 0x000fea0003800200 */
.L_x_775:
        /* <DEDUP_REMOVED lines=16> */
.L_x_778:
[----:B------:R-:W-:Y:S05]  /*a900*/  BSYNC.RECONVERGENT B0 ;  /* 0x0000000000007941 */ /* 0x000fea0003800200 */
.L_x_777:
        /* <DEDUP_REMOVED lines=16> */
.L_x_780:
[----:B------:R-:W-:Y:S05]  /*aa10*/  BSYNC.RECONVERGENT B0 ;  /* 0x0000000000007941 */ /* 0x000fea0003800200 */
.L_x_779:
        /* <DEDUP_REMOVED lines=15> */
.L_x_730:
[----:B------:R-:W-:Y:S05]  /*ab10*/  BSYNC.RECONVERGENT B1 ;  /* 0x0000000000017941 */ /* 0x000fea0003800200 */
.L_x_700:
        /* <DEDUP_REMOVED lines=11> */
.L_x_782:
        /* <DEDUP_REMOVED lines=11> */
.L_x_2424:


//--------------------- .text._ZN5flash27flash_bwd_convert_dq_kernelI23Flash_bwd_kernel_traitsILi128ELi64ELi64ELi8ELi4ELi2ELi2ELb1ELb0EN7cutlass10bfloat16_tE19Flash_kernel_traitsILi128ELi64ELi64ELi8ES3_EEEEvNS_16Flash_bwd_paramsEi --------------------------
	.section	.text._ZN5flash27flash_bwd_convert_dq_kernelI23Flash_bwd_kernel_traitsILi128ELi64ELi64ELi8ELi4ELi2ELi2ELb1ELb0EN7cutlass10bfloat16_tE19Flash_kernel_traitsILi128ELi64ELi64ELi8ES3_EEEEvNS_16Flash_bwd_paramsEi,"ax",@progbits
	.align	128
        .global         _ZN5flash27flash_bwd_convert_dq_kernelI23Flash_bwd_kernel_traitsILi128ELi64ELi64ELi8ELi4ELi2ELi2ELb1ELb0EN7cutlass10bfloat16_tE19Flash_kernel_traitsILi128ELi64ELi64ELi8ES3_EEEEvNS_16Flash_bwd_paramsEi
        .type           _ZN5flash27flash_bwd_convert_dq_kernelI23Flash_bwd_kernel_traitsILi128ELi64ELi64ELi8ELi4ELi2ELi2ELb1ELb0EN7cutlass10bfloat16_tE19Flash_kernel_traitsILi128ELi64ELi64ELi8ES3_EEEEvNS_16Flash_bwd_paramsEi,@function
        .size           _ZN5flash27flash_bwd_convert_dq_kernelI23Flash_bwd_kernel_traitsILi128ELi64ELi64ELi8ELi4ELi2ELi2ELb1ELb0EN7cutlass10bfloat16_tE19Flash_kernel_traitsILi128ELi64ELi64ELi8ES3_EEEEvNS_16Flash_bwd_paramsEi,(.L_x_2425 - _ZN5flash27flash_bwd_convert_dq_kernelI23Flash_bwd_kernel_traitsILi128ELi64ELi64ELi8ELi4ELi2ELi2ELb1ELb0EN7cutlass10bfloat16_tE19Flash_kernel_traitsILi128ELi64ELi64ELi8ES3_EEEEvNS_16Flash_bwd_paramsEi)
        .other          _ZN5flash27flash_bwd_convert_dq_kernelI23Flash_bwd_kernel_traitsILi128ELi64ELi64ELi8ELi4ELi2ELi2ELb1ELb0EN7cutlass10bfloat16_tE19Flash_kernel_traitsILi128ELi64ELi64ELi8ES3_EEEEvNS_16Flash_bwd_paramsEi,@"STO_CUDA_ENTRY STV_DEFAULT"
_ZN5flash27flash_bwd_convert_dq_kernelI23Flash_bwd_kernel_traitsILi128ELi64ELi64ELi8ELi4ELi2ELi2ELb1ELb0EN7cutlass10bfloat16_tE19Flash_kernel_traitsILi128ELi64ELi64ELi8ES3_EEEEvNS_16Flash_bwd_paramsEi:
.text._ZN5flash27flash_bwd_convert_dq_kernelI23Flash_bwd_kernel_traitsILi128ELi64ELi64ELi8ELi4ELi2ELi2ELb1ELb0EN7cutlass10bfloat16_tE19Flash_kernel_traitsILi128ELi64ELi64ELi8ES3_EEEEvNS_16Flash_bwd_paramsEi:
[----:B------:R-:W-:Y:S08]  /*0000*/  LDC R1, c[0x0][0x37c] ;  /* 0x0000df00ff017b82 */ /* 0x000ff00000000800 */
[----:B------:R-:W0:Y:S01]  /*0010*/  LDC.64 R4, c[0x0][0x460] ;  /* 0x00011800ff047b82 */ /* 0x000e220000000a00 */
[----:B------:R-:W1:Y:S01]  /*0020*/  S2R R7, SR_CTAID.Y ;  /* 0x0000000000077919 */ /* 0x000e620000002600 */
[----:B------:R-:W2:Y:S01]  /*0030*/  LDCU.64 UR8, c[0x0][0x358] ;  /* 0x00006b00ff0877ac */ /* 0x000ea20008000a00 */
[----:B------:R-:W-:-:S05]  /*0040*/  MOV R25, 0xffffffff ;  /* 0xffffffff00197802 */ /* 0x000fca0000000f00 */
[----:B------:R-:W1:Y:S01]  /*0050*/  LDC.64 R2, c[0x0][0x460] ;  /* 0x00011800ff027b82 */ /* 0x000e620000000a00 */
[C---:B0-----:R-:W-:Y:S02]  /*0060*/  ISETP.NE.U32.AND P0, PT, R4.reuse, RZ, PT ;  /* 0x000000ff0400720c */ /* 0x041fe40003f05070 */
[----:B------:R-:W-:Y:S02]  /*0070*/  ISETP.NE.U32.AND P1, PT, R4, RZ, PT ;  /* 0x000000ff0400720c */ /* 0x000fe40003f25070 */
[C---:B------:R-:W-:Y:S02]  /*0080*/  ISETP.NE.AND.EX P0, PT, R5.reuse, RZ, PT, P0 ;  /* 0x000000ff0500720c */ /* 0x040fe40003f05300 */
[----:B------:R-:W-:Y:S01]  /*0090*/  ISETP.NE.AND.EX P1, PT, R5, RZ, PT, P1 ;  /* 0x000000ff0500720c */ /* 0x000fe20003f25310 */
[----:B-1----:R-:W-:-:S10]  /*00a0*/  IMAD.WIDE.U32 R2, R7, 0x4, R2 ;  /* 0x0000000407027825 */ /* 0x002fd400078e0002 */
[----:B--2---:R-:W2:Y:S04]  /*00b0*/  @P0 LDG.E R25, desc[UR8][R2.64] ;  /* 0x0000000802190981 */ /* 0x004ea8000c1e1900 */
[----:B------:R-:W2:Y:S01]  /*00c0*/  @P1 LDG.E R0, desc[UR8][R2.64+0x4] ;  /* 0x0000040802001981 */ /* 0x000ea2000c1e1900 */
[----:B------:R-:W0:Y:S08]  /*00d0*/  S2UR UR4, SR_CTAID.X ;  /* 0x00000000000479c3 */ /* 0x000e300000002500 */
[----:B------:R-:W1:Y:S01]  /*00e0*/  @!P1 LDC R5, c[0x0][0x434] ;  /* 0x00010d00ff059b82 */ /* 0x000e620000000800 */
[----:B0-----:R-:W-:Y:S01]  /*00f0*/  USHF.L.U32 UR4, UR4, 0x6, URZ ;  /* 0x0000000604047899 */ /* 0x001fe200080006ff */
[----:B--2---:R-:W-:-:S05]  /*0100*/  @P1 IADD3 R5, PT, PT, R0, -R25, RZ ;  /* 0x8000001900051210 */ /* 0x004fca0007ffe0ff */
[----:B-1----:R-:W-:-:S13]  /*0110*/  ISETP.GT.AND P1, PT, R5, UR4, PT ;  /* 0x0000000405007c0c */ /* 0x002fda000bf24270 */
[----:B------:R-:W-:Y:S05]  /*0120*/  @!P1 EXIT ;  /* 0x000000000000994d */ /* 0x000fea0003800000 */
[----:B------:R-:W-:Y:S01]  /*0130*/  ISETP.NE.AND P1, PT, R25, -0x1, PT ;  /* 0xffffffff1900780c */ /* 0x000fe20003f25270 */
[----:B------:R-:W0:Y:S01]  /*0140*/  LDC R41, c[0x0][0x44c] ;  /* 0x00011300ff297b82 */ /* 0x000e220000000800 */
[----:B------:R-:W0:Y:S07]  /*0150*/  LDCU UR6, c[0x0][0x3e0] ;  /* 0x00007c00ff0677ac */ /* 0x000e2e0008000800 */
[----:B------:R-:W1:Y:S08]  /*0160*/  S2UR UR7, SR_CTAID.Z ;  /* 0x00000000000779c3 */ /* 0x000e700000002700 */
[----:B------:R-:W2:Y:S08]  /*0170*/  @!P1 LDC.64 R2, c[0x0][0x5a0] ;  /* 0x00016800ff029b82 */ /* 0x000eb00000000a00 */
[----:B------:R-:W3:Y:S01]  /*0180*/  @P1 LDC.64 R10, c[0x0][0x5b8] ;  /* 0x00016e00ff0a1b82 */ /* 0x000ee20000000a00 */
[----:B--2---:R-:W-:-:S04]  /*0190*/  @!P1 IMAD.WIDE.U32 R8, R7, R2, RZ ;  /* 0x0000000207089225 */ /* 0x004fc800078e00ff */
[----:B------:R-:W-:Y:S02]  /*01a0*/  @!P1 IMAD R6, R7, R3, R9 ;  /* 0x0000000307069224 */ /* 0x000fe400078e0209 */
[----:B---3--:R-:W-:-:S04]  /*01b0*/  @P1 IMAD.WIDE.U32 R2, R25, R10, RZ ;  /* 0x0000000a19021225 */ /* 0x008fc800078e00ff */
[----:B------:R-:W-:Y:S01]  /*01c0*/  @P1 IMAD R6, R25, R11, R3 ;  /* 0x0000000b19061224 */ /* 0x000fe200078e0203 */
[----:B------:R-:W-:Y:S01]  /*01d0*/  @P1 MOV R8, R2 ;  /* 0x0000000200081202 */ /* 0x000fe20000000f00 */
[----:B0-----:R-:W-:Y:S01]  /*01e0*/  IMAD.WIDE R2, R41, UR6, RZ ;  /* 0x0000000629027c25 */ /* 0x001fe2000f8e02ff */
[----:B-1----:R-:W-:Y:S06]  /*01f0*/  @P1 BRA `(.L_x_783) ;  /* 0x0000000000401947 */ /* 0x002fec0003800000 */
[----:B------:R-:W0:Y:S02]  /*0200*/  LDCU UR10, c[0x0][0x444] ;  /* 0x00008880ff0a77ac */ /* 0x000e240008000800 */
[----:B0-----:R-:W-:Y:S02]  /*0210*/  USHF.R.S32.HI UR5, URZ, 0x1f, UR10 ;  /* 0x0000001fff057899 */ /* 0x001fe4000801140a */
[----:B------:R-:W-:-:S04]  /*0220*/  IMAD.WIDE.U32 R10, R7, UR10, RZ ;  /* 0x0000000a070a7c25 */ /* 0x000fc8000f8e00ff */
[----:B------:R-:W-:Y:S01]  /*0230*/  IMAD R9, R7, UR5, RZ ;  /* 0x0000000507097c24 */ /* 0x000fe2000f8e02ff */
[----:B------:R-:W-:Y:S02]  /*0240*/  USHF.R.S32.HI UR5, URZ, 0x1f, UR6 ;  /* 0x0000001fff057899 */ /* 0x000fe40008011406 */
[----:B------:R-:W-:Y:S02]  /*0250*/  IMAD.WIDE.U32 R12, R10, UR6, RZ ;  /* 0x000000060a0c7c25 */ /* 0x000fe4000f8e00ff */
[----:B------:R-:W-:Y:S02]  /*0260*/  IADD3 R0, PT, PT, R11, R9, RZ ;  /* 0x000000090b007210 */ /* 0x000fe40007ffe0ff */
[----:B------:R-:W-:-:S04]  /*0270*/  IMAD.WIDE.U32 R24, R12, R41, RZ ;  /* 0x000000290c187225 */ /* 0x000fc800078e00ff */
[----:B------:R-:W-:-:S04]  /*0280*/  IMAD R9, R0, UR6, RZ ;  /* 0x0000000600097c24 */ /* 0x000fc8000f8e02ff */
[----:B------:R-:W-:-:S05]  /*0290*/  IMAD R9, R10, UR5, R9 ;  /* 0x000000050a097c24 */ /* 0x000fca000f8e0209 */
[----:B------:R-:W-:Y:S02]  /*02a0*/  IADD3 R0, PT, PT, R13, R9, RZ ;  /* 0x000000090d007210 */ /* 0x000fe40007ffe0ff */
[----:B------:R-:W-:-:S03]  /*02b0*/  SHF.R.S32.HI R9, RZ, 0x1f, R41 ;  /* 0x0000001fff097819 */ /* 0x000fc60000011429 */
[----:B------:R-:W-:-:S04]  /*02c0*/  IMAD R0, R0, R41, RZ ;  /* 0x0000002900007224 */ /* 0x000fc800078e02ff */
[----:B------:R-:W-:-:S05]  /*02d0*/  IMAD R9, R9, R12, R0 ;  /* 0x0000000c09097224 */ /* 0x000fca00078e0200 */
[----:B------:R-:W-:Y:S01]  /*02e0*/  IADD3 R22, PT, PT, R25, R9, RZ ;  /* 0x0000000919167210 */ /* 0x000fe20007ffe0ff */
[----:B------:R-:W-:Y:S06]  /*02f0*/  BRA `(.L_x_784) ;  /* 0x00000000000c7947 */ /* 0x000fec0003800000 */
.L_x_783:
[-C--:B------:R-:W-:Y:S02]  /*0300*/  IMAD R9, R3, R25.reuse, RZ ;  /* 0x0000001903097224 */ /* 0x080fe400078e02ff */
[----:B------:R-:W-:-:S04]  /*0310*/  IMAD.WIDE.U32 R24, R2, R25, RZ ;  /* 0x0000001902187225 */ /* 0x000fc800078e00ff */
[----:B------:R-:W-:-:S07]  /*0320*/  IMAD.IADD R22, R25, 0x1, R9 ;  /* 0x0000000119167824 */ /* 0x000fce00078e0209 */
.L_x_784:
[----:B------:R-:W0:Y:S01]  /*0330*/  LDCU UR5, c[0x0][0x600] ;  /* 0x0000c000ff0577ac */ /* 0x000e220008000800 */
[----:B------:R-:W-:Y:S01]  /*0340*/  SHF.L.U32 R0, R7, 0x7, RZ ;  /* 0x0000000707007819 */ /* 0x000fe200000006ff */
[----:B------:R-:W1:Y:S01]  /*0350*/  S2R R25, SR_TID.X ;  /* 0x0000000000197919 */ /* 0x000e620000002100 */
[----:B------:R-:W-:Y:S01]  /*0360*/  HFMA2 R42, -RZ, RZ, 0, 0 ;  /* 0x00000000ff2a7431 */ /* 0x000fe200000001ff */
[----:B------:R-:W-:Y:S02]  /*0370*/  CS2R R14, SRZ ;  /* 0x00000000000e7805 */ /* 0x000fe4000001ff00 */
[----:B------:R-:W-:Y:S01]  /*0380*/  SEL R0, R0, RZ, P0 ;  /* 0x000000ff00007207 */ /* 0x000fe20000000000 */
[----:B------:R-:W-:Y:S01]  /*0390*/  HFMA2 R4, -RZ, RZ, 0, 0 ;  /* 0x00000000ff047431 */ /* 0x000fe200000001ff */
[----:B------:R-:W-:Y:S02]  /*03a0*/  CS2R R16, SRZ ;  /* 0x0000000000107805 */ /* 0x000fe4000001ff00 */
[----:B------:R-:W-:-:S02]  /*03b0*/  CS2R R10, SRZ ;  /* 0x00000000000a7805 */ /* 0x000fc4000001ff00 */
[----:B------:R-:W-:Y:S01]  /*03c0*/  IADD3 R7, P0, PT, R0, UR4, RZ ;  /* 0x0000000400077c10 */ /* 0x000fe2000ff1e0ff */
[----:B------:R-:W-:Y:S01]  /*03d0*/  HFMA2 R0, -RZ, RZ, 0, 0 ;  /* 0x00000000ff007431 */ /* 0x000fe200000001ff */
[----:B------:R-:W-:Y:S02]  /*03e0*/  CS2R R12, SRZ ;  /* 0x00000000000c7805 */ /* 0x000fe4000001ff00 */
[----:B------:R-:W-:Y:S02]  /*03f0*/  CS2R R26, SRZ ;  /* 0x00000000001a7805 */ /* 0x000fe4000001ff00 */
[----:B------:R-:W-:Y:S01]  /*0400*/  IADD3.X R9, PT, PT, RZ, RZ, RZ, P0, !PT ;  /* 0x000000ffff097210 */ /* 0x000fe200007fe4ff */
[----:B------:R-:W-:Y:S01]  /*0410*/  IMAD.WIDE.U32 R20, R7, R2, RZ ;  /* 0x0000000207147225 */ /* 0x000fe200078e00ff */
[----:B------:R-:W-:Y:S02]  /*0420*/  CS2R R28, SRZ ;  /* 0x00000000001c7805 */ /* 0x000fe4000001ff00 */
[----:B------:R-:W-:-:S02]  /*0430*/  CS2R R18, SRZ ;  /* 0x0000000000127805 */ /* 0x000fc4000001ff00 */
[----:B------:R-:W-:Y:S01]  /*0440*/  CS2R R32, SRZ ;  /* 0x0000000000207805 */ /* 0x000fe2000001ff00 */
[----:B0-----:R-:W-:Y:S01]  /*0450*/  UISETP.GE.AND UP0, UPT, UR5, 0x1, UPT ;  /* 0x000000010500788c */ /* 0x001fe2000bf06270 */
[----:B------:R-:W-:Y:S01]  /*0460*/  IMAD R9, R9, R2, RZ ;  /* 0x0000000209097224 */ /* 0x000fe200078e02ff */
[----:B------:R-:W-:Y:S02]  /*0470*/  CS2R R34, SRZ ;  /* 0x0000000000227805 */ /* 0x000fe4000001ff00 */
[----:B------:R-:W-:Y:S02]  /*0480*/  CS2R R36, SRZ ;  /* 0x0000000000247805 */ /* 0x000fe4000001ff00 */
[----:B------:R-:W-:Y:S01]  /*0490*/  CS2R R30, SRZ ;  /* 0x00000000001e7805 */ /* 0x000fe2000001ff00 */
[----:B------:R-:W-:Y:S01]  /*04a0*/  IMAD R43, R3, R7, R9 ;  /* 0x00000007032b7224 */ /* 0x000fe200078e0209 */
[----:B------:R-:W-:Y:S02]  /*04b0*/  CS2R R2, SRZ ;  /* 0x0000000000027805 */ /* 0x000fe4000001ff00 */
[----:B------:R-:W-:Y:S01]  /*04c0*/  MOV R7, RZ ;  /* 0x000000ff00077202 */ /* 0x000fe20000000f00 */
[----:B------:R-:W-:Y:S01]  /*04d0*/  IMAD.MOV.U32 R40, RZ, RZ, RZ ;  /* 0x000000ffff287224 */ /* 0x000fe200078e00ff */
[----:B------:R-:W-:-:S02]  /*04e0*/  MOV R9, RZ ;  /* 0x000000ff00097202 */ /* 0x000fc40000000f00 */
[----:B------:R-:W-:Y:S01]  /*04f0*/  CS2R R38, SRZ ;  /* 0x0000000000267805 */ /* 0x000fe2000001ff00 */
[----:B-1----:R-:W-:Y:S06]  /*0500*/  BRA.U !UP0, `(.L_x_785) ;  /* 0x0000000508887547 */ /* 0x002fec000b800000 */
[----:B------:R-:W-:Y:S01]  /*0510*/  IMAD R23, R41, UR7, RZ ;  /* 0x0000000729177c24 */ /* 0x000fe2000f8e02ff */
[----:B------:R-:W0:Y:S01]  /*0520*/  LDCU.64 UR10, c[0x0][0x570] ;  /* 0x0000ae00ff0a77ac */ /* 0x000e220008000a00 */
[----:B------:R-:W-:Y:S01]  /*0530*/  IADD3 R21, PT, PT, R21, R43, RZ ;  /* 0x0000002b15157210 */ /* 0x000fe20007ffe0ff */
[----:B------:R-:W-:Y:S01]  /*0540*/  IMAD R41, R41, UR6, RZ ;  /* 0x0000000629297c24 */ /* 0x000fe2000f8e02ff */
[----:B------:R-:W-:Y:S01]  /*0550*/  MOV R42, RZ ;  /* 0x000000ff002a7202 */ /* 0x000fe20000000f00 */
[----:B------:R-:W-:Y:S01]  /*0560*/  UIADD3 UR5, UPT, UPT, -UR5, URZ, URZ ;  /* 0x000000ff05057290 */ /* 0x000fe2000fffe1ff */
[----:B------:R-:W-:Y:S02]  /*0570*/  IADD3 R43, P0, P1, R23, R24, R20 ;  /* 0x00000018172b7210 */ /* 0x000fe4000791e014 */
[----:B------:R-:W-:Y:S02]  /*0580*/  SHF.R.U32.HI R20, RZ, 0x5, R25 ;  /* 0x00000005ff147819 */ /* 0x000fe40000011619 */
[----:B------:R-:W-:-:S02]  /*0590*/  LOP3.LUT R25, R25, 0x1f, RZ, 0xc0, !PT ;  /* 0x0000001f19197812 */ /* 0x000fc400078ec0ff */
[----:B------:R-:W-:-:S03]  /*05a0*/  SHF.R.S32.HI R23, RZ, 0x1f, R23 ;  /* 0x0000001fff177819 */ /* 0x000fc60000011417 */
[----:B------:R-:W-:Y:S01]  /*05b0*/  IMAD R20, R20, R41, R25 ;  /* 0x0000002914147224 */ /* 0x000fe200078e0219 */
[----:B------:R-:W-:-:S04]  /*05c0*/  IADD3.X R21, PT, PT, R23, R22, R21, P0, P1 ;  /* 0x0000001617157210 */ /* 0x000fc800007e2415 */
[----:B------:R-:W-:-:S04]  /*05d0*/  IADD3 R24, P2, PT, R20, R43, RZ ;  /* 0x0000002b14187210 */ /* 0x000fc80007f5e0ff */
[----:B0-----:R-:W-:Y:S02]  /*05e0*/  LEA R25, P0, R24, UR10, 0x2 ;  /* 0x0000000a18197c11 */ /* 0x001fe4000f8010ff */
[----:B------:R-:W-:Y:S02]  /*05f0*/  LEA.HI.X.SX32 R21, R20, R21, 0x1, P2 ;  /* 0x0000001514157211 */ /* 0x000fe400010f0eff */
[----:B------:R-:W-:Y:S02]  /*0600*/  IADD3 R25, P1, PT, R25, 0x100, RZ ;  /* 0x0000010019197810 */ /* 0x000fe40007f3e0ff */
[----:B------:R-:W-:-:S04]  /*0610*/  LEA.HI.X R22, R24, UR11, R21, 0x2, P0 ;  /* 0x0000000b18167c11 */ /* 0x000fc800080f1415 */
[----:B------:R-:W-:-:S07]  /*0620*/  IADD3.X R22, PT, PT, RZ, R22, RZ, P1, !PT ;  /* 0x00000016ff167210 */ /* 0x000fce0000ffe4ff */
.L_x_786:
[----:B------:R-:W-:Y:S01]  /*0630*/  MOV R20, R25 ;  /* 0x0000001900147202 */ /* 0x000fe20000000f00 */
[----:B------:R-:W-:Y:S01]  /*0640*/  IMAD.SHL.U32 R45, R41, 0x8, RZ ;  /* 0x00000008292d7824 */ /* 0x000fe200078e00ff */
[----:B------:R-:W-:-:S03]  /*0650*/  MOV R21, R22 ;  /* 0x0000001600157202 */ /* 0x000fc60000000f00 */
[----:B------:R-:W-:-:S05]  /*0660*/  IMAD.WIDE R44, R45, 0x4, R20 ;  /* 0x000000042d2c7825 */ /* 0x000fca00078e0214 */
[----:B------:R-:W2:Y:S04]  /*0670*/  LDG.E R22, desc[UR8][R44.64+-0x100] ;  /* 0xffff00082c167981 */ /* 0x000ea8000c1e1900 */
[----:B------:R-:W3:Y:S04]  /*0680*/  LDG.E R25, desc[UR8][R44.64+-0x80] ;  /* 0xffff80082c197981 */ /* 0x000ee8000c1e1900 */
[----:B------:R-:W4:Y:S01]  /*0690*/  LDG.E R24, desc[UR8][R44.64] ;  /* 0x000000082c187981 */ /* 0x000f22000c1e1900 */
[----:B--2---:R-:W-:Y:S01]  /*06a0*/  FADD.FTZ R39, R22, R39 ;  /* 0x0000002716277221 */ /* 0x004fe20000010000 */
[----:B------:R-:W-:-:S02]  /*06b0*/  IMAD.WIDE R22, R41, 0x20, R44 ;  /* 0x0000002029167825 */ /* 0x000fc400078e022c */
[----:B------:R-:W2:Y:S04]  /*06c0*/  LDG.E R45, desc[UR8][R44.64+0x80] ;  /* 0x000080082c2d7981 */ /* 0x000ea8000c1e1900 */
[----:B------:R-:W5:Y:S01]  /*06d0*/  LDG.E R43, desc[UR8][R22.64+-0x100] ;  /* 0xffff0008162b7981 */ /* 0x000f62000c1e1900 */
[----:B---3--:R-:W-:Y:S01]  /*06e0*/  FADD.FTZ R31, R25, R31 ;  /* 0x0000001f191f7221 */ /* 0x008fe20000010000 */
[----:B----4-:R-:W-:Y:S01]  /*06f0*/  FADD.FTZ R19, R24, R19 ;  /* 0x0000001318137221 */ /* 0x010fe20000010000 */
[----:B------:R-:W-:-:S05]  /*0700*/  IMAD.WIDE R24, R41, 0x20, R22 ;  /* 0x0000002029187825 */ /* 0x000fca00078e0216 */
[----:B------:R-:W3:Y:S01]  /*0710*/  LDG.E R44, desc[UR8][R24.64+-0x100] ;  /* 0xffff0008182c7981 */ /* 0x000ee2000c1e1900 */
[----:B--2---:R-:W-:-:S03]  /*0720*/  FADD.FTZ R12, R45, R12 ;  /* 0x0000000c2d0c7221 */ /* 0x004fc60000010000 */
[----:B------:R-:W2:Y:S01]  /*0730*/  LDG.E R45, desc[UR8][R22.64+-0x80] ;  /* 0xffff8008162d7981 */ /* 0x000ea2000c1e1900 */
[----:B-----5:R-:W-:-:S03]  /*0740*/  FADD.FTZ R38, R43, R38 ;  /* 0x000000262b267221 */ /* 0x020fc60000010000 */
[----:B------:R-:W4:Y:S04]  /*0750*/  LDG.E R43, desc[UR8][R22.64] ;  /* 0x00000008162b7981 */ /* 0x000f28000c1e1900 */
[----:B------:R-:W5:Y:S01]  /*0760*/  LDG.E R22, desc[UR8][R22.64+0x80] ;  /* 0x0000800816167981 */ /* 0x000f62000c1e1900 */
[----:B---3--:R-:W-:-:S03]  /*0770*/  FADD.FTZ R37, R44, R37 ;  /* 0x000000252c257221 */ /* 0x008fc60000010000 */
[----:B------:R-:W3:Y:S01]  /*0780*/  LDG.E R23, desc[UR8][R24.64+-0x80] ;  /* 0xffff800818177981 */ /* 0x000ee2000c1e1900 */
[----:B--2---:R-:W-:Y:S01]  /*0790*/  FADD.FTZ R30, R45, R30 ;  /* 0x0000001e2d1e7221 */ /* 0x004fe20000010000 */
[----:B------:R-:W-:-:S04]  /*07a0*/  IMAD.WIDE R44, R41, 0x20, R24 ;  /* 0x00000020292c7825 */ /* 0x000fc800078e0218 */
[----:B----4-:R-:W-:Y:S02]  /*07b0*/  FADD.FTZ R18, R43, R18 ;  /* 0x000000122b127221 */ /* 0x010fe40000010000 */
[----:B------:R-:W2:Y:S01]  /*07c0*/  LDG.E R43, desc[UR8][R24.64] ;  /* 0x00000008182b7981 */ /* 0x000ea2000c1e1900 */
[----:B-----5:R-:W-:-:S03]  /*07d0*/  FADD.FTZ R11, R22, R11 ;  /* 0x0000000b160b7221 */ /* 0x020fc60000010000 */
[----:B------:R-:W4:Y:S04]  /*07e0*/  LDG.E R22, desc[UR8][R44.64+-0x100] ;  /* 0xffff00082c167981 */ /* 0x000f28000c1e1900 */
[----:B------:R-:W5:Y:S01]  /*07f0*/  LDG.E R25, desc[UR8][R24.64+0x80] ;  /* 0x0000800818197981 */ /* 0x000f62000c1e1900 */
[----:B---3--:R-:W-:Y:S01]  /*0800*/  FADD.FTZ R4, R23, R4 ;  /* 0x0000000417047221 */ /* 0x008fe20000010000 */
[----:B--2---:R-:W-:Y:S02]  /*0810*/  FADD.FTZ R3, R43, R3 ;  /* 0x000000032b037221 */ /* 0x004fe40000010000 */
[----:B------:R-:W2:Y:S01]  /*0820*/  LDG.E R43, desc[UR8][R44.64] ;  /* 0x000000082c2b7981 */ /* 0x000ea2000c1e1900 */
[----:B----4-:R-:W-:Y:S01]  /*0830*/  FADD.FTZ R0, R22, R0 ;  /* 0x0000000016007221 */ /* 0x010fe20000010000 */
[----:B------:R-:W-:-:S04]  /*0840*/  IMAD.WIDE R22, R41, 0x20, R44 ;  /* 0x0000002029167825 */ /* 0x000fc800078e022c */
[----:B-----5:R-:W-:Y:S02]  /*0850*/  FADD.FTZ R2, R25, R2 ;  /* 0x0000000219027221 */ /* 0x020fe40000010000 */
[----:B------:R-:W3:Y:S04]  /*0860*/  LDG.E R25, desc[UR8][R44.64+-0x80] ;  /* 0xffff80082c197981 */ /* 0x000ee8000c1e1900 */
[----:B------:R-:W4:Y:S04]  /*0870*/  LDG.E R24, desc[UR8][R22.64+-0x100] ;  /* 0xffff000816187981 */ /* 0x000f28000c1e1900 */
[----:B------:R-:W5:Y:S01]  /*0880*/  LDG.E R44, desc[UR8][R44.64+0x80] ;  /* 0x000080082c2c7981 */ /* 0x000f62000c1e1900 */
[----:B--2---:R-:W-:-:S03]  /*0890*/  FADD.FTZ R29, R43, R29 ;  /* 0x0000001d2b1d7221 */ /* 0x004fc60000010000 */
[----:B------:R-:W2:Y:S01]  /*08a0*/  LDG.E R43, desc[UR8][R22.64] ;  /* 0x00000008162b7981 */ /* 0x000ea2000c1e1900 */
[----:B---3--:R-:W-:Y:S01]  /*08b0*/  FADD.FTZ R36, R25, R36 ;  /* 0x0000002419247221 */ /* 0x008fe20000010000 */
[----:B----4-:R-:W-:Y:S01]  /*08c0*/  FADD.FTZ R10, R24, R10 ;  /* 0x0000000a180a7221 */ /* 0x010fe20000010000 */
[----:B------:R-:W-:-:S04]  /*08d0*/  IMAD.WIDE R24, R41, 0x20, R22 ;  /* 0x0000002029187825 */ /* 0x000fc800078e0216 */
[----:B-----5:R-:W-:Y:S01]  /*08e0*/  FADD.FTZ R17, R44, R17 ;  /* 0x000000112c117221 */ /* 0x020fe20000010000 */
[----:B------:R-:W3:Y:S04]  /*08f0*/  LDG.E R45, desc[UR8][R24.64+-0x100] ;  /* 0xffff0008182d7981 */ /* 0x000ee8000c1e1900 */
[----:B------:R-:W4:Y:S04]  /*0900*/  LDG.E R44, desc[UR8][R22.64+-0x80] ;  /* 0xffff8008162c7981 */ /* 0x000f28000c1e1900 */
[----:B------:R-:W5:Y:S04]  /*0910*/  LDG.E R23, desc[UR8][R22.64+0x80] ;  /* 0x0000800816177981 */ /* 0x000f68000c1e1900 */
[----:B------:R-:W3:Y:S01]  /*0920*/  LDG.E R22, desc[UR8][R24.64] ;  /* 0x0000000818167981 */ /* 0x000ee2000c1e1900 */
[----:B--2---:R-:W-:-:S03]  /*0930*/  FADD.FTZ R28, R43, R28 ;  /* 0x0000001c2b1c7221 */ /* 0x004fc60000010000 */
[----:B------:R-:W2:Y:S01]  /*0940*/  LDG.E R43, desc[UR8][R24.64+0x80] ;  /* 0x00008008182b7981 */ /* 0x000ea2000c1e1900 */
[----:B-----5:R-:W-:-:S03]  /*0950*/  FADD.FTZ R16, R23, R16 ;  /* 0x0000001017107221 */ /* 0x020fc60000010000 */
[----:B------:R-:W5:Y:S01]  /*0960*/  LDG.E R23, desc[UR8][R24.64+-0x80] ;  /* 0xffff800818177981 */ /* 0x000f62000c1e1900 */
[----:B----4-:R-:W-:Y:S01]  /*0970*/  FADD.FTZ R35, R44, R35 ;  /* 0x000000232c237221 */ /* 0x010fe20000010000 */
[----:B---3--:R-:W-:Y:S01]  /*0980*/  FADD.FTZ R9, R45, R9 ;  /* 0x000000092d097221 */ /* 0x008fe20000010000 */
[----:B------:R-:W-:-:S05]  /*0990*/  IMAD.WIDE R44, R41, 0x20, R24 ;  /* 0x00000020292c7825 */ /* 0x000fca00078e0218 */
[----:B------:R-:W3:Y:S01]  /*09a0*/  LDG.E R24, desc[UR8][R44.64+-0x100] ;  /* 0xffff00082c187981 */ /* 0x000ee2000c1e1900 */
[----:B------:R-:W-:-:S03]  /*09b0*/  FADD.FTZ R27, R22, R27 ;  /* 0x0000001b161b7221 */ /* 0x000fc60000010000 */
[----:B------:R-:W4:Y:S04]  /*09c0*/  LDG.E R22, desc[UR8][R44.64+0x80] ;  /* 0x000080082c167981 */ /* 0x000f28000c1e1900 */
[----:B------:R-:W4:Y:S01]  /*09d0*/  LDG.E R25, desc[UR8][R20.64+-0x80] ;  /* 0xffff800814197981 */ /* 0x000f22000c1e1900 */
[----:B--2---:R-:W-:-:S03]  /*09e0*/  FADD.FTZ R15, R43, R15 ;  /* 0x0000000f2b0f7221 */ /* 0x004fc60000010000 */
[----:B------:R-:W2:Y:S01]  /*09f0*/  LDG.E R43, desc[UR8][R44.64] ;  /* 0x000000082c2b7981 */ /* 0x000ea2000c1e1900 */
[----:B-----5:R-:W-:-:S03]  /*0a00*/  FADD.FTZ R7, R23, R7 ;  /* 0x0000000717077221 */ /* 0x020fc60000010000 */
[----:B------:R-:W5:Y:S01]  /*0a10*/  LDG.E R23, desc[UR8][R44.64+-0x80] ;  /* 0xffff80082c177981 */ /* 0x000f62000c1e1900 */
[----:B---3--:R-:W-:-:S03]  /*0a20*/  FADD.FTZ R33, R24, R33 ;  /* 0x0000002118217221 */ /* 0x008fc60000010000 */
[----:B------:R-:W3:Y:S01]  /*0a30*/  LDG.E R24, desc[UR8][R20.64+0x80] ;  /* 0x0000800814187981 */ /* 0x000ee2000c1e1900 */
[----:B--2---:R-:W-:-:S03]  /*0a40*/  FADD.FTZ R26, R43, R26 ;  /* 0x0000001a2b1a7221 */ /* 0x004fc60000010000 */
[----:B------:R-:W2:Y:S01]  /*0a50*/  LDG.E R43, desc[UR8][R20.64] ;  /* 0x00000008142b7981 */ /* 0x000ea2000c1e1900 */
[----:B-----5:R-:W-:-:S03]  /*0a60*/  FADD.FTZ R14, R23, R14 ;  /* 0x0000000e170e7221 */ /* 0x020fc60000010000 */
[----:B------:R-:W5:Y:S01]  /*0a70*/  LDG.E R23, desc[UR8][R20.64+-0x100] ;  /* 0xffff000814177981 */ /* 0x000f62000c1e1900 */
[----:B----4-:R-:W-:Y:S01]  /*0a80*/  FADD.FTZ R42, R22, R42 ;  /* 0x0000002a162a7221 */ /* 0x010fe20000010000 */
[----:B------:R-:W-:-:S04]  /*0a90*/  UIADD3 UR5, UPT, UPT, UR5, 0x1, URZ ;  /* 0x0000000105057890 */ /* 0x000fc8000fffe0ff */
[----:B------:R-:W-:Y:S01]  /*0aa0*/  UISETP.NE.AND UP0, UPT, UR5, URZ, UPT ;  /* 0x000000ff0500728c */ /* 0x000fe2000bf05270 */
[----:B------:R-:W-:Y:S01]  /*0ab0*/  FADD.FTZ R40, R25, R40 ;  /* 0x0000002819287221 */ /* 0x000fe20000010000 */
[----:B---3--:R-:W-:Y:S01]  /*0ac0*/  FADD.FTZ R13, R24, R13 ;  /* 0x0000000d180d7221 */ /* 0x008fe20000010000 */
[----:B--2---:R-:W-:Y:S01]  /*0ad0*/  FADD.FTZ R32, R43, R32 ;  /* 0x000000202b207221 */ /* 0x004fe20000010000 */
[----:B-----5:R-:W-:Y:S02]  /*0ae0*/  FADD.FTZ R34, R23, R34 ;  /* 0x0000002217227221 */ /* 0x020fe40000010000 */
[----:B------:R-:W0:Y:S02]  /*0af0*/  LDC.64 R22, c[0x0][0x5f8] ;  /* 0x00017e00ff167b82 */ /* 0x000e240000000a00 */
[----:B0-----:R-:W-:-:S04]  /*0b00*/  LEA R25, P0, R22, R20, 0x2 ;  /* 0x0000001416197211 */ /* 0x001fc800078010ff */
[----:B------:R-:W-:Y:S01]  /*0b10*/  LEA.HI.X R22, R22, R21, R23, 0x2, P0 ;  /* 0x0000001516167211 */ /* 0x000fe200000f1417 */
[----:B------:R-:W-:Y:S08]  /*0b20*/  BRA.U UP0, `(.L_x_786) ;  /* 0xfffffff900c07547 */ /* 0x000ff0000b83ffff */
.L_x_785:
[----:B------:R-:W0:Y:S01]  /*0b30*/  S2R R23, SR_TID.X ;  /* 0x0000000000177919 */ /* 0x000e220000002100 */
[----:B------:R-:W1:Y:S01]  /*0b40*/  LDCU UR10, c[0x0][0x500] ;  /* 0x0000a000ff0a77ac */ /* 0x000e620008000800 */
[----:B------:R-:W2:Y:S01]  /*0b50*/  S2UR UR6, SR_CgaCtaId ;  /* 0x00000000000679c3 */ /* 0x000ea20000008800 */
[----:B------:R-:W-:Y:S01]  /*0b60*/  IADD3 R5, PT, PT, R5, -UR4, RZ ;  /* 0x8000000405057c10 */ /* 0x000fe2000fffe0ff */
[----:B------:R-:W-:Y:S01]  /*0b70*/  BSSY.RECONVERGENT B0, `(.L_x_787) ;  /* 0x0000074000007945 */ /* 0x000fe20003800200 */
[----:B------:R-:W-:Y:S01]  /*0b80*/  UMOV UR5, 0x400 ;  /* 0x0000040000057882 */ /* 0x000fe20000000000 */
[----:B-1----:R-:W-:Y:S01]  /*0b90*/  FMUL.FTZ R30, R30, UR10 ;  /* 0x0000000a1e1e7c20 */ /* 0x002fe20008410000 */
[----:B------:R-:W-:Y:S01]  /*0ba0*/  FMUL.FTZ R27, R27, UR10 ;  /* 0x0000000a1b1b7c20 */ /* 0x000fe20008410000 */
[----:B------:R-:W-:Y:S01]  /*0bb0*/  FMUL.FTZ R26, R26, UR10 ;  /* 0x0000000a1a1a7c20 */ /* 0x000fe20008410000 */
[----:B------:R-:W-:Y:S01]  /*0bc0*/  FMUL.FTZ R9, R9, UR10 ;  /* 0x0000000a09097c20 */ /* 0x000fe20008410000 */
[----:B------:R-:W-:Y:S01]  /*0bd0*/  FMUL.FTZ R28, R28, UR10 ;  /* 0x0000000a1c1c7c20 */ /* 0x000fe20008410000 */
[----:B------:R-:W-:Y:S01]  /*0be0*/  FMUL.FTZ R34, R34, UR10 ;  /* 0x0000000a22227c20 */ /* 0x000fe20008410000 */
[----:B------:R-:W-:Y:S01]  /*0bf0*/  FMUL.FTZ R39, R39, UR10 ;  /* 0x0000000a27277c20 */ /* 0x000fe20008410000 */
[----:B--2---:R-:W-:Y:S01]  /*0c00*/  ULEA UR5, UR6, UR5, 0x18 ;  /* 0x0000000506057291 */ /* 0x004fe2000f8ec0ff */
[----:B------:R-:W-:Y:S01]  /*0c10*/  FMUL.FTZ R38, R38, UR10 ;  /* 0x0000000a26267c20 */ /* 0x000fe20008410000 */
[----:B------:R-:W-:Y:S01]  /*0c20*/  FMUL.FTZ R37, R37, UR10 ;  /* 0x0000000a25257c20 */ /* 0x000fe20008410000 */
[----:B------:R-:W-:Y:S01]  /*0c30*/  F2FP.BF16.F32.PACK_AB R26, R26, R27 ;  /* 0x0000001b1a1a723e */ /* 0x000fe200000010ff */
[----:B------:R-:W-:Y:S01]  /*0c40*/  FMUL.FTZ R40, R40, UR10 ;  /* 0x0000000a28287c20 */ /* 0x000fe20008410000 */
[----:B------:R-:W-:Y:S01]  /*0c50*/  FMUL.FTZ R31, R31, UR10 ;  /* 0x0000000a1f1f7c20 */ /* 0x000fe20008410000 */
[----:B0-----:R-:W-:Y:S01]  /*0c60*/  SHF.L.U32 R21, R23, 0x4, RZ ;  /* 0x0000000417157819 */ /* 0x001fe200000006ff */
[----:B------:R-:W-:Y:S01]  /*0c70*/  FMUL.FTZ R35, R35, UR10 ;  /* 0x0000000a23237c20 */ /* 0x000fe20008410000 */
[----:B------:R-:W-:Y:S01]  /*0c80*/  SHF.L.U32 R22, R23, 0x5, RZ ;  /* 0x0000000517167819 */ /* 0x000fe200000006ff */
[----:B------:R-:W-:Y:S01]  /*0c90*/  FMUL.FTZ R14, R14, UR10 ;  /* 0x0000000a0e0e7c20 */ /* 0x000fe20008410000 */
[----:B------:R-:W-:Y:S01]  /*0ca0*/  SHF.R.U32.HI R20, RZ, 0x3, R23 ;  /* 0x00000003ff147819 */ /* 0x000fe20000011617 */
[----:B------:R-:W-:Y:S01]  /*0cb0*/  FMUL.FTZ R32, R32, UR10 ;  /* 0x0000000a20207c20 */ /* 0x000fe20008410000 */
[----:B------:R-:W-:Y:S01]  /*0cc0*/  LOP3.LUT R25, R21, 0x1c0, RZ, 0xc0, !PT ;  /* 0x000001c015197812 */ /* 0x000fe200078ec0ff */
[----:B------:R-:W-:Y:S01]  /*0cd0*/  FMUL.FTZ R18, R18, UR10 ;  /* 0x0000000a12127c20 */ /* 0x000fe20008410000 */
[----:B------:R-:W-:Y:S01]  /*0ce0*/  LOP3.LUT R24, R22, 0x400, RZ, 0xc0, !PT ;  /* 0x0000040016187812 */ /* 0x000fe200078ec0ff */
[----:B------:R-:W-:Y:S01]  /*0cf0*/  FMUL.FTZ R3, R3, UR10 ;  /* 0x0000000a03037c20 */ /* 0x000fe20008410000 */
[----:B------:R-:W-:Y:S01]  /*0d00*/  SHF.L.U32 R21, R23, 0x1, RZ ;  /* 0x0000000117157819 */ /* 0x000fe200000006ff */
[----:B------:R-:W-:Y:S01]  /*0d10*/  FMUL.FTZ R13, R13, UR10 ;  /* 0x0000000a0d0d7c20 */ /* 0x000fe20008410000 */
[----:B------:R-:W-:Y:S01]  /*0d20*/  LOP3.LUT R22, R25, 0x18, R20, 0xf8, !PT ;  /* 0x0000001819167812 */ /* 0x000fe200078ef814 */
[----:B------:R-:W-:Y:S01]  /*0d30*/  FMUL.FTZ R12, R12, UR10 ;  /* 0x0000000a0c0c7c20 */ /* 0x000fe20008410000 */
[--C-:B------:R-:W-:Y:S01]  /*0d40*/  LOP3.LUT R25, R24, 0x6, R21.reuse, 0xf8, !PT ;  /* 0x0000000618197812 */ /* 0x100fe200078ef815 */
[----:B------:R-:W-:Y:S01]  /*0d50*/  FMUL.FTZ R24, R0, UR10 ;  /* 0x0000000a00187c20 */ /* 0x000fe20008410000 */
[----:B------:R-:W-:Y:S01]  /*0d60*/  LOP3.LUT R22, R22, 0x38, R21, 0x78, !PT ;  /* 0x0000003816167812 */ /* 0x000fe200078e7815 */
[C---:B------:R-:W-:Y:S01]  /*0d70*/  IMAD.SHL.U32 R21, R23.reuse, 0x8, RZ ;  /* 0x0000000817157824 */ /* 0x040fe200078e00ff */
[----:B------:R-:W-:Y:S01]  /*0d80*/  LOP3.LUT P0, RZ, R23, 0x10, RZ, 0xc0, !PT ;  /* 0x0000001017ff7812 */ /* 0x000fe2000780c0ff */
[----:B------:R-:W-:Y:S01]  /*0d90*/  FMUL.FTZ R11, R11, UR10 ;  /* 0x0000000a0b0b7c20 */ /* 0x000fe20008410000 */
[----:B------:R-:W-:Y:S01]  /*0da0*/  LOP3.LUT R22, R25, R22, RZ, 0xfc, !PT ;  /* 0x0000001619167212 */ /* 0x000fe200078efcff */
[----:B------:R-:W-:Y:S01]  /*0db0*/  FMUL.FTZ R25, R10, UR10 ;  /* 0x0000000a0a197c20 */ /* 0x000fe20008410000 */
[----:B------:R-:W-:Y:S01]  /*0dc0*/  LOP3.LUT R0, R21, 0x1f8, RZ, 0xc0, !PT ;  /* 0x000001f815007812 */ /* 0x000fe200078ec0ff */
[----:B------:R-:W-:Y:S01]  /*0dd0*/  FMUL.FTZ R10, R33, UR10 ;  /* 0x0000000a210a7c20 */ /* 0x000fe20008410000 */
[----:B------:R-:W-:Y:S01]  /*0de0*/  LEA R27, R22, UR5, 0x1 ;  /* 0x00000005161b7c11 */ /* 0x000fe2000f8e08ff */
[----:B------:R-:W-:Y:S01]  /*0df0*/  FMUL.FTZ R33, R19, UR10 ;  /* 0x0000000a13217c20 */ /* 0x000fe20008410000 */
[----:B------:R-:W-:Y:S01]  /*0e00*/  LOP3.LUT R0, R0, 0x38, R23, 0x78, !PT ;  /* 0x0000003800007812 */ /* 0x000fe200078e7817 */
[----:B------:R-:W-:Y:S01]  /*0e10*/  FMUL.FTZ R23, R4, UR10 ;  /* 0x0000000a04177c20 */ /* 0x000fe20008410000 */
[----:B------:R-:W-:Y:S01]  /*0e20*/  F2FP.BF16.F32.PACK_AB R24, R25, R24 ;  /* 0x000000181918723e */ /* 0x000fe200000010ff */
        /* <DEDUP_REMOVED lines=11> */
[----:B------:R-:W-:Y:S01]  /*0ee0*/  IADD3 R28, PT, PT, R27, 0x40, RZ ;  /* 0x000000401b1c7810 */ /* 0x000fe20007ffe0ff */
[----:B------:R-:W-:Y:S01]  /*0ef0*/  FMUL.FTZ R15, R15, UR10 ;  /* 0x0000000a0f0f7c20 */ /* 0x000fe20008410000 */
[----:B------:R-:W-:Y:S01]  /*0f00*/  F2FP.BF16.F32.PACK_AB R4, R31, R40 ;  /* 0x000000281f04723e */ /* 0x000fe200000010ff */
[----:B------:R-:W-:Y:S01]  /*0f10*/  FMUL.FTZ R42, R42, UR10 ;  /* 0x0000000a2a2a7c20 */ /* 0x000fe20008410000 */
[----:B------:R-:W-:Y:S01]  /*0f20*/  @P0 IADD3 R28, PT, PT, R27, -0x40, RZ ;  /* 0xffffffc01b1c0810 */ /* 0x000fe20007ffe0ff */
[----:B------:R-:W-:Y:S01]  /*0f30*/  STS [R27], R34 ;  /* 0x000000221b007388 */ /* 0x000fe20000000800 */
[----:B------:R-:W-:-:S02]  /*0f40*/  F2FP.BF16.F32.PACK_AB R10, R35, R10 ;  /* 0x0000000a230a723e */ /* 0x000fc400000010ff */
[----:B------:R-:W-:Y:S01]  /*0f50*/  F2FP.BF16.F32.PACK_AB R19, R14, R25 ;  /* 0x000000190e13723e */ /* 0x000fe200000010ff */
[----:B------:R-:W-:Y:S01]  /*0f60*/  STS [R27+0x400], R37 ;  /* 0x000400251b007388 */ /* 0x000fe20000000800 */
[----:B------:R-:W-:Y:S02]  /*0f70*/  F2FP.BF16.F32.PACK_AB R14, R33, R32 ;  /* 0x00000020210e723e */ /* 0x000fe400000010ff */
[----:B------:R-:W-:Y:S01]  /*0f80*/  F2FP.BF16.F32.PACK_AB R18, R3, R18 ;  /* 0x000000120312723e */ /* 0x000fe200000010ff */
[----:B------:R0:W-:Y:S01]  /*0f90*/  STS [R28], R4 ;  /* 0x000000041c007388 */ /* 0x0001e20000000800 */
[----:B------:R-:W-:Y:S02]  /*0fa0*/  F2FP.BF16.F32.PACK_AB R22, R12, R13 ;  /* 0x0000000d0c16723e */ /* 0x000fe400000010ff */
[----:B------:R-:W-:Y:S01]  /*0fb0*/  F2FP.BF16.F32.PACK_AB R11, R2, R11 ;  /* 0x0000000b020b723e */ /* 0x000fe200000010ff */
[----:B------:R-:W-:Y:S01]  /*0fc0*/  STS [R28+0x400], R7 ;  /* 0x000400071c007388 */ /* 0x000fe20000000800 */
[----:B------:R-:W-:Y:S01]  /*0fd0*/  F2FP.BF16.F32.PACK_AB R25, R16, R17 ;  /* 0x000000111019723e */ /* 0x000fe200000010ff */
[----:B------:R-:W1:Y:S01]  /*0fe0*/  LDC.64 R2, c[0x0][0x5b8] ;  /* 0x00016e00ff027b82 */ /* 0x000e620000000a00 */
[----:B------:R-:W-:Y:S01]  /*0ff0*/  F2FP.BF16.F32.PACK_AB R42, R42, R15 ;  /* 0x0000000f2a2a723e */ /* 0x000fe200000010ff */
[----:B------:R-:W-:Y:S01]  /*1000*/  STS [R27+0x1000], R24 ;  /* 0x001000181b007388 */ /* 0x000fe20000000800 */
[----:B------:R-:W-:Y:S01]  /*1010*/  LOP3.LUT R0, R0, 0x1e00, R21, 0xf8, !PT ;  /* 0x00001e0000007812 */ /* 0x000fe200078ef815 */
[----:B0-----:R-:W-:Y:S01]  /*1020*/  VIADD R4, R20, 0x20 ;  /* 0x0000002014047836 */ /* 0x001fe20000000000 */
[----:B------:R-:W-:Y:S01]  /*1030*/  LOP3.LUT R16, R21, 0x38, RZ, 0xc0, !PT ;  /* 0x0000003815107812 */ /* 0x000fe200078ec0ff */
[----:B------:R-:W-:Y:S01]  /*1040*/  STS [R27+0x1400], R9 ;  /* 0x001400091b007388 */ /* 0x000fe20000000800 */
[----:B------:R-:W-:-:S02]  /*1050*/  LEA R0, R0, UR5, 0x1 ;  /* 0x0000000500007c11 */ /* 0x000fc4000f8e08ff */
[----:B------:R-:W-:Y:S01]  /*1060*/  MOV R17, RZ ;  /* 0x000000ff00117202 */ /* 0x000fe20000000f00 */
[----:B------:R-:W-:Y:S01]  /*1070*/  STS [R28+0x1000], R10 ;  /* 0x0010000a1c007388 */ /* 0x000fe20000000800 */
[----:B------:R-:W-:Y:S02]  /*1080*/  ISETP.GE.AND P1, PT, R20, R5, PT ;  /* 0x000000051400720c */ /* 0x000fe40003f26270 */
[----:B------:R-:W-:Y:S01]  /*1090*/  LOP3.LUT R21, R16, 0x40, RZ, 0xfc, !PT ;  /* 0x0000004010157812 */ /* 0x000fe200078efcff */
[----:B------:R-:W-:Y:S04]  /*10a0*/  STS [R28+0x1400], R19 ;  /* 0x001400131c007388 */ /* 0x000fe80000000800 */
[----:B------:R-:W-:Y:S04]  /*10b0*/  STS [R27+0x2000], R14 ;  /* 0x0020000e1b007388 */ /* 0x000fe80000000800 */
[----:B------:R0:W-:Y:S04]  /*10c0*/  STS [R27+0x2400], R18 ;  /* 0x002400121b007388 */ /* 0x0001e80000000800 */
[----:B------:R-:W-:Y:S04]  /*10d0*/  STS [R28+0x2000], R22 ;  /* 0x002000161c007388 */ /* 0x000fe80000000800 */
[----:B------:R1:W-:Y:S01]  /*10e0*/  STS [R28+0x2400], R11 ;  /* 0x0024000b1c007388 */ /* 0x0003e20000000800 */
[----:B0-----:R-:W0:Y:S03]  /*10f0*/  LDC.64 R18, c[0x0][0x5d0] ;  /* 0x00017400ff127b82 */ /* 0x001e260000000a00 */
[----:B------:R-:W-:Y:S04]  /*1100*/  STS [R27+0x3000], R23 ;  /* 0x003000171b007388 */ /* 0x000fe80000000800 */
[----:B------:R-:W-:Y:S01]  /*1110*/  STS [R27+0x3400], R26 ;  /* 0x0034001a1b007388 */ /* 0x000fe20000000800 */
[----:B-1----:R-:W-:-:S03]  /*1120*/  IMAD.WIDE.U32 R10, R2, UR4, R16 ;  /* 0x00000004020a7c25 */ /* 0x002fc6000f8e0010 */
[----:B------:R0:W-:Y:S01]  /*1130*/  STS [R28+0x3000], R25 ;  /* 0x003000191c007388 */ /* 0x0001e20000000800 */
[----:B------:R-:W-:Y:S01]  /*1140*/  IMAD R7, R3, UR4, R11 ;  /* 0x0000000403077c24 */ /* 0x000fe2000f8e020b */
[----:B------:R-:W-:Y:S02]  /*1150*/  IADD3 R8, P0, PT, R8, R10, RZ ;  /* 0x0000000a08087210 */ /* 0x000fe40007f1e0ff */
[----:B------:R1:W-:Y:S02]  /*1160*/  STS [R28+0x3400], R42 ;  /* 0x0034002a1c007388 */ /* 0x0003e40000000800 */
[----:B------:R-:W-:Y:S01]  /*1170*/  IADD3.X R9, PT, PT, R6, R7, RZ, P0, !PT ;  /* 0x0000000706097210 */ /* 0x000fe200007fe4ff */
[----:B------:R-:W-:Y:S01]  /*1180*/  BAR.SYNC.DEFER_BLOCKING 0x0 ;  /* 0x0000000000007b1d */ /* 0x000fe20000010000 */
[----:B------:R-:W-:Y:S01]  /*1190*/  ISETP.GE.AND P0, PT, R4, R5, PT ;  /* 0x000000050400720c */ /* 0x000fe20003f06270 */
[----:B0-----:R-:W-:-:S04]  /*11a0*/  IMAD.WIDE.U32 R24, R18, UR7, R8 ;  /* 0x0000000712187c25 */ /* 0x001fc8000f8e0008 */
[----:B------:R-:W-:Y:S01]  /*11b0*/  IMAD R23, R19, UR7, R25 ;  /* 0x0000000713177c24 */ /* 0x000fe2000f8e0219 */
[----:B------:R1:W0:Y:S01]  /*11c0*/  LDS.128 R12, [R0+0x1000] ;  /* 0x00100000000c7984 */ /* 0x0002220000000c00 */
[----:B------:R-:W-:Y:S06]  /*11d0*/  @P1 BRA `(.L_x_788) ;  /* 0x0000000000341947 */ /* 0x000fec0003800000 */
[----:B------:R-:W2:Y:S01]  /*11e0*/  LDCU UR4, c[0x0][0x440] ;  /* 0x00008800ff0477ac */ /* 0x000ea20008000800 */
[----:B------:R-:W3:Y:S01]  /*11f0*/  LDS.128 R4, [R0+0x2000] ;  /* 0x0020000000047984 */ /* 0x000ee20000000c00 */
[----:B------:R-:W-:Y:S01]  /*1200*/  MOV R22, R24 ;  /* 0x0000001800167202 */ /* 0x000fe20000000f00 */
[----:B------:R-:W4:Y:S04]  /*1210*/  LDCU.64 UR6, c[0x0][0x558] ;  /* 0x0000ab00ff0677ac */ /* 0x000f280008000a00 */
[----:B------:R-:W-:-:S04]  /*1220*/  IMAD.WIDE.U32 R18, R20, R2, R22 ;  /* 0x0000000214127225 */ /* 0x000fc800078e0016 */
[----:B------:R-:W-:Y:S01]  /*1230*/  IMAD R19, R20, R3, R19 ;  /* 0x0000000314137224 */ /* 0x000fe200078e0213 */
[----:B--2---:R-:W-:Y:S02]  /*1240*/  ISETP.GE.AND P1, PT, R16, UR4, PT ;  /* 0x0000000410007c0c */ /* 0x004fe4000bf26270 */
[----:B------:R-:W-:Y:S02]  /*1250*/  ISETP.GE.AND P2, PT, R21, UR4, PT ;  /* 0x0000000415007c0c */ /* 0x000fe4000bf46270 */
[----:B----4-:R-:W-:-:S04]  /*1260*/  LEA R26, P3, R18, UR6, 0x1 ;  /* 0x00000006121a7c11 */ /* 0x010fc8000f8608ff */
[----:B------:R-:W-:-:S05]  /*1270*/  LEA.HI.X R27, R18, UR7, R19, 0x1, P3 ;  /* 0x00000007121b7c11 */ /* 0x000fca00098f0c13 */
[----:B------:R-:W2:Y:S04]  /*1280*/  @!P1 LDS.128 R8, [R0] ;  /* 0x0000000000089984 */ /* 0x000ea80000000c00 */
[----:B---3--:R3:W-:Y:S04]  /*1290*/  @!P2 STG.E.128 desc[UR8][R26.64+0x80], R4 ;  /* 0x000080041a00a986 */ /* 0x0087e8000c101d08 */
[----:B--2---:R3:W-:Y:S02]  /*12a0*/  @!P1 STG.E.128 desc[UR8][R26.64], R8 ;  /* 0x000000081a009986 */ /* 0x0047e4000c101d08 */
.L_x_788:
[----:B------:R-:W-:Y:S05]  /*12b0*/  BSYNC.RECONVERGENT B0 ;  /* 0x0000000000007941 */ /* 0x000fea0003800200 */
.L_x_787:
[----:B------:R-:W-:Y:S05]  /*12c0*/  @P0 EXIT ;  /* 0x000000000000094d */ /* 0x000fea0003800000 */
[----:B---3--:R2:W3:Y:S01]  /*12d0*/  LDS.128 R4, [R0+0x3000] ;  /* 0x0030000000047984 */ /* 0x0084e20000000c00 */
[----:B------:R-:W4:Y:S01]  /*12e0*/  LDCU UR4, c[0x0][0x440] ;  /* 0x00008800ff0477ac */ /* 0x000f220008000800 */
[----:B------:R-:W-:Y:S02]  /*12f0*/  IADD3 R11, P0, PT, R20, 0x20, RZ ;  /* 0x00000020140b7810 */ /* 0x000fe40007f1e0ff */
[----:B------:R-:W-:Y:S01]  /*1300*/  MOV R8, R24 ;  /* 0x0000001800087202 */ /* 0x000fe20000000f00 */
[----:B------:R-:W5:Y:S01]  /*1310*/  LDCU.64 UR6, c[0x0][0x558] ;  /* 0x0000ab00ff0677ac */ /* 0x000f620008000a00 */
[----:B------:R-:W-:-:S05]  /*1320*/  IADD3.X R9, PT, PT, RZ, RZ, RZ, P0, !PT ;  /* 0x000000ffff097210 */ /* 0x000fca00007fe4ff */
[----:B------:R-:W-:Y:S01]  /*1330*/  IMAD R10, R9, R2, RZ ;  /* 0x00000002090a7224 */ /* 0x000fe200078e02ff */
[----:B------:R-:W-:-:S03]  /*1340*/  MOV R9, R23 ;  /* 0x0000001700097202 */ /* 0x000fc60000000f00 */
[C---:B------:R-:W-:Y:S02]  /*1350*/  IMAD R3, R11.reuse, R3, R10 ;  /* 0x000000030b037224 */ /* 0x040fe400078e020a */
[----:B------:R-:W-:Y:S01]  /*1360*/  IMAD.WIDE.U32 R8, R11, R2, R8 ;  /* 0x000000020b087225 */ /* 0x000fe200078e0008 */
[----:B----4-:R-:W-:Y:S02]  /*1370*/  ISETP.GE.AND P1, PT, R16, UR4, PT ;  /* 0x0000000410007c0c */ /* 0x010fe4000bf26270 */
[----:B------:R-:W-:Y:S02]  /*1380*/  ISETP.GE.AND P2, PT, R21, UR4, PT ;  /* 0x0000000415007c0c */ /* 0x000fe4000bf46270 */
[----:B-----5:R-:W-:Y:S02]  /*1390*/  LEA R2, P0, R8, UR6, 0x1 ;  /* 0x0000000608027c11 */ /* 0x020fe4000f8008ff */
[----:B------:R-:W-:-:S04]  /*13a0*/  IADD3 R3, PT, PT, R9, R3, RZ ;  /* 0x0000000309037210 */ /* 0x000fc80007ffe0ff */
[----:B------:R-:W-:-:S05]  /*13b0*/  LEA.HI.X R3, R8, UR7, R3, 0x1, P0 ;  /* 0x0000000708037c11 */ /* 0x000fca00080f0c03 */
[----:B0-----:R2:W-:Y:S01]  /*13c0*/  @!P1 STG.E.128 desc[UR8][R2.64], R12 ;  /* 0x0000000c02009986 */ /* 0x0015e2000c101d08 */
[----:B------:R-:W-:Y:S05]  /*13d0*/  @P2 EXIT ;  /* 0x000000000000294d */ /* 0x000fea0003800000 */
[----:B---3--:R-:W-:Y:S01]  /*13e0*/  STG.E.128 desc[UR8][R2.64+0x80], R4 ;  /* 0x0000800402007986 */ /* 0x008fe2000c101d08 */
[----:B------:R-:W-:Y:S05]  /*13f0*/  EXIT ;  /* 0x000000000000794d */ /* 0x000fea0003800000 */
.L_x_789:
        /* <DEDUP_REMOVED lines=16> */
.L_x_2425:


//--------------------- .text._ZN5flash44flash_bwd_dq_dk_dv_loop_seqk_parallel_kernelI23Flash_bwd_kernel_traitsILi128ELi64ELi64ELi8ELi4ELi2ELi2ELb1ELb0EN7cutlass10bfloat16_tE19Flash_kernel_traitsILi128ELi64ELi64ELi8ES3_EELb1ELb0ELb0ELb0ELb0ELb1ELb0EEEvNS_16Flash_bwd_paramsE --------------------------
	.section	.text._ZN5flash44flash_bwd_dq_dk_dv_loop_seqk_parallel_kernelI23Flash_bwd_kernel_traitsILi128ELi64ELi64ELi8ELi4ELi2ELi2ELb1ELb0EN7cutlass10bfloat16_tE19Flash_kernel_traitsILi128ELi64ELi64ELi8ES3_EELb1ELb0ELb0ELb0ELb0ELb1ELb0EEEvNS_16Flash_bwd_paramsE,"ax",@progbits
	.align	128
        .global         _ZN5flash44flash_bwd_dq_dk_dv_loop_seqk_parallel_kernelI23Flash_bwd_kernel_traitsILi128ELi64ELi64ELi8ELi4ELi2ELi2ELb1ELb0EN7cutlass10bfloat16_tE19Flash_kernel_traitsILi128ELi64ELi64ELi8ES3_EELb1ELb0ELb0ELb0ELb0ELb1ELb0EEEvNS_16Flash_bwd_paramsE
        .type           _ZN5flash44flash_bwd_dq_dk_dv_loop_seqk_parallel_kernelI23Flash_bwd_kernel_traitsILi128ELi64ELi64ELi8ELi4ELi2ELi2ELb1ELb0EN7cutlass10bfloat16_tE19Flash_kernel_traitsILi128ELi64ELi64ELi8ES3_EELb1ELb0ELb0ELb0ELb0ELb1ELb0EEEvNS_16Flash_bwd_paramsE,@function
        .size           _ZN5flash44flash_bwd_dq_dk_dv_loop_seqk_parallel_kernelI23Flash_bwd_kernel_traitsILi128ELi64ELi64ELi8ELi4ELi2ELi2ELb1ELb0EN7cutlass10bfloat16_tE19Flash_kernel_traitsILi128ELi64ELi64ELi8ES3_EELb1ELb0ELb0ELb0ELb0ELb1ELb0EEEvNS_16Flash_bwd_paramsE,(.L_x_2426 - _ZN5flash44flash_bwd_dq_dk_dv_loop_seqk_parallel_kernelI23Flash_bwd_kernel_traitsILi128ELi64ELi64ELi8ELi4ELi2ELi2ELb1ELb0EN7cutlass10bfloat16_tE19Flash_kernel_traitsILi128ELi64ELi64ELi8ES3_EELb1ELb0ELb0ELb0ELb0ELb1ELb0EEEvNS_16Flash_bwd_paramsE)
        .other          _ZN5flash44flash_bwd_dq_dk_dv_loop_seqk_parallel_kernelI23Flash_bwd_kernel_traitsILi128ELi64ELi64ELi8ELi4ELi2ELi2ELb1ELb0EN7cutlass10bfloat16_tE19Flash_kernel_traitsILi128ELi64ELi64ELi8ES3_EELb1ELb0ELb0ELb0ELb0ELb1ELb0EEEvNS_16Flash_bwd_paramsE,@"STO_CUDA_ENTRY STV_DEFAULT"
_ZN5flash44flash_bwd_dq_dk_dv_loop_seqk_parallel_kernelI23Flash_bwd_kernel_traitsILi128ELi64ELi64ELi8ELi4ELi2ELi2ELb1ELb0EN7cutlass10bfloat16_tE19Flash_kernel_traitsILi128ELi64ELi64ELi8ES3_EELb1ELb0ELb0ELb0ELb0ELb1ELb0EEEvNS_16Flash_bwd_paramsE:
.text._ZN5flash44flash_bwd_dq_dk_dv_loop_seqk_parallel_kernelI23Flash_bwd_kernel_traitsILi128ELi64ELi64ELi8ELi4ELi2ELi2ELb1ELb0EN7cutlass10bfloat16_tE19Flash_kernel_traitsILi128ELi64ELi64ELi8ES3_EELb1ELb0ELb0ELb0ELb0ELb1ELb0EEEvNS_16Flash_bwd_paramsE:
        /* <DEDUP_REMOVED lines=17> */
[----:B------:R-:W4:Y:S01]  /*0110*/  S2R R208, SR_CTAID.Z ;  /* 0x0000000000d07919 */ /* 0x000f220000002700 */
[----:B------:R-:W4:Y:S01]  /*0120*/  S2UR UR20, SR_CTAID.X ;  /* 0x00000000001479c3 */ /* 0x000f220000002500 */
[----:B------:R-:W1:Y:S01]  /*0130*/  LDCU.64 UR8, c[0x0][0x470] ;  /* 0x00008e00ff0877ac */ /* 0x000e620008000a00 */
[----:B------:R-:W-:Y:S01]  /*0140*/  UMOV UR26, URZ ;  /* 0x000000ff001a7c82 */ /* 0x000fe20008000000 */
[----:B------:R-:W-:Y:S01]  /*0150*/  UMOV UR27, URZ ;  /* 0x000000ff001b7c82 */ /* 0x000fe20008000000 */
[----:B---3--:R-:W-:Y:S01]  /*0160*/  IMAD.U32 R9, RZ, RZ, UR4 ;  /* 0x00000004ff097e24 */ /* 0x008fe2000f8e00ff */
        /* <DEDUP_REMOVED lines=10> */
[----:B------:R-:W-:-:S02]  /*0210*/  LOP3.LUT R0, R3, 0xc00, RZ, 0xc0, !PT ;  /* 0x00000c0003007812 */ /* 0x000fc400078ec0ff */
[----:B------:R-:W-:Y:S02]  /*0220*/  LOP3.LUT R215, R215, 0x20, R4, 0x78, !PT ;  /* 0x00000020d7d77812 */ /* 0x000fe400078e7804 */
[----:B------:R-:W-:Y:S02]  /*0230*/  LOP3.LUT R210, R2, 0x30, RZ, 0xc0, !PT ;  /* 0x0000003002d27812 */ /* 0x000fe400078ec0ff */
[----:B------:R-:W-:Y:S02]  /*0240*/  LOP3.LUT R0, R0, 0x6, R206, 0xf8, !PT ;  /* 0x0000000600007812 */ /* 0x000fe400078ef8ce */
[----:B------:R-:W-:Y:S02]  /*0250*/  LOP3.LUT R215, R215, 0x1c0, R214, 0xf8, !PT ;  /* 0x000001c0d7d77812 */ /* 0x000fe400078ef8d6 */
[----:B------:R-:W-:Y:S02]  /*0260*/  LOP3.LUT R210, R210, 0x7, R4, 0xf8, !PT ;  /* 0x00000007d2d27812 */ /* 0x000fe400078ef804 */
[----:B------:R-:W-:-:S02]  /*0270*/  LOP3.LUT R4, R3, 0x200, RZ, 0xc0, !PT ;  /* 0x0000020003047812 */ /* 0x000fc400078ec0ff */
[----:B------:R-:W-:Y:S01]  /*0280*/  LOP3.LUT R215, R0, R215, RZ, 0xfc, !PT ;  /* 0x000000d700d77212 */ /* 0x000fe200078efcff */
[----:B------:R-:W-:Y:S01]  /*0290*/  IMAD.SHL.U32 R0, R211, 0x40, RZ ;  /* 0x00000040d3007824 */ /* 0x000fe200078e00ff */
[----:B------:R-:W-:Y:S02]  /*02a0*/  LOP3.LUT R4, R4, 0x3800, R214, 0xf8, !PT ;  /* 0x0000380004047812 */ /* 0x000fe400078ef8d6 */
[----:B------:R-:W-:Y:S02]  /*02b0*/  SHF.R.U32.HI R213, RZ, 0x3, R211 ;  /* 0x00000003ffd57819 */ /* 0x000fe400000116d3 */
[----:B------:R-:W-:Y:S02]  /*02c0*/  LOP3.LUT R214, R214, 0x1c0, RZ, 0xc0, !PT ;  /* 0x000001c0d6d67812 */ /* 0x000fe400078ec0ff */
[----:B------:R-:W-:Y:S02]  /*02d0*/  LOP3.LUT R205, R0, 0x1c0, RZ, 0xc0, !PT ;  /* 0x000001c000cd7812 */ /* 0x000fe400078ec0ff */
[----:B------:R-:W-:-:S02]  /*02e0*/  LOP3.LUT R200, R2, 0x10, RZ, 0xc0, !PT ;  /* 0x0000001002c87812 */ /* 0x000fc400078ec0ff */
        /* <DEDUP_REMOVED lines=8> */
[C---:B------:R-:W-:Y:S02]  /*0370*/  LOP3.LUT R2, R205.reuse, 0x8, R2, 0x78, !PT ;  /* 0x00000008cd027812 */ /* 0x040fe400078e7802 */
[----:B------:R-:W-:Y:S02]  /*0380*/  LOP3.LUT R200, R200, R205, RZ, 0x3c, !PT ;  /* 0x000000cdc8c87212 */ /* 0x000fe400078e3cff */
[----:B------:R-:W-:Y:S02]  /*0390*/  LOP3.LUT R207, R198, 0xc00, R3, 0xf8, !PT ;  /* 0x00000c00c6cf7812 */ /* 0x000fe400078ef803 */
[----:B------:R-:W-:-:S02]  /*03a0*/  LOP3.LUT R205, R205, 0x8, R211, 0x78, !PT ;  /* 0x00000008cdcd7812 */ /* 0x000fc400078e78d3 */
[----:B------:R-:W-:Y:S02]  /*03b0*/  LOP3.LUT R198, R198, 0x400, R3, 0xf8, !PT ;  /* 0x00000400c6c67812 */ /* 0x000fe400078ef803 */
[----:B------:R-:W-:Y:S02]  /*03c0*/  LOP3.LUT R206, R206, 0x18, R213, 0xf8, !PT ;  /* 0x00000018cece7812 */ /* 0x000fe400078ef8d5 */
[----:B------:R-:W-:Y:S02]  /*03d0*/  R2P PR, R211, 0xe ;  /* 0x0000000ed3007804 */ /* 0x000fe40000000000 */
[----:B------:R-:W-:Y:S02]  /*03e0*/  LOP3.LUT R205, R4, R205, RZ, 0xfc, !PT ;  /* 0x000000cd04cd7212 */ /* 0x000fe400078efcff */
[----:B------:R-:W-:Y:S02]  /*03f0*/  LOP3.LUT R198, R198, R2, RZ, 0xfc, !PT ;  /* 0x00000002c6c67212 */ /* 0x000fe400078efcff */
[----:B------:R-:W-:-:S02]  /*0400*/  LOP3.LUT R206, R206, 0x1c0, R0, 0xf8, !PT ;  /* 0x000001c0cece7812 */ /* 0x000fc400078ef800 */
[----:B------:R-:W-:Y:S02]  /*0410*/  LOP3.LUT R216, R212, 0x1f8, RZ, 0xc0, !PT ;  /* 0x000001f8d4d87812 */ /* 0x000fe400078ec0ff */
[----:B------:R-:W-:Y:S02]  /*0420*/  LOP3.LUT R200, R200, 0x200, R3, 0xf8, !PT ;  /* 0x00000200c8c87812 */ /* 0x000fe400078ef803 */
[----:B------:R-:W-:Y:S02]  /*0430*/  LOP3.LUT R207, R207, R2, RZ, 0xfc, !PT ;  /* 0x00000002cfcf7212 */ /* 0x000fe400078efcff */
[----:B------:R-:W-:Y:S02]  /*0440*/  SEL R203, R203, 0xffffffc0, !P2 ;  /* 0xffffffc0cbcb7807 */ /* 0x000fe40005000000 */
[----:B------:R-:W-:Y:S02]  /*0450*/  LEA R205, R205, UR4, 0x1 ;  /* 0x00000004cdcd7c11 */ /* 0x000fe4000f8e08ff */
[----:B------:R-:W-:-:S02]  /*0460*/  LEA R198, R198, UR4, 0x1 ;  /* 0x00000004c6c67c11 */ /* 0x000fc4000f8e08ff */
[----:B------:R-:W-:Y:S01]  /*0470*/  LOP3.LUT R206, R206, 0x38, R212, 0x78, !PT ;  /* 0x00000038cece7812 */ /* 0x000fe200078e78d4 */
[----:B------:R-:W-:Y:S01]  /*0480*/  IMAD.IADD R202, R205, 0x1, R203 ;  /* 0x00000001cdca7824 */ /* 0x000fe200078e02cb */
[----:B------:R-:W-:Y:S01]  /*0490*/  LOP3.LUT R216, R216, 0x38, R211, 0x78, !PT ;  /* 0x00000038d8d87812 */ /* 0x000fe200078e78d3 */
[--C-:B------:R-:W-:Y:S01]  /*04a0*/  IMAD.IADD R196, R203, 0x1, R198.reuse ;  /* 0x00000001cbc47824 */ /* 0x100fe200078e02c6 */
[----:B------:R-:W-:Y:S02]  /*04b0*/  LEA R215, R215, UR5, 0x1 ;  /* 0x00000005d7d77c11 */ /* 0x000fe4000f8e08ff */
[----:B------:R-:W-:Y:S02]  /*04c0*/  SEL R204, R204, 0xffffffe0, !P1 ;  /* 0xffffffe0cccc7807 */ /* 0x000fe40004800000 */
[----:B------:R-:W-:Y:S01]  /*04d0*/  LEA R200, R200, UR5, 0x1 ;  /* 0x00000005c8c87c11 */ /* 0x000fe2000f8e08ff */
[----:B------:R-:W-:Y:S01]  /*04e0*/  VIADD R245, R215, 0x20 ;  /* 0x00000020d7f57836 */ /* 0x000fe20000000000 */
[----:B------:R-:W-:Y:S01]  /*04f0*/  LEA R207, R207, UR6, 0x1 ;  /* 0x00000006cfcf7c11 */ /* 0x000fe2000f8e08ff */
[----:B------:R-:W-:Y:S01]  /*0500*/  IMAD.IADD R197, R204, 0x1, R198 ;  /* 0x00000001ccc57824 */ /* 0x000fe200078e02c6 */
[----:B------:R-:W-:Y:S01]  /*0510*/  LOP3.LUT R214, R5, R214, RZ, 0xfc, !PT ;  /* 0x000000d605d67212 */ /* 0x000fe200078efcff */
[----:B------:R-:W-:Y:S01]  /*0520*/  IMAD.IADD R199, R203, 0x1, R200 ;  /* 0x00000001cbc77824 */ /* 0x000fe200078e02c8 */
[----:B------:R-:W-:Y:S01]  /*0530*/  LOP3.LUT R206, R206, 0x200, R0, 0xf8, !PT ;  /* 0x00000200cece7812 */ /* 0x000fe200078ef800 */
[C---:B------:R-:W-:Y:S01]  /*0540*/  IMAD.IADD R3, R207.reuse, 0x1, R204 ;  /* 0x00000001cf037824 */ /* 0x040fe200078e02cc */
[----:B------:R-:W-:Y:S01]  /*0550*/  LOP3.LUT R216, R216, 0x1e00, R212, 0xf8, !PT ;  /* 0x00001e00d8d87812 */ /* 0x000fe200078ef8d4 */
[----:B------:R-:W-:Y:S01]  /*0560*/  IMAD.IADD R2, R207, 0x1, R203 ;  /* 0x00000001cf027824 */ /* 0x000fe200078e02cb */
[----:B------:R-:W-:Y:S01]  /*0570*/  SHF.R.U32.HI R211, RZ, 0x5, R211 ;  /* 0x00000005ffd37819 */ /* 0x000fe200000116d3 */
[----:B------:R-:W-:Y:S01]  /*0580*/  @P3 VIADD R245, R215, 0xffffffe0 ;  /* 0xffffffe0d7f53836 */ /* 0x000fe20000000000 */
[----:B------:R-:W-:Y:S01]  /*0590*/  LEA R216, R216, UR6, 0x1 ;  /* 0x00000006d8d87c11 */ /* 0x000fe2000f8e08ff */
[----:B------:R-:W-:Y:S01]  /*05a0*/  IMAD.IADD R201, R204, 0x1, R202 ;  /* 0x00000001ccc97824 */ /* 0x000fe200078e02ca */
[----:B------:R-:W-:Y:S01]  /*05b0*/  LEA R214, R214, UR6, 0x1 ;  /* 0x00000006d6d67c11 */ /* 0x000fe2000f8e08ff */
[----:B------:R-:W-:Y:S01]  /*05c0*/  IMAD.IADD R195, R204, 0x1, R196 ;  /* 0x00000001ccc37824 */ /* 0x000fe200078e02c4 */
[----:B----4-:R-:W-:-:S07]  /*05d0*/  LEA R206, R206, UR6, 0x1 ;  /* 0x00000006cece7c11 */ /* 0x010fce000f8e08ff */
.L_x_827:
[----:B-1----:R-:W1:Y:S01]  /*05e0*/  LDCU.64 UR4, c[0x0][0x478] ;  /* 0x00008f00ff0477ac */ /* 0x002e620008000a00 */
[----:B----4-:R-:W2:Y:S01]  /*05f0*/  LDC.64 R4, c[0x0][0x460] ;  /* 0x00011800ff047b82 */ /* 0x010ea20000000a00 */
        /* <DEDUP_REMOVED lines=26> */
[----:B-1----:R-:W-:Y:S01]  /*07a0*/  ISETP.EQ.U32.AND P1, PT, R6, RZ, PT ;  /* 0x000000ff0600720c */ /* 0x002fe20003f22070 */
[----:B------:R-:W-:Y:S01]  /*07b0*/  IMAD.MOV.U32 R244, RZ, RZ, -0x1 ;  /* 0xfffffffffff47424 */ /* 0x000fe200078e00ff */
[----:B------:R-:W-:Y:S01]  /*07c0*/  IADD3 R12, P0, PT, R12, R6, RZ ;  /* 0x000000060c0c7210 */ /* 0x000fe20007f1e0ff */
[----:B------:R-:W1:Y:S01]  /*07d0*/  @!P4 LDC R11, c[0x0][0x43c] ;  /* 0x00010f00ff0bcb82 */ /* 0x000e620000000800 */
[----:B------:R-:W-:-:S03]  /*07e0*/  ISETP.EQ.OR.EX P1, PT, R7, RZ, !P5, P1 ;  /* 0x000000ff0700720c */ /* 0x000fc60006f22710 */
[----:B------:R-:W-:-:S04]  /*07f0*/  IMAD.X R13, R8, 0x1, R7, P0 ;  /* 0x00000001080d7824 */ /* 0x000fc800000e0607 */
[----:B------:R-:W4:Y:S06]  /*0800*/  @!P2 LDC R8, c[0x0][0x434] ;  /* 0x00010d00ff08ab82 */ /* 0x000f2c0000000800 */
[----:B------:R1:W5:Y:S01]  /*0810*/  @!P1 LDG.E R244, desc[UR22][R12.64] ;  /* 0x000000160cf49981 */ /* 0x000362000c1e1900 */
[----:B------:R-:W-:-:S04]  /*0820*/  ISETP.NE.U32.AND P1, PT, R6, RZ, PT ;  /* 0x000000ff0600720c */ /* 0x000fc80003f25070 */
        /* <DEDUP_REMOVED lines=10> */
.L_x_790:
[----:B-----5:R-:W-:Y:S01]  /*08d0*/  @!P4 IADD3 R242, PT, PT, R11, R9, -R243 ;  /* 0x000000090bf2c210 */ /* 0x020fe20007ffe8f3 */
[----:B------:R-:W-:-:S03]  /*08e0*/  @P2 IMAD.IADD R8, R10, 0x1, -R0 ;  /* 0x000000010a082824 */ /* 0x000fc600078e0a00 */
[----:B------:R-:W-:-:S13]  /*08f0*/  ISETP.GT.AND P0, PT, R242, UR25, PT ;  /* 0x00000019f2007c0c */ /* 0x000fda000bf04270 */
[----:B------:R-:W-:Y:S05]  /*0900*/  @!P0 BRA `(.L_x_791) ;  /* 0x0000005c00108947 */ /* 0x000fea0003800000 */
[----:B------:R-:W-:Y:S01]  /*0910*/  ISETP.NE.AND P4, PT, R0, -0x1, PT ;  /* 0xffffffff0000780c */ /* 0x000fe20003f85270 */
[----:B-1----:R-:W-:Y:S01]  /*0920*/  VIADD R12, R8, 0x3f ;  /* 0x0000003f080c7836 */ /* 0x002fe20000000000 */
[----:B------:R-:W-:-:S04]  /*0930*/  ISETP.NE.AND P0, PT, R244, -0x1, PT ;  /* 0xfffffffff400780c */ /* 0x000fc80003f05270 */
[----:B------:R-:W-:-:S04]  /*0940*/  SHF.R.S32.HI R9, RZ, 0x1f, R12 ;  /* 0x0000001fff097819 */ /* 0x000fc8000001140c */
[----:B------:R-:W-:-:S03]  /*0950*/  LEA.HI R9, R9, R12, RZ, 0x6 ;  /* 0x0000000c09097211 */ /* 0x000fc600078f30ff */
[----:B------:R-:W1:Y:S01]  /*0960*/  @!P4 LDC.64 R6, c[0x0][0x398] ;  /* 0x0000e600ff06cb82 */ /* 0x000e620000000a00 */
[----:B------:R-:W-:-:S04]  /*0970*/  SHF.R.S32.HI R237, RZ, 0x6, R9 ;  /* 0x00000006ffed7819 */ /* 0x000fc80000011409 */
[----:B------:R-:W-:-:S03]  /*0980*/  LEA R20, R237, 0xffffffc0, 0x6 ;  /* 0xffffffc0ed147811 */ /* 0x000fc600078e30ff */
[----:B------:R-:W2:Y:S01]  /*0990*/  @P4 LDC.64 R4, c[0x0][0x3b0] ;  /* 0x0000ec00ff044b82 */ /* 0x000ea20000000a00 */
[----:B------:R-:W-:Y:S01]  /*09a0*/  SHF.R.S32.HI R17, RZ, 0x1f, R20 ;  /* 0x0000001fff117819 */ /* 0x000fe20000011414 */
[----:B-1----:R-:W-:-:S04]  /*09b0*/  @!P4 IMAD.WIDE.U32 R10, R209, R6, RZ ;  /* 0x00000006d10ac225 */ /* 0x002fc800078e00ff */
[----:B------:R-:W-:Y:S02]  /*09c0*/  @!P4 IMAD R18, R209, R7, R11 ;  /* 0x00000007d112c224 */ /* 0x000fe400078e020b */
[----:B------:R-:W-:Y:S02]  /*09d0*/  @!P4 IMAD.MOV.U32 R21, RZ, RZ, R10 ;  /* 0x000000ffff15c224 */ /* 0x000fe400078e000a */
[----:B--2---:R-:W-:-:S04]  /*09e0*/  @P4 IMAD.WIDE.U32 R6, R0, R4, RZ ;  /* 0x0000000400064225 */ /* 0x004fc800078e00ff */
        /* <DEDUP_REMOVED lines=9> */
[----:B------:R-:W-:Y:S02]  /*0a80*/  IADD3 R5, PT, PT, R7, R4, RZ ;  /* 0x0000000407057210 */ /* 0x000fe40007ffe0ff */
[----:B------:R-:W-:-:S05]  /*0a90*/  MOV R4, R6 ;  /* 0x0000000600047202 */ /* 0x000fca0000000f00 */
[----:B--2---:R-:W-:-:S04]  /*0aa0*/  IMAD.WIDE.U32 R4, R209, UR4, R4 ;  /* 0x00000004d1047c25 */ /* 0x004fc8000f8e0004 */
[----:B------:R-:W-:Y:S01]  /*0ab0*/  IMAD R10, R209, UR5, R5 ;  /* 0x00000005d10a7c24 */ /* 0x000fe2000f8e0205 */
[----:B------:R-:W-:Y:S01]  /*0ac0*/  MOV R11, R4 ;  /* 0x00000004000b7202 */ /* 0x000fe20000000f00 */
[----:B------:R-:W-:Y:S06]  /*0ad0*/  BRA `(.L_x_793) ;  /* 0x0000000000187947 */ /* 0x000fec0003800000 */
.L_x_792:
[----:B------:R-:W1:Y:S01]  /*0ae0*/  LDCU.64 UR12, c[0x0][0x3b8] ;  /* 0x00007700ff0c77ac */ /* 0x000e620008000a00 */
[----:B------:R-:W-:-:S05]  /*0af0*/  IADD3 R4, PT, PT, R243, R244, RZ ;  /* 0x000000f4f3047210 */ /* 0x000fca0007ffe0ff */
[C---:B-1----:R-:W-:Y:S02]  /*0b00*/  IMAD R10, R4.reuse, UR13, RZ ;  /* 0x0000000d040a7c24 */ /* 0x042fe4000f8e02ff */
[----:B------:R-:W-:-:S05]  /*0b10*/  IMAD.WIDE.U32 R4, R4, UR12, RZ ;  /* 0x0000000c04047c25 */ /* 0x000fca000f8e00ff */
[----:B------:R-:W-:Y:S02]  /*0b20*/  IADD3 R10, PT, PT, R5, R10, RZ ;  /* 0x0000000a050a7210 */ /* 0x000fe40007ffe0ff */
[----:B------:R-:W-:-:S07]  /*0b30*/  MOV R11, R4 ;  /* 0x00000004000b7202 */ /* 0x000fce0000000f00 */
.L_x_793:
        /* <DEDUP_REMOVED lines=38> */
[----:B------:R-:W-:Y:S06]  /*0da0*/  BRA `(.L_x_795) ;  /* 0x0000000000147947 */ /* 0x000fec0003800000 */
.L_x_794:
[----:B------:R-:W1:Y:S01]  /*0db0*/  LDCU.64 UR10, c[0x0][0x3c0] ;  /* 0x00007800ff0a77ac */ /* 0x000e620008000a00 */
[----:B------:R-:W-:-:S05]  /*0dc0*/  IADD3 R14, PT, PT, R243, R244, RZ ;  /* 0x000000f4f30e7210 */ /* 0x000fca0007ffe0ff */
[C---:B-1----:R-:W-:Y:S02]  /*0dd0*/  IMAD R13, R14.reuse, UR11, RZ ;  /* 0x0000000b0e0d7c24 */ /* 0x042fe4000f8e02ff */
[----:B------:R-:W-:-:S05]  /*0de0*/  IMAD.WIDE.U32 R14, R14, UR10, RZ ;  /* 0x0000000a0e0e7c25 */ /* 0x000fca000f8e00ff */
[----:B------:R-:W-:Y:S02]  /*0df0*/  IADD3 R13, PT, PT, R15, R13, RZ ;  /* 0x0000000d0f0d7210 */ /* 0x000fe40007ffe0ff */
.L_x_795:
        /* <DEDUP_REMOVED lines=18> */
[----:B------:R-:W-:-:S04]  /*0f20*/  IMAD R4, R4, UR28, RZ ;  /* 0x0000001c04047c24 */ /* 0x000fc8000f8e02ff */
[----:B------:R-:W-:Y:S01]  /*0f30*/  IMAD R4, R24, UR4, R4 ;  /* 0x0000000418047c24 */ /* 0x000fe2000f8e0204 */
[----:B------:R-:W-:-:S04]  /*0f40*/  USHF.R.S32.HI UR4, URZ, 0x1f, UR29 ;  /* 0x0000001fff047899 */ /* 0x000fc8000801141d */
[----:B------:R-:W-:-:S05]  /*0f50*/  IADD3 R4, PT, PT, R23, R4, RZ ;  /* 0x0000000417047210 */ /* 0x000fca0007ffe0ff */
[----:B------:R-:W-:Y:S02]  /*0f60*/  IMAD R26, R4, UR29, RZ ;  /* 0x0000001d041a7c24 */ /* 0x000fe4000f8e02ff */
[----:B------:R-:W-:-:S04]  /*0f70*/  IMAD.WIDE.U32 R4, R22, UR29, RZ ;  /* 0x0000001d16047c25 */ /* 0x000fc8000f8e00ff */
[----:B------:R-:W-:Y:S01]  /*0f80*/  IMAD R26, R22, UR4, R26 ;  /* 0x00000004161a7c24 */ /* 0x000fe2000f8e021a */
[----:B------:R-:W-:-:S04]  /*0f90*/  MOV R22, R4 ;  /* 0x0000000400167202 */ /* 0x000fc80000000f00 */
[----:B------:R-:W-:Y:S01]  /*0fa0*/  IADD3 R26, PT, PT, R5, R26, RZ ;  /* 0x0000001a051a7210 */ /* 0x000fe20007ffe0ff */
[----:B------:R-:W-:Y:S06]  /*0fb0*/  BRA `(.L_x_797) ;  /* 0x00000000000c7947 */ /* 0x000fec0003800000 */
.L_x_796:
[C---:B------:R-:W-:Y:S02]  /*0fc0*/  IMAD R26, R0.reuse, UR7, RZ ;  /* 0x00000007001a7c24 */ /* 0x040fe4000f8e02ff */
[----:B------:R-:W-:-:S05]  /*0fd0*/  IMAD.WIDE.U32 R22, R0, UR6, RZ ;  /* 0x0000000600167c25 */ /* 0x000fca000f8e00ff */
[----:B------:R-:W-:-:S07]  /*0fe0*/  IADD3 R26, PT, PT, R23, R26, RZ ;  /* 0x0000001a171a7210 */ /* 0x000fce0007ffe0ff */
.L_x_797:
        /* <DEDUP_REMOVED lines=20> */
.L_x_798:
[----:B------:R-:W1:Y:S01]  /*1130*/  LDC R15, c[0x0][0x434] ;  /* 0x00010d00ff0f7b82 */ /* 0x000e620000000800 */
[----:B------:R-:W-:-:S04]  /*1140*/  IMAD R4, R209, UR28, R208 ;  /* 0x0000001cd1047c24 */ /* 0x000fc8000f8e02d0 */
[----:B-1----:R-:W-:-:S03]  /*1150*/  IMAD R15, R4, R15, RZ ;  /* 0x0000000f040f7224 */ /* 0x002fc600078e02ff */
.L_x_799:
[----:B------:R-:W-:-:S04]  /*1160*/  IADD3 R19, PT, PT, R237, -0x1, RZ ;  /* 0xffffffffed137810 */ /* 0x000fc80007ffe0ff */
[----:B------:R-:W-:Y:S01]  /*1170*/  MOV R241, R19 ;  /* 0x0000001300f17202 */ /* 0x000fe20000000f00 */
        /* <DEDUP_REMOVED lines=10> */
.L_x_800:
[----:B------:R-:W1:Y:S01]  /*1220*/  LDC R16, c[0x0][0x444] ;  /* 0x00011100ff107b82 */ /* 0x000e620000000800 */
[----:B------:R-:W-:-:S04]  /*1230*/  IMAD R0, R209, UR28, R208 ;  /* 0x0000001cd1007c24 */ /* 0x000fc8000f8e02d0 */
[----:B-1----:R-:W-:-:S07]  /*1240*/  IMAD R16, R0, R16, RZ ;  /* 0x0000001000107224 */ /* 0x002fce00078e02ff */
.L_x_801:
[----:B------:R-:W1:Y:S01]  /*1250*/  LDCU.128 UR4, c[0x0][0x590] ;  /* 0x0000b200ff0477ac */ /* 0x000e620008000c00 */
[----:B------:R-:W2:Y:S01]  /*1260*/  LDC.64 R4, c[0x0][0x3b0] ;  /* 0x0000ec00ff047b82 */ /* 0x000ea20000000a00 */
[----:B------:R-:W-:Y:S01]  /*1270*/  LOP3.LUT R24, R212, 0x38, RZ, 0xc0, !PT ;  /* 0x00000038d4187812 */ /* 0x000fe200078ec0ff */
[----:B------:R-:W3:Y:S01]  /*1280*/  S2R R0, SR_TID.X ;  /* 0x0000000000007919 */ /* 0x000ee20000002100 */
[----:B------:R-:W4:Y:S01]  /*1290*/  LDCU.64 UR14, c[0x0][0x3c8] ;  /* 0x00007900ff0e77ac */ /* 0x000f220008000a00 */
[----:B------:R-:W-:Y:S01]  /*12a0*/  ISETP.NE.AND P6, PT, RZ, UR16, PT ;  /* 0x00000010ff007c0c */ /* 0x000fe2000bfc5270 */
[----:B------:R-:W-:Y:S01]  /*12b0*/  BSSY.RECONVERGENT B1, `(.L_x_791) ;  /* 0x0000529000017945 */ /* 0x000fe20003800200 */
[----:B------:R-:W-:Y:S01]  /*12c0*/  IADD3 R32, P1, PT, R24, R32, RZ ;  /* 0x0000002018207210 */ /* 0x000fe20007f3e0ff */
[----:B------:R-:W-:Y:S01]  /*12d0*/  UIMAD UR29, UR28, UR29, URZ ;  /* 0x0000001d1c1d72a4 */ /* 0x000fe2000f8e02ff */
[----:B------:R-:W5:Y:S01]  /*12e0*/  LDC.64 R250, c[0x0][0x420] ;  /* 0x00010800fffa7b82 */ /* 0x000f620000000a00 */
[----:B------:R-:W5:Y:S01]  /*12f0*/  LDCU.64 UR18, c[0x0][0x570] ;  /* 0x0000ae00ff1277ac */ /* 0x000f620008000a00 */
[----:B------:R-:W-:Y:S01]  /*1300*/  LEA R16, R19, R16, 0x6 ;  /* 0x0000001013107211 */ /* 0x000fe200078e30ff */
[----:B------:R-:W-:Y:S01]  /*1310*/  IMAD.X R33, RZ, RZ, R7, P1 ;  /* 0x000000ffff217224 */ /* 0x000fe200008e0607 */
[--C-:B------:R-:W-:Y:S01]  /*1320*/  IADD3 R22, P2, P1, R30, R22, R29.reuse ;  /* 0x000000161e167210 */ /* 0x100fe2000795e01d */
[----:B------:R-:W5:Y:S01]  /*1330*/  LDCU.64 UR16, c[0x0][0x380] ;  /* 0x00007000ff1077ac */ /* 0x000f620008000a00 */
[----:B------:R-:W-:-:S02]  /*1340*/  SHF.R.S32.HI R29, RZ, 0x1f, R29 ;  /* 0x0000001fff1d7819 */ /* 0x000fc4000001141d */
[----:B------:R-:W4:Y:S01]  /*1350*/  LDC.64 R6, c[0x0][0x5f8] ;  /* 0x00017e00ff067b82 */ /* 0x000f220000000a00 */
[----:B-1----:R-:W-:Y:S02]  /*1360*/  IMAD R25, R17, UR4, RZ ;  /* 0x0000000411197c24 */ /* 0x002fe4000f8e02ff */
[----:B------:R-:W-:-:S04]  /*1370*/  IMAD.WIDE.U32 R32, R20, UR4, R32 ;  /* 0x0000000414207c25 */ /* 0x000fc8000f8e0020 */
[C---:B------:R-:W-:Y:S02]  /*1380*/  IMAD R25, R20.reuse, UR5, R25 ;  /* 0x0000000514197c24 */ /* 0x040fe4000f8e0219 */
[----:B--2---:R-:W-:Y:S01]  /*1390*/  IMAD R28, R17, R4, RZ ;  /* 0x00000004111c7224 */ /* 0x004fe200078e02ff */
[----:B------:R-:W-:Y:S01]  /*13a0*/  IADD3.X R17, PT, PT, R23, R26, R29, P2, P1 ;  /* 0x0000001a17117210 */ /* 0x000fe200017e241d */
[----:B------:R-:W-:Y:S01]  /*13b0*/  IMAD.IADD R33, R33, 0x1, R25 ;  /* 0x0000000121217824 */ /* 0x000fe200078e0219 */
[----:B------:R-:W-:Y:S01]  /*13c0*/  MOV R25, RZ ;  /* 0x000000ff00197202 */ /* 0x000fe20000000f00 */
[----:B------:R-:W-:Y:S02]  /*13d0*/  IMAD R28, R20, R5, R28 ;  /* 0x00000005141c7224 */ /* 0x000fe400078e021c */
[----:B------:R-:W-:Y:S01]  /*13e0*/  IMAD.WIDE.U32 R32, R208, UR6, R32 ;  /* 0x00000006d0207c25 */ /* 0x000fe2000f8e0020 */
[----:B---3--:R-:W-:-:S03]  /*13f0*/  LOP3.LUT R246, R0, 0x1f, RZ, 0xc0, !PT ;  /* 0x0000001f00f67812 */ /* 0x008fc600078ec0ff */
[----:B------:R-:W-:-:S04]  /*1400*/  IMAD.WIDE.U32 R30, R20, R4, R24 ;  /* 0x00000004141e7225 */ /* 0x000fc800078e0018 */
[----:B------:R-:W-:Y:S01]  /*1410*/  IMAD R27, R208, UR7, R33 ;  /* 0x00000007d01b7c24 */ /* 0x000fe2000f8e0221 */
[----:B------:R-:W-:Y:S01]  /*1420*/  IADD3 R20, P1, PT, R21, R30, RZ ;  /* 0x0000001e15147210 */ /* 0x000fe20007f3e0ff */
[----:B------:R-:W1:Y:S01]  /*1430*/  LDCU.64 UR6, c[0x0][0x550] ;  /* 0x0000aa00ff0677ac */ /* 0x000e620008000a00 */
[----:B------:R-:W-:Y:S02]  /*1440*/  IMAD.MOV.U32 R26, RZ, RZ, R32 ;  /* 0x000000ffff1a7224 */ /* 0x000fe400078e0020 */
[----:B------:R-:W-:Y:S01]  /*1450*/  IADD3.X R21, PT, PT, R18, R31, R28, P1, !PT ;  /* 0x0000001f12157210 */ /* 0x000fe20000ffe41c */
[----:B----4-:R-:W-:-:S04]  /*1460*/  IMAD.WIDE.U32 R32, R6, UR20, RZ ;  /* 0x0000001406207c25 */ /* 0x010fc8000f8e00ff */
[----:B------:R-:W-:Y:S01]  /*1470*/  IMAD.WIDE.U32 R28, R208, UR14, R20 ;  /* 0x0000000ed01c7c25 */ /* 0x000fe2000f8e0014 */
[----:B------:R-:W-:Y:S01]  /*1480*/  USHF.L.U64.HI UR14, UR4, 0x5, UR5 ;  /* 0x00000005040e7899 */ /* 0x000fe20008010205 */
[----:B------:R-:W2:Y:S02]  /*1490*/  LDC.64 R20, c[0x0][0x5e8] ;  /* 0x00017a00ff147b82 */ /* 0x000ea40000000a00 */
[----:B------:R-:W-:Y:S01]  /*14a0*/  IMAD R6, R7, UR20, R33 ;  /* 0x0000001407067c24 */ /* 0x000fe2000f8e0221 */
[----:B------:R-:W-:Y:S01]  /*14b0*/  SEL R7, R32, RZ, P6 ;  /* 0x000000ff20077207 */ /* 0x000fe20003000000 */
[----:B------:R-:W-:Y:S02]  /*14c0*/  IMAD R18, R211, UR29, R246 ;  /* 0x0000001dd3127c24 */ /* 0x000fe4000f8e02f6 */
[C---:B------:R-:W-:Y:S01]  /*14d0*/  IMAD.WIDE.U32 R26, R213.reuse, UR4, R26 ;  /* 0x00000004d51a7c25 */ /* 0x040fe2000f8e001a */
[----:B------:R-:W-:Y:S02]  /*14e0*/  SEL R6, R6, RZ, P6 ;  /* 0x000000ff06067207 */ /* 0x000fe40003000000 */
[----:B------:R-:W-:Y:S01]  /*14f0*/  IADD3 R7, P2, P1, R18, R22, R7 ;  /* 0x0000001612077210 */ /* 0x000fe2000795e007 */
[----:B------:R-:W-:Y:S01]  /*1500*/  IMAD R23, R208, UR15, R29 ;  /* 0x0000000fd0177c24 */ /* 0x000fe2000f8e021d */
[----:B------:R-:W-:Y:S01]  /*1510*/  SHF.R.S32.HI R18, RZ, 0x1f, R18 ;  /* 0x0000001fff127819 */ /* 0x000fe20000011412 */
[----:B------:R-:W-:Y:S01]  /*1520*/  USHF.L.U32 UR15, UR4, 0x5, URZ ;  /* 0x00000005040f7899 */ /* 0x000fe200080006ff */
[----:B------:R-:W-:Y:S01]  /*1530*/  IMAD R224, R213, UR5, R27 ;  /* 0x00000005d5e07c24 */ /* 0x000fe2000f8e021b */
[----:B------:R-:W-:Y:S01]  /*1540*/  USHF.L.U32 UR4, UR29, 0x6, URZ ;  /* 0x000000061d047899 */ /* 0x000fe200080006ff */
[----:B------:R-:W-:Y:S01]  /*1550*/  IADD3.X R17, PT, PT, R18, R17, R6, P2, P1 ;  /* 0x0000001112117210 */ /* 0x000fe200017e2406 */
[----:B------:R-:W-:Y:S01]  /*1560*/  IMAD.MOV.U32 R22, RZ, RZ, R28 ;  /* 0x000000ffff167224 */ /* 0x000fe200078e001c */
[----:B-1----:R-:W-:-:S02]  /*1570*/  LEA R225, P2, R26, UR6, 0x1 ;  /* 0x000000061ae17c11 */ /* 0x002fc4000f8408ff */
[----:B------:R-:W-:Y:S01]  /*1580*/  SHF.L.U32 R18, R4, 0x5, RZ ;  /* 0x0000000504127819 */ /* 0x000fe200000006ff */
[----:B------:R-:W-:Y:S01]  /*1590*/  IMAD.U32 R6, RZ, RZ, UR4 ;  /* 0x00000004ff067e24 */ /* 0x000fe2000f8e00ff */
[----:B------:R-:W-:Y:S01]  /*15a0*/  LEA.HI.X R224, R26, UR7, R224, 0x1, P2 ;  /* 0x000000071ae07c11 */ /* 0x000fe200090f0ce0 */
[----:B------:R-:W-:Y:S01]  /*15b0*/  IMAD.WIDE.U32 R22, R213, R4, R22 ;  /* 0x00000004d5167225 */ /* 0x000fe200078e0016 */
[----:B------:R-:W-:Y:S02]  /*15c0*/  IADD3 R7, P1, PT, R7, UR4, RZ ;  /* 0x0000000407077c10 */ /* 0x000fe4000ff3e0ff */
[----:B------:R-:W-:Y:S01]  /*15d0*/  ISETP.GT.AND P2, PT, R8, RZ, PT ;  /* 0x000000ff0800720c */ /* 0x000fe20003f44270 */
[----:B------:R-:W-:Y:S01]  /*15e0*/  IMAD R222, R213, R5, R23 ;  /* 0x00000005d5de7224 */ /* 0x000fe200078e0217 */
[----:B------:R-:W-:Y:S01]  /*15f0*/  LEA.HI.X.SX32 R6, R6, R17, 0x1, P1 ;  /* 0x0000001106067211 */ /* 0x000fe200008f0eff */
[----:B--2---:R-:W-:Y:S01]  /*1600*/  IMAD.WIDE R16, R16, 0x4, R20 ;  /* 0x0000000410107825 */ /* 0x004fe200078e0214 */
[----:B-----5:R-:W-:-:S02]  /*1610*/  LEA R248, P1, R7, UR18, 0x2 ;  /* 0x0000001207f87c11 */ /* 0x020fc4000f8210ff */
[C---:B------:R-:W-:Y:S01]  /*1620*/  LEA R223, P3, R22.reuse, UR16, 0x1 ;  /* 0x0000001016df7c11 */ /* 0x040fe2000f8608ff */
[----:B------:R-:W-:Y:S01]  /*1630*/  IMAD.MOV.U32 R219, RZ, RZ, R17 ;  /* 0x000000ffffdb7224 */ /* 0x000fe200078e0011 */
[----:B------:R-:W-:Y:S01]  /*1640*/  LEA.HI.X R249, R7, UR19, R6, 0x2, P1 ;  /* 0x0000001307f97c11 */ /* 0x000fe200088f1406 */
[----:B------:R-:W-:Y:S01]  /*1650*/  IMAD R6, R19, 0x40, R15 ;  /* 0x0000004013067824 */ /* 0x000fe200078e020f */
[C---:B------:R-:W-:Y:S02]  /*1660*/  IADD3 R15, P1, PT, R213.reuse, 0x20, RZ ;  /* 0x00000020d50f7810 */ /* 0x040fe40007f3e0ff */
[----:B------:R-:W-:Y:S01]  /*1670*/  LEA.HI.X R222, R22, UR17, R222, 0x1, P3 ;  /* 0x0000001116de7c11 */ /* 0x000fe200098f0cde */
[----:B------:R-:W-:Y:S01]  /*1680*/  IMAD.WIDE R250, R6, 0x4, R250 ;  /* 0x0000000406fa7825 */ /* 0x000fe200078e02fa */
[----:B------:R-:W-:Y:S02]  /*1690*/  MOV R220, R16 ;  /* 0x0000001000dc7202 */ /* 0x000fe40000000f00 */
[----:B------:R-:W-:Y:S01]  /*16a0*/  SHF.L.U64.HI R16, R4, 0x5, R5 ;  /* 0x0000000504107819 */ /* 0x000fe20000010205 */
        /* <DEDUP_REMOVED lines=15> */
.L_x_803:
[----:B------:R-:W1:Y:S01]  /*17a0*/  LDCU.64 UR10, c[0x0][0x5c0] ;  /* 0x0000b800ff0a77ac */ /* 0x000e620008000a00 */
[----:B------:R-:W-:-:S05]  /*17b0*/  IADD3 R0, PT, PT, R243, R244, RZ ;  /* 0x000000f4f3007210 */ /* 0x000fca0007ffe0ff */
[C---:B-1----:R-:W-:Y:S02]  /*17c0*/  IMAD R4, R0.reuse, UR11, RZ ;  /* 0x0000000b00047c24 */ /* 0x042fe4000f8e02ff */
[----:B------:R-:W-:-:S05]  /*17d0*/  IMAD.WIDE.U32 R6, R0, UR10, RZ ;  /* 0x0000000a00067c25 */ /* 0x000fca000f8e00ff */
[----:B------:R-:W-:Y:S02]  /*17e0*/  IADD3 R0, PT, PT, R7, R4, RZ ;  /* 0x0000000407007210 */ /* 0x000fe40007ffe0ff */
[----:B------:R-:W-:Y:S02]  /*17f0*/  MOV R4, R6 ;  /* 0x0000000600047202 */ /* 0x000fe40000000f00 */
.L_x_804:
        /* <DEDUP_REMOVED lines=11> */
.L_x_805:
[----:B------:R-:W1:Y:S01]  /*18b0*/  LDCU.64 UR6, c[0x0][0x5c8] ;  /* 0x0000b900ff0677ac */ /* 0x000e620008000a00 */
[----:B------:R-:W-:-:S05]  /*18c0*/  IADD3 R243, PT, PT, R243, R244, RZ ;  /* 0x000000f4f3f37210 */ /* 0x000fca0007ffe0ff */
[C---:B-1----:R-:W-:Y:S02]  /*18d0*/  IMAD R7, R243.reuse, UR7, RZ ;  /* 0x00000007f3077c24 */ /* 0x042fe4000f8e02ff */
[----:B------:R-:W-:-:S05]  /*18e0*/  IMAD.WIDE.U32 R8, R243, UR6, RZ ;  /* 0x00000006f3087c25 */ /* 0x000fca000f8e00ff */
[----:B------:R-:W-:Y:S02]  /*18f0*/  IADD3 R7, PT, PT, R9, R7, RZ ;  /* 0x0000000709077210 */ /* 0x000fe40007ffe0ff */
.L_x_806:
[----:B------:R-:W-:Y:S01]  /*1900*/  IMAD.U32 R6, RZ, RZ, UR10 ;  /* 0x0000000aff067e24 */ /* 0x000fe2000f8e00ff */
[----:B------:R-:W1:Y:S01]  /*1910*/  LDCU.64 UR4, c[0x0][0x5d8] ;  /* 0x0000bb00ff0477ac */ /* 0x000e620008000a00 */
[----:B------:R-:W-:Y:S01]  /*1920*/  IADD3 R242, PT, PT, R242, -UR25, RZ ;  /* 0x80000019f2f27c10 */ /* 0x000fe2000fffe0ff */
[----:B------:R-:W-:Y:S01]  /*1930*/  BSSY.RECONVERGENT B0, `(.L_x_807) ;  /* 0x0000015000007945 */ /* 0x000fe20003800200 */
[----:B------:R-:W-:Y:S01]  /*1940*/  IMAD.WIDE.U32 R10, R6, UR25, R24 ;  /* 0x00000019060a7c25 */ /* 0x000fe2000f8e0018 */
[----:B------:R-:W-:Y:S01]  /*1950*/  UIMAD UR12, UR24, UR10, URZ ;  /* 0x0000000a180c72a4 */ /* 0x000fe2000f8e02ff */
[-C--:B------:R-:W-:Y:S02]  /*1960*/  ISETP.GE.AND P2, PT, R213, R242.reuse, PT ;  /* 0x000000f2d500720c */ /* 0x080fe40003f46270 */
[----:B------:R-:W-:Y:S01]  /*1970*/  ISETP.GE.AND P1, PT, R5, R242, PT ;  /* 0x000000f20500720c */ /* 0x000fe20003f26270 */
[----:B------:R-:W-:Y:S01]  /*1980*/  UIMAD UR12, UR25, UR11, UR12 ;  /* 0x0000000b190c72a4 */ /* 0x000fe2000f8e020c */
[----:B------:R-:W-:-:S05]  /*1990*/  IADD3 R10, P0, PT, R4, R10, RZ ;  /* 0x0000000a040a7210 */ /* 0x000fca0007f1e0ff */
[----:B------:R-:W-:Y:S01]  /*19a0*/  IADD3.X R11, PT, PT, R0, UR12, R11, P0, !PT ;  /* 0x0000000c000b7c10 */ /* 0x000fe200087fe40b */
[----:B------:R-:W-:Y:S02]  /*19b0*/  IMAD.U32 R0, RZ, RZ, UR6 ;  /* 0x00000006ff007e24 */ /* 0x000fe4000f8e00ff */
[----:B-1----:R-:W-:-:S04]  /*19c0*/  IMAD.WIDE.U32 R10, R208, UR4, R10 ;  /* 0x00000004d00a7c25 */ /* 0x002fc8000f8e000a */
        /* <DEDUP_REMOVED lines=11> */
.L_x_808:
[----:B------:R-:W-:Y:S05]  /*1a80*/  BSYNC.RECONVERGENT B0 ;  /* 0x0000000000007941 */ /* 0x000fea0003800200 */
.L_x_807:
[----:B------:R-:W-:Y:S04]  /*1a90*/  BSSY.RECONVERGENT B0, `(.L_x_809) ;  /* 0x000000c000007945 */ /* 0x000fe80003800200 */
[----:B------:R-:W-:Y:S05]  /*1aa0*/  @P1 BRA `(.L_x_810) ;  /* 0x0000000000281947 */ /* 0x000fea0003800000 */
[----:B------:R-:W2:Y:S01]  /*1ab0*/  LDCU.64 UR4, c[0x0][0x560] ;  /* 0x0000ac00ff0477ac */ /* 0x000ea20008000a00 */
[----:B------:R-:W-:Y:S01]  /*1ac0*/  MOV R11, R4 ;  /* 0x00000004000b7202 */ /* 0x000fe20000000f00 */
[----:B------:R-:W-:Y:S02]  /*1ad0*/  IMAD R5, R17, UR10, RZ ;  /* 0x0000000a11057c24 */ /* 0x000fe4000f8e02ff */
[----:B------:R-:W-:-:S04]  /*1ae0*/  IMAD.WIDE.U32 R10, R15, UR10, R10 ;  /* 0x0000000a0f0a7c25 */ /* 0x000fc8000f8e000a */
[----:B------:R-:W-:-:S05]  /*1af0*/  IMAD R5, R15, UR11, R5 ;  /* 0x0000000b0f057c24 */ /* 0x000fca000f8e0205 */
[----:B------:R-:W-:Y:S02]  /*1b00*/  IADD3 R5, PT, PT, R11, R5, RZ ;  /* 0x000000050b057210 */ /* 0x000fe40007ffe0ff */
[----:B--2---:R-:W-:-:S04]  /*1b10*/  LEA R4, P0, R10, UR4, 0x1 ;  /* 0x000000040a047c11 */ /* 0x004fc8000f8008ff */
[----:B------:R-:W-:-:S05]  /*1b20*/  LEA.HI.X R5, R10, UR5, R5, 0x1, P0 ;  /* 0x000000050a057c11 */ /* 0x000fca00080f0c05 */
[----:B------:R2:W-:Y:S04]  /*1b30*/  STG.E.128 desc[UR22][R4.64], RZ ;  /* 0x000000ff04007986 */ /* 0x0005e8000c101d16 */
[----:B------:R2:W-:Y:S02]  /*1b40*/  STG.E.128 desc[UR22][R4.64+0x80], RZ ;  /* 0x000080ff04007986 */ /* 0x0005e4000c101d16 */
.L_x_810:
[----:B------:R-:W-:Y:S05]  /*1b50*/  BSYNC.RECONVERGENT B0 ;  /* 0x0000000000007941 */ /* 0x000fea0003800200 */
.L_x_809:
        /* <DEDUP_REMOVED lines=10> */
[----:B------:R-:W3:Y:S01]  /*1c00*/  LDCU.64 UR4, c[0x0][0x568] ;  /* 0x0000ad00ff0477ac */ /* 0x000ee20008000a00 */
[----:B--2---:R-:W-:Y:S02]  /*1c10*/  MOV R4, R6 ;  /* 0x0000000600047202 */ /* 0x004fe40000000f00 */
[----:B------:R-:W-:-:S03]  /*1c20*/  MOV R5, R0 ;  /* 0x0000000000057202 */ /* 0x000fc60000000f00 */
[----:B------:R-:W-:-:S04]  /*1c30*/  IMAD.WIDE.U32 R8, R213, UR6, R4 ;  /* 0x00000006d5087c25 */ /* 0x000fc8000f8e0004 */
[----:B------:R-:W-:Y:S01]  /*1c40*/  IMAD R4, R213, UR7, R9 ;  /* 0x00000007d5047c24 */ /* 0x000fe2000f8e0209 */
[----:B---3--:R-:W-:-:S04]  /*1c50*/  LEA R10, P0, R8, UR4, 0x1 ;  /* 0x00000004080a7c11 */ /* 0x008fc8000f8008ff */
[----:B------:R-:W-:-:S05]  /*1c60*/  LEA.HI.X R11, R8, UR5, R4, 0x1, P0 ;  /* 0x00000005080b7c11 */ /* 0x000fca00080f0c04 */
[----:B------:R3:W-:Y:S04]  /*1c70*/  STG.E.128 desc[UR22][R10.64], RZ ;  /* 0x000000ff0a007986 */ /* 0x0007e8000c101d16 */
[----:B------:R3:W-:Y:S02]  /*1c80*/  STG.E.128 desc[UR22][R10.64+0x80], RZ ;  /* 0x000080ff0a007986 */ /* 0x0007e4000c101d16 */
.L_x_812:
[----:B------:R-:W-:Y:S05]  /*1c90*/  BSYNC.RECONVERGENT B0 ;  /* 0x0000000000007941 */ /* 0x000fea0003800200 */
.L_x_811:
        /* <DEDUP_REMOVED lines=10> */
[----:B------:R2:W-:Y:S01]  /*1d40*/  STG.E.128 desc[UR22][R4.64+0x80], RZ ;  /* 0x000080ff04007986 */ /* 0x0005e2000c101d16 */
[----:B------:R-:W-:Y:S05]  /*1d50*/  BRA `(.L_x_813) ;  /* 0x0000004400f87947 */ /* 0x000fea0003800000 */
.L_x_802:
[----:B------:R-:W-:Y:S01]  /*1d60*/  VIADD R6, R242, -UR25 ;  /* 0x80000019f2067c36 */ /* 0x000fe20008000000 */
[----:B------:R-:W1:Y:S01]  /*1d70*/  LDCU.64 UR6, c[0x0][0x3d8] ;  /* 0x00007b00ff0677ac */ /* 0x000e620008000a00 */
[----:B------:R-:W-:Y:S02]  /*1d80*/  IMAD.U32 R4, RZ, RZ, UR10 ;  /* 0x0000000aff047e24 */ /* 0x000fe4000f8e00ff */
[----:B------:R-:W-:Y:S01]  /*1d90*/  IMAD R8, R19, -0x40, R8 ;  /* 0xffffffc013087824 */ /* 0x000fe200078e0208 */
[-C--:B------:R-:W-:Y:S01]  /*1da0*/  ISETP.GE.AND P3, PT, R5, R6.reuse, PT ;  /* 0x000000060500720c */ /* 0x080fe20003f66270 */
[----:B------:R-:W-:Y:S01]  /*1db0*/  UIMAD UR16, UR24, UR10, URZ ;  /* 0x0000000a181072a4 */ /* 0x000fe2000f8e02ff */
[--C-:B------:R-:W-:Y:S01]  /*1dc0*/  IMAD.WIDE.U32 R20, R4, UR25, R24.reuse ;  /* 0x0000001904147c25 */ /* 0x100fe2000f8e0018 */
[----:B------:R-:W-:Y:S01]  /*1dd0*/  ISETP.GE.AND P4, PT, R213, R6, PT ;  /* 0x00000006d500720c */ /* 0x000fe20003f86270 */
[----:B------:R-:W2:Y:S01]  /*1de0*/  LDCU.64 UR4, c[0x0][0x3d0] ;  /* 0x00007a00ff0477ac */ /* 0x000ea20008000a00 */
[----:B------:R-:W-:Y:S01]  /*1df0*/  LOP3.LUT R4, R241, 0x80000001, RZ, 0xc0, !PT ;  /* 0x80000001f1047812 */ /* 0x000fe200078ec0ff */
[----:B------:R-:W-:Y:S01]  /*1e00*/  IMAD.U32 R6, RZ, RZ, UR12 ;  /* 0x0000000cff067e24 */ /* 0x000fe2000f8e00ff */
[----:B------:R-:W-:Y:S01]  /*1e10*/  IADD3 R22, P0, PT, R14, R20, RZ ;  /* 0x000000140e167210 */ /* 0x000fe20007f1e0ff */
[----:B------:R-:W-:Y:S01]  /*1e20*/  UIMAD UR16, UR25, UR11, UR16 ;  /* 0x0000000b191072a4 */ /* 0x000fe2000f8e0210 */
[----:B------:R-:W-:Y:S01]  /*1e30*/  ISETP.GE.AND P2, PT, R5, R8, PT ;  /* 0x000000080500720c */ /* 0x000fe20003f46270 */
[----:B------:R-:W-:Y:S01]  /*1e40*/  IMAD.WIDE.U32 R24, R6, UR25, R24 ;  /* 0x0000001906187c25 */ /* 0x000fe2000f8e0018 */
[----:B------:R-:W-:-:S03]  /*1e50*/  ISETP.NE.AND P5, PT, R4, 0x1, PT ;  /* 0x000000010400780c */ /* 0x000fc60003fa5270 */
[----:B------:R-:W-:Y:S01]  /*1e60*/  IMAD.MOV.U32 R239, RZ, RZ, 0x7f800000 ;  /* 0x7f800000ffef7424 */ /* 0x000fe200078e00ff */
[----:B------:R-:W3:Y:S01]  /*1e70*/  @!P3 LDC.64 R4, c[0x0][0x390] ;  /* 0x0000e400ff04bb82 */ /* 0x000ee20000000a00 */
[----:B------:R-:W-:Y:S01]  /*1e80*/  IADD3.X R23, PT, PT, R13, UR16, R21, P0, !PT ;  /* 0x000000100d177c10 */ /* 0x000fe200087fe415 */
[----:B-1----:R-:W-:Y:S01]  /*1e90*/  IMAD R19, R12, UR6, RZ ;  /* 0x000000060c137c24 */ /* 0x002fe2000f8e02ff */
[----:B------:R-:W-:Y:S01]  /*1ea0*/  IADD3 R24, P0, PT, R11, R24, RZ ;  /* 0x000000180b187210 */ /* 0x000fe20007f1e0ff */
[----:B------:R-:W-:Y:S01]  /*1eb0*/  IMAD.U32 R21, RZ, RZ, UR15 ;  /* 0x0000000fff157e24 */ /* 0x000fe2000f8e00ff */
[----:B------:R-:W-:Y:S01]  /*1ec0*/  SEL R192, RZ, 0x4000, P5 ;  /* 0x00004000ffc07807 */ /* 0x000fe20002800000 */
[C---:B------:R-:W-:Y:S01]  /*1ed0*/  IMAD.WIDE.U32 R22, R9.reuse, UR6, R22 ;  /* 0x0000000609167c25 */ /* 0x040fe2000f8e0016 */
[----:B------:R-:W-:Y:S01]  /*1ee0*/  UIMAD UR6, UR24, UR12, URZ ;  /* 0x0000000c180672a4 */ /* 0x000fe2000f8e02ff */
[----:B------:R-:W1:Y:S02]  /*1ef0*/  @!P4 LDC.64 R6, c[0x0][0x390] ;  /* 0x0000e400ff06cb82 */ /* 0x000e640000000a00 */
[----:B------:R-:W-:Y:S01]  /*1f00*/  IMAD R19, R9, UR7, R19 ;  /* 0x0000000709137c24 */ /* 0x000fe2000f8e0213 */
[----:B------:R-:W-:Y:S01]  /*1f10*/  UIMAD UR6, UR25, UR13, UR6 ;  /* 0x0000000d190672a4 */ /* 0x000fe2000f8e0206 */
[----:B------:R-:W-:-:S02]  /*1f20*/  @!P3 IMAD R11, R17, UR10, RZ ;  /* 0x0000000a110bbc24 */ /* 0x000fc4000f8e02ff */
[----:B------:R-:W-:Y:S02]  /*1f30*/  IMAD.MOV.U32 R238, RZ, RZ, 0x7f800000 ;  /* 0x7f800000ffee7424 */ /* 0x000fe400078e00ff */
[----:B------:R-:W-:Y:S01]  /*1f40*/  @P6 BAR.SYNC.DEFER_BLOCKING 0x0 ;  /* 0x0000000000006b1d */ /* 0x000fe20000010000 */
[----:B------:R-:W-:Y:S01]  /*1f50*/  IMAD.IADD R23, R23, 0x1, R19 ;  /* 0x0000000117177824 */ /* 0x000fe200078e0213 */
[----:B------:R-:W-:Y:S01]  /*1f60*/  IADD3.X R25, PT, PT, R10, UR6, R25, P0, !PT ;  /* 0x000000060a197c10 */ /* 0x000fe200087fe419 */
[----:B------:R-:W-:Y:S01]  /*1f70*/  IMAD.U32 R14, RZ, RZ, UR15 ;  /* 0x0000000fff0e7e24 */ /* 0x000fe2000f8e00ff */
[----:B------:R-:W-:Y:S01]  /*1f80*/  @!P2 LEA R10, P0, R18, R223, 0x1 ;  /* 0x000000df120aa211 */ /* 0x000fe200078008ff */
[----:B------:R-:W-:-:S03]  /*1f90*/  IMAD.U32 R13, RZ, RZ, UR14 ;  /* 0x0000000eff0d7e24 */ /* 0x000fc6000f8e00ff */
[----:B------:R-:W4:Y:S01]  /*1fa0*/  LDC R217, c[0x0][0x44c] ;  /* 0x00011300ffd97b82 */ /* 0x000f220000000800 */
[----:B--2---:R-:W-:Y:S01]  /*1fb0*/  IMAD R20, R12, UR4, RZ ;  /* 0x000000040c147c24 */ /* 0x004fe2000f8e02ff */
[----:B------:R-:W-:Y:S01]  /*1fc0*/  @!P2 LEA R12, P1, R21, R225, 0x1 ;  /* 0x000000e1150ca211 */ /* 0x000fe200078208ff */
[C---:B------:R-:W-:Y:S01]  /*1fd0*/  @!P3 IMAD R11, R15.reuse, UR11, R11 ;  /* 0x0000000b0f0bbc24 */ /* 0x040fe2000f8e020b */
[----:B------:R-:W2:Y:S01]  /*1fe0*/  S2R R229, SR_TID.X ;  /* 0x0000000000e57919 */ /* 0x000ea20000002100 */
[----:B------:R-:W-:Y:S01]  /*1ff0*/  @!P3 IMAD.WIDE.U32 R26, R15, UR10, R22 ;  /* 0x0000000a0f1abc25 */ /* 0x000fe2000f8e0016 */
[----:B------:R-:W-:Y:S01]  /*2000*/  @!P2 LEA.HI.X R13, R14, R224, R13, 0x1, P1 ;  /* 0x000000e00e0da211 */ /* 0x000fe200008f0c0d */
[----:B------:R-:W2:Y:S02]  /*2010*/  LDCU UR7, c[0x0][0x590] ;  /* 0x0000b200ff0777ac */ /* 0x000ea40008000800 */
[C---:B------:R-:W-:Y:S02]  /*2020*/  IMAD R20, R9.reuse, UR5, R20 ;  /* 0x0000000509147c24 */ /* 0x040fe4000f8e0214 */
[----:B------:R-:W-:-:S04]  /*2030*/  IMAD.WIDE.U32 R24, R9, UR4, R24 ;  /* 0x0000000409187c25 */ /* 0x000fc8000f8e0018 */
[----:B------:R-:W-:Y:S02]  /*2040*/  IMAD.IADD R194, R205, 0x1, R204 ;  /* 0x00000001cdc27824 */ /* 0x000fe400078e02cc */
[----:B------:R-:W-:Y:S01]  /*2050*/  IMAD R226, R209, UR28, R208 ;  /* 0x0000001cd1e27c24 */ /* 0x000fe2000f8e02d0 */
[----:B------:R-:W-:Y:S01]  /*2060*/  SHF.R.U32.HI R218, RZ, 0x2, R0 ;  /* 0x00000002ffda7819 */ /* 0x000fe20000011600 */
[----:B------:R-:W-:Y:S01]  /*2070*/  @!P4 IMAD.MOV.U32 R28, RZ, RZ, R22 ;  /* 0x000000ffff1cc224 */ /* 0x000fe200078e0016 */
[----:B---3--:R-:W-:Y:S01]  /*2080*/  @!P3 LEA R22, P1, R26, R4, 0x1 ;  /* 0x000000041a16b211 */ /* 0x008fe200078208ff */
[----:B------:R-:W-:Y:S02]  /*2090*/  @!P4 IMAD.MOV.U32 R29, RZ, RZ, R23 ;  /* 0x000000ffff1dc224 */ /* 0x000fe400078e0017 */
[----:B------:R-:W-:Y:S01]  /*20a0*/  IMAD.MOV.U32 R228, RZ, RZ, 0x10 ;  /* 0x00000010ffe47424 */ /* 0x000fe200078e00ff */
[----:B------:R-:W-:Y:S01]  /*20b0*/  CS2R R94, SRZ ;  /* 0x00000000005e7805 */ /* 0x000fe2000001ff00 */
[----:B------:R-:W-:Y:S01]  /*20c0*/  @!P3 IMAD.IADD R9, R27, 0x1, R11 ;  /* 0x000000011b09b824 */ /* 0x000fe200078e020b */
[----:B------:R-:W-:Y:S01]  /*20d0*/  @!P2 LEA.HI.X R11, R18, R222, R16, 0x1, P0 ;  /* 0x000000de120ba211 */ /* 0x000fe200000f0c10 */
[----:B------:R-:W-:Y:S01]  /*20e0*/  @!P4 IMAD.WIDE.U32 R28, R213, UR10, R28 ;  /* 0x0000000ad51ccc25 */ /* 0x000fe2000f8e001c */
[----:B------:R-:W-:-:S02]  /*20f0*/  CS2R R92, SRZ ;  /* 0x00000000005c7805 */ /* 0x000fc4000001ff00 */
[----:B------:R-:W-:Y:S02]  /*2100*/  CS2R R98, SRZ ;  /* 0x0000000000627805 */ /* 0x000fe4000001ff00 */
[----:B------:R-:W-:Y:S01]  /*2110*/  @!P3 LEA.HI.X R23, R26, R5, R9, 0x1, P1 ;  /* 0x000000051a17b211 */ /* 0x000fe200008f0c09 */
[----:B------:R-:W-:Y:S01]  /*2120*/  IMAD.IADD R21, R25, 0x1, R20 ;  /* 0x0000000119157824 */ /* 0x000fe200078e0214 */
[C---:B-1----:R-:W-:Y:S01]  /*2130*/  @!P4 LEA R14, P0, R28.reuse, R6, 0x1 ;  /* 0x000000061c0ec211 */ /* 0x042fe200078008ff */
[----:B------:R-:W-:Y:S01]  /*2140*/  @!P3 IMAD R9, R17, UR12, RZ ;  /* 0x0000000c1109bc24 */ /* 0x000fe2000f8e02ff */
[----:B------:R-:W-:Y:S01]  /*2150*/  CS2R R96, SRZ ;  /* 0x0000000000607805 */ /* 0x000fe2000001ff00 */
[----:B------:R-:W-:Y:S01]  /*2160*/  @!P4 IMAD R4, R213, UR11, R29 ;  /* 0x0000000bd504cc24 */ /* 0x000fe2000f8e021d */
[----:B------:R-:W-:Y:S01]  /*2170*/  CS2R R90, SRZ ;  /* 0x00000000005a7805 */ /* 0x000fe2000001ff00 */
[----:B------:R-:W-:Y:S01]  /*2180*/  @!P3 IMAD.MOV.U32 R16, RZ, RZ, R24 ;  /* 0x000000ffff10b224 */ /* 0x000fe200078e0018 */
[----:B------:R-:W-:Y:S01]  /*2190*/  CS2R R88, SRZ ;  /* 0x0000000000587805 */ /* 0x000fe2000001ff00 */
[----:B------:R-:W-:Y:S01]  /*21a0*/  @!P3 IMAD.MOV.U32 R17, RZ, RZ, R21 ;  /* 0x000000ffff11b224 */ /* 0x000fe200078e0015 */
[----:B------:R-:W-:Y:S01]  /*21b0*/  CS2R R86, SRZ ;  /* 0x0000000000567805 */ /* 0x000fe2000001ff00 */
[C---:B------:R-:W-:Y:S01]  /*21c0*/  @!P3 IMAD R9, R15.reuse, UR13, R9 ;  /* 0x0000000d0f09bc24 */ /* 0x040fe2000f8e0209 */
[----:B------:R-:W-:Y:S01]  /*21d0*/  CS2R R84, SRZ ;  /* 0x0000000000547805 */ /* 0x000fe2000001ff00 */
[----:B------:R-:W-:Y:S01]  /*21e0*/  @!P3 IMAD.WIDE.U32 R16, R15, UR12, R16 ;  /* 0x0000000c0f10bc25 */ /* 0x000fe2000f8e0010 */
[----:B------:R-:W-:-:S02]  /*21f0*/  @!P4 LEA.HI.X R15, R28, R7, R4, 0x1, P0 ;  /* 0x000000071c0fc211 */ /* 0x000fc400000f0c04 */
[----:B------:R-:W-:Y:S01]  /*2200*/  CS2R R78, SRZ ;  /* 0x00000000004e7805 */ /* 0x000fe2000001ff00 */
[----:B------:R-:W1:Y:S01]  /*2210*/  @!P4 LDC.64 R6, c[0x0][0x388] ;  /* 0x0000e200ff06cb82 */ /* 0x000e620000000a00 */
[C---:B------:R-:W-:Y:S01]  /*2220*/  ISETP.GE.AND P0, PT, R213.reuse, R8, PT ;  /* 0x00000008d500720c */ /* 0x040fe20003f06270 */
[----:B------:R-:W-:Y:S01]  /*2230*/  @!P4 IMAD.MOV.U32 R20, RZ, RZ, R24 ;  /* 0x000000ffff14c224 */ /* 0x000fe200078e0018 */
[----:B------:R-:W-:Y:S01]  /*2240*/  @!PT LDS RZ, [RZ] ;  /* 0x00000000fffff984 */ /* 0x000fe20000000800 */
[----:B------:R-:W-:Y:S01]  /*2250*/  @!PT LDS RZ, [RZ] ;  /* 0x00000000fffff984 */ /* 0x000fe20000000800 */
[----:B------:R-:W-:Y:S01]  /*2260*/  @!PT LDS RZ, [RZ] ;  /* 0x00000000fffff984 */ /* 0x000fe20000000800 */
[----:B------:R-:W-:Y:S01]  /*2270*/  @!P4 LDGSTS.E.BYPASS.LTC128B.128 [R216+0x10000], desc[UR22][R14.64] ;  /* 0x100000000ed8cfae */ /* 0x000fe2000b981a16 */
[----:B------:R-:W-:Y:S01]  /*2280*/  IMAD.IADD R240, R216, 0x1, R192 ;  /* 0x00000001d8f07824 */ /* 0x000fe200078e02c0 */
[----:B------:R-:W-:Y:S01]  /*2290*/  CS2R R76, SRZ ;  /* 0x00000000004c7805 */ /* 0x000fe2000001ff00 */
[----:B------:R-:W-:Y:S01]  /*22a0*/  @!P4 IMAD.WIDE.U32 R20, R213, UR12, R20 ;  /* 0x0000000cd514cc25 */ /* 0x000fe2000f8e0014 */
[----:B------:R3:W-:Y:S01]  /*22b0*/  @!P4 LDGSTS.E.BYPASS.LTC128B.128 [R216+0x12000], desc[UR22][R14.64+0x80] ;  /* 0x120000800ed8cfae */ /* 0x0007e2000b981a16 */
[----:B------:R-:W2:Y:S01]  /*22c0*/  @!P3 LDC.64 R4, c[0x0][0x388] ;  /* 0x0000e200ff04bb82 */ /* 0x000ea20000000a00 */
[----:B------:R-:W-:Y:S01]  /*22d0*/  CS2R R82, SRZ ;  /* 0x0000000000527805 */ /* 0x000fe2000001ff00 */
[----:B------:R-:W-:Y:S01]  /*22e0*/  @!P3 IMAD.IADD R9, R17, 0x1, R9 ;  /* 0x000000011109b824 */ /* 0x000fe200078e0209 */
[----:B------:R1:W-:Y:S01]  /*22f0*/  @P4 STS.128 [R216+0x10000], RZ ;  /* 0x010000ffd8004388 */ /* 0x0003e20000000c00 */
[----:B------:R-:W-:Y:S01]  /*2300*/  IMAD.IADD R193, R207, 0x1, R192 ;  /* 0x00000001cfc17824 */ /* 0x000fe200078e02c0 */
        /* <DEDUP_REMOVED lines=11> */
[----:B-1----:R-:W-:Y:S02]  /*23c0*/  @!P4 LEA R6, P5, R20, R6, 0x1 ;  /* 0x000000061406c211 */ /* 0x002fe400078a08ff */
        /* <DEDUP_REMOVED lines=8> */
[----:B------:R-:W-:Y:S01]  /*2450*/  CS2R R36, SRZ ;  /* 0x0000000000247805 */ /* 0x000fe2000001ff00 */
[----:B------:R-:W-:Y:S01]  /*2460*/  @!P3 LDGSTS.E.BYPASS.LTC128B.128 [R216+0x13000], desc[UR22][R22.64+0x80] ;  /* 0x1300008016d8bfae */ /* 0x000fe2000b981a16 */
[C---:B--2---:R-:W-:Y:S02]  /*2470*/  @!P3 LEA R4, P1, R16.reuse, R4, 0x1 ;  /* 0x000000041004b211 */ /* 0x044fe400078208ff */
[----:B------:R-:W-:Y:S01]  /*2480*/  CS2R R30, SRZ ;  /* 0x00000000001e7805 */ /* 0x000fe2000001ff00 */
[----:B---3--:R-:W-:Y:S01]  /*2490*/  @!P0 IMAD.MOV.U32 R14, RZ, RZ, R225 ;  /* 0x000000ffff0e8224 */ /* 0x008fe200078e00e1 */
[----:B------:R-:W0:Y:S01]  /*24a0*/  LDGDEPBAR ;  /* 0x00000000000079af */ /* 0x000e220000000000 */
[----:B------:R-:W-:Y:S01]  /*24b0*/  @!P0 IMAD.MOV.U32 R15, RZ, RZ, R224 ;  /* 0x000000ffff0f8224 */ /* 0x000fe200078e00e0 */
[----:B------:R-:W-:Y:S02]  /*24c0*/  @!P3 LEA.HI.X R5, R16, R5, R9, 0x1, P1 ;  /* 0x000000051005b211 */ /* 0x000fe400008f0c09 */
[----:B------:R-:W-:-:S02]  /*24d0*/  CS2R R34, SRZ ;  /* 0x0000000000227805 */ /* 0x000fc4000001ff00 */
[----:B------:R-:W-:Y:S02]  /*24e0*/  ISETP.GE.AND P1, PT, R210, R8, PT ;  /* 0x00000008d200720c */ /* 0x000fe40003f26270 */
[----:B------:R-:W-:Y:S01]  /*24f0*/  CS2R R32, SRZ ;  /* 0x0000000000207805 */ /* 0x000fe2000001ff00 */
[----:B------:R-:W-:Y:S01]  /*2500*/  @!P0 LDGSTS.E.BYPASS.LTC128B.128 [R216+0x8000], desc[UR22][R14.64] ;  /* 0x080000000ed88fae */ /* 0x000fe2000b981a16 */
[----:B------:R-:W-:Y:S01]  /*2510*/  USHF.L.U32 UR29, UR29, 0x3, URZ ;  /* 0x000000031d1d7899 */ /* 0x000fe200080006ff */
[----:B------:R-:W1:Y:S02]  /*2520*/  LDCU UR4, c[0x0][0x3e0] ;  /* 0x00007c00ff0477ac */ /* 0x000e640008000800 */
[----:B------:R2:W-:Y:S01]  /*2530*/  @!P0 LDGSTS.E.BYPASS.LTC128B.128 [R216+0xa000], desc[UR22][R14.64+0x80] ;  /* 0x0a0000800ed88fae */ /* 0x0005e2000b981a16 */
[----:B------:R-:W3:Y:S03]  /*2540*/  LDCU UR6, c[0x0][0x45c] ;  /* 0x00008b80ff0677ac */ /* 0x000ee60008000800 */
[----:B------:R1:W-:Y:S01]  /*2550*/  @P0 STS.128 [R216+0x8000], RZ ;  /* 0x008000ffd8000388 */ /* 0x0003e20000000c00 */
[----:B------:R-:W1:Y:S03]  /*2560*/  LDCU.U8 UR5, c[0x0][0x4f8] ;  /* 0x00009f00ff0577ac */ /* 0x000e660008000000 */
[----:B------:R1:W-:Y:S04]  /*2570*/  @P0 STS.128 [R216+0xa000], RZ ;  /* 0x00a000ffd8000388 */ /* 0x0003e80000000c00 */
[----:B------:R1:W-:Y:S04]  /*2580*/  @P2 STS.128 [R216+0x9000], RZ ;  /* 0x009000ffd8002388 */ /* 0x0003e80000000c00 */
[----:B------:R1:W-:Y:S04]  /*2590*/  @P2 STS.128 [R216+0xb000], RZ ;  /* 0x00b000ffd8002388 */ /* 0x0003e80000000c00 */
[----:B------:R-:W-:Y:S01]  /*25a0*/  @!PT LDS RZ, [RZ] ;  /* 0x00000000fffff984 */ /* 0x000fe20000000800 */
[----:B------:R-:W-:Y:S01]  /*25b0*/  @!PT LDS RZ, [RZ] ;  /* 0x00000000fffff984 */ /* 0x000fe20000000800 */
[----:B------:R-:W-:Y:S01]  /*25c0*/  @!PT LDS RZ, [RZ] ;  /* 0x00000000fffff984 */ /* 0x000fe20000000800 */
[----:B------:R-:W-:Y:S04]  /*25d0*/  @!P2 LDGSTS.E.BYPASS.LTC128B.128 [R216+0x9000], desc[UR22][R12.64] ;  /* 0x090000000cd8afae */ /* 0x000fe8000b981a16 */
[----:B------:R4:W-:Y:S01]  /*25e0*/  @!P2 LDGSTS.E.BYPASS.LTC128B.128 [R216+0xb000], desc[UR22][R12.64+0x80] ;  /* 0x0b0000800cd8afae */ /* 0x0009e2000b981a16 */
[----:B--2---:R-:W-:-:S05]  /*25f0*/  @!P4 IMAD R14, R213, UR13, R21 ;  /* 0x0000000dd50ecc24 */ /* 0x004fca000f8e0215 */
[----:B------:R-:W-:Y:S01]  /*2600*/  @!P4 LEA.HI.X R7, R20, R7, R14, 0x1, P5 ;  /* 0x000000071407c211 */ /* 0x000fe200028f0c0e */
[----:B----4-:R-:W-:Y:S02]  /*2610*/  @!P0 IMAD.MOV.U32 R12, RZ, RZ, R223 ;  /* 0x000000ffff0c8224 */ /* 0x010fe400078e00df */
[----:B------:R-:W-:-:S05]  /*2620*/  @!P0 IMAD.MOV.U32 R13, RZ, RZ, R222 ;  /* 0x000000ffff0d8224 */ /* 0x000fca00078e00de */
[----:B------:R-:W-:Y:S04]  /*2630*/  @!P0 LDGSTS.E.BYPASS.LTC128B.128 [R240], desc[UR22][R12.64] ;  /* 0x000000000cf08fae */ /* 0x000fe8000b981a16 */
[----:B------:R-:W-:Y:S04]  /*2640*/  @!P0 LDGSTS.E.BYPASS.LTC128B.128 [R240+0x2000], desc[UR22][R12.64+0x80] ;  /* 0x020000800cf08fae */ /* 0x000fe8000b981a16 */
[----:B------:R2:W-:Y:S04]  /*2650*/  @P0 STS.128 [R240], RZ ;  /* 0x000000fff0000388 */ /* 0x0005e80000000c00 */
[----:B------:R2:W-:Y:S04]  /*2660*/  @P0 STS.128 [R240+0x2000], RZ ;  /* 0x002000fff0000388 */ /* 0x0005e80000000c00 */
[----:B------:R2:W-:Y:S04]  /*2670*/  @P2 STS.128 [R240+0x1000], RZ ;  /* 0x001000fff0002388 */ /* 0x0005e80000000c00 */
[----:B------:R2:W-:Y:S04]  /*2680*/  @P2 STS.128 [R240+0x3000], RZ ;  /* 0x003000fff0002388 */ /* 0x0005e80000000c00 */
        /* <DEDUP_REMOVED lines=16> */
[----:B----4-:R-:W-:-:S03]  /*2790*/  VIADD R6, R210, 0x8 ;  /* 0x00000008d2067836 */ /* 0x010fc60000000000 */
[----:B------:R-:W0:Y:S02]  /*27a0*/  LDGDEPBAR ;  /* 0x00000000000079af */ /* 0x000e240000000000 */
[----:B------:R-:W-:Y:S01]  /*27b0*/  ISETP.GE.AND P0, PT, R6, R8, PT ;  /* 0x000000080600720c */ /* 0x000fe20003f06270 */
[----:B------:R-:W-:-:S05]  /*27c0*/  IMAD.WIDE.U32 R6, R210, 0x4, R250 ;  /* 0x00000004d2067825 */ /* 0x000fca00078e00fa */
[----:B------:R-:W5:Y:S07]  /*27d0*/  @!P1 LDG.E R239, desc[UR22][R6.64] ;  /* 0x0000001606ef9981 */ /* 0x000f6e000c1e1900 */
[----:B------:R4:W5:Y:S01]  /*27e0*/  @!P0 LDG.E R238, desc[UR22][R6.64+0x20] ;  /* 0x0000201606ee8981 */ /* 0x000962000c1e1900 */
[----:B---3--:R-:W3:Y:S01]  /*27f0*/  LDC.64 R4, c[0x0][0x528] ;  /* 0x00014a00ff047b82 */ /* 0x008ee20000000a00 */
[----:B------:R-:W-:-:S07]  /*2800*/  DEPBAR.LE SB0, 0x1 ;  /* 0x000080400000791a */ /* 0x000fce0000000000 */
[----:B------:R-:W-:Y:S06]  /*2810*/  BAR.SYNC.DEFER_BLOCKING 0x0 ;  /* 0x0000000000007b1d */ /* 0x000fec0000010000 */
[----:B---3--:R-:W3:Y:S04]  /*2820*/  LDG.E.64 R8, desc[UR22][R4.64+0x8] ;  /* 0x0000081604087981 */ /* 0x008ee8000c1e1b00 */
[----:B------:R2:W1:Y:S04]  /*2830*/  LDSM.16.M88.4 R116, [R205] ;  /* 0x00000000cd74783b */ /* 0x0004680000000200 */
[----:B------:R2:W1:Y:S04]  /*2840*/  LDSM.16.M88.4 R120, [R205+0x800] ;  /* 0x00080000cd78783b */ /* 0x0004680000000200 */
[----:B------:R2:W1:Y:S04]  /*2850*/  LDSM.16.M88.4 R124, [R194] ;  /* 0x00000000c27c783b */ /* 0x0004680000000200 */
[----:B------:R2:W1:Y:S04]  /*2860*/  LDSM.16.M88.4 R128, [R194+0x800] ;  /* 0x00080000c280783b */ /* 0x0004680000000200 */
[----:B------:R2:W1:Y:S04]  /*2870*/  LDSM.16.M88.4 R132, [R202] ;  /* 0x00000000ca84783b */ /* 0x0004680000000200 */
[----:B------:R2:W1:Y:S04]  /*2880*/  LDSM.16.M88.4 R136, [R202+0x800] ;  /* 0x00080000ca88783b */ /* 0x0004680000000200 */
[----:B------:R-:W2:Y:S04]  /*2890*/  LDG.E.64 R4, desc[UR22][R4.64] ;  /* 0x0000001604047981 */ /* 0x000ea8000c1e1b00 */
        /* <DEDUP_REMOVED lines=10> */
[----:B------:R-:W-:Y:S01]  /*2940*/  IMAD.SHL.U32 R226, R226, 0x20, RZ ;  /* 0x00000020e2e27824 */ /* 0x000fe200078e00ff */
[----:B------:R-:W-:Y:S01]  /*2950*/  UIADD3 UR10, UPT, UPT, UR25, 0x40, URZ ;  /* 0x00000040190a7890 */ /* 0x000fe2000fffe0ff */
[----:B----4-:R-:W-:-:S05]  /*2960*/  IMAD.SHL.U32 R7, R0, 0x2, RZ ;  /* 0x0000000200077824 */ /* 0x010fca00078e00ff */
[----:B------:R-:W-:-:S04]  /*2970*/  LOP3.LUT R0, R7, 0x6, RZ, 0xc0, !PT ;  /* 0x0000000607007812 */ /* 0x000fc800078ec0ff */
[----:B------:R-:W-:Y:S02]  /*2980*/  LOP3.LUT R218, R0, 0xe0, R218, 0xf8, !PT ;  /* 0x000000e000da7812 */ /* 0x000fe400078ef8da */
[----:B------:R-:W-:-:S03]  /*2990*/  LOP3.LUT R6, R211, 0x3, RZ, 0xc0, !PT ;  /* 0x00000003d3067812 */ /* 0x000fc600078ec0ff */
[----:B------:R-:W-:Y:S01]  /*29a0*/  VIADD R218, R218, UR25 ;  /* 0x00000019dada7c36 */ /* 0x000fe20008000000 */
[----:B------:R-:W-:Y:S01]  /*29b0*/  CS2R R28, SRZ ;  /* 0x00000000001c7805 */ /* 0x000fe2000001ff00 */
[----:B------:R-:W-:Y:S01]  /*29c0*/  IMAD R237, R237, 0x4, R6 ;  /* 0x00000004eded7824 */ /* 0x000fe200078e0206 */
[----:B------:R-:W-:Y:S01]  /*29d0*/  CS2R R26, SRZ ;  /* 0x00000000001a7805 */ /* 0x000fe2000001ff00 */
[----:B------:R-:W-:Y:S01]  /*29e0*/  IMAD.IADD R0, R204, 0x1, R2 ;  /* 0x00000001cc007824 */ /* 0x000fe200078e0202 */
[----:B------:R-:W-:Y:S02]  /*29f0*/  CS2R R24, SRZ ;  /* 0x0000000000187805 */ /* 0x000fe4000001ff00 */
[----:B------:R-:W-:Y:S02]  /*2a00*/  CS2R R22, SRZ ;  /* 0x0000000000167805 */ /* 0x000fe4000001ff00 */
[----:B------:R-:W-:Y:S01]  /*2a10*/  CS2R R20, SRZ ;  /* 0x0000000000147805 */ /* 0x000fe2000001ff00 */
[----:B------:R-:W-:Y:S01]  /*2a20*/  IMAD.IADD R192, R206, 0x1, R192 ;  /* 0x00000001cec07824 */ /* 0x000fe200078e02c0 */
[----:B------:R-:W-:Y:S01]  /*2a30*/  USHF.L.U32 UR7, UR7, 0x6, URZ ;  /* 0x0000000607077899 */ /* 0x000fe200080006ff */
[----:B---3--:R-:W-:-:S02]  /*2a40*/  IADD3 R246, P1, P0, R226, R8, R246 ;  /* 0x00000008e2f67210 */ /* 0x008fc4000783e0f6 */
[----:B------:R-:W-:-:S04]  /*2a50*/  SHF.R.S32.HI R226, RZ, 0x1f, R226 ;  /* 0x0000001fffe27819 */ /* 0x000fc800000114e2 */
[----:B------:R-:W-:Y:S02]  /*2a60*/  IADD3.X R226, PT, PT, R226, R9, RZ, P1, P0 ;  /* 0x00000009e2e27210 */ /* 0x000fe40000fe04ff */
[----:B------:R-:W-:Y:S02]  /*2a70*/  ISETP.LE.AND P0, PT, R242, UR10, PT ;  /* 0x0000000af2007c0c */ /* 0x000fe4000bf03270 */
[----:B------:R-:W-:-:S04]  /*2a80*/  LOP3.LUT P1, RZ, R229, 0x4, RZ, 0xc0, !PT ;  /* 0x00000004e5ff7812 */ /* 0x000fc8000782c0ff */
[----:B------:R-:W-:Y:S01]  /*2a90*/  SEL R228, R228, 0xfffffff0, !P1 ;  /* 0xfffffff0e4e47807 */ /* 0x000fe20004800000 */
[----:B------:R-:W-:Y:S01]  /*2aa0*/  IMAD.WIDE.U32 R246, R246, -0x2daee0ad, RZ ;  /* 0xd2511f53f6f67825 */ /* 0x000fe200078e00ff */
[----:B------:R-:W-:Y:S02]  /*2ab0*/  SHF.R.U32.HI R229, RZ, 0x7, R229 ;  /* 0x00000007ffe57819 */ /* 0x000fe400000116e5 */
[----:B--2---:R-:W-:Y:S02]  /*2ac0*/  R2UR UR16, R5 ;  /* 0x00000000051072ca */ /* 0x004fe400000e0000 */
[----:B------:R-:W-:Y:S01]  /*2ad0*/  R2UR UR17, R4 ;  /* 0x00000000041172ca */ /* 0x000fe200000e0000 */
[----:B------:R-:W-:Y:S02]  /*2ae0*/  IMAD.IADD R227, R215, 0x1, R228 ;  /* 0x00000001d7e37824 */ /* 0x000fe400078e02e4 */
[C---:B------:R-:W-:Y:S02]  /*2af0*/  @P0 VIADD R236, R218.reuse, 0x19 ;  /* 0x00000019daec0836 */ /* 0x040fe40000000000 */
[----:B------:R-:W-:-:S02]  /*2b00*/  @P0 VIADD R235, R218, 0x18 ;  /* 0x00000018daeb0836 */ /* 0x000fc40000000000 */
[C---:B------:R-:W-:Y:S02]  /*2b10*/  @P0 VIADD R234, R218.reuse, 0x11 ;  /* 0x00000011daea0836 */ /* 0x040fe40000000000 */
[C---:B------:R-:W-:Y:S02]  /*2b20*/  @P0 VIADD R233, R218.reuse, 0x10 ;  /* 0x00000010dae90836 */ /* 0x040fe40000000000 */
[C---:B------:R-:W-:Y:S02]  /*2b30*/  @P0 VIADD R232, R218.reuse, 0x9 ;  /* 0x00000009dae80836 */ /* 0x040fe40000000000 */
[C---:B------:R-:W-:Y:S02]  /*2b40*/  @P0 VIADD R231, R218.reuse, 0x8 ;  /* 0x00000008dae70836 */ /* 0x040fe40000000000 */
[----:B------:R-:W-:Y:S01]  /*2b50*/  @P0 VIADD R230, R218, 0x1 ;  /* 0x00000001dae60836 */ /* 0x000fe20000000000 */
[----:B------:R-:W-:Y:S02]  /*2b60*/  UIADD3 UR13, UPT, UPT, UR17, -0x61c88647, URZ ;  /* 0x9e3779b9110d7890 */ /* 0x000fe4000fffe0ff */
[----:B------:R-:W-:-:S02]  /*2b70*/  UIADD3 UR12, UPT, UPT, UR16, -0x4498517b, URZ ;  /* 0xbb67ae85100c7890 */ /* 0x000fc4000fffe0ff */
[----:B------:R-:W-:Y:S02]  /*2b80*/  UIADD3 UR11, UPT, UPT, UR17, 0x3c6ef372, URZ ;  /* 0x3c6ef372110b7890 */ /* 0x000fe4000fffe0ff */
[----:B------:R-:W-:Y:S02]  /*2b90*/  UIADD3 UR10, UPT, UPT, UR16, 0x76cf5d0a, URZ ;  /* 0x76cf5d0a100a7890 */ /* 0x000fe4000fffe0ff */
[----:B------:R-:W-:Y:S02]  /*2ba0*/  UIADD3 UR32, UPT, UPT, UR17, -0x255992d5, URZ ;  /* 0xdaa66d2b11207890 */ /* 0x000fe4000fffe0ff */
[----:B------:R-:W-:Y:S02]  /*2bb0*/  UIADD3 UR31, UPT, UPT, UR16, 0x32370b8f, URZ ;  /* 0x32370b8f101f7890 */ /* 0x000fe4000fffe0ff */
[----:B------:R-:W-:Y:S02]  /*2bc0*/  UIADD3 UR30, UPT, UPT, UR17, 0x78dde6e4, URZ ;  /* 0x78dde6e4111e7890 */ /* 0x000fe4000fffe0ff */
[----:B------:R-:W-:-:S02]  /*2bd0*/  UIADD3 UR28, UPT, UPT, UR16, -0x126145ec, URZ ;  /* 0xed9eba14101c7890 */ /* 0x000fc4000fffe0ff */
[----:B------:R-:W-:Y:S02]  /*2be0*/  UIADD3 UR25, UPT, UPT, UR17, 0x1715609d, URZ ;  /* 0x1715609d11197890 */ /* 0x000fe4000fffe0ff */
[----:B------:R-:W-:Y:S02]  /*2bf0*/  UIADD3 UR24, UPT, UPT, UR16, -0x56f99767, URZ ;  /* 0xa906689910187890 */ /* 0x000fe4000fffe0ff */
[----:B------:R-:W-:Y:S02]  /*2c00*/  UIADD3 UR19, UPT, UPT, UR17, -0x4ab325aa, URZ ;  /* 0xb54cda5611137890 */ /* 0x000fe4000fffe0ff */
[----:B-1----:R-:W-:-:S12]  /*2c10*/  UIADD3 UR18, UPT, UPT, UR16, 0x646e171e, URZ ;  /* 0x646e171e10127890 */ /* 0x002fd8000fffe0ff */
.L_x_816:
[----:B------:R-:W0:Y:S01]  /*2c20*/  LDGDEPBAR ;  /* 0x00000000000079af */ /* 0x000e220000000000 */
[--C-:B------:R-:W-:Y:S01]  /*2c30*/  IMAD.IADD R182, R204, 0x1, R193.reuse ;  /* 0x00000001ccb67824 */ /* 0x100fe200078e02c1 */
[-C--:B------:R-:W-:Y:S01]  /*2c40*/  @P0 ISETP.GE.AND P3, PT, R230, R242.reuse, PT ;  /* 0x000000f2e600020c */ /* 0x080fe20003f66270 */
[----:B------:R-:W-:Y:S01]  /*2c50*/  IMAD.IADD R181, R203, 0x1, R193 ;  /* 0x00000001cbb57824 */ /* 0x000fe200078e02c1 */
[----:B-----5:R-:W-:Y:S01]  /*2c60*/  FSETP.NEU.FTZ.AND P1, PT, R239, -INF , PT ;  /* 0xff800000ef00780b */ /* 0x020fe20003f3d000 */
[----:B------:R-:W-:Y:S01]  /*2c70*/  VIADD R237, R237, 0xfffffffc ;  /* 0xfffffffceded7836 */ /* 0x000fe20000000000 */
[-C--:B------:R-:W-:Y:S01]  /*2c80*/  @P0 ISETP.GE.AND P4, PT, R234, R242.reuse, PT ;  /* 0x000000f2ea00020c */ /* 0x080fe20003f86270 */
[----:B------:R-:W-:Y:S01]  /*2c90*/  IMAD.IADD R180, R204, 0x1, R181 ;  /* 0x00000001ccb47824 */ /* 0x000fe200078e02b5 */
[-C--:B------:R-:W-:Y:S01]  /*2ca0*/  @P0 ISETP.GE.AND P6, PT, R235, R242.reuse, PT ;  /* 0x000000f2eb00020c */ /* 0x080fe20003fc6270 */
[----:B------:R-:W-:Y:S01]  /*2cb0*/  IMAD.MOV.U32 R221, RZ, RZ, R219 ;  /* 0x000000ffffdd7224 */ /* 0x000fe200078e00db */
[----:B------:R-:W-:Y:S01]  /*2cc0*/  @P0 ISETP.GE.AND P2, PT, R218, R242, PT ;  /* 0x000000f2da00020c */ /* 0x000fe20003f46270 */
[----:B------:R-:W-:Y:S04]  /*2cd0*/  DEPBAR.LE SB0, 0x0 ;  /* 0x000080000000791a */ /* 0x000fe80000000000 */
[----:B------:R-:W-:Y:S06]  /*2ce0*/  BAR.SYNC.DEFER_BLOCKING 0x0 ;  /* 0x0000000000007b1d */ /* 0x000fec0000010000 */
[----:B------:R-:W-:Y:S08]  /*2cf0*/  LDSM.16.M88.4 R16, [R193] ;  /* 0x00000000c110783b */ /* 0x000ff00000000200 */
[----:B------:R-:W1:Y:S08]  /*2d00*/  LDSM.16.M88.4 R8, [R205+-0x4000] ;  /* 0xffc00000cd08783b */ /* 0x000e700000000200 */
        /* <DEDUP_REMOVED lines=9> */
[----:B------:R-:W2:Y:S01]  /*2da0*/  LDSM.16.M88.4 R108, [R202+-0x3800] ;  /* 0xffc80000ca6c783b */ /* 0x000ea20000000200 */
[----:B------:R-:W-:Y:S07]  /*2db0*/  HMMA.16816.F32.BF16 R16, R16, R54, RZ ;  /* 0x000000361010723c */ /* 0x000fee00000418ff */
[----:B------:R-:W-:Y:S01]  /*2dc0*/  LDSM.16.M88.4 R52, [R180] ;  /* 0x00000000b434783b */ /* 0x000fe20000000200 */
[C---:B---3--:R-:W-:Y:S07]  /*2dd0*/  HMMA.16816.F32.BF16 R4, R56.reuse, R60, R4 ;  /* 0x0000003c3804723c */ /* 0x048fee0000041804 */
[----:B------:R-:W-:Y:S01]  /*2de0*/  LDSM.16.M88.4 R112, [R201+-0x3800] ;  /* 0xffc80000c970783b */ /* 0x000fe20000000200 */
[C---:B------:R-:W-:Y:S07]  /*2df0*/  HMMA.16816.F32.BF16 R8, R56.reuse, R62, R8 ;  /* 0x0000003e3808723c */ /* 0x040fee0000041808 */
[----:B------:R-:W3:Y:S01]  /*2e00*/  LDSM.16.M88.4 R60, [R201+-0x4000] ;  /* 0xffc00000c93c783b */ /* 0x000ee20000000200 */
[C---:B----4-:R-:W-:Y:S08]  /*2e10*/  HMMA.16816.F32.BF16 R12, R56.reuse, R64, R12 ;  /* 0x00000040380c723c */ /* 0x050ff0000004180c */
[----:B------:R-:W-:Y:S01]  /*2e20*/  HMMA.16816.F32.BF16 R16, R56, R66, R16 ;  /* 0x000000423810723c */ /* 0x000fe20000041810 */
[----:B------:R-:W-:Y:S07]  /*2e30*/  LDSM.16.M88.4 R56, [R193+0x2000] ;  /* 0x00200000c138783b */ /* 0x000fee0000000200 */
        /* <DEDUP_REMOVED lines=8> */
[----:B------:R-:W-:Y:S07]  /*2ec0*/  LDSM.16.M88.4 R108, [R202+-0x2000] ;  /* 0xffe00000ca6c783b */ /* 0x000fee0000000200 */
[C---:B------:R-:W-:Y:S01]  /*2ed0*/  HMMA.16816.F32.BF16 R8, R52.reuse, R62, R8 ;  /* 0x0000003e3408723c */ /* 0x040fe20000041808 */
[----:B------:R-:W3:Y:S07]  /*2ee0*/  LDSM.16.M88.4 R60, [R182+0x2000] ;  /* 0x00200000b63c783b */ /* 0x000eee0000000200 */
[C---:B------:R-:W-:Y:S08]  /*2ef0*/  HMMA.16816.F32.BF16 R12, R52.reuse, R112, R12 ;  /* 0x00000070340c723c */ /* 0x040ff0000004180c */
[----:B------:R-:W-:Y:S01]  /*2f00*/  HMMA.16816.F32.BF16 R16, R52, R114, R16 ;  /* 0x000000723410723c */ /* 0x000fe20000041810 */
[----:B------:R-:W4:Y:S07]  /*2f10*/  LDSM.16.M88.4 R52, [R194+-0x1800] ;  /* 0xffe80000c234783b */ /* 0x000f2e0000000200 */
[C---:B-1----:R-:W-:Y:S01]  /*2f20*/  HMMA.16816.F32.BF16 R4, R56.reuse, R64, R4 ;  /* 0x000000403804723c */ /* 0x042fe20000041804 */
[----:B------:R-:W-:Y:S07]  /*2f30*/  LDSM.16.M88.4 R112, [R202+-0x1800] ;  /* 0xffe80000ca70783b */ /* 0x000fee0000000200 */
[C---:B------:R-:W-:Y:S01]  /*2f40*/  HMMA.16816.F32.BF16 R8, R56.reuse, R66, R8 ;  /* 0x000000423808723c */ /* 0x040fe20000041808 */
[----:B------:R-:W1:Y:S07]  /*2f50*/  LDSM.16.M88.4 R64, [R181+0x2000] ;  /* 0x00200000b540783b */ /* 0x000e6e0000000200 */
[C---:B--2---:R-:W-:Y:S08]  /*2f60*/  HMMA.16816.F32.BF16 R12, R56.reuse, R100, R12 ;  /* 0x00000064380c723c */ /* 0x044ff0000004180c */
[----:B------:R-:W-:Y:S01]  /*2f70*/  HMMA.16816.F32.BF16 R16, R56, R102, R16 ;  /* 0x000000663810723c */ /* 0x000fe20000041810 */
[----:B------:R-:W-:Y:S07]  /*2f80*/  LDSM.16.M88.4 R56, [R180+0x2000] ;  /* 0x00200000b438783b */ /* 0x000fee0000000200 */
[C---:B---3--:R-:W-:Y:S01]  /*2f90*/  HMMA.16816.F32.BF16 R4, R60.reuse, R104, R4 ;  /* 0x000000683c04723c */ /* 0x048fe20000041804 */
[----:B------:R-:W2:Y:S07]  /*2fa0*/  LDSM.16.M88.4 R100, [R201+-0x2000] ;  /* 0xffe00000c964783b */ /* 0x000eae0000000200 */
[C---:B------:R-:W-:Y:S08]  /*2fb0*/  HMMA.16816.F32.BF16 R8, R60.reuse, R106, R8 ;  /* 0x0000006a3c08723c */ /* 0x040ff00000041808 */
[C---:B----4-:R-:W-:Y:S03]  /*2fc0*/  HMMA.16816.F32.BF16 R12, R60.reuse, R52, R12 ;  /* 0x000000343c0c723c */ /* 0x050fe6000004180c */
[----:B------:R-:W-:Y:S05]  /*2fd0*/  IMAD.WIDE.U32 R52, R237, -0x326172a9, RZ ;  /* 0xcd9e8d57ed347825 */ /* 0x000fea00078e00ff */
[----:B------:R-:W-:Y:S01]  /*2fe0*/  HMMA.16816.F32.BF16 R16, R60, R54, R16 ;  /* 0x000000363c10723c */ /* 0x000fe20000041810 */
[----:B------:R-:W-:Y:S04]  /*2ff0*/  IMAD.U32 R54, RZ, RZ, UR21 ;  /* 0x00000015ff367e24 */ /* 0x000fe8000f8e00ff */
[----:B------:R-:W-:Y:S01]  /*3000*/  IMAD R55, R54, 0x2, R229 ;  /* 0x0000000236377824 */ /* 0x000fe200078e02e5 */
[----:B------:R-:W-:Y:S02]  /*3010*/  LOP3.LUT R54, R226, UR17, R53, 0x96, !PT ;  /* 0x00000011e2367c12 */ /* 0x000fe4000f8e9635 */
[C---:B-1----:R-:W-:Y:S05]  /*3020*/  HMMA.16816.F32.BF16 R4, R64.reuse, R108, R4 ;  /* 0x0000006c4004723c */ /* 0x042fea0000041804 */
[----:B------:R-:W-:Y:S01]  /*3030*/  LOP3.LUT R53, R55, UR16, R247, 0x96, !PT ;  /* 0x0000001037357c12 */ /* 0x000fe2000f8e96f7 */
[----:B------:R-:W-:Y:S02]  /*3040*/  IMAD.WIDE.U32 R54, R54, -0x2daee0ad, RZ ;  /* 0xd2511f5336367825 */ /* 0x000fe400078e00ff */
[C---:B------:R-:W-:Y:S03]  /*3050*/  HMMA.16816.F32.BF16 R8, R64.reuse, R110, R8 ;  /* 0x0000006e4008723c */ /* 0x040fe60000041808 */
[----:B------:R-:W-:Y:S01]  /*3060*/  IMAD.WIDE.U32 R60, R53, -0x326172a9, RZ ;  /* 0xcd9e8d57353c7825 */ /* 0x000fe200078e00ff */
[----:B------:R-:W-:Y:S04]  /*3070*/  LOP3.LUT R53, R246, UR12, R55, 0x96, !PT ;  /* 0x0000000cf6357c12 */ /* 0x000fe8000f8e9637 */
[C---:B------:R-:W-:Y:S03]  /*3080*/  HMMA.16816.F32.BF16 R12, R64.reuse, R112, R12 ;  /* 0x00000070400c723c */ /* 0x040fe6000004180c */
[----:B------:R-:W-:Y:S01]  /*3090*/  IMAD.IADD R113, R245, 0x1, R228 ;  /* 0x00000001f5717824 */ /* 0x000fe200078e02e4 */
[----:B------:R-:W-:Y:S01]  /*30a0*/  LOP3.LUT R52, R52, UR13, R61, 0x96, !PT ;  /* 0x0000000d34347c12 */ /* 0x000fe2000f8e963d */
[----:B------:R-:W-:Y:S03]  /*30b0*/  IMAD.WIDE.U32 R62, R53, -0x326172a9, RZ ;  /* 0xcd9e8d57353e7825 */ /* 0x000fe600078e00ff */
[----:B------:R-:W-:Y:S03]  /*30c0*/  HMMA.16816.F32.BF16 R16, R64, R114, R16 ;  /* 0x000000724010723c */ /* 0x000fe60000041810 */
[----:B------:R-:W-:Y:S05]  /*30d0*/  IMAD.WIDE.U32 R52, R52, -0x2daee0ad, RZ ;  /* 0xd2511f5334347825 */ /* 0x000fea00078e00ff */
[C---:B--2---:R-:W-:Y:S05]  /*30e0*/  HMMA.16816.F32.BF16 R4, R56.reuse, R100, R4 ;  /* 0x000000643804723c */ /* 0x044fea0000041804 */
[----:B------:R-:W-:Y:S01]  /*30f0*/  LOP3.LUT R100, R60, UR11, R63, 0x96, !PT ;  /* 0x0000000b3c647c12 */ /* 0x000fe2000f8e963f */
[----:B------:R-:W-:Y:S01]  /*3100*/  FMUL.FTZ R60, R239, 1.4426950216293334961 ;  /* 0x3fb8aa3bef3c7820 */ /* 0x000fe20000410000 */
[----:B------:R-:W-:Y:S01]  /*3110*/  LOP3.LUT R66, R54, UR10, R53, 0x96, !PT ;  /* 0x0000000a36427c12 */ /* 0x000fe2000f8e9635 */
[C---:B------:R-:W-:Y:S03]  /*3120*/  HMMA.16816.F32.BF16 R8, R56.reuse, R102, R8 ;  /* 0x000000663808723c */ /* 0x040fe60000041808 */
[----:B------:R-:W-:Y:S01]  /*3130*/  IMAD.WIDE.U32 R100, R100, -0x2daee0ad, RZ ;  /* 0xd2511f5364647825 */ /* 0x000fe200078e00ff */
[----:B------:R-:W-:Y:S02]  /*3140*/  FSEL R60, R60, RZ, P1 ;  /* 0x000000ff3c3c7208 */ /* 0x000fe40000800000 */
[----:B------:R-:W-:Y:S01]  /*3150*/  FSETP.NEU.FTZ.AND P1, PT, R238, -INF , PT ;  /* 0xff800000ee00780b */ /* 0x000fe20003f3d000 */
[----:B------:R-:W-:Y:S01]  /*3160*/  IMAD.WIDE.U32 R66, R66, -0x326172a9, RZ ;  /* 0xcd9e8d5742427825 */ /* 0x000fe200078e00ff */
[----:B------:R-:W-:Y:S02]  /*3170*/  LOP3.LUT R61, R52, UR31, R101, 0x96, !PT ;  /* 0x0000001f343d7c12 */ /* 0x000fe4000f8e9665 */
[----:B------:R-:W1:Y:S01]  /*3180*/  LDSM.16.M88.4 R52, [R201+-0x1800] ;  /* 0xffe80000c934783b */ /* 0x000e620000000200 */
[----:B------:R-:W-:Y:S02]  /*3190*/  @P0 FSEL R4, R4, -INF , !P2 ;  /* 0xff80000004040808 */ /* 0x000fe40005000000 */
[----:B------:R-:W-:Y:S01]  /*31a0*/  @P0 FSEL R5, R5, -INF , !P3 ;  /* 0xff80000005050808 */ /* 0x000fe20005800000 */
[----:B------:R-:W-:Y:S01]  /*31b0*/  IMAD.WIDE.U32 R102, R61, -0x326172a9, RZ ;  /* 0xcd9e8d573d667825 */ /* 0x000fe200078e00ff */
[----:B------:R-:W-:Y:S03]  /*31c0*/  LOP3.LUT R62, R62, UR32, R67, 0x96, !PT ;  /* 0x000000203e3e7c12 */ /* 0x000fe6000f8e9643 */
[--C-:B------:R-:W-:Y:S01]  /*31d0*/  FFMA.FTZ R64, R4, UR6, -R60.reuse ;  /* 0x0000000604407c23 */ /* 0x100fe2000801083c */
[----:B------:R-:W-:Y:S01]  /*31e0*/  FMUL.FTZ R4, R238, 1.4426950216293334961 ;  /* 0x3fb8aa3bee047820 */ /* 0x000fe20000410000 */
[----:B------:R-:W-:Y:S01]  /*31f0*/  @P0 FSEL R6, R6, -INF , !P2 ;  /* 0xff80000006060808 */ /* 0x000fe20005000000 */
[----:B------:R-:W-:Y:S01]  /*3200*/  FFMA.FTZ R5, R5, UR6, -R60 ;  /* 0x0000000605057c23 */ /* 0x000fe2000801083c */
[----:B------:R-:W-:Y:S01]  /*3210*/  IMAD.WIDE.U32 R104, R62, -0x2daee0ad, RZ ;  /* 0xd2511f533e687825 */ /* 0x000fe200078e00ff */
[----:B------:R-:W-:Y:S01]  /*3220*/  LOP3.LUT R62, R66, UR30, R103, 0x96, !PT ;  /* 0x0000001e423e7c12 */ /* 0x000fe2000f8e9667 */
[----:B------:R-:W2:Y:S01]  /*3230*/  MUFU.EX2 R64, R64 ;  /* 0x0000004000407308 */ /* 0x000ea20000000800 */
[----:B------:R-:W-:Y:S02]  /*3240*/  FSEL R4, R4, RZ, P1 ;  /* 0x000000ff04047208 */ /* 0x000fe40000800000 */
[----:B------:R-:W-:Y:S01]  /*3250*/  @P0 FSEL R7, R7, -INF , !P3 ;  /* 0xff80000007070808 */ /* 0x000fe20005800000 */
[----:B------:R-:W-:Y:S01]  /*3260*/  IMAD.WIDE.U32 R62, R62, -0x2daee0ad, RZ ;  /* 0xd2511f533e3e7825 */ /* 0x000fe200078e00ff */
[----:B------:R-:W-:Y:S03]  /*3270*/  LEA R108, P1, R210, R220, 0x2 ;  /* 0x000000dcd26c7211 */ /* 0x000fe600078210ff */
[--C-:B------:R-:W-:Y:S02]  /*3280*/  FFMA.FTZ R6, R6, UR6, -R4.reuse ;  /* 0x0000000606067c23 */ /* 0x100fe40008010804 */
[----:B------:R3:W-:Y:S01]  /*3290*/  MUFU.EX2 R65, R5 ;  /* 0x0000000500417308 */ /* 0x0007e20000000800 */
[----:B------:R-:W-:Y:S01]  /*32a0*/  LOP3.LUT R104, R104, UR24, R63, 0x96, !PT ;  /* 0x0000001868687c12 */ /* 0x000fe2000f8e963f */
[----:B------:R-:W-:Y:S01]  /*32b0*/  FFMA.FTZ R7, R7, UR6, -R4 ;  /* 0x0000000607077c23 */ /* 0x000fe20008010804 */
[----:B------:R-:W-:Y:S02]  /*32c0*/  LEA.HI.X R109, R210, R221, RZ, 0x2, P1 ;  /* 0x000000ddd26d7211 */ /* 0x000fe400008f14ff */
[-C--:B------:R-:W-:Y:S02]  /*32d0*/  @P0 ISETP.GE.AND P2, PT, R231, R242.reuse, PT ;  /* 0x000000f2e700020c */ /* 0x080fe40003f46270 */
[----:B------:R-:W-:Y:S01]  /*32e0*/  LOP3.LUT R106, R100, UR28, R105, 0x96, !PT ;  /* 0x0000001c646a7c12 */ /* 0x000fe2000f8e9669 */
[----:B------:R-:W4:Y:S02]  /*32f0*/  LDG.E R101, desc[UR22][R108.64+0x20] ;  /* 0x000020166c657981 */ /* 0x000f24000c1e1900 */
[----:B------:R2:W-:Y:S01]  /*3300*/  MUFU.EX2 R66, R6 ;  /* 0x0000000600427308 */ /* 0x0005e20000000800 */
[----:B------:R-:W-:Y:S01]  /*3310*/  IMAD.WIDE.U32 R104, R104, -0x326172a9, RZ ;  /* 0xcd9e8d5768687825 */ /* 0x000fe200078e00ff */
[----:B------:R-:W-:Y:S02]  /*3320*/  @P0 FSEL R8, R8, -INF , !P2 ;  /* 0xff80000008080808 */ /* 0x000fe40005000000 */
[----:B------:R-:W-:Y:S01]  /*3330*/  @P0 FSEL R10, R10, -INF , !P2 ;  /* 0xff8000000a0a0808 */ /* 0x000fe20005000000 */
[----:B------:R-:W-:Y:S01]  /*3340*/  IMAD.WIDE.U32 R106, R106, -0x326172a9, RZ ;  /* 0xcd9e8d576a6a7825 */ /* 0x000fe200078e00ff */
[----:B------:R-:W-:Y:S02]  /*3350*/  PRMT R61, R104, 0x7770, RZ ;  /* 0x00007770683d7816 */ /* 0x000fe400000000ff */
[-C--:B------:R-:W-:Y:S01]  /*3360*/  @P0 ISETP.GE.AND P2, PT, R233, R242.reuse, PT ;  /* 0x000000f2e900020c */ /* 0x080fe20003f46270 */
[----:B------:R-:W-:Y:S01]  /*3370*/  FFMA.FTZ R8, R8, UR6, -R60 ;  /* 0x0000000608087c23 */ /* 0x000fe2000801083c */
[C---:B-1----:R-:W-:Y:S01]  /*3380*/  HMMA.16816.F32.BF16 R12, R56.reuse, R52, R12 ;  /* 0x00000034380c723c */ /* 0x042fe2000004180c */
[----:B------:R1:W-:Y:S02]  /*3390*/  MUFU.EX2 R67, R7 ;  /* 0x0000000700437308 */ /* 0x0003e40000000800 */
[-C--:B------:R-:W-:Y:S01]  /*33a0*/  @P0 ISETP.GE.AND P1, PT, R232, R242.reuse, PT ;  /* 0x000000f2e800020c */ /* 0x080fe20003f26270 */
[----:B------:R-:W-:Y:S01]  /*33b0*/  FFMA.FTZ R10, R10, UR6, -R4 ;  /* 0x000000060a0a7c23 */ /* 0x000fe20008010804 */
[----:B------:R-:W-:Y:S02]  /*33c0*/  PRMT R53, R104, 0x7771, RZ ;  /* 0x0000777168357816 */ /* 0x000fe400000000ff */
[----:B------:R-:W-:Y:S01]  /*33d0*/  @P0 FSEL R9, R9, -INF , !P1 ;  /* 0xff80000009090808 */ /* 0x000fe20004800000 */
[----:B------:R-:W-:Y:S03]  /*33e0*/  HMMA.16816.F32.BF16 R16, R56, R54, R16 ;  /* 0x000000363810723c */ /* 0x000fe60000041810 */
[----:B------:R-:W1:Y:S01]  /*33f0*/  MUFU.EX2 R100, R8 ;  /* 0x0000000800647308 */ /* 0x000e620000000800 */
[----:B---3--:R-:W-:Y:S01]  /*3400*/  LOP3.LUT R5, R106, UR19, R105, 0x96, !PT ;  /* 0x000000136a057c12 */ /* 0x008fe2000f8e9669 */
[--C-:B------:R-:W-:Y:S01]  /*3410*/  FFMA.FTZ R9, R9, UR6, -R60.reuse ;  /* 0x0000000609097c23 */ /* 0x100fe2000801083c */
[----:B--2---:R-:W-:Y:S02]  /*3420*/  LOP3.LUT R6, R102, UR25, R107, 0x96, !PT ;  /* 0x0000001966067c12 */ /* 0x004fe4000f8e966b */
[----:B------:R-:W-:Y:S01]  /*3430*/  LOP3.LUT R55, R5, 0xff, RZ, 0xc0, !PT ;  /* 0x000000ff05377812 */ /* 0x000fe200078ec0ff */
[----:B------:R2:W3:Y:S04]  /*3440*/  LDG.E R102, desc[UR22][R108.64] ;  /* 0x000000166c667981 */ /* 0x0004e8000c1e1900 */
[----:B------:R2:W2:Y:S01]  /*3450*/  MUFU.EX2 R103, R9 ;  /* 0x0000000900677308 */ /* 0x0004a20000000800 */
[----:B-1----:R-:W-:Y:S01]  /*3460*/  IMAD.WIDE.U32 R6, R6, -0x2daee0ad, RZ ;  /* 0xd2511f5306067825 */ /* 0x002fe200078e00ff */
[----:B------:R-:W-:Y:S02]  /*3470*/  @P0 FSEL R12, R12, -INF , !P2 ;  /* 0xff8000000c0c0808 */ /* 0x000fe40005000000 */
[----:B------:R-:W-:Y:S02]  /*3480*/  @P0 FSEL R13, R13, -INF , !P4 ;  /* 0xff8000000d0d0808 */ /* 0x000fe40006000000 */
[----:B------:R-:W-:Y:S01]  /*3490*/  @P0 FSEL R15, R15, -INF , !P4 ;  /* 0xff8000000f0f0808 */ /* 0x000fe20006000000 */
[--C-:B------:R-:W-:Y:S01]  /*34a0*/  FFMA.FTZ R106, R12, UR6, -R60.reuse ;  /* 0x000000060c6a7c23 */ /* 0x100fe2000801083c */
[----:B------:R-:W-:Y:S01]  /*34b0*/  ISETP.LE.U32.AND P5, PT, R55, UR5, PT ;  /* 0x0000000537007c0c */ /* 0x000fe2000bfa3070 */
[----:B------:R-:W-:Y:S01]  /*34c0*/  FFMA.FTZ R13, R13, UR6, -R60 ;  /* 0x000000060d0d7c23 */ /* 0x000fe2000801083c */
[----:B------:R-:W-:Y:S01]  /*34d0*/  @P0 ISETP.GE.AND P4, PT, R236, R242, PT ;  /* 0x000000f2ec00020c */ /* 0x000fe20003f86270 */
[----:B------:R-:W1:Y:S01]  /*34e0*/  MUFU.EX2 R105, R10 ;  /* 0x0000000a00697308 */ /* 0x000e620000000800 */
[----:B------:R-:W-:Y:S01]  /*34f0*/  LOP3.LUT R54, R5, 0xffff, RZ, 0xc0, !PT ;  /* 0x0000ffff05367812 */ /* 0x000fe200078ec0ff */
[----:B------:R-:W-:Y:S01]  /*3500*/  FFMA.FTZ R15, R15, UR6, -R4 ;  /* 0x000000060f0f7c23 */ /* 0x000fe20008010804 */
[----:B------:R-:W-:Y:S02]  /*3510*/  PRMT R12, R5, 0x7632, R12 ;  /* 0x00007632050c7816 */ /* 0x000fe4000000000c */
[----:B------:R-:W-:Y:S02]  /*3520*/  SHF.R.U32.HI R5, RZ, 0x18, R5 ;  /* 0x00000018ff057819 */ /* 0x000fe40000011605 */
[----:B------:R-:W-:Y:S03]  /*3530*/  LOP3.LUT R7, R62, UR18, R7, 0x96, !PT ;  /* 0x000000123e077c12 */ /* 0x000fe6000f8e9607 */
[----:B------:R-:W1:Y:S01]  /*3540*/  MUFU.EX2 R106, R106 ;  /* 0x0000006a006a7308 */ /* 0x000e620000000800 */
[----:B------:R-:W-:Y:S01]  /*3550*/  @P0 FSEL R17, R17, -INF , !P4 ;  /* 0xff80000011110808 */ /* 0x000fe20006000000 */
[----:B------:R-:W-:Y:S01]  /*3560*/  @!P5 FADD.FTZ R64, -R64, -RZ ;  /* 0x800000ff4040d221 */ /* 0x000fe20000010100 */
[----:B------:R-:W-:Y:S02]  /*3570*/  @P0 FSEL R19, R19, -INF , !P4 ;  /* 0xff80000013130808 */ /* 0x000fe40006000000 */
[----:B------:R-:W-:Y:S02]  /*3580*/  ISETP.LE.U32.AND P3, PT, R61, UR5, PT ;  /* 0x000000053d007c0c */ /* 0x000fe4000bf63070 */
[----:B------:R-:W-:Y:S03]  /*3590*/  ISETP.GT.U32.AND P4, PT, R53, UR5, PT ;  /* 0x0000000535007c0c */ /* 0x000fe6000bf84070 */
[----:B------:R-:W1:Y:S01]  /*35a0*/  MUFU.EX2 R107, R13 ;  /* 0x0000000d006b7308 */ /* 0x000e620000000800 */
[----:B------:R-:W-:Y:S02]  /*35b0*/  @P0 FSEL R16, R16, -INF , !P6 ;  /* 0xff80000010100808 */ /* 0x000fe40007000000 */
[----:B------:R-:W-:Y:S02]  /*35c0*/  @P0 FSEL R18, R18, -INF , !P6 ;  /* 0xff80000012120808 */ /* 0x000fe40007000000 */
[----:B------:R-:W-:Y:S01]  /*35d0*/  ISETP.LE.U32.AND P6, PT, R5, UR5, PT ;  /* 0x0000000505007c0c */ /* 0x000fe2000bfc3070 */
[----:B------:R-:W-:Y:S01]  /*35e0*/  FFMA.FTZ R16, R16, UR6, -R60 ;  /* 0x0000000610107c23 */ /* 0x000fe2000801083c */
[----:B------:R-:W-:Y:S01]  /*35f0*/  LOP3.LUT R5, R7, 0xffff, RZ, 0xc0, !PT ;  /* 0x0000ffff07057812 */ /* 0x000fe200078ec0ff */
[----:B------:R-:W-:Y:S01]  /*3600*/  FFMA.FTZ R18, R18, UR6, -R4 ;  /* 0x0000000612127c23 */ /* 0x000fe20008010804 */
[----:B------:R-:W-:Y:S01]  /*3610*/  SHF.R.U32.HI R54, RZ, 0x8, R54 ;  /* 0x00000008ff367819 */ /* 0x000fe20000011636 */
[----:B------:R-:W-:Y:S01]  /*3620*/  @!P3 FADD.FTZ R100, -R100, -RZ ;  /* 0x800000ff6464b221 */ /* 0x000fe20000010100 */
[----:B--2---:R-:W-:Y:S01]  /*3630*/  PRMT R9, R104, 0x7772, RZ ;  /* 0x0000777268097816 */ /* 0x004fe200000000ff */
[----:B------:R-:W-:Y:S01]  /*3640*/  @P4 FADD.FTZ R103, -R103, -RZ ;  /* 0x800000ff67674221 */ /* 0x000fe20000010100 */
[----:B------:R-:W-:Y:S01]  /*3650*/  @P0 FSEL R14, R14, -INF , !P2 ;  /* 0xff8000000e0e0808 */ /* 0x000fe20005000000 */
[----:B------:R-:W-:Y:S01]  /*3660*/  FFMA.FTZ R60, R17, UR6, -R60 ;  /* 0x00000006113c7c23 */ /* 0x000fe2000801083c */
[----:B------:R-:W-:Y:S01]  /*3670*/  @P0 FSEL R11, R11, -INF , !P1 ;  /* 0xff8000000b0b0808 */ /* 0x000fe20004800000 */
[----:B------:R-:W-:Y:S01]  /*3680*/  MUFU.EX2 R109, R15 ;  /* 0x0000000f006d7308 */ /* 0x000fe20000000800 */
[----:B------:R-:W-:Y:S01]  /*3690*/  SHF.R.U32.HI R5, RZ, 0x8, R5 ;  /* 0x00000008ff057819 */ /* 0x000fe20000011605 */
[--C-:B------:R-:W-:Y:S01]  /*36a0*/  FFMA.FTZ R14, R14, UR6, -R4.reuse ;  /* 0x000000060e0e7c23 */ /* 0x100fe20008010804 */
[----:B------:R-:W-:Y:S01]  /*36b0*/  LOP3.LUT R54, R54, 0xffff, RZ, 0xc0, !PT ;  /* 0x0000ffff36367812 */ /* 0x000fe200078ec0ff */
[----:B------:R-:W-:Y:S01]  /*36c0*/  @!P6 FADD.FTZ R67, -R67, -RZ ;  /* 0x800000ff4343e221 */ /* 0x000fe20000010100 */
[----:B------:R-:W-:Y:S02]  /*36d0*/  LOP3.LUT R12, R12, 0xff, RZ, 0xc0, !PT ;  /* 0x000000ff0c0c7812 */ /* 0x000fe400078ec0ff */
[----:B------:R-:W-:Y:S03]  /*36e0*/  ISETP.GT.U32.AND P5, PT, R9, UR5, PT ;  /* 0x0000000509007c0c */ /* 0x000fe6000bfa4070 */
[----:B------:R-:W-:Y:S01]  /*36f0*/  MUFU.EX2 R108, R14 ;  /* 0x0000000e006c7308 */ /* 0x000fe20000000800 */
[----:B------:R-:W-:Y:S01]  /*3700*/  PRMT R52, R104, 0x7773, RZ ;  /* 0x0000777368347816 */ /* 0x000fe200000000ff */
[--C-:B------:R-:W-:Y:S01]  /*3710*/  FFMA.FTZ R104, R11, UR6, -R4.reuse ;  /* 0x000000060b687c23 */ /* 0x100fe20008010804 */
[----:B------:R-:W-:Y:S01]  /*3720*/  LOP3.LUT R9, R7, 0xff, RZ, 0xc0, !PT ;  /* 0x000000ff07097812 */ /* 0x000fe200078ec0ff */
[----:B------:R-:W-:Y:S01]  /*3730*/  FFMA.FTZ R4, R19, UR6, -R4 ;  /* 0x0000000613047c23 */ /* 0x000fe20008010804 */
[----:B------:R-:W-:Y:S02]  /*3740*/  LOP3.LUT R5, R5, 0xffff, RZ, 0xc0, !PT ;  /* 0x0000ffff05057812 */ /* 0x000fe400078ec0ff */
[----:B------:R-:W-:Y:S03]  /*3750*/  ISETP.LE.U32.AND P2, PT, R54, UR5, PT ;  /* 0x0000000536007c0c */ /* 0x000fe6000bf43070 */
[----:B------:R2:W-:Y:S01]  /*3760*/  MUFU.EX2 R114, R4 ;  /* 0x0000000400727308 */ /* 0x0005e20000000800 */
[----:B------:R-:W-:Y:S02]  /*3770*/  ISETP.LE.U32.AND P1, PT, R12, UR5, PT ;  /* 0x000000050c007c0c */ /* 0x000fe4000bf23070 */
[----:B------:R-:W-:Y:S01]  /*3780*/  ISETP.LE.U32.AND P3, PT, R9, UR5, PT ;  /* 0x0000000509007c0c */ /* 0x000fe2000bf63070 */
[----:B-1----:R-:W-:Y:S01]  /*3790*/  @P5 FADD.FTZ R105, -R105, -RZ ;  /* 0x800000ff69695221 */ /* 0x002fe20000010100 */
[----:B------:R-:W-:Y:S02]  /*37a0*/  ISETP.LE.U32.AND P4, PT, R5, UR5, PT ;  /* 0x0000000505007c0c */ /* 0x000fe4000bf83070 */
[----:B------:R-:W-:Y:S03]  /*37b0*/  PRMT R5, R7, 0x7632, R5 ;  /* 0x0000763207057816 */ /* 0x000fe60000000005 */
[----:B------:R-:W1:Y:S01]  /*37c0*/  MUFU.EX2 R104, R104 ;  /* 0x0000006800687308 */ /* 0x000e620000000800 */
[C---:B------:R-:W-:Y:S02]  /*37d0*/  PRMT R8, R6.reuse, 0x7772, RZ ;  /* 0x0000777206087816 */ /* 0x040fe400000000ff */
[C---:B------:R-:W-:Y:S01]  /*37e0*/  PRMT R11, R6.reuse, 0x7770, RZ ;  /* 0x00007770060b7816 */ /* 0x040fe200000000ff */
[----:B------:R-:W-:Y:S01]  /*37f0*/  @!P2 FADD.FTZ R65, -R65, -RZ ;  /* 0x800000ff4141a221 */ /* 0x000fe20000010100 */
[----:B------:R-:W-:Y:S01]  /*3800*/  PRMT R10, R6, 0x7771, RZ ;  /* 0x00007771060a7816 */ /* 0x000fe200000000ff */
[----:B------:R-:W-:Y:S01]  /*3810*/  @!P1 FADD.FTZ R66, -R66, -RZ ;  /* 0x800000ff42429221 */ /* 0x000fe20000010100 */
[----:B------:R-:W-:Y:S01]  /*3820*/  PRMT R6, R6, 0x7773, RZ ;  /* 0x0000777306067816 */ /* 0x000fe200000000ff */
[----:B------:R-:W-:Y:S01]  /*3830*/  @!P3 FADD.FTZ R106, -R106, -RZ ;  /* 0x800000ff6a6ab221 */ /* 0x000fe20000010100 */
[----:B------:R-:W-:Y:S01]  /*3840*/  LOP3.LUT R5, R5, 0xff, RZ, 0xc0, !PT ;  /* 0x000000ff05057812 */ /* 0x000fe200078ec0ff */
[----:B------:R-:W-:Y:S01]  /*3850*/  @!P4 FADD.FTZ R107, -R107, -RZ ;  /* 0x800000ff6b6bc221 */ /* 0x000fe20000010100 */
[----:B------:R-:W-:Y:S01]  /*3860*/  ISETP.GT.U32.AND P2, PT, R52, UR5, PT ;  /* 0x0000000534007c0c */ /* 0x000fe2000bf44070 */
[----:B------:R-:W1:Y:S01]  /*3870*/  MUFU.EX2 R110, R16 ;  /* 0x00000010006e7308 */ /* 0x000e620000000800 */
[----:B------:R-:W-:Y:S02]  /*3880*/  ISETP.LE.U32.AND P3, PT, R5, UR5, PT ;  /* 0x0000000505007c0c */ /* 0x000fe4000bf63070 */
[----:B------:R-:W-:Y:S02]  /*3890*/  ISETP.GT.U32.AND P4, PT, R6, UR5, PT ;  /* 0x0000000506007c0c */ /* 0x000fe4000bf84070 */
[----:B------:R-:W-:Y:S02]  /*38a0*/  F2FP.RELU.BF16.F32.PACK_AB R6, R65, R64 ;  /* 0x000000404106723e */ /* 0x000fe400000018ff */
[----:B------:R-:W-:Y:S03]  /*38b0*/  F2FP.RELU.BF16.F32.PACK_AB R5, R67, R66 ;  /* 0x000000424305723e */ /* 0x000fe600000018ff */
[----:B------:R-:W1:Y:S01]  /*38c0*/  MUFU.EX2 R111, R60 ;  /* 0x0000003c006f7308 */ /* 0x000e620000000800 */
[----:B--2---:R-:W-:Y:S01]  /*38d0*/  F2FP.RELU.BF16.F32.PACK_AB R4, R103, R100 ;  /* 0x000000646704723e */ /* 0x004fe200000018ff */
[----:B------:R2:W-:Y:S01]  /*38e0*/  STS [R215], R6 ;  /* 0x00000006d7007388 */ /* 0x0005e20000000800 */
[----:B------:R-:W-:Y:S01]  /*38f0*/  SHF.R.U32.HI R7, RZ, 0x18, R7 ;  /* 0x00000018ff077819 */ /* 0x000fe20000011607 */
[----:B-1----:R-:W-:Y:S01]  /*3900*/  @P2 FADD.FTZ R104, -R104, -RZ ;  /* 0x800000ff68682221 */ /* 0x002fe20000010100 */
[----:B------:R-:W-:Y:S01]  /*3910*/  ISETP.GT.U32.AND P5, PT, R8, UR5, PT ;  /* 0x0000000508007c0c */ /* 0x000fe2000bfa4070 */
[----:B------:R1:W-:Y:S01]  /*3920*/  STS [R215+0x400], R5 ;  /* 0x00040005d7007388 */ /* 0x0003e20000000800 */
[----:B------:R-:W-:Y:S03]  /*3930*/  ISETP.LE.U32.AND P2, PT, R7, UR5, PT ;  /* 0x0000000507007c0c */ /* 0x000fe6000bf43070 */
[----:B------:R-:W2:Y:S01]  /*3940*/  MUFU.EX2 R112, R18 ;  /* 0x0000001200707308 */ /* 0x000ea20000000800 */
[----:B------:R-:W-:Y:S01]  /*3950*/  ISETP.LE.U32.AND P1, PT, R11, UR5, PT ;  /* 0x000000050b007c0c */ /* 0x000fe2000bf23070 */
[----:B------:R1:W-:Y:S01]  /*3960*/  STS [R227], R4 ;  /* 0x00000004e3007388 */ /* 0x0003e20000000800 */
[----:B------:R-:W-:Y:S01]  /*3970*/  ISETP.GT.U32.AND P6, PT, R10, UR5, PT ;  /* 0x000000050a007c0c */ /* 0x000fe2000bfc4070 */
[----:B------:R-:W-:Y:S01]  /*3980*/  @!P3 FADD.FTZ R108, -R108, -RZ ;  /* 0x800000ff6c6cb221 */ /* 0x000fe20000010100 */
[----:B------:R-:W-:Y:S01]  /*3990*/  F2FP.RELU.BF16.F32.PACK_AB R8, R104, R105 ;  /* 0x000000696808723e */ /* 0x000fe200000018ff */
[----:B------:R-:W-:Y:S01]  /*39a0*/  @P4 FADD.FTZ R114, -R114, -RZ ;  /* 0x800000ff72724221 */ /* 0x000fe20000010100 */
[----:B------:R-:W-:Y:S02]  /*39b0*/  F2FP.RELU.BF16.F32.PACK_AB R7, R107, R106 ;  /* 0x0000006a6b07723e */ /* 0x000fe400000018ff */
[----:B------:R-:W-:Y:S01]  /*39c0*/  FSETP.GE.FTZ.AND P3, PT, R103, RZ, PT ;  /* 0x000000ff6700720b */ /* 0x000fe20003f76000 */
[----:B------:R-:W-:Y:S01]  /*39d0*/  STS [R227+0x400], R8 ;  /* 0x00040008e3007388 */ /* 0x000fe20000000800 */
[----:B------:R-:W-:Y:S01]  /*39e0*/  FSETP.GE.FTZ.AND P4, PT, R100, RZ, PT ;  /* 0x000000ff6400720b */ /* 0x000fe20003f96000 */
[----:B------:R-:W-:Y:S01]  /*39f0*/  @!P2 FADD.FTZ R109, -R109, -RZ ;  /* 0x800000ff6d6da221 */ /* 0x000fe20000010100 */
[----:B------:R-:W-:Y:S01]  /*3a00*/  FSETP.GE.FTZ.AND P2, PT, R64, RZ, PT ;  /* 0x000000ff4000720b */ /* 0x000fe20003f56000 */
[----:B------:R-:W-:Y:S01]  /*3a10*/  @!P1 FADD.FTZ R110, -R110, -RZ ;  /* 0x800000ff6e6e9221 */ /* 0x000fe20000010100 */
[----:B------:R-:W-:Y:S01]  /*3a20*/  STS [R245], R7 ;  /* 0x00000007f5007388 */ /* 0x000fe20000000800 */
[----:B------:R-:W-:Y:S01]  /*3a30*/  @P6 FADD.FTZ R111, -R111, -RZ ;  /* 0x800000ff6f6f6221 */ /* 0x000fe20000010100 */
[----:B--2---:R-:W-:Y:S01]  /*3a40*/  @P5 FADD.FTZ R112, -R112, -RZ ;  /* 0x800000ff70705221 */ /* 0x004fe20000010100 */
[----:B------:R-:W-:Y:S02]  /*3a50*/  FSETP.GE.FTZ.AND P1, PT, R65, RZ, PT ;  /* 0x000000ff4100720b */ /* 0x000fe40003f36000 */
[----:B------:R-:W-:Y:S02]  /*3a60*/  F2FP.RELU.BF16.F32.PACK_AB R6, R109, R108 ;  /* 0x0000006c6d06723e */ /* 0x000fe400000018ff */
[----:B------:R-:W-:Y:S02]  /*3a70*/  FSETP.GE.FTZ.AND P5, PT, R66, RZ, PT ;  /* 0x000000ff4200720b */ /* 0x000fe40003fb6000 */
[----:B-1----:R-:W-:Y:S01]  /*3a80*/  F2FP.RELU.BF16.F32.PACK_AB R5, R111, R110 ;  /* 0x0000006e6f05723e */ /* 0x002fe200000018ff */
[----:B------:R-:W-:Y:S01]  /*3a90*/  STS [R245+0x400], R6 ;  /* 0x00040006f5007388 */ /* 0x000fe20000000800 */
[----:B------:R-:W-:Y:S03]  /*3aa0*/  F2FP.RELU.BF16.F32.PACK_AB R4, R114, R112 ;  /* 0x000000707204723e */ /* 0x000fe600000018ff */
[----:B------:R-:W-:Y:S04]  /*3ab0*/  STS [R113], R5 ;  /* 0x0000000571007388 */ /* 0x000fe80000000800 */
[----:B------:R-:W-:Y:S04]  /*3ac0*/  STS [R113+0x400], R4 ;  /* 0x0004000471007388 */ /* 0x000fe80000000800 */
[----:B------:R-:W1:Y:S08]  /*3ad0*/  LDSM.16.M88.4 R16, [R207+0x8000] ;  /* 0x00800000cf10783b */ /* 0x000e700000000200 */
[----:B------:R-:W2:Y:S08]  /*3ae0*/  LDSM.16.M88.4 R52, [R3+0x8000] ;  /* 0x008000000334783b */ /* 0x000eb00000000200 */
[----:B------:R-:W2:Y:S08]  /*3af0*/  LDSM.16.M88.4 R56, [R2+0x8000] ;  /* 0x008000000238783b */ /* 0x000eb00000000200 */
[----:B------:R-:W4:Y:S01]  /*3b00*/  LDSM.16.M88.4 R60, [R0+0x8000] ;  /* 0x00800000003c783b */ /* 0x000f220000000200 */
[C---:B-1----:R-:W-:Y:S08]  /*3b10*/  HMMA.16816.F32.BF16 R4, R16.reuse, R116, RZ ;  /* 0x000000741004723c */ /* 0x042ff000000418ff */
[C---:B------:R-:W-:Y:S08]  /*3b20*/  HMMA.16816.F32.BF16 R8, R16.reuse, R118, RZ ;  /* 0x000000761008723c */ /* 0x040ff000000418ff */
[C---:B------:R-:W-:Y:S08]  /*3b30*/  HMMA.16816.F32.BF16 R12, R16.reuse, R120, RZ ;  /* 0x00000078100c723c */ /* 0x040ff000000418ff */
[----:B------:R-:W-:Y:S08]  /*3b40*/  HMMA.16816.F32.BF16 R16, R16, R122, RZ ;  /* 0x0000007a1010723c */ /* 0x000ff000000418ff */
[C---:B--2---:R-:W-:Y:S08]  /*3b50*/  HMMA.16816.F32.BF16 R4, R52.reuse, R124, R4 ;  /* 0x0000007c3404723c */ /* 0x044ff00000041804 */
[C---:B------:R-:W-:Y:S08]  /*3b60*/  HMMA.16816.F32.BF16 R8, R52.reuse, R126, R8 ;  /* 0x0000007e3408723c */ /* 0x040ff00000041808 */
[C---:B------:R-:W-:Y:S08]  /*3b70*/  HMMA.16816.F32.BF16 R12, R52.reuse, R128, R12 ;  /* 0x00000080340c723c */ /* 0x040ff0000004180c */
[----:B------:R-:W-:Y:S01]  /*3b80*/  HMMA.16816.F32.BF16 R16, R52, R130, R16 ;  /* 0x000000823410723c */ /* 0x000fe20000041810 */
[----:B------:R-:W1:Y:S07]  /*3b90*/  LDSM.16.M88.4 R52, [R207+0xa000] ;  /* 0x00a00000cf34783b */ /* 0x000e6e0000000200 */
[C---:B------:R-:W-:Y:S08]  /*3ba0*/  HMMA.16816.F32.BF16 R4, R56.reuse, R132, R4 ;  /* 0x000000843804723c */ /* 0x040ff00000041804 */
[C---:B------:R-:W-:Y:S08]  /*3bb0*/  HMMA.16816.F32.BF16 R8, R56.reuse, R134, R8 ;  /* 0x000000863808723c */ /* 0x040ff00000041808 */
[C---:B------:R-:W-:Y:S08]  /*3bc0*/  HMMA.16816.F32.BF16 R12, R56.reuse, R136, R12 ;  /* 0x00000088380c723c */ /* 0x040ff0000004180c */
[----:B------:R-:W-:Y:S01]  /*3bd0*/  HMMA.16816.F32.BF16 R16, R56, R138, R16 ;  /* 0x0000008a3810723c */ /* 0x000fe20000041810 */
[----:B------:R-:W2:Y:S07]  /*3be0*/  LDSM.16.M88.4 R56, [R3+0xa000] ;  /* 0x00a000000338783b */ /* 0x000eae0000000200 */
[C---:B----4-:R-:W-:Y:S08]  /*3bf0*/  HMMA.16816.F32.BF16 R4, R60.reuse, R140, R4 ;  /* 0x0000008c3c04723c */ /* 0x050ff00000041804 */
[C---:B------:R-:W-:Y:S08]  /*3c00*/  HMMA.16816.F32.BF16 R8, R60.reuse, R142, R8 ;  /* 0x0000008e3c08723c */ /* 0x040ff00000041808 */
[C---:B------:R-:W-:Y:S08]  /*3c10*/  HMMA.16816.F32.BF16 R12, R60.reuse, R144, R12 ;  /* 0x000000903c0c723c */ /* 0x040ff0000004180c */
[----:B------:R-:W-:Y:S01]  /*3c20*/  HMMA.16816.F32.BF16 R16, R60, R146, R16 ;  /* 0x000000923c10723c */ /* 0x000fe20000041810 */
[----:B------:R-:W4:Y:S07]  /*3c30*/  LDSM.16.M88.4 R60, [R2+0xa000] ;  /* 0x00a00000023c783b */ /* 0x000f2e0000000200 */
        /* <DEDUP_REMOVED lines=8> */
[----:B------:R-:W-:Y:S08]  /*3cc0*/  HMMA.16816.F32.BF16 R16, R56, R162, R16 ;  /* 0x000000a23810723c */ /* 0x000ff00000041810 */
[C---:B----4-:R-:W-:Y:S08]  /*3cd0*/  HMMA.16816.F32.BF16 R4, R60.reuse, R164, R4 ;  /* 0x000000a43c04723c */ /* 0x050ff00000041804 */
[C---:B------:R-:W-:Y:S08]  /*3ce0*/  HMMA.16816.F32.BF16 R8, R60.reuse, R166, R8 ;  /* 0x000000a63c08723c */ /* 0x040ff00000041808 */
[C---:B------:R-:W-:Y:S08]  /*3cf0*/  HMMA.16816.F32.BF16 R12, R60.reuse, R168, R12 ;  /* 0x000000a83c0c723c */ /* 0x040ff0000004180c */
[----:B------:R-:W-:Y:S08]  /*3d00*/  HMMA.16816.F32.BF16 R16, R60, R170, R16 ;  /* 0x000000aa3c10723c */ /* 0x000ff00000041810 */
[C---:B-1----:R-:W-:Y:S08]  /*3d10*/  HMMA.16816.F32.BF16 R4, R52.reuse, R172, R4 ;  /* 0x000000ac3404723c */ /* 0x042ff00000041804 */
[C---:B------:R-:W-:Y:S08]  /*3d20*/  HMMA.16816.F32.BF16 R8, R52.reuse, R174, R8 ;  /* 0x000000ae3408723c */ /* 0x040ff00000041808 */
[C---:B------:R-:W-:Y:S03]  /*3d30*/  HMMA.16816.F32.BF16 R12, R52.reuse, R176, R12 ;  /* 0x000000b0340c723c */ /* 0x040fe6000004180c */
[C---:B---3--:R-:W-:Y:S01]  /*3d40*/  FADD.FTZ R4, -R102.reuse, R4 ;  /* 0x0000000466047221 */ /* 0x048fe20000010100 */
[----:B------:R-:W-:Y:S01]  /*3d50*/  FADD.FTZ R56, -R102, R5 ;  /* 0x0000000566387221 */ /* 0x000fe20000010100 */
[----:B------:R-:W-:Y:S03]  /*3d60*/  FADD.FTZ R6, -R101, R6 ;  /* 0x0000000665067221 */ /* 0x000fe60000010100 */
[-C--:B------:R-:W-:Y:S01]  /*3d70*/  FSEL R5, R4, R102.reuse, P2 ;  /* 0x0000006604057208 */ /* 0x080fe20001000000 */
[----:B------:R-:W-:Y:S03]  /*3d80*/  HMMA.16816.F32.BF16 R16, R52, R178, R16 ;  /* 0x000000b23410723c */ /* 0x000fe60000041810 */
[----:B------:R-:W-:Y:S01]  /*3d90*/  FSETP.GE.FTZ.AND P2, PT, R106, RZ, PT ;  /* 0x000000ff6a00720b */ /* 0x000fe20003f56000 */
[----:B------:R-:W-:Y:S01]  /*3da0*/  FADD.FTZ R9, -R102, R9 ;  /* 0x0000000966097221 */ /* 0x000fe20000010100 */
[-C--:B------:R-:W-:Y:S01]  /*3db0*/  FSEL R4, R56, R102.reuse, P1 ;  /* 0x0000006638047208 */ /* 0x080fe20000800000 */
[----:B------:R-:W-:Y:S01]  /*3dc0*/  FADD.FTZ R8, -R102, R8 ;  /* 0x0000000866087221 */ /* 0x000fe20000010100 */
[----:B------:R-:W-:Y:S01]  /*3dd0*/  FSETP.GE.FTZ.AND P1, PT, R111, RZ, PT ;  /* 0x000000ff6f00720b */ /* 0x000fe20003f36000 */
[----:B------:R-:W-:Y:S01]  /*3de0*/  FMUL.FTZ R5, R64, R5 ;  /* 0x0000000540057220 */ /* 0x000fe20000410000 */
[-C--:B------:R-:W-:Y:S01]  /*3df0*/  FSEL R9, R9, R102.reuse, P3 ;  /* 0x0000006609097208 */ /* 0x080fe20001800000 */
[C---:B------:R-:W-:Y:S01]  /*3e00*/  FADD.FTZ R12, -R102.reuse, R12 ;  /* 0x0000000c660c7221 */ /* 0x040fe20000010100 */
[----:B------:R-:W-:Y:S01]  /*3e10*/  FSETP.GE.FTZ.AND P3, PT, R107, RZ, PT ;  /* 0x000000ff6b00720b */ /* 0x000fe20003f76000 */
[----:B------:R-:W-:Y:S01]  /*3e20*/  FADD.FTZ R13, -R102, R13 ;  /* 0x0000000d660d7221 */ /* 0x000fe20000010100 */
[----:B------:R-:W-:Y:S01]  /*3e30*/  FSEL R8, R8, R102, P4 ;  /* 0x0000006608087208 */ /* 0x000fe20002000000 */
[----:B------:R-:W-:Y:S01]  /*3e40*/  FMUL.FTZ R4, R65, R4 ;  /* 0x0000000441047220 */ /* 0x000fe20000410000 */
[----:B------:R-:W-:Y:S01]  /*3e50*/  FSEL R12, R12, R102, P2 ;  /* 0x000000660c0c7208 */ /* 0x000fe20001000000 */
[----:B------:R-:W-:Y:S01]  /*3e60*/  FMUL.FTZ R9, R103, R9 ;  /* 0x0000000967097220 */ /* 0x000fe20000410000 */
[----:B------:R-:W-:Y:S01]  /*3e70*/  FSETP.GE.FTZ.AND P2, PT, R110, RZ, PT ;  /* 0x000000ff6e00720b */ /* 0x000fe20003f56000 */
[----:B------:R-:W-:Y:S01]  /*3e80*/  FMUL.FTZ R8, R100, R8 ;  /* 0x0000000864087220 */ /* 0x000fe20000410000 */
[----:B------:R-:W-:Y:S01]  /*3e90*/  FSEL R13, R13, R102, P3 ;  /* 0x000000660d0d7208 */ /* 0x000fe20001800000 */
[----:B------:R-:W-:Y:S01]  /*3ea0*/  FADD.FTZ R16, -R102, R16 ;  /* 0x0000001066107221 */ /* 0x000fe20000010100 */
[----:B------:R-:W-:Y:S01]  /*3eb0*/  F2FP.BF16.F32.PACK_AB R4, R4, R5 ;  /* 0x000000050404723e */ /* 0x000fe200000010ff */
[----:B------:R-:W-:Y:S01]  /*3ec0*/  FMUL.FTZ R12, R106, R12 ;  /* 0x0000000c6a0c7220 */ /* 0x000fe20000410000 */
[----:B------:R-:W-:Y:S01]  /*3ed0*/  FSETP.GE.FTZ.AND P4, PT, R67, RZ, PT ;  /* 0x000000ff4300720b */ /* 0x000fe20003f96000 */
[----:B------:R-:W-:Y:S01]  /*3ee0*/  FMUL.FTZ R13, R107, R13 ;  /* 0x0000000d6b0d7220 */ /* 0x000fe20000410000 */
[----:B------:R-:W-:Y:S01]  /*3ef0*/  FSEL R16, R16, R102, P2 ;  /* 0x0000006610107208 */ /* 0x000fe20001000000 */
[----:B------:R-:W-:Y:S01]  /*3f00*/  @P1 FADD.FTZ R102, -R102, R17 ;  /* 0x0000001166661221 */ /* 0x000fe20000010100 */
[----:B------:R-:W-:Y:S01]  /*3f10*/  ISETP.NE.AND P2, PT, R241, RZ, PT ;  /* 0x000000fff100720c */ /* 0x000fe20003f45270 */
[----:B------:R-:W-:Y:S01]  /*3f20*/  FADD.FTZ R52, -R101, R7 ;  /* 0x0000000765347221 */ /* 0x000fe20000010100 */
[----:B------:R-:W-:Y:S01]  /*3f30*/  F2FP.BF16.F32.PACK_AB R8, R9, R8 ;  /* 0x000000080908723e */ /* 0x000fe200000010ff */
[----:B------:R-:W-:Y:S01]  /*3f40*/  FMUL.FTZ R16, R110, R16 ;  /* 0x000000106e107220 */ /* 0x000fe20000410000 */
[----:B------:R-:W-:Y:S01]  /*3f50*/  F2FP.BF16.F32.PACK_AB R12, R13, R12 ;  /* 0x0000000c0d0c723e */ /* 0x000fe200000010ff */
[----:B------:R-:W-:Y:S08]  /*3f60*/  FMUL.FTZ R102, R111, R102 ;  /* 0x000000666f667220 */ /* 0x000ff00000410000 */
[----:B------:R-:W-:Y:S05]  /*3f70*/  @!P2 BRA `(.L_x_814) ;  /* 0x000000000068a947 */ /* 0x000fea0003800000 */
        /* <DEDUP_REMOVED lines=26> */
.L_x_814:
[----:B------:R-:W-:Y:S01]  /*4120*/  FADD.FTZ R10, -R101, R10 ;  /* 0x0000000a650a7221 */ /* 0x000fe20000010100 */
[----:B------:R-:W-:Y:S01]  /*4130*/  FSETP.GE.FTZ.AND P1, PT, R105, RZ, PT ;  /* 0x000000ff6900720b */ /* 0x000fe20003f36000 */
[C---:B------:R-:W-:Y:S01]  /*4140*/  FADD.FTZ R11, -R101.reuse, R11 ;  /* 0x0000000b650b7221 */ /* 0x040fe20000010100 */
[----:B------:R-:W-:Y:S01]  /*4150*/  FSETP.GE.FTZ.AND P3, PT, R104, RZ, PT ;  /* 0x000000ff6800720b */ /* 0x000fe20003f76000 */
[C---:B------:R-:W-:Y:S01]  /*4160*/  FADD.FTZ R14, -R101.reuse, R14 ;  /* 0x0000000e650e7221 */ /* 0x040fe20000010100 */
[-C--:B------:R-:W-:Y:S01]  /*4170*/  FSEL R10, R10, R101.reuse, P1 ;  /* 0x000000650a0a7208 */ /* 0x080fe20000800000 */
[C---:B------:R-:W-:Y:S01]  /*4180*/  FADD.FTZ R15, -R101.reuse, R15 ;  /* 0x0000000f650f7221 */ /* 0x040fe20000010100 */
[-C--:B------:R-:W-:Y:S01]  /*4190*/  FSEL R6, R6, R101.reuse, P5 ;  /* 0x0000006506067208 */ /* 0x080fe20002800000 */
[----:B------:R-:W-:Y:S01]  /*41a0*/  FADD.FTZ R18, -R101, R18 ;  /* 0x0000001265127221 */ /* 0x000fe20000010100 */
[-C--:B------:R-:W-:Y:S01]  /*41b0*/  FSEL R52, R52, R101.reuse, P4 ;  /* 0x0000006534347208 */ /* 0x080fe20002000000 */
[----:B------:R-:W-:Y:S01]  /*41c0*/  FMUL.FTZ R10, R105, R10 ;  /* 0x0000000a690a7220 */ /* 0x000fe20000410000 */
[----:B------:R-:W-:Y:S01]  /*41d0*/  FSETP.GE.FTZ.AND P1, PT, R114, RZ, PT ;  /* 0x000000ff7200720b */ /* 0x000fe20003f36000 */
[----:B------:R-:W-:Y:S01]  /*41e0*/  FMUL.FTZ R6, R66, R6 ;  /* 0x0000000642067220 */ /* 0x000fe20000410000 */
[----:B------:R-:W-:Y:S01]  /*41f0*/  FSEL R11, R11, R101, P3 ;  /* 0x000000650b0b7208 */ /* 0x000fe20001800000 */
[----:B------:R-:W-:Y:S01]  /*4200*/  FMUL.FTZ R52, R67, R52 ;  /* 0x0000003443347220 */ /* 0x000fe20000410000 */
[----:B------:R-:W-:Y:S01]  /*4210*/  FSETP.GE.FTZ.AND P5, PT, R108, RZ, PT ;  /* 0x000000ff6c00720b */ /* 0x000fe20003fb6000 */
[----:B------:R-:W-:Y:S01]  /*4220*/  STS [R215+-0x2000], R4 ;  /* 0xffe00004d7007388 */ /* 0x000fe20000000800 */
[----:B------:R-:W-:Y:S01]  /*4230*/  FSETP.GE.FTZ.AND P4, PT, R109, RZ, PT ;  /* 0x000000ff6d00720b */ /* 0x000fe20003f96000 */
[----:B------:R-:W-:Y:S01]  /*4240*/  FMUL.FTZ R11, R104, R11 ;  /* 0x0000000b680b7220 */ /* 0x000fe20000410000 */
[-C--:B------:R-:W-:Y:S01]  /*4250*/  FSEL R14, R14, R101.reuse, P5 ;  /* 0x000000650e0e7208 */ /* 0x080fe20002800000 */
[----:B------:R-:W-:Y:S01]  /*4260*/  IMAD R221, R217, UR4, RZ ;  /* 0x00000004d9dd7c24 */ /* 0x000fe2000f8e02ff */
[----:B------:R-:W-:Y:S02]  /*4270*/  FSEL R15, R15, R101, P4 ;  /* 0x000000650f0f7208 */ /* 0x000fe40002000000 */
[----:B------:R-:W-:Y:S01]  /*4280*/  FSETP.GE.FTZ.AND P3, PT, R112, RZ, PT ;  /* 0x000000ff7000720b */ /* 0x000fe20003f76000 */
[----:B------:R-:W-:Y:S01]  /*4290*/  FMUL.FTZ R14, R108, R14 ;  /* 0x0000000e6c0e7220 */ /* 0x000fe20000410000 */
[----:B------:R-:W-:Y:S01]  /*42a0*/  F2FP.BF16.F32.PACK_AB R6, R52, R6 ;  /* 0x000000063406723e */ /* 0x000fe200000010ff */
[----:B------:R-:W-:Y:S01]  /*42b0*/  FMUL.FTZ R15, R109, R15 ;  /* 0x0000000f6d0f7220 */ /* 0x000fe20000410000 */
[----:B------:R-:W-:Y:S01]  /*42c0*/  FSEL R18, R18, R101, P3 ;  /* 0x0000006512127208 */ /* 0x000fe20001800000 */
[----:B------:R-:W-:Y:S01]  /*42d0*/  @P1 FADD.FTZ R101, -R101, R19 ;  /* 0x0000001365651221 */ /* 0x000fe20000010100 */
[----:B------:R-:W-:Y:S01]  /*42e0*/  F2FP.BF16.F32.PACK_AB R10, R11, R10 ;  /* 0x0000000a0b0a723e */ /* 0x000fe200000010ff */
[----:B------:R-:W-:Y:S01]  /*42f0*/  STS [R215+-0x1c00], R6 ;  /* 0xffe40006d7007388 */ /* 0x000fe20000000800 */
[----:B------:R-:W-:Y:S01]  /*4300*/  F2FP.BF16.F32.PACK_AB R14, R15, R14 ;  /* 0x0000000e0f0e723e */ /* 0x000fe200000010ff */
[----:B------:R-:W-:Y:S01]  /*4310*/  FMUL.FTZ R101, R114, R101 ;  /* 0x0000006572657220 */ /* 0x000fe20000410000 */
[----:B------:R-:W-:Y:S02]  /*4320*/  FMUL.FTZ R18, R112, R18 ;  /* 0x0000001270127220 */ /* 0x000fe40000410000 */
[----:B------:R-:W-:Y:S01]  /*4330*/  STS [R227+-0x2000], R8 ;  /* 0xffe00008e3007388 */ /* 0x000fe20000000800 */
[----:B------:R-:W-:Y:S04]  /*4340*/  F2FP.BF16.F32.PACK_AB R16, R102, R16 ;  /* 0x000000106610723e */ /* 0x000fe800000010ff */
[----:B------:R-:W-:Y:S01]  /*4350*/  STS [R227+-0x1c00], R10 ;  /* 0xffe4000ae3007388 */ /* 0x000fe20000000800 */
[----:B------:R-:W-:Y:S04]  /*4360*/  F2FP.BF16.F32.PACK_AB R18, R101, R18 ;  /* 0x000000126512723e */ /* 0x000fe800000010ff */
[----:B------:R-:W-:Y:S05]  /*4370*/  STS [R245+-0x2000], R12 ;  /* 0xffe0000cf5007388 */ /* 0x000fea0000000800 */
[----:B------:R-:W-:Y:S05]  /*4380*/  STS [R245+-0x1c00], R14 ;  /* 0xffe4000ef5007388 */ /* 0x000fea0000000800 */
[----:B------:R-:W-:Y:S05]  /*4390*/  STS [R113+-0x2000], R16 ;  /* 0xffe0001071007388 */ /* 0x000fea0000000800 */
[----:B------:R-:W-:Y:S01]  /*43a0*/  STS [R113+-0x1c00], R18 ;  /* 0xffe4001271007388 */ /* 0x000fe20000000800 */
[----:B------:R-:W-:Y:S06]  /*43b0*/  BAR.SYNC.DEFER_BLOCKING 0x0 ;  /* 0x0000000000007b1d */ /* 0x000fec0000010000 */
[----:B------:R-:W-:Y:S05]  /*43c0*/  LDSM.16.MT88.4 R4, [R200] ;  /* 0x00000000c804783b */ /* 0x000fea0000004200 */
[----:B------:R-:W2:Y:S05]  /*43d0*/  LDSM.16.MT88.4 R8, [R206+0x8000] ;  /* 0x00800000ce08783b */ /* 0x000eaa0000004200 */
[----:B------:R-:W3:Y:S05]  /*43e0*/  LDSM.16.MT88.4 R12, [R199] ;  /* 0x00000000c70c783b */ /* 0x000eea0000004200 */
[----:B------:R-:W4:Y:S05]  /*43f0*/  LDSM.16.MT88.4 R16, [R206+0xa000] ;  /* 0x00a00000ce10783b */ /* 0x000f2a0000004200 */
[----:B-1----:R-:W-:Y:S05]  /*4400*/  LDSM.16.MT88.4 R52, [R200+0x800] ;  /* 0x00080000c834783b */ /* 0x002fea0000004200 */
[----:B------:R-:W1:Y:S05]  /*4410*/  LDSM.16.MT88.4 R56, [R206+0x8800] ;  /* 0x00880000ce38783b */ /* 0x000e6a0000004200 */
[----:B------:R-:W5:Y:S05]  /*4420*/  LDSM.16.MT88.4 R60, [R199+0x800] ;  /* 0x00080000c73c783b */ /* 0x000f6a0000004200 */
[----:B------:R-:W5:Y:S05]  /*4430*/  LDSM.16.MT88.4 R64, [R206+0xa800] ;  /* 0x00a80000ce40783b */ /* 0x000f6a0000004200 */
[----:B------:R-:W-:Y:S01]  /*4440*/  LDSM.16.MT88.4 R100, [R206+0x9000] ;  /* 0x00900000ce64783b */ /* 0x000fe20000004200 */
[-C--:B--2---:R-:W-:Y:S04]  /*4450*/  HMMA.16816.F32.BF16 R20, R4, R8.reuse, R20 ;  /* 0x000000080414723c */ /* 0x084fe80000041814 */
[----:B------:R-:W-:Y:S04]  /*4460*/  LDSM.16.MT88.4 R104, [R199+0x1000] ;  /* 0x00100000c768783b */ /* 0x000fe80000004200 */
[C---:B---3--:R-:W-:Y:S08]  /*4470*/  HMMA.16816.F32.BF16 R24, R12.reuse, R8, R24 ;  /* 0x000000080c18723c */ /* 0x048ff00000041818 */
[-C--:B------:R-:W-:Y:S08]  /*4480*/  HMMA.16816.F32.BF16 R28, R12, R10.reuse, R28 ;  /* 0x0000000a0c1c723c */ /* 0x080ff0000004181c */
[C---:B------:R-:W-:Y:S01]  /*4490*/  HMMA.16816.F32.BF16 R32, R4.reuse, R10, R32 ;  /* 0x0000000a0420723c */ /* 0x040fe20000041820 */
[----:B------:R-:W2:Y:S07]  /*44a0*/  LDSM.16.MT88.4 R8, [R200+0x1000] ;  /* 0x00100000c808783b */ /* 0x000eae0000004200 */
[-C--:B----4-:R-:W-:Y:S08]  /*44b0*/  HMMA.16816.F32.BF16 R36, R4, R16.reuse, R36 ;  /* 0x000000100424723c */ /* 0x090ff00000041824 */
[C---:B------:R-:W-:Y:S08]  /*44c0*/  HMMA.16816.F32.BF16 R40, R12.reuse, R16, R40 ;  /* 0x000000100c28723c */ /* 0x040ff00000041828 */
[-C--:B------:R-:W-:Y:S01]  /*44d0*/  HMMA.16816.F32.BF16 R44, R12, R18.reuse, R44 ;  /* 0x000000120c2c723c */ /* 0x080fe2000004182c */
[----:B------:R-:W3:Y:S07]  /*44e0*/  LDSM.16.MT88.4 R12, [R206+0xb000] ;  /* 0x00b00000ce0c783b */ /* 0x000eee0000004200 */
[----:B------:R-:W-:Y:S01]  /*44f0*/  HMMA.16816.F32.BF16 R48, R4, R18, R48 ;  /* 0x000000120430723c */ /* 0x000fe20000041830 */
[----:B------:R-:W-:Y:S05]  /*4500*/  LDSM.16.MT88.4 R4, [R200+0x1800] ;  /* 0x00180000c804783b */ /* 0x000fea0000004200 */
[----:B------:R-:W4:Y:S02]  /*4510*/  LDSM.16.MT88.4 R16, [R206+0x9800] ;  /* 0x00980000ce10783b */ /* 0x000f240000004200 */
[-C--:B-1----:R-:W-:Y:S08]  /*4520*/  HMMA.16816.F32.BF16 R20, R52, R56.reuse, R20 ;  /* 0x000000383414723c */ /* 0x082ff00000041814 */
[C---:B-----5:R-:W-:Y:S08]  /*4530*/  HMMA.16816.F32.BF16 R24, R60.reuse, R56, R24 ;  /* 0x000000383c18723c */ /* 0x060ff00000041818 */
[-C--:B------:R-:W-:Y:S08]  /*4540*/  HMMA.16816.F32.BF16 R28, R60, R58.reuse, R28 ;  /* 0x0000003a3c1c723c */ /* 0x080ff0000004181c */
[C---:B------:R-:W-:Y:S01]  /*4550*/  HMMA.16816.F32.BF16 R32, R52.reuse, R58, R32 ;  /* 0x0000003a3420723c */ /* 0x040fe20000041820 */
[----:B------:R-:W1:Y:S07]  /*4560*/  LDSM.16.MT88.4 R56, [R199+0x1800] ;  /* 0x00180000c738783b */ /* 0x000e6e0000004200 */
[-C--:B------:R-:W-:Y:S08]  /*4570*/  HMMA.16816.F32.BF16 R36, R52, R64.reuse, R36 ;  /* 0x000000403424723c */ /* 0x080ff00000041824 */
[C---:B------:R-:W-:Y:S08]  /*4580*/  HMMA.16816.F32.BF16 R40, R60.reuse, R64, R40 ;  /* 0x000000403c28723c */ /* 0x040ff00000041828 */
[-C--:B------:R-:W-:Y:S01]  /*4590*/  HMMA.16816.F32.BF16 R44, R60, R66.reuse, R44 ;  /* 0x000000423c2c723c */ /* 0x080fe2000004182c */
[----:B------:R-:W5:Y:S01]  /*45a0*/  LDSM.16.MT88.4 R60, [R206+0xb800] ;  /* 0x00b80000ce3c783b */ /* 0x000f620000004200 */
[----:B------:R-:W-:Y:S06]  /*45b0*/  BAR.SYNC.DEFER_BLOCKING 0x0 ;  /* 0x0000000000007b1d */ /* 0x000fec0000010000 */
[----:B------:R-:W-:Y:S08]  /*45c0*/  HMMA.16816.F32.BF16 R48, R52, R66, R48 ;  /* 0x000000423430723c */ /* 0x000ff00000041830 */
[-C--:B--2---:R-:W-:Y:S08]  /*45d0*/  HMMA.16816.F32.BF16 R20, R8, R100.reuse, R20 ;  /* 0x000000640814723c */ /* 0x084ff00000041814 */
[C---:B------:R-:W-:Y:S08]  /*45e0*/  HMMA.16816.F32.BF16 R24, R104.reuse, R100, R24 ;  /* 0x000000646818723c */ /* 0x040ff00000041818 */
[-C--:B------:R-:W-:Y:S08]  /*45f0*/  HMMA.16816.F32.BF16 R28, R104, R102.reuse, R28 ;  /* 0x00000066681c723c */ /* 0x080ff0000004181c */
[C---:B------:R-:W-:Y:S08]  /*4600*/  HMMA.16816.F32.BF16 R32, R8.reuse, R102, R32 ;  /* 0x000000660820723c */ /* 0x040ff00000041820 */
[-C--:B---3--:R-:W-:Y:S08]  /*4610*/  HMMA.16816.F32.BF16 R36, R8, R12.reuse, R36 ;  /* 0x0000000c0824723c */ /* 0x088ff00000041824 */
[C---:B------:R-:W-:Y:S08]  /*4620*/  HMMA.16816.F32.BF16 R40, R104.reuse, R12, R40 ;  /* 0x0000000c6828723c */ /* 0x040ff00000041828 */
[-C--:B------:R-:W-:Y:S08]  /*4630*/  HMMA.16816.F32.BF16 R44, R104, R14.reuse, R44 ;  /* 0x0000000e682c723c */ /* 0x080ff0000004182c */
[----:B------:R-:W-:Y:S08]  /*4640*/  HMMA.16816.F32.BF16 R48, R8, R14, R48 ;  /* 0x0000000e0830723c */ /* 0x000ff00000041830 */
[-C--:B----4-:R-:W-:Y:S08]  /*4650*/  HMMA.16816.F32.BF16 R20, R4, R16.reuse, R20 ;  /* 0x000000100414723c */ /* 0x090ff00000041814 */
[C---:B-1----:R-:W-:Y:S08]  /*4660*/  HMMA.16816.F32.BF16 R24, R56.reuse, R16, R24 ;  /* 0x000000103818723c */ /* 0x042ff00000041818 */
        /* <DEDUP_REMOVED lines=11> */
[----:B------:R-:W-:Y:S04]  /*4720*/  IMAD.U32 R6, RZ, RZ, UR15 ;  /* 0x0000000fff067e24 */ /* 0x000fe8000f8e00ff */
[----:B------:R-:W-:Y:S05]  /*4730*/  IMAD.X R4, RZ, RZ, ~UR7, P1 ;  /* 0x80000007ff047e24 */ /* 0x000fea00088e06ff */
[----:B------:R-:W-:Y:S04]  /*4740*/  SHF.R.S64 R5, R5, 0x1f, R4 ;  /* 0x0000001f05057819 */ /* 0x000fe80000001004 */
[----:B------:R-:W-:Y:S01]  /*4750*/  IADD3 R225, P1, PT, R5, R225, RZ ;  /* 0x000000e105e17210 */ /* 0x000fe20007f3e0ff */
[----:B------:R-:W-:Y:S03]  /*4760*/  IMAD.U32 R5, RZ, RZ, UR15 ;  /* 0x0000000fff057e24 */ /* 0x000fe6000f8e00ff */
        /* <DEDUP_REMOVED lines=14> */
.L_x_815:
        /* <DEDUP_REMOVED lines=11> */
[----:B------:R-:W-:Y:S04]  /*4900*/  LDSM.16.M88.4 R184, [R196+0x1000] ;  /* 0x00100000c4b8783b */ /* 0x000fe80000000200 */
[----:B------:R-:W-:Y:S01]  /*4910*/  LDSM.16.MT88.4 R188, [R206+0xf000] ;  /* 0x00f00000cebc783b */ /* 0x000fe20000004200 */
        /* <DEDUP_REMOVED lines=17> */
[----:B------:R-:W-:Y:S02]  /*4a30*/  LEA R180, P1, R180, R248, 0x2 ;  /* 0x000000f8b4b47211 */ /* 0x000fe400078210ff */
[-C--:B------:R-:W-:Y:S01]  /*4a40*/  HMMA.16816.F32.BF16 R60, R112, R182.reuse, R60 ;  /* 0x000000b6703c723c */ /* 0x080fe2000004183c */
[----:B------:R-:W-:Y:S05]  /*4a50*/  IMAD.U32 R112, RZ, RZ, UR29 ;  /* 0x0000001dff707e24 */ /* 0x000fea000f8e00ff */
[----:B------:R-:W-:Y:S02]  /*4a60*/  LEA.HI.X.SX32 R181, R112, R249, 0x2, P1 ;  /* 0x000000f970b57211 */ /* 0x000fe400008f16ff */
[----:B------:R-:W-:Y:S01]  /*4a70*/  HMMA.16816.F32.BF16 R64, R104, R182, R64 ;  /* 0x000000b66840723c */ /* 0x000fe20000041840 */
[----:B------:R-:W-:Y:S03]  /*4a80*/  LDSM.16.M88.4 R104, [R195] ;  /* 0x00000000c368783b */ /* 0x000fe60000000200 */
[C---:B------:R-:W-:Y:S01]  /*4a90*/  LEA R182, P1, R221.reuse, R180, 0x5 ;  /* 0x000000b4ddb67211 */ /* 0x040fe200078228ff */
[----:B------:R-:W-:Y:S03]  /*4aa0*/  LDSM.16.M88.4 R112, [R195+0x1000] ;  /* 0x00100000c370783b */ /* 0x000fe60000000200 */
[C---:B------:R-:W-:Y:S01]  /*4ab0*/  LEA.HI.X.SX32 R183, R221.reuse, R181, 0x5, P1 ;  /* 0x000000b5ddb77211 */ /* 0x040fe200008f2eff */
[-C--:B-1----:R-:W-:Y:S08]  /*4ac0*/  HMMA.16816.F32.BF16 R4, R100, R108.reuse, R4 ;  /* 0x0000006c6404723c */ /* 0x082ff00000041804 */
[C---:B------:R-:W-:Y:S08]  /*4ad0*/  HMMA.16816.F32.BF16 R8, R184.reuse, R108, R8 ;  /* 0x0000006cb808723c */ /* 0x040ff00000041808 */
[-C--:B------:R-:W-:Y:S08]  /*4ae0*/  HMMA.16816.F32.BF16 R12, R184, R110.reuse, R12 ;  /* 0x0000006eb80c723c */ /* 0x080ff0000004180c */
[C---:B------:R-:W-:Y:S01]  /*4af0*/  HMMA.16816.F32.BF16 R16, R100.reuse, R110, R16 ;  /* 0x0000006e6410723c */ /* 0x040fe20000041810 */
[----:B------:R-:W1:Y:S07]  /*4b00*/  LDSM.16.MT88.4 R108, [R206+0xd800] ;  /* 0x00d80000ce6c783b */ /* 0x000e6e0000004200 */
[-C--:B------:R-:W-:Y:S08]  /*4b10*/  HMMA.16816.F32.BF16 R52, R100, R188.reuse, R52 ;  /* 0x000000bc6434723c */ /* 0x080ff00000041834 */
[C---:B------:R-:W-:Y:S08]  /*4b20*/  HMMA.16816.F32.BF16 R56, R184.reuse, R188, R56 ;  /* 0x000000bcb838723c */ /* 0x040ff00000041838 */
[-C--:B------:R-:W-:Y:S03]  /*4b30*/  HMMA.16816.F32.BF16 R60, R184, R190.reuse, R60 ;  /* 0x000000beb83c723c */ /* 0x080fe6000004183c */
[C---:B------:R-:W-:Y:S04]  /*4b40*/  LEA R184, P1, R221.reuse, R182, 0x5 ;  /* 0x000000b6ddb87211 */ /* 0x040fe800078228ff */
[C---:B------:R-:W-:Y:S01]  /*4b50*/  LEA.HI.X.SX32 R185, R221.reuse, R183, 0x5, P1 ;  /* 0x000000b7ddb97211 */ /* 0x040fe200008f2eff */
[----:B------:R-:W-:Y:S01]  /*4b60*/  HMMA.16816.F32.BF16 R64, R100, R190, R64 ;  /* 0x000000be6440723c */ /* 0x000fe20000041840 */
[----:B------:R-:W2:Y:S03]  /*4b70*/  LDSM.16.MT88.4 R100, [R206+0xf800] ;  /* 0x00f80000ce64783b */ /* 0x000ea60000004200 */
[C---:B------:R-:W-:Y:S04]  /*4b80*/  LEA R188, P1, R221.reuse, R184, 0x5 ;  /* 0x000000b8ddbc7211 */ /* 0x040fe800078228ff */
[C---:B------:R-:W-:Y:S01]  /*4b90*/  LEA.HI.X.SX32 R189, R221.reuse, R185, 0x5, P1 ;  /* 0x000000b9ddbd7211 */ /* 0x040fe200008f2eff */
[-C--:B-1----:R-:W-:Y:S05]  /*4ba0*/  HMMA.16816.F32.BF16 R4, R104, R108.reuse, R4 ;  /* 0x0000006c6804723c */ /* 0x082fea0000041804 */
        /* <DEDUP_REMOVED lines=9> */
[C---:B------:R-:W-:Y:S05]  /*4c40*/  LEA.HI.X.SX32 R111, R221.reuse, R109, 0x5, P1 ;  /* 0x0000006ddd6f7211 */ /* 0x040fea00008f2eff */
[C---:B------:R-:W-:Y:S04]  /*4c50*/  HMMA.16816.F32.BF16 R56, R112.reuse, R100, R56 ;  /* 0x000000647038723c */ /* 0x040fe80000041838 */
[C---:B------:R-:W-:Y:S04]  /*4c60*/  IMAD.WIDE R100, R221.reuse, -0xc0, R110 ;  /* 0xffffff40dd647825 */ /* 0x040fe800078e026e */
[-C--:B------:R-:W-:Y:S03]  /*4c70*/  HMMA.16816.F32.BF16 R60, R112, R102.reuse, R60 ;  /* 0x00000066703c723c */ /* 0x080fe6000004183c */
[C---:B------:R-:W-:Y:S04]  /*4c80*/  LEA R114, P1, R221.reuse, R100, 0x5 ;  /* 0x00000064dd727211 */ /* 0x040fe800078228ff */
[C---:B------:R-:W-:Y:S01]  /*4c90*/  LEA.HI.X.SX32 R115, R221.reuse, R101, 0x5, P1 ;  /* 0x00000065dd737211 */ /* 0x040fe200008f2eff */
        /* <DEDUP_REMOVED lines=22> */
[----:B------:R3:W-:Y:S04]  /*4e00*/  REDG.E.ADD.F32.FTZ.RN.STRONG.GPU desc[UR22][R248.64+0x80], R16 ;  /* 0x00008010f80079a6 */ /* 0x0007e8000c12f316 */
[----:B------:R3:W-:Y:S01]  /*4e10*/  REDG.E.ADD.F32.FTZ.RN.STRONG.GPU desc[UR22][R100.64+0x80], R17 ;  /* 0x00008011640079a6 */ /* 0x0007e2000c12f316 */
[C---:B------:R-:W-:Y:S03]  /*4e20*/  IMAD.WIDE R180, R221.reuse, -0xc0, R4 ;  /* 0xffffff40ddb47825 */ /* 0x040fe600078e0204 */
[----:B------:R-:W-:Y:S01]  /*4e30*/  REDG.E.ADD.F32.FTZ.RN.STRONG.GPU desc[UR22][R114.64+0x80], R18 ;  /* 0x00008012720079a6 */ /* 0x000fe2000c12f316 */
[C---:B----4-:R-:W-:Y:S03]  /*4e40*/  LEA R182, P1, R221.reuse, R180, 0x5 ;  /* 0x000000b4ddb67211 */ /* 0x050fe600078228ff */
        /* <DEDUP_REMOVED lines=21> */
[C---:B-1----:R-:W-:Y:S03]  /*4fa0*/  IMAD.WIDE R108, R221.reuse, -0xc0, R186 ;  /* 0xffffff40dd6c7825 */ /* 0x042fe600078e02ba */
[----:B------:R-:W-:Y:S01]  /*4fb0*/  REDG.E.ADD.F32.FTZ.RN.STRONG.GPU desc[UR22][R188.64+0x100], R57 ;  /* 0x00010039bc0079a6 */ /* 0x000fe2000c12f316 */
[C---:B------:R-:W-:Y:S03]  /*4fc0*/  LEA R10, P1, R221.reuse, R108, 0x5 ;  /* 0x0000006cdd0a7211 */ /* 0x040fe600078228ff */
[----:B------:R-:W-:Y:S01]  /*4fd0*/  REDG.E.ADD.F32.FTZ.RN.STRONG.GPU desc[UR22][R8.64+0x100], R58 ;  /* 0x0001003a080079a6 */ /* 0x000fe2000c12f316 */
[C---:B--2---:R-:W-:Y:S03]  /*4fe0*/  LEA.HI.X.SX32 R11, R221.reuse, R109, 0x5, P1 ;  /* 0x0000006ddd0b7211 */ /* 0x044fe600008f2eff */
        /* <DEDUP_REMOVED lines=18> */
[----:B------:R-:W-:Y:S04]  /*5110*/  LDSM.16.MT88.4 R8, [R192] ;  /* 0x00000000c008783b */ /* 0x000fe80000004200 */
[----:B------:R-:W-:Y:S04]  /*5120*/  REDG.E.ADD.F32.FTZ.RN.STRONG.GPU desc[UR22][R6.64+0x180], R63 ;  /* 0x0001803f060079a6 */ /* 0x000fe8000c12f316 */
[----:B------:R-:W1:Y:S04]  /*5130*/  LDSM.16.MT88.4 R4, [R200+-0x2000] ;  /* 0xffe00000c804783b */ /* 0x000e680000004200 */
[----:B------:R-:W2:Y:S04]  /*5140*/  LDSM.16.MT88.4 R12, [R199+-0x2000] ;  /* 0xffe00000c70c783b */ /* 0x000ea80000004200 */
[----:B------:R-:W3:Y:S04]  /*5150*/  LDSM.16.MT88.4 R16, [R192+0x2000] ;  /* 0x00200000c010783b */ /* 0x000ee80000004200 */
[----:B------:R-:W-:Y:S04]  /*5160*/  LDSM.16.MT88.4 R52, [R200+-0x1800] ;  /* 0xffe80000c834783b */ /* 0x000fe80000004200 */
[----:B------:R-:W4:Y:S04]  /*5170*/  LDSM.16.MT88.4 R56, [R192+0x800] ;  /* 0x00080000c038783b */ /* 0x000f280000004200 */
[----:B------:R-:W4:Y:S04]  /*5180*/  LDSM.16.MT88.4 R64, [R199+-0x1800] ;  /* 0xffe80000c740783b */ /* 0x000f280000004200 */
[----:B------:R-:W4:Y:S04]  /*5190*/  LDSM.16.MT88.4 R100, [R192+0x2800] ;  /* 0x00280000c064783b */ /* 0x000f280000004200 */
[----:B------:R-:W-:Y:S04]  /*51a0*/  LDSM.16.MT88.4 R60, [R192+0x1000] ;  /* 0x00100000c03c783b */ /* 0x000fe80000004200 */
[----:B------:R-:W-:Y:S04]  /*51b0*/  LDSM.16.MT88.4 R104, [R199+-0x1000] ;  /* 0xfff00000c768783b */ /* 0x000fe80000004200 */
[----:B------:R-:W-:Y:S01]  /*51c0*/  LDSM.16.MT88.4 R108, [R192+0x3800] ;  /* 0x00380000c06c783b */ /* 0x000fe20000004200 */
[-C--:B-1----:R-:W-:Y:S08]  /*51d0*/  HMMA.16816.F32.BF16 R68, R4, R8.reuse, R68 ;  /* 0x000000080444723c */ /* 0x082ff00000041844 */
        /* <DEDUP_REMOVED lines=49> */
[----:B------:R-:W-:Y:S01]  /*54f0*/  IADD3 R4, PT, PT, R214, 0xc040, RZ ;  /* 0x0000c040d6047810 */ /* 0x000fe20007ffe0ff */
[----:B------:R-:W3:Y:S01]  /*5500*/  LDCU UR5, c[0x0][0x4fc] ;  /* 0x00009f80ff0577ac */ /* 0x000ee20008000800 */
        /* <DEDUP_REMOVED lines=15> */
[----:B------:R-:W-:Y:S01]  /*5600*/  IADD3 R0, PT, PT, R214, 0xc000, RZ ;  /* 0x0000c000d6007810 */ /* 0x000fe20007ffe0ff */
        /* <DEDUP_REMOVED lines=25> */
[----:B---3--:R-:W-:Y:S01]  /*57a0*/  FMUL.FTZ R20, R20, UR5 ;  /* 0x0000000514147c20 */ /* 0x008fe20008410000 */
        /* <DEDUP_REMOVED lines=74> */
[----:B------:R-:W-:Y:S01]  /*5c50*/  ISETP.NE.AND P0, PT, R244, -0x1, PT ;  /* 0xfffffffff400780c */ /* 0x000fe20003f05270 */
        /* <DEDUP_REMOVED lines=26> */
[----:B------:R-:W-:Y:S01]  /*5e00*/  MOV R29, R4 ;  /* 0x00000004001d7202 */ /* 0x000fe20000000f00 */
[----:B------:R-:W-:Y:S05]  /*5e10*/  BRA `(.L_x_818) ;  /* 0x0000000000187947 */ /* 0x000fea0003800000 */
.L_x_817:
[----:B------:R-:W2:Y:S01]  /*5e20*/  LDCU.64 UR10, c[0x0][0x5c0] ;  /* 0x0000b800ff0a77ac */ /* 0x000ea20008000a00 */
[----:B-1----:R-:W-:-:S05]  /*5e30*/  IADD3 R4, PT, PT, R243, R244, RZ ;  /* 0x000000f4f3047210 */ /* 0x002fca0007ffe0ff */
[C---:B--2---:R-:W-:Y:S02]  /*5e40*/  IMAD R28, R4.reuse, UR11, RZ ;  /* 0x0000000b041c7c24 */ /* 0x044fe4000f8e02ff */
[----:B------:R-:W-:-:S05]  /*5e50*/  IMAD.WIDE.U32 R4, R4, UR10, RZ ;  /* 0x0000000a04047c25 */ /* 0x000fca000f8e00ff */
[----:B------:R-:W-:Y:S02]  /*5e60*/  IADD3 R28, PT, PT, R5, R28, RZ ;  /* 0x0000001c051c7210 */ /* 0x000fe40007ffe0ff */
[----:B------:R-:W-:Y:S02]  /*5e70*/  MOV R29, R4 ;  /* 0x00000004001d7202 */ /* 0x000fe40000000f00 */
.L_x_818:
        /* <DEDUP_REMOVED lines=11> */
.L_x_819:
[----:B------:R-:W1:Y:S01]  /*5f30*/  LDCU.64 UR6, c[0x0][0x5c8] ;  /* 0x0000b900ff0677ac */ /* 0x000e620008000a00 */
[----:B------:R-:W-:-:S05]  /*5f40*/  IADD3 R36, PT, PT, R243, R244, RZ ;  /* 0x000000f4f3247210 */ /* 0x000fca0007ffe0ff */
[C---:B-1----:R-:W-:Y:S02]  /*5f50*/  IMAD R0, R36.reuse, UR7, RZ ;  /* 0x0000000724007c24 */ /* 0x042fe4000f8e02ff */
[----:B------:R-:W-:-:S05]  /*5f60*/  IMAD.WIDE.U32 R36, R36, UR6, RZ ;  /* 0x0000000624247c25 */ /* 0x000fca000f8e00ff */
[----:B------:R-:W-:-:S07]  /*5f70*/  IADD3 R0, PT, PT, R37, R0, RZ ;  /* 0x0000000025007210 */ /* 0x000fce0007ffe0ff */
.L_x_820:
[----:B------:R-:W-:Y:S01]  /*5f80*/  BAR.SYNC.DEFER_BLOCKING 0x0 ;  /* 0x0000000000007b1d */ /* 0x000fe20000010000 */
[----:B------:R-:W-:Y:S01]  /*5f90*/  USHF.L.U32 UR12, UR21, 0x6, URZ ;  /* 0x00000006150c7899 */ /* 0x000fe200080006ff */
[----:B------:R-:W-:Y:S01]  /*5fa0*/  LOP3.LUT R38, R212, 0x38, RZ, 0xc0, !PT ;  /* 0x00000038d4267812 */ /* 0x000fe200078ec0ff */
[----:B------:R-:W-:Y:S01]  /*5fb0*/  USHF.L.U32 UR14, UR21, 0x6, URZ ;  /* 0x00000006150e7899 */ /* 0x000fe200080006ff */
[----:B------:R-:W-:Y:S01]  /*5fc0*/  IMAD.U32 R37, RZ, RZ, UR6 ;  /* 0x00000006ff257e24 */ /* 0x000fe2000f8e00ff */
[----:B------:R-:W-:Y:S01]  /*5fd0*/  UIMAD.WIDE.U32 UR16, UR12, UR10, URZ ;  /* 0x0000000a0c1072a5 */ /* 0x000fe2000f8e00ff */
[----:B------:R-:W-:Y:S01]  /*5fe0*/  BSSY.RECONVERGENT B0, `(.L_x_821) ;  /* 0x0000025000007945 */ /* 0x000fe20003800200 */
[----:B------:R-:W-:Y:S01]  /*5ff0*/  USHF.R.S32.HI UR13, URZ, 0x1f, UR12 ;  /* 0x0000001fff0d7899 */ /* 0x000fe2000801140c */
[----:B------:R-:W1:Y:S01]  /*6000*/  LDCU.64 UR4, c[0x0][0x5d8] ;  /* 0x0000bb00ff0477ac */ /* 0x000e620008000a00 */
[----:B------:R-:W-:Y:S02]  /*6010*/  IADD3 R242, PT, PT, R242, -UR14, RZ ;  /* 0x8000000ef2f27c10 */ /* 0x000fe4000fffe0ff */
[----:B------:R-:W-:Y:S01]  /*6020*/  IMAD.U32 R30, RZ, RZ, UR16 ;  /* 0x00000010ff1e7e24 */ /* 0x000fe2000f8e00ff */
[----:B------:R-:W-:Y:S01]  /*6030*/  UIMAD UR15, UR13, UR10, URZ ;  /* 0x0000000a0d0f72a4 */ /* 0x000fe2000f8e02ff */
[----:B------:R-:W-:Y:S01]  /*6040*/  ISETP.GE.AND P1, PT, R213, R242, PT ;  /* 0x000000f2d500720c */ /* 0x000fe20003f26270 */
[----:B------:R-:W-:-:S02]  /*6050*/  IMAD.U32 R31, RZ, RZ, UR17 ;  /* 0x00000011ff1f7e24 */ /* 0x000fc4000f8e00ff */
[----:B------:R-:W-:Y:S01]  /*6060*/  LOP3.LUT R30, R30, 0x38, R212, 0xf8, !PT ;  /* 0x000000381e1e7812 */ /* 0x000fe200078ef8d4 */
[----:B------:R-:W-:-:S03]  /*6070*/  UIMAD UR15, UR12, UR11, UR15 ;  /* 0x0000000b0c0f72a4 */ /* 0x000fc6000f8e020f */
[----:B------:R-:W-:Y:S01]  /*6080*/  IADD3 R44, P0, PT, R29, R30, RZ ;  /* 0x0000001e1d2c7210 */ /* 0x000fe20007f1e0ff */
[C---:B------:R-:W-:Y:S02]  /*6090*/  VIADD R30, R213.reuse, 0x20 ;  /* 0x00000020d51e7836 */ /* 0x040fe40000000000 */
[----:B------:R-:W-:Y:S01]  /*60a0*/  IMAD.U32 R29, RZ, RZ, UR15 ;  /* 0x0000000fff1d7e24 */ /* 0x000fe2000f8e00ff */
[----:B------:R2:W3:Y:S02]  /*60b0*/  LDS.128 R24, [R216+0xd000] ;  /* 0x00d00000d8187984 */ /* 0x0004e40000000c00 */
[----:B------:R-:W-:Y:S02]  /*60c0*/  ISETP.GE.AND P2, PT, R30, R242, PT ;  /* 0x000000f21e00720c */ /* 0x000fe40003f46270 */
[----:B------:R2:W4:Y:S01]  /*60d0*/  LDS.128 R20, [R216+0xf000] ;  /* 0x00f00000d8147984 */ /* 0x0005220000000c00 */
[----:B------:R-:W-:Y:S02]  /*60e0*/  IADD3.X R45, PT, PT, R28, UR17, R29, P0, !PT ;  /* 0x000000111c2d7c10 */ /* 0x000fe400087fe41d */
[----:B------:R-:W-:Y:S01]  /*60f0*/  IADD3 R40, P0, PT, R213, 0x20, RZ ;  /* 0x00000020d5287810 */ /* 0x000fe20007f1e0ff */
[----:B------:R2:W2:Y:S01]  /*6100*/  LDS.128 R16, [R216+0x10000] ;  /* 0x01000000d8107984 */ /* 0x0004a20000000c00 */
[----:B-1----:R-:W-:-:S02]  /*6110*/  IMAD.WIDE.U32 R44, R208, UR4, R44 ;  /* 0x00000004d02c7c25 */ /* 0x002fc4000f8e002c */
[----:B------:R-:W-:Y:S01]  /*6120*/  IADD3.X R39, PT, PT, RZ, RZ, RZ, P0, !PT ;  /* 0x000000ffff277210 */ /* 0x000fe200007fe4ff */
[----:B------:R1:W1:Y:S01]  /*6130*/  LDS.128 R12, [R216+0x11000] ;  /* 0x01100000d80c7984 */ /* 0x0002620000000c00 */
[----:B------:R-:W-:-:S03]  /*6140*/  IMAD R41, R208, UR5, R45 ;  /* 0x00000005d0297c24 */ /* 0x000fc6000f8e022d */
[----:B------:R1:W1:Y:S04]  /*6150*/  LDS.128 R8, [R216+0x12000] ;  /* 0x01200000d8087984 */ /* 0x0002680000000c00 */
[----:B------:R1:W1:Y:S01]  /*6160*/  LDS.128 R4, [R216+0x13000] ;  /* 0x01300000d8047984 */ /* 0x0002620000000c00 */
[----:B------:R-:W-:Y:S05]  /*6170*/  @P1 BRA `(.L_x_822) ;  /* 0x00000000002c1947 */ /* 0x000fea0003800000 */
[----:B------:R-:W3:Y:S01]  /*6180*/  LDS.128 R28, [R216+0xc000] ;  /* 0x00c00000d81c7984 */ /* 0x000ee20000000c00 */
[----:B------:R-:W4:Y:S01]  /*6190*/  LDCU.64 UR4, c[0x0][0x560] ;  /* 0x0000ac00ff0477ac */ /* 0x000f220008000a00 */
[----:B------:R-:W-:Y:S02]  /*61a0*/  MOV R42, R44 ;  /* 0x0000002c002a7202 */ /* 0x000fe40000000f00 */
[----:B------:R-:W2:Y:S01]  /*61b0*/  LDS.128 R32, [R216+0xe000] ;  /* 0x00e00000d8207984 */ /* 0x000ea20000000c00 */
[----:B------:R-:W-:-:S03]  /*61c0*/  MOV R43, R41 ;  /* 0x00000029002b7202 */ /* 0x000fc60000000f00 */
[----:B------:R-:W-:-:S04]  /*61d0*/  IMAD.WIDE.U32 R46, R213, UR10, R42 ;  /* 0x0000000ad52e7c25 */ /* 0x000fc8000f8e002a */
[----:B------:R-:W-:Y:S01]  /*61e0*/  IMAD R42, R213, UR11, R47 ;  /* 0x0000000bd52a7c24 */ /* 0x000fe2000f8e022f */
[----:B----4-:R-:W-:-:S04]  /*61f0*/  LEA R48, P0, R46, UR4, 0x1 ;  /* 0x000000042e307c11 */ /* 0x010fc8000f8008ff */
[----:B------:R-:W-:-:S05]  /*6200*/  LEA.HI.X R49, R46, UR5, R42, 0x1, P0 ;  /* 0x000000052e317c11 */ /* 0x000fca00080f0c2a */
[----:B---3--:R3:W-:Y:S04]  /*6210*/  STG.E.128 desc[UR22][R48.64], R28 ;  /* 0x0000001c30007986 */ /* 0x0087e8000c101d16 */
[----:B--2---:R3:W-:Y:S02]  /*6220*/  STG.E.128 desc[UR22][R48.64+0x80], R32 ;  /* 0x0000802030007986 */ /* 0x0047e4000c101d16 */
.L_x_822:
[----:B------:R-:W-:Y:S05]  /*6230*/  BSYNC.RECONVERGENT B0 ;  /* 0x0000000000007941 */ /* 0x000fea0003800200 */
.L_x_821:
[----:B------:R-:W-:Y:S04]  /*6240*/  BSSY.RECONVERGENT B0, `(.L_x_823) ;  /* 0x000000d000007945 */ /* 0x000fe80003800200 */
[----:B------:R-:W-:Y:S05]  /*6250*/  @P2 BRA `(.L_x_824) ;  /* 0x00000000002c2947 */ /* 0x000fea0003800000 */
[----:B------:R-:W4:Y:S01]  /*6260*/  LDCU.64 UR4, c[0x0][0x560] ;  /* 0x0000ac00ff0477ac */ /* 0x000f220008000a00 */
[----:B---3--:R-:W-:Y:S01]  /*6270*/  MOV R30, R44 ;  /* 0x0000002c001e7202 */ /* 0x008fe20000000f00 */
[----:B------:R-:W-:Y:S01]  /*6280*/  IMAD R28, R39, UR10, RZ ;  /* 0x0000000a271c7c24 */ /* 0x000fe2000f8e02ff */
[----:B------:R-:W-:-:S03]  /*6290*/  MOV R31, R41 ;  /* 0x00000029001f7202 */ /* 0x000fc60000000f00 */
[C---:B------:R-:W-:Y:S02]  /*62a0*/  IMAD R28, R40.reuse, UR11, R28 ;  /* 0x0000000b281c7c24 */ /* 0x040fe4000f8e021c */
[----:B------:R-:W-:-:S05]  /*62b0*/  IMAD.WIDE.U32 R30, R40, UR10, R30 ;  /* 0x0000000a281e7c25 */ /* 0x000fca000f8e001e */
[----:B------:R-:W-:Y:S02]  /*62c0*/  IADD3 R28, PT, PT, R28, R31, RZ ;  /* 0x0000001f1c1c7210 */ /* 0x000fe40007ffe0ff */
[----:B----4-:R-:W-:-:S04]  /*62d0*/  LEA R32, P0, R30, UR4, 0x1 ;  /* 0x000000041e207c11 */ /* 0x010fc8000f8008ff */
[----:B------:R-:W-:-:S05]  /*62e0*/  LEA.HI.X R33, R30, UR5, R28, 0x1, P0 ;  /* 0x000000051e217c11 */ /* 0x000fca00080f0c1c */
[----:B------:R3:W-:Y:S04]  /*62f0*/  STG.E.128 desc[UR22][R32.64], R24 ;  /* 0x0000001820007986 */ /* 0x0007e8000c101d16 */
[----:B------:R3:W-:Y:S02]  /*6300*/  STG.E.128 desc[UR22][R32.64+0x80], R20 ;  /* 0x0000801420007986 */ /* 0x0007e4000c101d16 */
.L_x_824:
[----:B------:R-:W-:Y:S05]  /*6310*/  BSYNC.RECONVERGENT B0 ;  /* 0x0000000000007941 */ /* 0x000fea0003800200 */
.L_x_823:
        /* <DEDUP_REMOVED lines=12> */
[----:B------:R-:W3:Y:S01]  /*63e0*/  LDCU.64 UR4, c[0x0][0x568] ;  /* 0x0000ad00ff0477ac */ /* 0x000ee20008000a00 */
[----:B------:R-:W-:Y:S02]  /*63f0*/  MOV R20, R22 ;  /* 0x0000001600147202 */ /* 0x000fe40000000f00 */
[----:B------:R-:W-:-:S03]  /*6400*/  MOV R21, R0 ;  /* 0x0000000000157202 */ /* 0x000fc60000000f00 */
[----:B------:R-:W-:-:S04]  /*6410*/  IMAD.WIDE.U32 R24, R213, UR6, R20 ;  /* 0x00000006d5187c25 */ /* 0x000fc8000f8e0014 */
[----:B------:R-:W-:Y:S01]  /*6420*/  IMAD R20, R213, UR7, R25 ;  /* 0x00000007d5147c24 */ /* 0x000fe2000f8e0219 */
[----:B---3--:R-:W-:-:S04]  /*6430*/  LEA R26, P0, R24, UR4, 0x1 ;  /* 0x00000004181a7c11 */ /* 0x008fc8000f8008ff */
[----:B------:R-:W-:-:S05]  /*6440*/  LEA.HI.X R27, R24, UR5, R20, 0x1, P0 ;  /* 0x00000005181b7c11 */ /* 0x000fca00080f0c14 */
[----:B--2---:R3:W-:Y:S04]  /*6450*/  STG.E.128 desc[UR22][R26.64], R16 ;  /* 0x000000101a007986 */ /* 0x0047e8000c101d16 */
[----:B-1----:R3:W-:Y:S02]  /*6460*/  STG.E.128 desc[UR22][R26.64+0x80], R8 ;  /* 0x000080081a007986 */ /* 0x0027e4000c101d16 */
.L_x_826:
[----:B------:R-:W-:Y:S05]  /*6470*/  BSYNC.RECONVERGENT B0 ;  /* 0x0000000000007941 */ /* 0x000fea0003800200 */
.L_x_825:
[----:B------:R-:W-:Y:S05]  /*6480*/  @P2 BRA `(.L_x_813) ;  /* 0x00000000002c2947 */ /* 0x000fea0003800000 */
[----:B------:R-:W4:Y:S01]  /*6490*/  LDCU.64 UR4, c[0x0][0x568] ;  /* 0x0000ad00ff0477ac */ /* 0x000f220008000a00 */
[----:B-1-3--:R-:W-:Y:S01]  /*64a0*/  MOV R8, R22 ;  /* 0x0000001600087202 */ /* 0x00afe20000000f00 */
        /* <DEDUP_REMOVED lines=9> */
.L_x_813:
[----:B------:R-:W-:Y:S05]  /*6540*/  BSYNC.RECONVERGENT B1 ;  /* 0x0000000000017941 */ /* 0x000fea0003800200 */
.L_x_791:
[----:B------:R-:W2:Y:S01]  /*6550*/  LDCU UR5, c[0x0][0x438] ;  /* 0x00008700ff0577ac */ /* 0x000ea20008000800 */
[----:B-1-3--:R-:W1:Y:S01]  /*6560*/  LDC R9, c[0x0][0x438] ;  /* 0x00010e00ff097b82 */ /* 0x00ae620000000800 */
        /* <DEDUP_REMOVED lines=9> */
.L_x_828:
        /* <DEDUP_REMOVED lines=16> */
.L_x_2426:


//--------------------- .text._ZN5flash44flash_bwd_dq_dk_dv_loop_seqk_parallel_kernelI23Flash_bwd_kernel_traitsILi128ELi64ELi64ELi8ELi4ELi2ELi2ELb1ELb0EN7cutlass10bfloat16_tE19Flash_kernel_traitsILi128ELi64ELi64ELi8ES3_EELb0ELb0ELb0ELb0ELb0ELb1ELb1EEEvNS_16Flash_bwd_paramsE --------------------------
	.section	.text._ZN5flash44flash_bwd_dq_dk_dv_loop_seqk_parallel_kernelI23Flash_bwd_kernel_traitsILi128ELi64ELi64ELi8ELi4ELi2ELi2ELb1ELb0EN7cutlass10bfloat16_tE19Flash_kernel_traitsILi128ELi64ELi64ELi8ES3_EELb0ELb0ELb0ELb0ELb0ELb1ELb1EEEvNS_16Flash_bwd_paramsE,"ax",@progbits
	.align	128
        .global         _ZN5flash44flash_bwd_dq_dk_dv_loop_seqk_parallel_kernelI23Flash_bwd_kernel_traitsILi128ELi64ELi64ELi8ELi4ELi2ELi2ELb1ELb0EN7cutlass10bfloat16_tE19Flash_kernel_traitsILi128ELi64ELi64ELi8ES3_EELb0ELb0ELb0ELb0ELb0ELb1ELb1EEEvNS_16Flash_bwd_paramsE
        .type           _ZN5flash44flash_bwd_dq_dk_dv_loop_seqk_parallel_kernelI23Flash_bwd_kernel_traitsILi128ELi64ELi64ELi8ELi4ELi2ELi2ELb1ELb0EN7cutlass10bfloat16_tE19Flash_kernel_traitsILi128ELi64ELi64ELi8ES3_EELb0ELb0ELb0ELb0ELb0ELb1ELb1EEEvNS_16Flash_bwd_paramsE,@function
        .size           _ZN5flash44flash_bwd_dq_dk_dv_loop_seqk_parallel_kernelI23Flash_bwd_kernel_traitsILi128ELi64ELi64ELi8ELi4ELi2ELi2ELb1ELb0EN7cutlass10bfloat16_tE19Flash_kernel_traitsILi128ELi64ELi64ELi8ES3_EELb0ELb0ELb0ELb0ELb0ELb1ELb1EEEvNS_16Flash_bwd_paramsE,(.L_x_2427 - _ZN5flash44flash_bwd_dq_dk_dv_loop_seqk_parallel_kernelI23Flash_bwd_kernel_traitsILi128ELi64ELi64ELi8ELi4ELi2ELi2ELb1ELb0EN7cutlass10bfloat16_tE19Flash_kernel_traitsILi128ELi64ELi64ELi8ES3_EELb0ELb0ELb0ELb0ELb0ELb1ELb1EEEvNS_16Flash_bwd_paramsE)
        .other          _ZN5flash44flash_bwd_dq_dk_dv_loop_seqk_parallel_kernelI23Flash_bwd_kernel_traitsILi128ELi64ELi64ELi8ELi4ELi2ELi2ELb1ELb0EN7cutlass10bfloat16_tE19Flash_kernel_traitsILi128ELi64ELi64ELi8ES3_EELb0ELb0ELb0ELb0ELb0ELb1ELb1EEEvNS_16Flash_bwd_paramsE,@"STO_CUDA_ENTRY STV_DEFAULT"
_ZN5flash44flash_bwd_dq_dk_dv_loop_seqk_parallel_kernelI23Flash_bwd_kernel_traitsILi128ELi64ELi64ELi8ELi4ELi2ELi2ELb1ELb0EN7cutlass10bfloat16_tE19Flash_kernel_traitsILi128ELi64ELi64ELi8ES3_EELb0ELb0ELb0ELb0ELb0ELb1ELb1EEEvNS_16Flash_bwd_paramsE:
.text._ZN5flash44flash_bwd_dq_dk_dv_loop_seqk_parallel_kernelI23Flash_bwd_kernel_traitsILi128ELi64ELi64ELi8ELi4ELi2ELi2ELb1ELb0EN7cutlass10bfloat16_tE19Flash_kernel_traitsILi128ELi64ELi64ELi8ES3_EELb0ELb0ELb0ELb0ELb0ELb1ELb1EEEvNS_16Flash_bwd_paramsE:
        /* <DEDUP_REMOVED lines=45> */
[----:B------:R-:W-:Y:S01]  /*02d0*/  LOP3.LUT R201, R0, 0x1c0, RZ, 0xc0, !PT ;  /* 0x000001c000c97812 */ /* 0x000fe200078ec0ff */
[----:B------:R-:W-:Y:S01]  /*02e0*/  VIADD R210, R209, 0x20 ;  /* 0x00000020d1d27836 */ /* 0x000fe20000000000 */
        /* <DEDUP_REMOVED lines=10> */
[----:B------:R-:W-:Y:S02]  /*0390*/  LOP3.LUT R195, R195, R201, RZ, 0x3c, !PT ;  /* 0x000000c9c3c37212 */ /* 0x000fe400078e3cff */
[----:B------:R-:W-:Y:S02]  /*03a0*/  LOP3.LUT R203, R193, 0xc00, R3, 0xf8, !PT ;  /* 0x00000c00c1cb7812 */ /* 0x000fe400078ef803 */
[----:B------:R-:W-:-:S02]  /*03b0*/  LOP3.LUT R201, R201, 0x8, R207, 0x78, !PT ;  /* 0x00000008c9c97812 */ /* 0x000fc400078e78cf */
[----:B------:R-:W-:Y:S02]  /*03c0*/  LOP3.LUT R193, R193, 0x400, R3, 0xf8, !PT ;  /* 0x00000400c1c17812 */ /* 0x000fe400078ef803 */
[----:B------:R-:W-:Y:S02]  /*03d0*/  LOP3.LUT R202, R202, 0x18, R209, 0xf8, !PT ;  /* 0x00000018caca7812 */ /* 0x000fe400078ef8d1 */
[----:B------:R-:W-:Y:S02]  /*03e0*/  R2P PR, R207, 0xe ;  /* 0x0000000ecf007804 */ /* 0x000fe40000000000 */
        /* <DEDUP_REMOVED lines=10> */
[----:B------:R-:W-:Y:S01]  /*0490*/  IMAD.IADD R2, R203, 0x1, R198 ;  /* 0x00000001cb027824 */ /* 0x000fe200078e02c6 */
        /* <DEDUP_REMOVED lines=8> */
[----:B------:R-:W-:Y:S01]  /*0520*/  LOP3.LUT R211, R5, R211, RZ, 0xfc, !PT ;  /* 0x000000d305d37212 */ /* 0x000fe200078efcff */
[----:B------:R-:W-:Y:S01]  /*0530*/  IMAD.IADD R199, R201, 0x1, R200 ;  /* 0x00000001c9c77824 */ /* 0x000fe200078e02c8 */
        /* <DEDUP_REMOVED lines=14> */
.L_x_866:
        /* <DEDUP_REMOVED lines=16> */
[----:B------:R-:W2:Y:S01]  /*0720*/  @P5 LDG.E R243, desc[UR16][R18.64] ;  /* 0x0000001012f35981 */ /* 0x000ea2000c1e1900 */
[C---:B------:R-:W-:Y:S02]  /*0730*/  ISETP.NE.AND.EX P3, PT, R5.reuse, RZ, PT, P3 ;  /* 0x000000ff0500720c */ /* 0x040fe40003f65330 */
[----:B------:R-:W-:-:S03]  /*0740*/  ISETP.NE.AND.EX P2, PT, R5, RZ, PT, P2 ;  /* 0x000000ff0500720c */ /* 0x000fc60003f45320 */
[----:B------:R-:W-:Y:S01]  /*0750*/  @P4 IADD3 R12, P0, PT, R14, UR4, RZ ;  /* 0x000000040e0c4c10 */ /* 0x000fe2000ff1e0ff */
[----:B---3--:R-:W-:Y:S01]  /*0760*/  IMAD.WIDE.U32 R16, R205, 0x4, R16 ;  /* 0x00000004cd107825 */ /* 0x008fe200078e0010 */
[----:B------:R-:W3:Y:S02]  /*0770*/  @!P4 LDC.64 R4, c[0x0][0x488] ;  /* 0x00012200ff04cb82 */ /* 0x000ee40000000a00 */
[----:B------:R-:W-:-:S05]  /*0780*/  @P4 IADD3.X R13, PT, PT, R10, UR5, RZ, P0, !PT ;  /* 0x000000050a0d4c10 */ /* 0x000fca00087fe4ff */
[----:B------:R4:W2:Y:S04]  /*0790*/  @P4 LDG.E R242, desc[UR16][R12.64] ;  /* 0x000000100cf24981 */ /* 0x0008a8000c1e1900 */
[----:B-----5:R1:W5:Y:S01]  /*07a0*/  @P2 LDG.E R9, desc[UR16][R16.64+0x4] ;  /* 0x0000041010092981 */ /* 0x020362000c1e1900 */
[----:B----4-:R-:W-:-:S06]  /*07b0*/  IMAD.MOV.U32 R12, RZ, RZ, -0x1 ;  /* 0xffffffffff0c7424 */ /* 0x010fcc00078e00ff */
[----:B------:R4:W5:Y:S01]  /*07c0*/  @P3 LDG.E R12, desc[UR16][R16.64] ;  /* 0x00000010100c3981 */ /* 0x000962000c1e1900 */
[----:B------:R-:W-:Y:S02]  /*07d0*/  ISETP.NE.AND P5, PT, R11, RZ, PT ;  /* 0x000000ff0b00720c */ /* 0x000fe40003fa5270 */
        /* <DEDUP_REMOVED lines=19> */
.L_x_829:
        /* <DEDUP_REMOVED lines=13> */
[----:B--2---:R-:W-:-:S04]  /*09e0*/  @!P4 IMAD.WIDE.U32 R26, R205, R6, RZ ;  /* 0x00000006cd1ac225 */ /* 0x004fc800078e00ff */
[----:B------:R-:W-:Y:S01]  /*09f0*/  @!P4 IMAD R18, R205, R7, R27 ;  /* 0x00000007cd12c224 */ /* 0x000fe200078e021b */
[----:B------:R-:W-:Y:S01]  /*0a00*/  SHF.R.S32.HI R27, RZ, 0x1f, R25 ;  /* 0x0000001fff1b7819 */ /* 0x000fe20000011419 */
[----:B---3--:R-:W-:-:S04]  /*0a10*/  @P4 IMAD.WIDE.U32 R6, R12, R4, RZ ;  /* 0x000000040c064225 */ /* 0x008fc800078e00ff */
        /* <DEDUP_REMOVED lines=11> */
[----:B------:R-:W-:Y:S02]  /*0ad0*/  IADD3 R7, PT, PT, R9, R6, RZ ;  /* 0x0000000609077210 */ /* 0x000fe40007ffe0ff */
[----:B------:R-:W-:-:S05]  /*0ae0*/  MOV R6, R8 ;  /* 0x0000000800067202 */ /* 0x000fca0000000f00 */
[----:B---3--:R-:W-:-:S04]  /*0af0*/  IMAD.WIDE.U32 R6, R205, UR6, R6 ;  /* 0x00000006cd067c25 */ /* 0x008fc8000f8e0006 */
[----:B------:R-:W-:Y:S01]  /*0b00*/  IMAD R16, R205, UR7, R7 ;  /* 0x00000007cd107c24 */ /* 0x000fe2000f8e0207 */
[----:B------:R-:W-:Y:S01]  /*0b10*/  MOV R17, R6 ;  /* 0x0000000600117202 */ /* 0x000fe20000000f00 */
[----:B------:R-:W-:Y:S06]  /*0b20*/  BRA `(.L_x_832) ;  /* 0x0000000000187947 */ /* 0x000fec0003800000 */
.L_x_831:
[----:B------:R-:W2:Y:S01]  /*0b30*/  LDC.64 R4, c[0x0][0x3b8] ;  /* 0x0000ee00ff047b82 */ /* 0x000ea20000000a00 */
[----:B------:R-:W-:-:S05]  /*0b40*/  IADD3 R6, PT, PT, R243, R244, RZ ;  /* 0x000000f4f3067210 */ /* 0x000fca0007ffe0ff */
[C---:B--2---:R-:W-:Y:S02]  /*0b50*/  IMAD R16, R6.reuse, R5, RZ ;  /* 0x0000000506107224 */ /* 0x044fe400078e02ff */
[----:B------:R-:W-:-:S05]  /*0b60*/  IMAD.WIDE.U32 R6, R6, R4, RZ ;  /* 0x0000000406067225 */ /* 0x000fca00078e00ff */
[----:B------:R-:W-:Y:S02]  /*0b70*/  IADD3 R16, PT, PT, R7, R16, RZ ;  /* 0x0000001007107210 */ /* 0x000fe40007ffe0ff */
[----:B------:R-:W-:-:S07]  /*0b80*/  MOV R17, R6 ;  /* 0x0000000600117202 */ /* 0x000fce0000000f00 */
.L_x_832:
        /* <DEDUP_REMOVED lines=13> */
[----:B-1----:R-:W-:-:S04]  /*0c60*/  IMAD.HI.U32 R15, R10, R8, RZ ;  /* 0x000000080a0f7227 */ /* 0x002fc800078e00ff */
        /* <DEDUP_REMOVED lines=22> */
[----:B------:R-:W-:Y:S02]  /*0dd0*/  IADD3 R7, PT, PT, R9, R6, RZ ;  /* 0x0000000609077210 */ /* 0x000fe40007ffe0ff */
[----:B------:R-:W-:-:S05]  /*0de0*/  MOV R6, R8 ;  /* 0x0000000800067202 */ /* 0x000fca0000000f00 */
[----:B--2---:R-:W-:-:S04]  /*0df0*/  IMAD.WIDE.U32 R6, R205, UR6, R6 ;  /* 0x00000006cd067c25 */ /* 0x004fc8000f8e0006 */
[----:B------:R-:W-:Y:S01]  /*0e00*/  IMAD R19, R205, UR7, R7 ;  /* 0x00000007cd137c24 */ /* 0x000fe2000f8e0207 */
[----:B------:R-:W-:Y:S01]  /*0e10*/  MOV R20, R6 ;  /* 0x0000000600147202 */ /* 0x000fe20000000f00 */
[----:B------:R-:W-:Y:S06]  /*0e20*/  BRA `(.L_x_834) ;  /* 0x0000000000187947 */ /* 0x000fec0003800000 */
.L_x_833:
[----:B------:R-:W1:Y:S01]  /*0e30*/  LDC.64 R10, c[0x0][0x3c0] ;  /* 0x0000f000ff0a7b82 */ /* 0x000e620000000a00 */
[----:B------:R-:W-:-:S05]  /*0e40*/  IADD3 R6, PT, PT, R243, R244, RZ ;  /* 0x000000f4f3067210 */ /* 0x000fca0007ffe0ff */
[C---:B-1----:R-:W-:Y:S02]  /*0e50*/  IMAD R19, R6.reuse, R11, RZ ;  /* 0x0000000b06137224 */ /* 0x042fe400078e02ff */
[----:B------:R-:W-:-:S05]  /*0e60*/  IMAD.WIDE.U32 R6, R6, R10, RZ ;  /* 0x0000000a06067225 */ /* 0x000fca00078e00ff */
[----:B------:R-:W-:Y:S02]  /*0e70*/  IADD3 R19, PT, PT, R7, R19, RZ ;  /* 0x0000001307137210 */ /* 0x000fe40007ffe0ff */
[----:B------:R-:W-:-:S07]  /*0e80*/  MOV R20, R6 ;  /* 0x0000000600147202 */ /* 0x000fce0000000f00 */
.L_x_834:
        /* <DEDUP_REMOVED lines=18> */
[----:B------:R-:W-:Y:S02]  /*0fb0*/  IMAD R22, R6, UR6, RZ ;  /* 0x0000000606167c24 */ /* 0x000fe4000f8e02ff */
[----:B------:R-:W-:-:S04]  /*0fc0*/  IMAD.WIDE.U32 R6, R32, R228, RZ ;  /* 0x000000e420067225 */ /* 0x000fc800078e00ff */
[----:B------:R-:W-:Y:S01]  /*0fd0*/  IMAD R22, R8, UR4, R22 ;  /* 0x0000000408167c24 */ /* 0x000fe2000f8e0216 */
[----:B------:R-:W-:-:S04]  /*0fe0*/  SHF.R.S32.HI R8, RZ, 0x1f, R228 ;  /* 0x0000001fff087819 */ /* 0x000fc800000114e4 */
[----:B------:R-:W-:Y:S02]  /*0ff0*/  IADD3 R22, PT, PT, R33, R22, RZ ;  /* 0x0000001621167210 */ /* 0x000fe40007ffe0ff */
[----:B------:R-:W-:-:S03]  /*1000*/  MOV R33, R6 ;  /* 0x0000000600217202 */ /* 0x000fc60000000f00 */
[----:B------:R-:W-:-:S04]  /*1010*/  IMAD R22, R22, R228, RZ ;  /* 0x000000e416167224 */ /* 0x000fc800078e02ff */
[----:B------:R-:W-:-:S05]  /*1020*/  IMAD R22, R8, R32, R22 ;  /* 0x0000002008167224 */ /* 0x000fca00078e0216 */
[----:B------:R-:W-:Y:S01]  /*1030*/  IADD3 R22, PT, PT, R7, R22, RZ ;  /* 0x0000001607167210 */ /* 0x000fe20007ffe0ff */
[----:B------:R-:W-:Y:S06]  /*1040*/  BRA `(.L_x_836) ;  /* 0x0000000000107947 */ /* 0x000fec0003800000 */
.L_x_835:
[-C--:B------:R-:W-:Y:S02]  /*1050*/  IMAD R22, R31, R12.reuse, RZ ;  /* 0x0000000c1f167224 */ /* 0x080fe400078e02ff */
[----:B------:R-:W-:-:S05]  /*1060*/  IMAD.WIDE.U32 R6, R30, R12, RZ ;  /* 0x0000000c1e067225 */ /* 0x000fca00078e00ff */
[----:B------:R-:W-:Y:S02]  /*1070*/  IADD3 R22, PT, PT, R7, R22, RZ ;  /* 0x0000001607167210 */ /* 0x000fe40007ffe0ff */
[----:B------:R-:W-:-:S07]  /*1080*/  MOV R33, R6 ;  /* 0x0000000600217202 */ /* 0x000fce0000000f00 */
.L_x_836:
        /* <DEDUP_REMOVED lines=20> */
.L_x_837:
[----:B------:R-:W1:Y:S01]  /*11d0*/  LDC R24, c[0x0][0x434] ;  /* 0x00010d00ff187b82 */ /* 0x000e620000000800 */
[----:B------:R-:W-:-:S04]  /*11e0*/  IMAD R7, R205, UR6, R204 ;  /* 0x00000006cd077c24 */ /* 0x000fc8000f8e02cc */
[----:B-1----:R-:W-:-:S03]  /*11f0*/  IMAD R24, R7, R24, RZ ;  /* 0x0000001807187224 */ /* 0x002fc600078e02ff */
.L_x_838:
        /* <DEDUP_REMOVED lines=12> */
.L_x_839:
[----:B------:R-:W1:Y:S01]  /*12c0*/  LDC R29, c[0x0][0x444] ;  /* 0x00011100ff1d7b82 */ /* 0x000e620000000800 */
[----:B------:R-:W-:-:S04]  /*12d0*/  IMAD R6, R205, UR6, R204 ;  /* 0x00000006cd067c24 */ /* 0x000fc8000f8e02cc */
[----:B-1----:R-:W-:-:S07]  /*12e0*/  IMAD R29, R6, R29, RZ ;  /* 0x0000001d061d7224 */ /* 0x002fce00078e02ff */
.L_x_840:
[----:B------:R-:W1:Y:S01]  /*12f0*/  S2R R12, SR_TID.X ;  /* 0x00000000000c7919 */ /* 0x000e620000002100 */
[----:B------:R-:W2:Y:S01]  /*1300*/  LDC.64 R8, c[0x0][0x5f8] ;  /* 0x00017e00ff087b82 */ /* 0x000ea20000000a00 */
[--C-:B------:R-:W-:Y:S01]  /*1310*/  IADD3 R33, P2, P1, R36, R33, R23.reuse ;  /* 0x0000002124217210 */ /* 0x100fe2000795e017 */
[----:B------:R-:W-:Y:S01]  /*1320*/  IMAD R228, R228, UR6, RZ ;  /* 0x00000006e4e47c24 */ /* 0x000fe2000f8e02ff */
[----:B------:R-:W-:Y:S01]  /*1330*/  ISETP.NE.AND P4, PT, RZ, UR5, PT ;  /* 0x00000005ff007c0c */ /* 0x000fe2000bf85270 */
[----:B------:R-:W3:Y:S01]  /*1340*/  LDCU.64 UR12, c[0x0][0x3c8] ;  /* 0x00007900ff0c77ac */ /* 0x000ee20008000a00 */
[----:B------:R-:W-:Y:S01]  /*1350*/  SHF.R.S32.HI R23, RZ, 0x1f, R23 ;  /* 0x0000001fff177819 */ /* 0x000fe20000011417 */
[C---:B------:R-:W-:Y:S01]  /*1360*/  IMAD R29, R21.reuse, 0x40, R29 ;  /* 0x00000040151d7824 */ /* 0x040fe200078e021d */
[----:B------:R-:W-:Y:S01]  /*1370*/  IADD3 R34, P3, PT, R214, R34, RZ ;  /* 0x00000022d6227210 */ /* 0x000fe20007f7e0ff */
[----:B------:R-:W4:Y:S01]  /*1380*/  LDC.64 R6, c[0x0][0x3b0] ;  /* 0x0000ec00ff067b82 */ /* 0x000f220000000a00 */
[----:B------:R-:W-:Y:S01]  /*1390*/  IADD3.X R30, PT, PT, R30, R22, R23, P2, P1 ;  /* 0x000000161e1e7210 */ /* 0x000fe200017e2417 */
[----:B------:R-:W-:Y:S01]  /*13a0*/  IMAD.MOV.U32 R22, RZ, RZ, R214 ;  /* 0x000000ffff167224 */ /* 0x000fe200078e00d6 */
[----:B------:R-:W-:Y:S01]  /*13b0*/  IADD3.X R35, PT, PT, RZ, R28, RZ, P3, !PT ;  /* 0x0000001cff237210 */ /* 0x000fe20001ffe4ff */
[----:B------:R-:W-:Y:S01]  /*13c0*/  IMAD.MOV.U32 R23, RZ, RZ, RZ ;  /* 0x000000ffff177224 */ /* 0x000fe200078e00ff */
[----:B------:R-:W5:Y:S01]  /*13d0*/  LDCU.64 UR6, c[0x0][0x550] ;  /* 0x0000aa00ff0677ac */ /* 0x000f620008000a00 */
[----:B------:R-:W-:Y:S01]  /*13e0*/  IMAD R24, R21, 0x40, R24 ;  /* 0x0000004015187824 */ /* 0x000fe200078e0218 */
[----:B------:R-:W-:Y:S01]  /*13f0*/  BSSY.RECONVERGENT B1, `(.L_x_830) ;  /* 0x00004c4000017945 */ /* 0x000fe20003800200 */
[----:B------:R-:W3:Y:S01]  /*1400*/  LDC.64 R218, c[0x0][0x590] ;  /* 0x00016400ffda7b82 */ /* 0x000ee20000000a00 */
[----:B------:R-:W5:Y:S01]  /*1410*/  LDCU.64 UR4, c[0x0][0x570] ;  /* 0x0000ae00ff0477ac */ /* 0x000f620008000a00 */
[----:B------:R-:W5:Y:S01]  /*1420*/  LDCU.64 UR10, c[0x0][0x380] ;  /* 0x00007000ff0a77ac */ /* 0x000f620008000a00 */
[----:B--2---:R-:W-:-:S05]  /*1430*/  IMAD.WIDE.U32 R36, R8, UR14, RZ ;  /* 0x0000000e08247c25 */ /* 0x004fca000f8e00ff */
[----:B------:R-:W2:Y:S01]  /*1440*/  LDC.64 R248, c[0x0][0x420] ;  /* 0x00010800fff87b82 */ /* 0x000ea20000000a00 */
[----:B------:R-:W-:Y:S01]  /*1450*/  IMAD R32, R9, UR14, R37 ;  /* 0x0000000e09207c24 */ /* 0x000fe2000f8e0225 */
[----:B------:R-:W-:Y:S02]  /*1460*/  SEL R8, R36, RZ, P4 ;  /* 0x000000ff24087207 */ /* 0x000fe40002000000 */
[----:B-1----:R-:W-:Y:S01]  /*1470*/  LOP3.LUT R31, R12, 0x1f, RZ, 0xc0, !PT ;  /* 0x0000001f0c1f7812 */ /* 0x002fe200078ec0ff */
[-C--:B----4-:R-:W-:Y:S01]  /*1480*/  IMAD R28, R27, R6.reuse, RZ ;  /* 0x000000061b1c7224 */ /* 0x090fe200078e02ff */
[----:B------:R-:W-:Y:S01]  /*1490*/  SEL R32, R32, RZ, P4 ;  /* 0x000000ff20207207 */ /* 0x000fe20002000000 */
[----:B------:R-:W-:-:S04]  /*14a0*/  IMAD.WIDE.U32 R36, R25, R6, R22 ;  /* 0x0000000619247225 */ /* 0x000fc800078e0016 */
[----:B------:R-:W-:Y:S01]  /*14b0*/  IMAD R31, R207, R228, R31 ;  /* 0x000000e4cf1f7224 */ /* 0x000fe200078e021f */
[----:B------:R-:W-:Y:S01]  /*14c0*/  IADD3 R26, P3, PT, R26, R36, RZ ;  /* 0x000000241a1a7210 */ /* 0x000fe20007f7e0ff */
[-C--:B---3--:R-:W-:Y:S02]  /*14d0*/  IMAD R27, R27, R218.reuse, RZ ;  /* 0x000000da1b1b7224 */ /* 0x088fe400078e02ff */
[----:B------:R-:W-:Y:S01]  /*14e0*/  IMAD.WIDE.U32 R34, R25, R218, R34 ;  /* 0x000000da19227225 */ /* 0x000fe200078e0022 */
[----:B------:R-:W-:Y:S02]  /*14f0*/  IADD3 R33, P2, P1, R31, R33, R8 ;  /* 0x000000211f217210 */ /* 0x000fe4000795e008 */
[----:B------:R-:W1:Y:S01]  /*1500*/  LDC.64 R8, c[0x0][0x598] ;  /* 0x00016600ff087b82 */ /* 0x000e620000000a00 */
[C---:B------:R-:W-:Y:S01]  /*1510*/  IMAD R27, R25.reuse, R219, R27 ;  /* 0x000000db191b7224 */ /* 0x040fe200078e021b */
[----:B------:R-:W-:Y:S01]  /*1520*/  SHF.R.S32.HI R31, RZ, 0x1f, R31 ;  /* 0x0000001fff1f7819 */ /* 0x000fe2000001141f */
[----:B------:R-:W-:Y:S01]  /*1530*/  IMAD R28, R25, R7, R28 ;  /* 0x00000007191c7224 */ /* 0x000fe200078e021c */
[----:B------:R-:W-:Y:S01]  /*1540*/  SHF.L.U64.HI R25, R6, 0x5, R7 ;  /* 0x0000000506197819 */ /* 0x000fe20000010207 */
[----:B------:R-:W-:Y:S01]  /*1550*/  IMAD.IADD R35, R35, 0x1, R27 ;  /* 0x0000000123237824 */ /* 0x000fe200078e021b */
[----:B------:R-:W-:Y:S01]  /*1560*/  IADD3.X R30, PT, PT, R31, R30, R32, P2, P1 ;  /* 0x0000001e1f1e7210 */ /* 0x000fe200017e2420 */
[----:B--2---:R-:W-:Y:S01]  /*1570*/  IMAD.WIDE R248, R24, 0x4, R248 ;  /* 0x0000000418f87825 */ /* 0x004fe200078e02f8 */
[----:B------:R-:W-:-:S02]  /*1580*/  IADD3.X R27, PT, PT, R18, R37, R28, P3, !PT ;  /* 0x00000025121b7210 */ /* 0x000fc40001ffe41c */
[----:B------:R-:W2:Y:S01]  /*1590*/  LDC.64 R36, c[0x0][0x5e8] ;  /* 0x00017a00ff247b82 */ /* 0x000ea20000000a00 */
[----:B------:R-:W-:Y:S02]  /*15a0*/  IMAD.SHL.U32 R18, R228, 0x40, RZ ;  /* 0x00000040e4127824 */ /* 0x000fe400078e00ff */
[----:B------:R-:W-:-:S03]  /*15b0*/  IMAD.WIDE.U32 R26, R204, UR12, R26 ;  /* 0x0000000ccc1a7c25 */ /* 0x000fc6000f8e001a */
[----:B------:R-:W-:Y:S01]  /*15c0*/  IADD3 R33, P1, PT, R18, R33, RZ ;  /* 0x0000002112217210 */ /* 0x000fe20007f3e0ff */
[----:B------:R-:W-:Y:S02]  /*15d0*/  IMAD R27, R204, UR13, R27 ;  /* 0x0000000dcc1b7c24 */ /* 0x000fe4000f8e021b */
[----:B------:R-:W-:Y:S01]  /*15e0*/  IMAD.SHL.U32 R220, R218, 0x20, RZ ;  /* 0x00000020dadc7824 */ /* 0x000fe200078e00ff */
[----:B------:R-:W-:Y:S01]  /*15f0*/  LEA.HI.X.SX32 R30, R18, R30, 0x1, P1 ;  /* 0x0000001e121e7211 */ /* 0x000fe200008f0eff */
[----:B------:R-:W-:Y:S01]  /*1600*/  IMAD.WIDE.U32 R26, R209, R6, R26 ;  /* 0x00000006d11a7225 */ /* 0x000fe200078e001a */
[----:B-----5:R-:W-:-:S03]  /*1610*/  LEA R246, P1, R33, UR4, 0x2 ;  /* 0x0000000421f67c11 */ /* 0x020fc6000f8210ff */
[----:B-1----:R-:W-:Y:S01]  /*1620*/  IMAD.WIDE.U32 R34, R204, R8, R34 ;  /* 0x00000008cc227225 */ /* 0x002fe200078e0022 */
[----:B------:R-:W-:Y:S02]  /*1630*/  LEA R225, P3, R26, UR10, 0x1 ;  /* 0x0000000a1ae17c11 */ /* 0x000fe4000f8608ff */
[----:B------:R-:W-:Y:S01]  /*1640*/  LEA.HI.X R247, R33, UR5, R30, 0x2, P1 ;  /* 0x0000000521f77c11 */ /* 0x000fe200088f141e */
[----:B------:R-:W-:Y:S01]  /*1650*/  IMAD R9, R204, R9, R35 ;  /* 0x00000009cc097224 */ /* 0x000fe200078e0223 */
[----:B------:R-:W-:Y:S01]  /*1660*/  MOV R8, R34 ;  /* 0x0000002200087202 */ /* 0x000fe20000000f00 */
[C---:B------:R-:W-:Y:S01]  /*1670*/  IMAD R224, R209.reuse, R7, R27 ;  /* 0x00000007d1e07224 */ /* 0x040fe200078e021b */
[----:B------:R-:W-:Y:S01]  /*1680*/  IADD3 R18, P1, PT, R209, 0x20, RZ ;  /* 0x00000020d1127810 */ /* 0x000fe20007f3e0ff */
[----:B--2---:R-:W-:-:S03]  /*1690*/  IMAD.WIDE R36, R29, 0x4, R36 ;  /* 0x000000041d247825 */ /* 0x004fc600078e0224 */
[----:B------:R-:W-:Y:S01]  /*16a0*/  LEA.HI.X R224, R26, UR11, R224, 0x1, P3 ;  /* 0x0000000b1ae07c11 */ /* 0x000fe200098f0ce0 */
[C---:B------:R-:W-:Y:S01]  /*16b0*/  IMAD.WIDE.U32 R8, R209.reuse, R218, R8 ;  /* 0x000000dad1087225 */ /* 0x040fe200078e0008 */
[----:B------:R-:W-:Y:S02]  /*16c0*/  MOV R222, R36 ;  /* 0x0000002400de7202 */ /* 0x000fe40000000f00 */
[----:B------:R-:W-:Y:S01]  /*16d0*/  SHF.L.U32 R26, R6, 0x5, RZ ;  /* 0x00000005061a7819 */ /* 0x000fe200000006ff */
[----:B------:R-:W-:Y:S01]  /*16e0*/  IMAD R226, R209, R219, R9 ;  /* 0x000000dbd1e27224 */ /* 0x000fe200078e0209 */
[----:B------:R-:W-:Y:S01]  /*16f0*/  LEA R227, P2, R8, UR6, 0x1 ;  /* 0x0000000608e37c11 */ /* 0x000fe2000f8408ff */
[----:B------:R-:W-:Y:S01]  /*1700*/  IMAD.MOV.U32 R221, RZ, RZ, R37 ;  /* 0x000000ffffdd7224 */ /* 0x000fe200078e0025 */
[----:B------:R-:W-:Y:S02]  /*1710*/  SHF.L.U64.HI R219, R218, 0x5, R219 ;  /* 0x00000005dadb7819 */ /* 0x000fe400000102db */
[----:B------:R-:W-:-:S02]  /*1720*/  LEA.HI.X R226, R8, UR7, R226, 0x1, P2 ;  /* 0x0000000708e27c11 */ /* 0x000fc400090f0ce2 */
[----:B------:R-:W-:Y:S02]  /*1730*/  ISETP.GT.AND P2, PT, R13, RZ, PT ;  /* 0x000000ff0d00720c */ /* 0x000fe40003f44270 */
[----:B------:R-:W-:-:S11]  /*1740*/  IADD3.X R24, PT, PT, RZ, RZ, RZ, P1, !PT ;  /* 0x000000ffff187210 */ /* 0x000fd60000ffe4ff */
        /* <DEDUP_REMOVED lines=15> */
[----:B------:R-:W-:Y:S05]  /*1840*/  BRA `(.L_x_843) ;  /* 0x0000000000187947 */ /* 0x000fea0003800000 */
.L_x_842:
[----:B------:R-:W1:Y:S01]  /*1850*/  LDC.64 R6, c[0x0][0x5c0] ;  /* 0x00017000ff067b82 */ /* 0x000e620000000a00 */
[----:B------:R-:W-:-:S05]  /*1860*/  IADD3 R4, PT, PT, R243, R244, RZ ;  /* 0x000000f4f3047210 */ /* 0x000fca0007ffe0ff */
[C---:B-1----:R-:W-:Y:S02]  /*1870*/  IMAD R8, R4.reuse, R7, RZ ;  /* 0x0000000704087224 */ /* 0x042fe400078e02ff */
[----:B------:R-:W-:-:S05]  /*1880*/  IMAD.WIDE.U32 R4, R4, R6, RZ ;  /* 0x0000000604047225 */ /* 0x000fca00078e00ff */
[----:B------:R-:W-:Y:S02]  /*1890*/  IADD3 R8, PT, PT, R5, R8, RZ ;  /* 0x0000000805087210 */ /* 0x000fe40007ffe0ff */
[----:B------:R-:W-:Y:S02]  /*18a0*/  MOV R9, R4 ;  /* 0x0000000400097202 */ /* 0x000fe40000000f00 */
.L_x_843:
        /* <DEDUP_REMOVED lines=13> */
.L_x_844:
[----:B------:R-:W1:Y:S01]  /*1980*/  LDC.64 R4, c[0x0][0x5c8] ;  /* 0x00017200ff047b82 */ /* 0x000e620000000a00 */
[----:B------:R-:W-:-:S05]  /*1990*/  IADD3 R243, PT, PT, R243, R244, RZ ;  /* 0x000000f4f3f37210 */ /* 0x000fca0007ffe0ff */
[C---:B-1----:R-:W-:Y:S02]  /*19a0*/  IMAD R11, R243.reuse, R5, RZ ;  /* 0x00000005f30b7224 */ /* 0x042fe400078e02ff */
[----:B------:R-:W-:-:S05]  /*19b0*/  IMAD.WIDE.U32 R12, R243, R4, RZ ;  /* 0x00000004f30c7225 */ /* 0x000fca00078e00ff */
[----:B------:R-:W-:Y:S02]  /*19c0*/  IADD3 R11, PT, PT, R13, R11, RZ ;  /* 0x0000000b0d0b7210 */ /* 0x000fe40007ffe0ff */
.L_x_845:
        /* <DEDUP_REMOVED lines=14> */
[----:B------:R-:W-:Y:S02]  /*1ab0*/  MOV R16, R14 ;  /* 0x0000000e00107202 */ /* 0x000fe40000000f00 */
[----:B------:R-:W-:-:S03]  /*1ac0*/  MOV R17, R8 ;  /* 0x0000000800117202 */ /* 0x000fc60000000f00 */
[----:B------:R-:W-:-:S04]  /*1ad0*/  IMAD.WIDE.U32 R16, R209, R6, R16 ;  /* 0x00000006d1107225 */ /* 0x000fc800078e0010 */
[----:B------:R-:W-:Y:S01]  /*1ae0*/  IMAD R9, R209, R7, R17 ;  /* 0x00000007d1097224 */ /* 0x000fe200078e0211 */
[----:B-1----:R-:W-:-:S04]  /*1af0*/  LEA R20, P0, R16, UR4, 0x1 ;  /* 0x0000000410147c11 */ /* 0x002fc8000f8008ff */
[----:B------:R-:W-:-:S05]  /*1b00*/  LEA.HI.X R21, R16, UR5, R9, 0x1, P0 ;  /* 0x0000000510157c11 */ /* 0x000fca00080f0c09 */
[----:B------:R1:W-:Y:S04]  /*1b10*/  STG.E.128 desc[UR16][R20.64], RZ ;  /* 0x000000ff14007986 */ /* 0x0003e8000c101d10 */
[----:B------:R1:W-:Y:S02]  /*1b20*/  STG.E.128 desc[UR16][R20.64+0x80], RZ ;  /* 0x000080ff14007986 */ /* 0x0003e4000c101d10 */
.L_x_847:
[----:B------:R-:W-:Y:S05]  /*1b30*/  BSYNC.RECONVERGENT B0 ;  /* 0x0000000000007941 */ /* 0x000fea0003800200 */
.L_x_846:
        /* <DEDUP_REMOVED lines=12> */
.L_x_849:
[----:B------:R-:W-:Y:S05]  /*1c00*/  BSYNC.RECONVERGENT B0 ;  /* 0x0000000000007941 */ /* 0x000fea0003800200 */
.L_x_848:
        /* <DEDUP_REMOVED lines=11> */
[----:B------:R-:W-:Y:S02]  /*1cc0*/  MOV R10, R8 ;  /* 0x00000008000a7202 */ /* 0x000fe40000000f00 */
[----:B------:R-:W-:-:S03]  /*1cd0*/  MOV R11, R6 ;  /* 0x00000006000b7202 */ /* 0x000fc60000000f00 */
[----:B------:R-:W-:-:S04]  /*1ce0*/  IMAD.WIDE.U32 R10, R209, R4, R10 ;  /* 0x00000004d10a7225 */ /* 0x000fc800078e000a */
[----:B------:R-:W-:Y:S01]  /*1cf0*/  IMAD R7, R209, R5, R11 ;  /* 0x00000005d1077224 */ /* 0x000fe200078e020b */
[----:B--2---:R-:W-:-:S04]  /*1d00*/  LEA R12, P0, R10, UR4, 0x1 ;  /* 0x000000040a0c7c11 */ /* 0x004fc8000f8008ff */
[----:B------:R-:W-:-:S05]  /*1d10*/  LEA.HI.X R13, R10, UR5, R7, 0x1, P0 ;  /* 0x000000050a0d7c11 */ /* 0x000fca00080f0c07 */
[----:B------:R2:W-:Y:S04]  /*1d20*/  STG.E.128 desc[UR16][R12.64], RZ ;  /* 0x000000ff0c007986 */ /* 0x0005e8000c101d10 */
[----:B------:R2:W-:Y:S02]  /*1d30*/  STG.E.128 desc[UR16][R12.64+0x80], RZ ;  /* 0x000080ff0c007986 */ /* 0x0005e4000c101d10 */
.L_x_851:
[----:B------:R-:W-:Y:S05]  /*1d40*/  BSYNC.RECONVERGENT B0 ;  /* 0x0000000000007941 */ /* 0x000fea0003800200 */
.L_x_850:
[----:B------:R-:W-:Y:S05]  /*1d50*/  @P1 BRA `(.L_x_852) ;  /* 0x0000004000b41947 */ /* 0x000fea0003800000 */
[----:B------:R-:W3:Y:S01]  /*1d60*/  LDCU.64 UR4, c[0x0][0x568] ;  /* 0x0000ad00ff0477ac */ /* 0x000ee20008000a00 */
[----:B------:R-:W-:Y:S01]  /*1d70*/  MOV R7, R6 ;  /* 0x0000000600077202 */ /* 0x000fe20000000f00 */
[----:B------:R-:W-:Y:S01]  /*1d80*/  IMAD R24, R24, R4, RZ ;  /* 0x0000000418187224 */ /* 0x000fe200078e02ff */
[----:B------:R-:W-:-:S03]  /*1d90*/  MOV R6, R8 ;  /* 0x0000000800067202 */ /* 0x000fc60000000f00 */
[C---:B------:R-:W-:Y:S02]  /*1da0*/  IMAD R24, R18.reuse, R5, R24 ;  /* 0x0000000512187224 */ /* 0x040fe400078e0218 */
[----:B------:R-:W-:-:S05]  /*1db0*/  IMAD.WIDE.U32 R6, R18, R4, R6 ;  /* 0x0000000412067225 */ /* 0x000fca00078e0006 */
[----:B------:R-:W-:Y:S02]  /*1dc0*/  IADD3 R24, PT, PT, R7, R24, RZ ;  /* 0x0000001807187210 */ /* 0x000fe40007ffe0ff */
[----:B---3--:R-:W-:-:S04]  /*1dd0*/  LEA R4, P0, R6, UR4, 0x1 ;  /* 0x0000000406047c11 */ /* 0x008fc8000f8008ff */
[----:B------:R-:W-:-:S05]  /*1de0*/  LEA.HI.X R5, R6, UR5, R24, 0x1, P0 ;  /* 0x0000000506057c11 */ /* 0x000fca00080f0c18 */
[----:B------:R3:W-:Y:S04]  /*1df0*/  STG.E.128 desc[UR16][R4.64], RZ ;  /* 0x000000ff04007986 */ /* 0x0007e8000c101d10 */
[----:B------:R3:W-:Y:S01]  /*1e00*/  STG.E.128 desc[UR16][R4.64+0x80], RZ ;  /* 0x000080ff04007986 */ /* 0x0007e2000c101d10 */
[----:B------:R-:W-:Y:S05]  /*1e10*/  BRA `(.L_x_852) ;  /* 0x0000004000847947 */ /* 0x000fea0003800000 */
.L_x_841:
[----:B------:R-:W1:Y:S01]  /*1e20*/  LDCU.64 UR4, c[0x0][0x3d8] ;  /* 0x00007b00ff0477ac */ /* 0x000e620008000a00 */
[----:B------:R-:W-:Y:S02]  /*1e30*/  VIADD R217, R242, -UR19 ;  /* 0x80000013f2d97c36 */ /* 0x000fe40008000000 */
[C---:B------:R-:W-:Y:S02]  /*1e40*/  IMAD R6, R10.reuse, UR18, RZ ;  /* 0x000000120a067c24 */ /* 0x040fe4000f8e02ff */
[----:B------:R-:W-:Y:S01]  /*1e50*/  IMAD.WIDE.U32 R8, R10, UR19, R22 ;  /* 0x000000130a087c25 */ /* 0x000fe2000f8e0016 */
[----:B------:R-:W-:-:S03]  /*1e60*/  ISETP.GE.AND P6, PT, R209, R217, PT ;  /* 0x000000d9d100720c */ /* 0x000fc60003fc6270 */
[----:B------:R-:W-:Y:S01]  /*1e70*/  IMAD R13, R21, -0x40, R13 ;  /* 0xffffffc0150d7824 */ /* 0x000fe200078e020d */
[----:B------:R-:W-:Y:S01]  /*1e80*/  IADD3 R28, P0, PT, R20, R8, RZ ;  /* 0x00000008141c7210 */ /* 0x000fe20007f1e0ff */
[----:B------:R-:W-:Y:S01]  /*1e90*/  IMAD R6, R11, UR19, R6 ;  /* 0x000000130b067c24 */ /* 0x000fe2000f8e0206 */
[----:B------:R-:W-:Y:S01]  /*1ea0*/  ISETP.GE.AND P5, PT, R210, R217, PT ;  /* 0x000000d9d200720c */ /* 0x000fe20003fa6270 */
[----:B------:R-:W-:Y:S01]  /*1eb0*/  IMAD.WIDE.U32 R30, R4, UR19, R22 ;  /* 0x00000013041e7c25 */ /* 0x000fe2000f8e0016 */
[----:B------:R-:W-:-:S03]  /*1ec0*/  ISETP.GE.AND P3, PT, R210, R13, PT ;  /* 0x0000000dd200720c */ /* 0x000fc60003f66270 */
[----:B------:R-:W-:Y:S01]  /*1ed0*/  IMAD.MOV.U32 R239, RZ, RZ, 0x7f800000 ;  /* 0x7f800000ffef7424 */ /* 0x000fe200078e00ff */
[----:B------:R-:W-:Y:S01]  /*1ee0*/  IADD3.X R29, PT, PT, R19, R9, R6, P0, !PT ;  /* 0x00000009131d7210 */ /* 0x000fe200007fe406 */
[----:B-1----:R-:W-:Y:S01]  /*1ef0*/  IMAD R6, R14, UR4, RZ ;  /* 0x000000040e067c24 */ /* 0x002fe2000f8e02ff */
[----:B------:R-:W1:Y:S01]  /*1f00*/  @!P6 LDC.64 R8, c[0x0][0x390] ;  /* 0x0000e400ff08eb82 */ /* 0x000e620000000a00 */
[----:B------:R-:W-:Y:S01]  /*1f10*/  LOP3.LUT R19, R241, 0x80000001, RZ, 0xc0, !PT ;  /* 0x80000001f1137812 */ /* 0x000fe200078ec0ff */
[----:B------:R-:W-:Y:S01]  /*1f20*/  IMAD.MOV.U32 R238, RZ, RZ, 0x7f800000 ;  /* 0x7f800000ffee7424 */ /* 0x000fe200078e00ff */
[----:B------:R-:W-:Y:S01]  /*1f30*/  IADD3 R30, P0, PT, R17, R30, RZ ;  /* 0x0000001e111e7210 */ /* 0x000fe20007f1e0ff */
[----:B------:R-:W-:Y:S01]  /*1f40*/  IMAD R6, R15, UR5, R6 ;  /* 0x000000050f067c24 */ /* 0x000fe2000f8e0206 */
[----:B------:R-:W-:Y:S01]  /*1f50*/  ISETP.NE.AND P2, PT, R19, 0x1, PT ;  /* 0x000000011300780c */ /* 0x000fe20003f45270 */
[----:B------:R-:W-:Y:S01]  /*1f60*/  IMAD.WIDE.U32 R28, R15, UR4, R28 ;  /* 0x000000040f1c7c25 */ /* 0x000fe2000f8e001c */
[----:B------:R-:W2:Y:S01]  /*1f70*/  LDCU.64 UR4, c[0x0][0x3d0] ;  /* 0x00007a00ff0477ac */ /* 0x000ea20008000a00 */
[----:B------:R-:W3:Y:S01]  /*1f80*/  S2R R216, SR_TID.X ;  /* 0x0000000000d87919 */ /* 0x000ee20000002100 */
[----:B------:R-:W-:Y:S01]  /*1f90*/  SEL R188, RZ, 0x4000, P2 ;  /* 0x00004000ffbc7807 */ /* 0x000fe20001000000 */
[----:B------:R-:W-:Y:S01]  /*1fa0*/  IMAD.IADD R29, R29, 0x1, R6 ;  /* 0x000000011d1d7824 */ /* 0x000fe200078e0206 */
[----:B------:R-:W-:Y:S01]  /*1fb0*/  ISETP.GE.AND P2, PT, R206, R13, PT ;  /* 0x0000000dce00720c */ /* 0x000fe20003f46270 */
[----:B------:R-:W4:Y:S01]  /*1fc0*/  @!P5 LDC.64 R6, c[0x0][0x390] ;  /* 0x0000e400ff06db82 */ /* 0x000f220000000a00 */
[-C--:B------:R-:W-:Y:S01]  /*1fd0*/  @!P5 IMAD R19, R24, R10.reuse, RZ ;  /* 0x0000000a1813d224 */ /* 0x080fe200078e02ff */
[----:B------:R-:W-:Y:S01]  /*1fe0*/  SHF.R.U32.HI R218, RZ, 0x2, R12 ;  /* 0x00000002ffda7819 */ /* 0x000fe2000001160c */
[-CC-:B------:R-:W-:Y:S01]  /*1ff0*/  @!P6 IMAD.WIDE.U32 R20, R209, R10.reuse, R28.reuse ;  /* 0x0000000ad114e225 */ /* 0x180fe200078e001c */
[----:B------:R-:W1:Y:S03]  /*2000*/  LDCU UR7, c[0x0][0x50c] ;  /* 0x0000a180ff0777ac */ /* 0x000e660008000800 */
[----:B------:R-:W-:Y:S01]  /*2010*/  @!P5 IMAD.WIDE.U32 R28, R18, R10, R28 ;  /* 0x0000000a121cd225 */ /* 0x000fe200078e001c */
[----:B------:R-:W3:Y:S01]  /*2020*/  LDC R215, c[0x0][0x44c] ;  /* 0x00011300ffd77b82 */ /* 0x000ee20000000800 */
[----:B------:R-:W1:Y:S02]  /*2030*/  LDCU UR6, c[0x0][0x45c] ;  /* 0x00008b80ff0677ac */ /* 0x000e640008000800 */
[----:B------:R-:W-:Y:S01]  /*2040*/  IMAD R10, R4, UR18, RZ ;  /* 0x00000012040a7c24 */ /* 0x000fe2000f8e02ff */
[----:B-1----:R-:W-:Y:S01]  /*2050*/  @!P6 LEA R22, P1, R20, R8, 0x1 ;  /* 0x000000081416e211 */ /* 0x002fe200078208ff */
[----:B------:R-:W-:-:S02]  /*2060*/  @!P5 IMAD R19, R18, R11, R19 ;  /* 0x0000000b1213d224 */ /* 0x000fc400078e0213 */
[----:B------:R-:W-:Y:S02]  /*2070*/  IMAD R10, R5, UR19, R10 ;  /* 0x00000013050a7c24 */ /* 0x000fe4000f8e020a */
[----:B------:R-:W-:Y:S02]  /*2080*/  @!P6 IMAD R11, R209, R11, R21 ;  /* 0x0000000bd10be224 */ /* 0x000fe400078e0215 */
[----:B------:R-:W-:Y:S01]  /*2090*/  VIADD R8, R206, 0x8 ;  /* 0x00000008ce087836 */ /* 0x000fe20000000000 */
[----:B------:R-:W-:Y:S01]  /*20a0*/  IADD3.X R31, PT, PT, R16, R31, R10, P0, !PT ;  /* 0x0000001f101f7210 */ /* 0x000fe200007fe40a */
[----:B------:R-:W-:Y:S01]  /*20b0*/  @P4 BAR.SYNC.DEFER_BLOCKING 0x0 ;  /* 0x0000000000004b1d */ /* 0x000fe20000010000 */
[----:B------:R-:W-:Y:S01]  /*20c0*/  @!P5 IMAD.IADD R19, R29, 0x1, R19 ;  /* 0x000000011d13d824 */ /* 0x000fe200078e0213 */
[----:B------:R-:W-:Y:S01]  /*20d0*/  @!P6 LEA.HI.X R23, R20, R9, R11, 0x1, P1 ;  /* 0x000000091417e211 */ /* 0x000fe200008f0c0b */
[----:B--2---:R-:W-:Y:S01]  /*20e0*/  IMAD R14, R14, UR4, RZ ;  /* 0x000000040e0e7c24 */ /* 0x004fe2000f8e02ff */
[----:B----4-:R-:W-:Y:S01]  /*20f0*/  @!P5 LEA R16, P4, R28, R6, 0x1 ;  /* 0x000000061c10d211 */ /* 0x010fe200078808ff */
[C---:B------:R-:W-:Y:S01]  /*2100*/  IMAD.WIDE.U32 R30, R15.reuse, UR4, R30 ;  /* 0x000000040f1e7c25 */ /* 0x040fe2000f8e001e */
[----:B------:R-:W-:Y:S01]  /*2110*/  ISETP.GE.AND P1, PT, R8, R13, PT ;  /* 0x0000000d0800720c */ /* 0x000fe20003f26270 */
[----:B------:R-:W-:Y:S01]  /*2120*/  UIADD3 UR10, UPT, UPT, UR19, 0x40, URZ ;  /* 0x00000040130a7890 */ /* 0x000fe2000fffe0ff */
[----:B------:R-:W1:Y:S01]  /*2130*/  @!P6 LDC.64 R8, c[0x0][0x388] ;  /* 0x0000e200ff08eb82 */ /* 0x000e620000000a00 */
[----:B------:R-:W-:Y:S01]  /*2140*/  @!P5 LEA.HI.X R17, R28, R7, R19, 0x1, P4 ;  /* 0x000000071c11d211 */ /* 0x000fe200020f0c13 */
[----:B------:R-:W-:Y:S01]  /*2150*/  IMAD R14, R15, UR5, R14 ;  /* 0x000000050f0e7c24 */ /* 0x000fe2000f8e020e */
[----:B------:R-:W-:Y:S01]  /*2160*/  ISETP.GE.AND P4, PT, R209, R13, PT ;  /* 0x0000000dd100720c */ /* 0x000fe20003f86270 */
[----:B------:R-:W-:Y:S01]  /*2170*/  @!P5 IMAD R13, R24, R4, RZ ;  /* 0x00000004180dd224 */ /* 0x000fe200078e02ff */
[C---:B------:R-:W-:Y:S01]  /*2180*/  @!P3 LEA R10, P0, R220.reuse, R227, 0x1 ;  /* 0x000000e3dc0ab211 */ /* 0x040fe200078008ff */
[----:B------:R-:W-:Y:S01]  /*2190*/  IMAD.IADD R15, R31, 0x1, R14 ;  /* 0x000000011f0f7824 */ /* 0x000fe200078e020e */
[----:B------:R-:W2:Y:S01]  /*21a0*/  LDCU UR4, c[0x0][0x590] ;  /* 0x0000b200ff0477ac */ /* 0x000ea20008000800 */
[----:B------:R-:W4:Y:S01]  /*21b0*/  @!P5 LDC.64 R6, c[0x0][0x388] ;  /* 0x0000e200ff06db82 */ /* 0x000f220000000a00 */
[----:B------:R-:W-:Y:S01]  /*21c0*/  @!P6 IMAD.MOV.U32 R14, RZ, RZ, R30 ;  /* 0x000000ffff0ee224 */ /* 0x000fe200078e001e */
[----:B------:R-:W-:Y:S01]  /*21d0*/  @!P3 LEA.HI.X R11, R220, R226, R219, 0x1, P0 ;  /* 0x000000e2dc0bb211 */ /* 0x000fe200000f0cdb */
[--C-:B------:R-:W-:Y:S01]  /*21e0*/  @!P5 IMAD.MOV.U32 R31, RZ, RZ, R15.reuse ;  /* 0x000000ffff1fd224 */ /* 0x100fe200078e000f */
[----:B------:R-:W-:Y:S01]  /*21f0*/  @!P3 LEA R20, P0, R26, R225, 0x1 ;  /* 0x000000e11a14b211 */ /* 0x000fe200078008ff */
[C---:B------:R-:W-:Y:S01]  /*2200*/  @!P6 IMAD.WIDE.U32 R14, R209.reuse, R4, R14 ;  /* 0x00000004d10ee225 */ /* 0x040fe200078e000e */
[----:B------:R-:W-:Y:S01]  /*2210*/  @!PT LDS RZ, [RZ] ;  /* 0x00000000fffff984 */ /* 0x000fe20000000800 */
[----:B------:R-:W-:Y:S01]  /*2220*/  @!PT LDS RZ, [RZ] ;  /* 0x00000000fffff984 */ /* 0x000fe20000000800 */
[----:B------:R-:W-:Y:S01]  /*2230*/  @!PT LDS RZ, [RZ] ;  /* 0x00000000fffff984 */ /* 0x000fe20000000800 */
[----:B------:R-:W-:Y:S03]  /*2240*/  @!P6 LDGSTS.E.BYPASS.LTC128B.128 [R213+0x10000], desc[UR16][R22.64] ;  /* 0x1000000016d5efae */ /* 0x000fe6000b981a10 */
[-C--:B------:R-:W-:Y:S01]  /*2250*/  @!P5 IMAD R13, R18, R5.reuse, R13 ;  /* 0x00000005120dd224 */ /* 0x080fe200078e020d */
[----:B------:R-:W-:Y:S01]  /*2260*/  @!P3 LEA.HI.X R21, R26, R224, R25, 0x1, P0 ;  /* 0x000000e01a15b211 */ /* 0x000fe200000f0c19 */
[----:B------:R-:W-:Y:S01]  /*2270*/  @!P6 IMAD R5, R209, R5, R15 ;  /* 0x00000005d105e224 */ /* 0x000fe200078e020f */
[----:B------:R-:W-:Y:S01]  /*2280*/  @!P6 LDGSTS.E.BYPASS.LTC128B.128 [R213+0x12000], desc[UR16][R22.64+0x80] ;  /* 0x1200008016d5efae */ /* 0x000fe2000b981a10 */
[----:B------:R-:W-:-:S04]  /*2290*/  @!P5 IMAD.WIDE.U32 R18, R18, R4, R30 ;  /* 0x000000041212d225 */ /* 0x000fc800078e001e */
[----:B------:R-:W-:Y:S01]  /*22a0*/  IMAD.IADD R240, R213, 0x1, R188 ;  /* 0x00000001d5f07824 */ /* 0x000fe200078e02bc */
[----:B------:R2:W-:Y:S01]  /*22b0*/  @P6 STS.128 [R213+0x10000], RZ ;  /* 0x010000ffd5006388 */ /* 0x0005e20000000c00 */
[C---:B-1----:R-:W-:Y:S01]  /*22c0*/  @!P6 LEA R8, P0, R14.reuse, R8, 0x1 ;  /* 0x000000080e08e211 */ /* 0x042fe200078008ff */
[----:B------:R-:W-:Y:S02]  /*22d0*/  @!P5 IMAD.IADD R13, R19, 0x1, R13 ;  /* 0x00000001130dd824 */ /* 0x000fe400078e020d */
[----:B------:R-:W-:Y:S01]  /*22e0*/  IMAD.MOV.U32 R230, RZ, RZ, 0x10 ;  /* 0x00000010ffe67424 */ /* 0x000fe200078e00ff */
[----:B------:R1:W-:Y:S01]  /*22f0*/  @P6 STS.128 [R213+0x12000], RZ ;  /* 0x012000ffd5006388 */ /* 0x0003e20000000c00 */
[----:B------:R-:W-:Y:S01]  /*2300*/  @!P6 LEA.HI.X R9, R14, R9, R5, 0x1, P0 ;  /* 0x000000090e09e211 */ /* 0x000fe200000f0c05 */
[----:B------:R-:W-:Y:S01]  /*2310*/  IMAD.WIDE.U32 R4, R206, 0x4, R248 ;  /* 0x00000004ce047825 */ /* 0x000fe200078e00f8 */
[C---:B----4-:R-:W-:Y:S01]  /*2320*/  @!P5 LEA R6, P0, R18.reuse, R6, 0x1 ;  /* 0x000000061206d211 */ /* 0x050fe200078008ff */
[----:B------:R1:W-:Y:S01]  /*2330*/  @P5 STS.128 [R213+0x11000], RZ ;  /* 0x011000ffd5005388 */ /* 0x0003e20000000c00 */
[----:B------:R-:W-:Y:S01]  /*2340*/  CS2R R94, SRZ ;  /* 0x00000000005e7805 */ /* 0x000fe2000001ff00 */
[----:B------:R-:W-:Y:S01]  /*2350*/  IMAD.IADD R189, R203, 0x1, R188 ;  /* 0x00000001cbbd7824 */ /* 0x000fe200078e02bc */
[----:B------:R-:W-:Y:S01]  /*2360*/  @!P5 LEA.HI.X R7, R18, R7, R13, 0x1, P0 ;  /* 0x000000071207d211 */ /* 0x000fe200000f0c0d */
[----:B------:R1:W-:Y:S01]  /*2370*/  @P5 STS.128 [R213+0x13000], RZ ;  /* 0x013000ffd5005388 */ /* 0x0003e20000000c00 */
[----:B------:R-:W-:Y:S01]  /*2380*/  IMAD.SHL.U32 R228, R228, 0x8, RZ ;  /* 0x00000008e4e47824 */ /* 0x000fe200078e00ff */
[----:B------:R-:W-:-:S02]  /*2390*/  CS2R R92, SRZ ;  /* 0x00000000005c7805 */ /* 0x000fc4000001ff00 */
[----:B------:R-:W-:Y:S01]  /*23a0*/  CS2R R98, SRZ ;  /* 0x0000000000627805 */ /* 0x000fe2000001ff00 */
[----:B------:R-:W-:Y:S01]  /*23b0*/  @!PT LDS RZ, [RZ] ;  /* 0x00000000fffff984 */ /* 0x000fe20000000800 */
[----:B------:R-:W-:Y:S01]  /*23c0*/  @!PT LDS RZ, [RZ] ;  /* 0x00000000fffff984 */ /* 0x000fe20000000800 */
[----:B------:R-:W-:Y:S01]  /*23d0*/  @!PT LDS RZ, [RZ] ;  /* 0x00000000fffff984 */ /* 0x000fe20000000800 */
[----:B------:R-:W-:Y:S01]  /*23e0*/  @!P5 LDGSTS.E.BYPASS.LTC128B.128 [R213+0x11000], desc[UR16][R16.64] ;  /* 0x1100000010d5dfae */ /* 0x000fe2000b981a10 */
[----:B------:R-:W-:Y:S02]  /*23f0*/  CS2R R96, SRZ ;  /* 0x0000000000607805 */ /* 0x000fe4000001ff00 */
[----:B------:R-:W-:Y:S02]  /*2400*/  CS2R R90, SRZ ;  /* 0x00000000005a7805 */ /* 0x000fe4000001ff00 */
[----:B------:R-:W-:Y:S01]  /*2410*/  CS2R R88, SRZ ;  /* 0x0000000000587805 */ /* 0x000fe2000001ff00 */
[----:B------:R4:W-:Y:S01]  /*2420*/  @!P5 LDGSTS.E.BYPASS.LTC128B.128 [R213+0x13000], desc[UR16][R16.64+0x80] ;  /* 0x1300008010d5dfae */ /* 0x0009e2000b981a10 */
[----:B------:R-:W-:Y:S02]  /*2430*/  CS2R R86, SRZ ;  /* 0x0000000000567805 */ /* 0x000fe4000001ff00 */
[----:B------:R-:W-:-:S02]  /*2440*/  CS2R R84, SRZ ;  /* 0x0000000000547805 */ /* 0x000fc4000001ff00 */
[----:B------:R-:W-:Y:S01]  /*2450*/  CS2R R78, SRZ ;  /* 0x00000000004e7805 */ /* 0x000fe2000001ff00 */
[----:B------:R-:W0:Y:S01]  /*2460*/  LDGDEPBAR ;  /* 0x00000000000079af */ /* 0x000e220000000000 */
[----:B------:R-:W-:Y:S02]  /*2470*/  CS2R R76, SRZ ;  /* 0x00000000004c7805 */ /* 0x000fe4000001ff00 */
[----:B------:R-:W-:Y:S02]  /*2480*/  CS2R R82, SRZ ;  /* 0x0000000000527805 */ /* 0x000fe4000001ff00 */
[----:B------:R-:W-:Y:S01]  /*2490*/  CS2R R80, SRZ ;  /* 0x0000000000507805 */ /* 0x000fe2000001ff00 */
[----:B------:R-:W5:Y:S01]  /*24a0*/  @!P2 LDG.E R239, desc[UR16][R4.64] ;  /* 0x0000001004efa981 */ /* 0x000f62000c1e1900 */
[----:B------:R-:W-:Y:S02]  /*24b0*/  CS2R R74, SRZ ;  /* 0x00000000004a7805 */ /* 0x000fe4000001ff00 */
[----:B------:R-:W-:-:S02]  /*24c0*/  CS2R R72, SRZ ;  /* 0x0000000000487805 */ /* 0x000fc4000001ff00 */
[----:B------:R-:W-:Y:S01]  /*24d0*/  CS2R R70, SRZ ;  /* 0x0000000000467805 */ /* 0x000fe2000001ff00 */
[----:B------:R-:W5:Y:S01]  /*24e0*/  @!P1 LDG.E R238, desc[UR16][R4.64+0x20] ;  /* 0x0000201004ee9981 */ /* 0x000f62000c1e1900 */
        /* <DEDUP_REMOVED lines=13> */
[----:B----4-:R-:W-:Y:S02]  /*25c0*/  @!P4 IMAD.MOV.U32 R16, RZ, RZ, R227 ;  /* 0x000000ffff10c224 */ /* 0x010fe400078e00e3 */
[----:B------:R-:W-:-:S05]  /*25d0*/  @!P4 IMAD.MOV.U32 R17, RZ, RZ, R226 ;  /* 0x000000ffff11c224 */ /* 0x000fca00078e00e2 */
[----:B------:R-:W-:Y:S04]  /*25e0*/  @!P4 LDGSTS.E.BYPASS.LTC128B.128 [R213+0x8000], desc[UR16][R16.64] ;  /* 0x0800000010d5cfae */ /* 0x000fe8000b981a10 */
[----:B------:R-:W-:Y:S04]  /*25f0*/  @!P4 LDGSTS.E.BYPASS.LTC128B.128 [R213+0xa000], desc[UR16][R16.64+0x80] ;  /* 0x0a00008010d5cfae */ /* 0x000fe8000b981a10 */
        /* <DEDUP_REMOVED lines=8> */
[----:B------:R3:W-:Y:S02]  /*2680*/  @!P3 LDGSTS.E.BYPASS.LTC128B.128 [R213+0xb000], desc[UR16][R10.64+0x80] ;  /* 0x0b0000800ad5bfae */ /* 0x0007e4000b981a10 */
[----:B---3--:R-:W-:-:S02]  /*2690*/  @!P4 IMAD.MOV.U32 R10, RZ, RZ, R225 ;  /* 0x000000ffff0ac224 */ /* 0x008fc400078e00e1 */
        /* <DEDUP_REMOVED lines=23> */
[----:B------:R-:W0:Y:S01]  /*2810*/  LDGDEPBAR ;  /* 0x00000000000079af */ /* 0x000e220000000000 */
[----:B------:R-:W-:-:S04]  /*2820*/  DEPBAR.LE SB0, 0x1 ;  /* 0x000080400000791a */ /* 0x000fc80000000000 */
[----:B------:R-:W-:Y:S01]  /*2830*/  BAR.SYNC.DEFER_BLOCKING 0x0 ;  /* 0x0000000000007b1d */ /* 0x000fe20000010000 */
[----:B------:R-:W-:-:S05]  /*2840*/  IMAD.SHL.U32 R4, R12, 0x2, RZ ;  /* 0x000000020c047824 */ /* 0x000fca00078e00ff */
[----:B------:R4:W1:Y:S04]  /*2850*/  LDSM.16.M88.4 R116, [R201] ;  /* 0x00000000c974783b */ /* 0x0008680000000200 */
        /* <DEDUP_REMOVED lines=15> */
[----:B------:R-:W-:-:S02]  /*2950*/  LOP3.LUT R4, R4, 0x6, RZ, 0xc0, !PT ;  /* 0x0000000604047812 */ /* 0x000fc400078ec0ff */
[----:B------:R-:W-:Y:S02]  /*2960*/  ISETP.LE.AND P2, PT, R242, UR10, PT ;  /* 0x0000000af2007c0c */ /* 0x000fe4000bf43270 */
[----:B------:R-:W-:Y:S02]  /*2970*/  LOP3.LUT R218, R4, 0xe0, R218, 0xf8, !PT ;  /* 0x000000e004da7812 */ /* 0x000fe400078ef8da */
[----:B------:R-:W-:-:S03]  /*2980*/  LOP3.LUT P0, RZ, R216, 0x4, RZ, 0xc0, !PT ;  /* 0x00000004d8ff7812 */ /* 0x000fc6000780c0ff */
[----:B------:R-:W-:Y:S01]  /*2990*/  VIADD R218, R218, UR19 ;  /* 0x00000013dada7c36 */ /* 0x000fe20008000000 */
[----:B------:R-:W-:Y:S02]  /*29a0*/  SEL R230, R230, 0xfffffff0, !P0 ;  /* 0xfffffff0e6e67807 */ /* 0x000fe40004000000 */
[----:B------:R-:W-:Y:S02]  /*29b0*/  CS2R R30, SRZ ;  /* 0x00000000001e7805 */ /* 0x000fe4000001ff00 */
[----:B------:R-:W-:Y:S02]  /*29c0*/  CS2R R26, SRZ ;  /* 0x00000000001a7805 */ /* 0x000fe4000001ff00 */
[----:B------:R-:W-:Y:S02]  /*29d0*/  CS2R R24, SRZ ;  /* 0x0000000000187805 */ /* 0x000fe4000001ff00 */
[----:B------:R-:W-:Y:S02]  /*29e0*/  CS2R R22, SRZ ;  /* 0x0000000000167805 */ /* 0x000fe4000001ff00 */
[----:B---3--:R-:W-:Y:S01]  /*29f0*/  CS2R R20, SRZ ;  /* 0x0000000000147805 */ /* 0x008fe2000001ff00 */
[----:B------:R-:W-:-:S02]  /*2a00*/  IMAD.IADD R188, R202, 0x1, R188 ;  /* 0x00000001cabc7824 */ /* 0x000fc400078e02bc */
[----:B------:R-:W-:Y:S02]  /*2a10*/  IMAD.IADD R229, R212, 0x1, R230 ;  /* 0x00000001d4e57824 */ /* 0x000fe400078e02e6 */
[C---:B------:R-:W-:Y:S02]  /*2a20*/  @P2 VIADD R237, R218.reuse, 0x19 ;  /* 0x00000019daed2836 */ /* 0x040fe40000000000 */
[C---:B------:R-:W-:Y:S02]  /*2a30*/  @P2 VIADD R236, R218.reuse, 0x18 ;  /* 0x00000018daec2836 */ /* 0x040fe40000000000 */
[C---:B------:R-:W-:Y:S02]  /*2a40*/  @P2 VIADD R235, R218.reuse, 0x11 ;  /* 0x00000011daeb2836 */ /* 0x040fe40000000000 */
[C---:B------:R-:W-:Y:S02]  /*2a50*/  @P2 VIADD R234, R218.reuse, 0x10 ;  /* 0x00000010daea2836 */ /* 0x040fe40000000000 */
[----:B------:R-:W-:-:S02]  /*2a60*/  @P2 VIADD R233, R218, 0x9 ;  /* 0x00000009dae92836 */ /* 0x000fc40000000000 */
[C---:B------:R-:W-:Y:S02]  /*2a70*/  @P2 VIADD R232, R218.reuse, 0x8 ;  /* 0x00000008dae82836 */ /* 0x040fe40000000000 */
[----:B------:R-:W-:Y:S01]  /*2a80*/  @P2 VIADD R231, R218, 0x1 ;  /* 0x00000001dae72836 */ /* 0x000fe20000000000 */
[----:B--2-4-:R-:W-:-:S12]  /*2a90*/  USHF.L.U32 UR4, UR4, 0x6, URZ ;  /* 0x0000000604047899 */ /* 0x014fd800080006ff */
.L_x_855:
[----:B------:R-:W0:Y:S01]  /*2aa0*/  LDGDEPBAR ;  /* 0x00000000000079af */ /* 0x000e220000000000 */
[-C--:B------:R-:W-:Y:S02]  /*2ab0*/  IADD3 R182, PT, PT, R200, R189.reuse, RZ ;  /* 0x000000bdc8b67210 */ /* 0x080fe40007ffe0ff */
[----:B------:R-:W-:Y:S02]  /*2ac0*/  IADD3 R181, PT, PT, R198, R189, RZ ;  /* 0x000000bdc6b57210 */ /* 0x000fe40007ffe0ff */
[----:B-----5:R-:W-:Y:S02]  /*2ad0*/  FSETP.NEU.FTZ.AND P0, PT, R239, -INF , PT ;  /* 0xff800000ef00780b */ /* 0x020fe40003f1d000 */
[----:B------:R-:W-:Y:S02]  /*2ae0*/  IADD3 R180, PT, PT, R200, R181, RZ ;  /* 0x000000b5c8b47210 */ /* 0x000fe40007ffe0ff */
[-C--:B------:R-:W-:Y:S02]  /*2af0*/  @P2 ISETP.GE.AND P1, PT, R218, R242.reuse, PT ;  /* 0x000000f2da00220c */ /* 0x080fe40003f26270 */
[----:B------:R-:W-:Y:S02]  /*2b00*/  @P2 ISETP.GE.AND P3, PT, R231, R242, PT ;  /* 0x000000f2e700220c */ /* 0x000fe40003f66270 */
[----:B------:R-:W-:Y:S01]  /*2b10*/  MOV R223, R221 ;  /* 0x000000dd00df7202 */ /* 0x000fe20000000f00 */
[----:B------:R-:W-:Y:S04]  /*2b20*/  DEPBAR.LE SB0, 0x0 ;  /* 0x000080000000791a */ /* 0x000fe80000000000 */
[----:B------:R-:W-:Y:S06]  /*2b30*/  BAR.SYNC.DEFER_BLOCKING 0x0 ;  /* 0x0000000000007b1d */ /* 0x000fec0000010000 */
[----:B------:R-:W-:Y:S08]  /*2b40*/  LDSM.16.M88.4 R16, [R189] ;  /* 0x00000000bd10783b */ /* 0x000ff00000000200 */
[----:B------:R-:W2:Y:S08]  /*2b50*/  LDSM.16.M88.4 R8, [R201+-0x4000] ;  /* 0xffc00000c908783b */ /* 0x000eb00000000200 */
[----:B------:R-:W3:Y:S08]  /*2b60*/  LDSM.16.M88.4 R52, [R201+-0x3800] ;  /* 0xffc80000c934783b */ /* 0x000ef00000000200 */
[----:B------:R-:W-:Y:S08]  /*2b70*/  LDSM.16.M88.4 R56, [R182] ;  /* 0x00000000b638783b */ /* 0x000ff00000000200 */
[----:B------:R-:W4:Y:S08]  /*2b80*/  LDSM.16.M88.4 R60, [R199+-0x4000] ;  /* 0xffc00000c73c783b */ /* 0x000f300000000200 */
[----:B------:R-:W1:Y:S01]  /*2b90*/  LDSM.16.M88.4 R64, [R199+-0x3800] ;  /* 0xffc80000c740783b */ /* 0x000e620000000200 */
[C---:B--2---:R-:W-:Y:S07]  /*2ba0*/  HMMA.16816.F32.BF16 R4, R16.reuse, R8, RZ ;  /* 0x000000081004723c */ /* 0x044fee00000418ff */
[----:B------:R-:W-:Y:S01]  /*2bb0*/  LDSM.16.M88.4 R100, [R181] ;  /* 0x00000000b564783b */ /* 0x000fe20000000200 */
[C---:B------:R-:W-:Y:S07]  /*2bc0*/  HMMA.16816.F32.BF16 R8, R16.reuse, R10, RZ ;  /* 0x0000000a1008723c */ /* 0x040fee00000418ff */
[----:B------:R-:W2:Y:S01]  /*2bd0*/  LDSM.16.M88.4 R104, [R197+-0x4000] ;  /* 0xffc00000c568783b */ /* 0x000ea20000000200 */
[C---:B---3--:R-:W-:Y:S07]  /*2be0*/  HMMA.16816.F32.BF16 R12, R16.reuse, R52, RZ ;  /* 0x00000034100c723c */ /* 0x048fee00000418ff */
[----:B------:R-:W-:Y:S01]  /*2bf0*/  LDSM.16.M88.4 R108, [R180] ;  /* 0x00000000b46c783b */ /* 0x000fe20000000200 */
[----:B------:R-:W-:Y:S07]  /*2c00*/  HMMA.16816.F32.BF16 R16, R16, R54, RZ ;  /* 0x000000361010723c */ /* 0x000fee00000418ff */
[----:B------:R-:W3:Y:S01]  /*2c10*/  LDSM.16.M88.4 R52, [R197+-0x3800] ;  /* 0xffc80000c534783b */ /* 0x000ee20000000200 */
[C---:B----4-:R-:W-:Y:S07]  /*2c20*/  HMMA.16816.F32.BF16 R4, R56.reuse, R60, R4 ;  /* 0x0000003c3804723c */ /* 0x050fee0000041804 */
[----:B------:R-:W4:Y:S01]  /*2c30*/  LDSM.16.M88.4 R112, [R196+-0x4000] ;  /* 0xffc00000c470783b */ /* 0x000f220000000200 */
[C---:B------:R-:W-:Y:S07]  /*2c40*/  HMMA.16816.F32.BF16 R8, R56.reuse, R62, R8 ;  /* 0x0000003e3808723c */ /* 0x040fee0000041808 */
[----:B------:R-:W-:Y:S01]  /*2c50*/  LDSM.16.M88.4 R60, [R189+0x2000] ;  /* 0x00200000bd3c783b */ /* 0x000fe20000000200 */
[C---:B-1----:R-:W-:Y:S08]  /*2c60*/  HMMA.16816.F32.BF16 R12, R56.reuse, R64, R12 ;  /* 0x00000040380c723c */ /* 0x042ff0000004180c */
[----:B------:R-:W-:Y:S01]  /*2c70*/  HMMA.16816.F32.BF16 R16, R56, R66, R16 ;  /* 0x000000423810723c */ /* 0x000fe20000041810 */
[----:B------:R-:W1:Y:S07]  /*2c80*/  LDSM.16.M88.4 R56, [R196+-0x3800] ;  /* 0xffc80000c438783b */ /* 0x000e6e0000000200 */
[C---:B--2---:R-:W-:Y:S01]  /*2c90*/  HMMA.16816.F32.BF16 R4, R100.reuse, R104, R4 ;  /* 0x000000686404723c */ /* 0x044fe20000041804 */
[----:B------:R-:W2:Y:S07]  /*2ca0*/  LDSM.16.M88.4 R64, [R201+-0x2000] ;  /* 0xffe00000c940783b */ /* 0x000eae0000000200 */
[C---:B------:R-:W-:Y:S01]  /*2cb0*/  HMMA.16816.F32.BF16 R8, R100.reuse, R106, R8 ;  /* 0x0000006a6408723c */ /* 0x040fe20000041808 */
[----:B------:R-:W-:Y:S07]  /*2cc0*/  LDSM.16.M88.4 R104, [R199+-0x2000] ;  /* 0xffe00000c768783b */ /* 0x000fee0000000200 */
[C---:B---3--:R-:W-:Y:S08]  /*2cd0*/  HMMA.16816.F32.BF16 R12, R100.reuse, R52, R12 ;  /* 0x00000034640c723c */ /* 0x048ff0000004180c */
[----:B------:R-:W-:Y:S01]  /*2ce0*/  HMMA.16816.F32.BF16 R16, R100, R54, R16 ;  /* 0x000000366410723c */ /* 0x000fe20000041810 */
[----:B------:R-:W3:Y:S07]  /*2cf0*/  LDSM.16.M88.4 R52, [R201+-0x1800] ;  /* 0xffe80000c934783b */ /* 0x000eee0000000200 */
[C---:B----4-:R-:W-:Y:S01]  /*2d00*/  HMMA.16816.F32.BF16 R4, R108.reuse, R112, R4 ;  /* 0x000000706c04723c */ /* 0x050fe20000041804 */
[----:B------:R-:W4:Y:S07]  /*2d10*/  LDSM.16.M88.4 R100, [R182+0x2000] ;  /* 0x00200000b664783b */ /* 0x000f2e0000000200 */
[C---:B------:R-:W-:Y:S01]  /*2d20*/  HMMA.16816.F32.BF16 R8, R108.reuse, R114, R8 ;  /* 0x000000726c08723c */ /* 0x040fe20000041808 */
[----:B------:R-:W-:Y:S07]  /*2d30*/  LDSM.16.M88.4 R112, [R197+-0x2000] ;  /* 0xffe00000c570783b */ /* 0x000fee0000000200 */
[C---:B-1----:R-:W-:Y:S08]  /*2d40*/  HMMA.16816.F32.BF16 R12, R108.reuse, R56, R12 ;  /* 0x000000386c0c723c */ /* 0x042ff0000004180c */
[----:B------:R-:W-:Y:S01]  /*2d50*/  HMMA.16816.F32.BF16 R16, R108, R58, R16 ;  /* 0x0000003a6c10723c */ /* 0x000fe20000041810 */
[----:B------:R-:W1:Y:S07]  /*2d60*/  LDSM.16.M88.4 R56, [R199+-0x1800] ;  /* 0xffe80000c738783b */ /* 0x000e6e0000000200 */
[C---:B--2---:R-:W-:Y:S01]  /*2d70*/  HMMA.16816.F32.BF16 R4, R60.reuse, R64, R4 ;  /* 0x000000403c04723c */ /* 0x044fe20000041804 */
[----:B------:R-:W2:Y:S07]  /*2d80*/  LDSM.16.M88.4 R108, [R181+0x2000] ;  /* 0x00200000b56c783b */ /* 0x000eae0000000200 */
[C---:B------:R-:W-:Y:S01]  /*2d90*/  HMMA.16816.F32.BF16 R8, R60.reuse, R66, R8 ;  /* 0x000000423c08723c */ /* 0x040fe20000041808 */
[----:B------:R-:W-:Y:S07]  /*2da0*/  LDSM.16.M88.4 R64, [R196+-0x2000] ;  /* 0xffe00000c440783b */ /* 0x000fee0000000200 */
[C---:B---3--:R-:W-:Y:S08]  /*2db0*/  HMMA.16816.F32.BF16 R12, R60.reuse, R52, R12 ;  /* 0x000000343c0c723c */ /* 0x048ff0000004180c */
[----:B------:R-:W-:Y:S01]  /*2dc0*/  HMMA.16816.F32.BF16 R16, R60, R54, R16 ;  /* 0x000000363c10723c */ /* 0x000fe20000041810 */
[----:B------:R-:W3:Y:S07]  /*2dd0*/  LDSM.16.M88.4 R52, [R197+-0x1800] ;  /* 0xffe80000c534783b */ /* 0x000eee0000000200 */
[C---:B----4-:R-:W-:Y:S01]  /*2de0*/  HMMA.16816.F32.BF16 R4, R100.reuse, R104, R4 ;  /* 0x000000686404723c */ /* 0x050fe20000041804 */
[----:B------:R-:W4:Y:S04]  /*2df0*/  LDSM.16.M88.4 R60, [R180+0x2000] ;  /* 0x00200000b43c783b */ /* 0x000f280000000200 */
[----:B------:R-:W-:Y:S03]  /*2e00*/  IADD3 R105, PT, PT, R245, R230, RZ ;  /* 0x000000e6f5697210 */ /* 0x000fe60007ffe0ff */
[C---:B------:R-:W-:Y:S08]  /*2e10*/  HMMA.16816.F32.BF16 R8, R100.reuse, R106, R8 ;  /* 0x0000006a6408723c */ /* 0x040ff00000041808 */
[C---:B-1----:R-:W-:Y:S08]  /*2e20*/  HMMA.16816.F32.BF16 R12, R100.reuse, R56, R12 ;  /* 0x00000038640c723c */ /* 0x042ff0000004180c */
[----:B------:R-:W-:Y:S08]  /*2e30*/  HMMA.16816.F32.BF16 R16, R100, R58, R16 ;  /* 0x0000003a6410723c */ /* 0x000ff00000041810 */
[C---:B--2---:R-:W-:Y:S08]  /*2e40*/  HMMA.16816.F32.BF16 R4, R108.reuse, R112, R4 ;  /* 0x000000706c04723c */ /* 0x044ff00000041804 */
[C---:B------:R-:W-:Y:S03]  /*2e50*/  HMMA.16816.F32.BF16 R8, R108.reuse, R114, R8 ;  /* 0x000000726c08723c */ /* 0x040fe60000041808 */
[----:B------:R-:W-:Y:S05]  /*2e60*/  FMUL.FTZ R114, R239, 1.4426950216293334961 ;  /* 0x3fb8aa3bef727820 */ /* 0x000fea0000410000 */
[C---:B---3--:R-:W-:Y:S03]  /*2e70*/  HMMA.16816.F32.BF16 R12, R108.reuse, R52, R12 ;  /* 0x000000346c0c723c */ /* 0x048fe6000004180c */
[----:B------:R-:W-:Y:S02]  /*2e80*/  FSEL R114, R114, RZ, P0 ;  /* 0x000000ff72727208 */ /* 0x000fe40000000000 */
[----:B------:R-:W-:Y:S03]  /*2e90*/  FSETP.NEU.FTZ.AND P0, PT, R238, -INF , PT ;  /* 0xff800000ee00780b */ /* 0x000fe60003f1d000 */
[----:B------:R-:W-:Y:S01]  /*2ea0*/  HMMA.16816.F32.BF16 R16, R108, R54, R16 ;  /* 0x000000366c10723c */ /* 0x000fe20000041810 */
[----:B------:R-:W1:Y:S07]  /*2eb0*/  LDSM.16.M88.4 R52, [R196+-0x1800] ;  /* 0xffe80000c434783b */ /* 0x000e6e0000000200 */
[C---:B----4-:R-:W-:Y:S08]  /*2ec0*/  HMMA.16816.F32.BF16 R4, R60.reuse, R64, R4 ;  /* 0x000000403c04723c */ /* 0x050ff00000041804 */
[C---:B------:R-:W-:Y:S11]  /*2ed0*/  HMMA.16816.F32.BF16 R8, R60.reuse, R66, R8 ;  /* 0x000000423c08723c */ /* 0x040ff60000041808 */
[----:B------:R-:W-:Y:S01]  /*2ee0*/  FMUL.FTZ R4, R4, UR7 ;  /* 0x0000000704047c20 */ /* 0x000fe20008410000 */
[----:B------:R-:W-:Y:S01]  /*2ef0*/  FMUL.FTZ R5, R5, UR7 ;  /* 0x0000000705057c20 */ /* 0x000fe20008410000 */
[----:B------:R-:W-:Y:S01]  /*2f00*/  FMUL.FTZ R6, R6, UR7 ;  /* 0x0000000706067c20 */ /* 0x000fe20008410000 */
[----:B------:R-:W-:Y:S01]  /*2f10*/  FMUL.FTZ R7, R7, UR7 ;  /* 0x0000000707077c20 */ /* 0x000fe20008410000 */
[----:B------:R-:W2:Y:S04]  /*2f20*/  MUFU.TANH R56, R4 ;  /* 0x0000000400387308 */ /* 0x000ea80000002400 */
[----:B------:R-:W-:Y:S01]  /*2f30*/  FMUL.FTZ R8, R8, UR7 ;  /* 0x0000000708087c20 */ /* 0x000fe20008410000 */
[----:B------:R-:W-:Y:S01]  /*2f40*/  FMUL.FTZ R9, R9, UR7 ;  /* 0x0000000709097c20 */ /* 0x000fe20008410000 */
[----:B------:R-:W-:Y:S01]  /*2f50*/  FMUL.FTZ R10, R10, UR7 ;  /* 0x000000070a0a7c20 */ /* 0x000fe20008410000 */
[----:B------:R-:W-:Y:S03]  /*2f60*/  FMUL.FTZ R11, R11, UR7 ;  /* 0x000000070b0b7c20 */ /* 0x000fe60008410000 */
[----:B------:R-:W3:Y:S01]  /*2f70*/  MUFU.TANH R57, R5 ;  /* 0x0000000500397308 */ /* 0x000ee20000002400 */
[C---:B-1----:R-:W-:Y:S09]  /*2f80*/  HMMA.16816.F32.BF16 R12, R60.reuse, R52, R12 ;  /* 0x000000343c0c723c */ /* 0x042ff2000004180c */
[----:B------:R-:W1:Y:S01]  /*2f90*/  MUFU.TANH R58, R6 ;  /* 0x00000006003a7308 */ /* 0x000e620000002400 */
[-C--:B--2---:R-:W-:Y:S01]  /*2fa0*/  MOV R4, R56.reuse ;  /* 0x0000003800047202 */ /* 0x084fe20000000f00 */
[----:B------:R-:W-:Y:S03]  /*2fb0*/  HMMA.16816.F32.BF16 R16, R60, R54, R16 ;  /* 0x000000363c10723c */ /* 0x000fe60000041810 */
[C---:B------:R-:W-:Y:S01]  /*2fc0*/  @P2 FSEL R4, R56.reuse, -INF , !P1 ;  /* 0xff80000038042808 */ /* 0x040fe20004800000 */
[----:B------:R-:W-:Y:S04]  /*2fd0*/  FFMA.FTZ R56, -R56, R56, 1 ;  /* 0x3f80000038387423 */ /* 0x000fe80000010138 */
[----:B------:R-:W2:Y:S01]  /*2fe0*/  MUFU.TANH R59, R7 ;  /* 0x00000007003b7308 */ /* 0x000ea20000002400 */
[----:B---3--:R-:W-:Y:S01]  /*2ff0*/  MOV R5, R57 ;  /* 0x0000003900057202 */ /* 0x008fe20000000f00 */
[--C-:B------:R-:W-:Y:S01]  /*3000*/  FFMA.FTZ R185, R4, UR6, -R114.reuse ;  /* 0x0000000604b97c23 */ /* 0x100fe20008010872 */
[----:B------:R-:W-:Y:S01]  /*3010*/  @P2 FSEL R5, R57, -INF , !P3 ;  /* 0xff80000039052808 */ /* 0x000fe20005800000 */
[----:B------:R-:W-:Y:S01]  /*3020*/  FMUL.FTZ R4, R238, 1.4426950216293334961 ;  /* 0x3fb8aa3bee047820 */ /* 0x000fe20000410000 */
[----:B------:R-:W-:Y:S01]  /*3030*/  FMUL.FTZ R12, R12, UR7 ;  /* 0x000000070c0c7c20 */ /* 0x000fe20008410000 */
[----:B------:R-:W-:Y:S01]  /*3040*/  FMUL.FTZ R13, R13, UR7 ;  /* 0x000000070d0d7c20 */ /* 0x000fe20008410000 */
[----:B------:R-:W-:Y:S03]  /*3050*/  FMUL.FTZ R14, R14, UR7 ;  /* 0x000000070e0e7c20 */ /* 0x000fe60008410000 */
[----:B------:R-:W3:Y:S01]  /*3060*/  MUFU.TANH R64, R8 ;  /* 0x0000000800407308 */ /* 0x000ee20000002400 */
[----:B------:R-:W-:Y:S01]  /*3070*/  FFMA.FTZ R184, R5, UR6, -R114 ;  /* 0x0000000605b87c23 */ /* 0x000fe20008010872 */
[----:B-1----:R-:W-:Y:S01]  /*3080*/  MOV R6, R58 ;  /* 0x0000003a00067202 */ /* 0x002fe20000000f00 */
[----:B------:R-:W-:Y:S01]  /*3090*/  FMUL.FTZ R15, R15, UR7 ;  /* 0x000000070f0f7c20 */ /* 0x000fe20008410000 */
[----:B------:R-:W-:Y:S01]  /*30a0*/  FSEL R4, R4, RZ, P0 ;  /* 0x000000ff04047208 */ /* 0x000fe20000000000 */
[----:B------:R-:W-:Y:S01]  /*30b0*/  FMUL.FTZ R16, R16, UR7 ;  /* 0x0000000710107c20 */ /* 0x000fe20008410000 */
[----:B------:R-:W-:Y:S01]  /*30c0*/  @P2 FSEL R6, R58, -INF , !P1 ;  /* 0xff8000003a062808 */ /* 0x000fe20004800000 */
[----:B------:R-:W-:Y:S03]  /*30d0*/  FMUL.FTZ R17, R17, UR7 ;  /* 0x0000000711117c20 */ /* 0x000fe60008410000 */
[----:B------:R-:W1:Y:S01]  /*30e0*/  MUFU.TANH R65, R9 ;  /* 0x0000000900417308 */ /* 0x000e620000002400 */
[----:B--2---:R-:W-:Y:S01]  /*30f0*/  MOV R5, R59 ;  /* 0x0000003b00057202 */ /* 0x004fe20000000f00 */
[----:B------:R-:W-:Y:S01]  /*3100*/  FMUL.FTZ R18, R18, UR7 ;  /* 0x0000000712127c20 */ /* 0x000fe20008410000 */
[----:B------:R-:W-:Y:S01]  /*3110*/  @P2 FSEL R5, R59, -INF , !P3 ;  /* 0xff8000003b052808 */ /* 0x000fe20005800000 */
[--C-:B------:R-:W-:Y:S01]  /*3120*/  FFMA.FTZ R113, R6, UR6, -R4.reuse ;  /* 0x0000000606717c23 */ /* 0x100fe20008010804 */
[-C--:B------:R-:W-:Y:S01]  /*3130*/  @P2 ISETP.GE.AND P0, PT, R232, R242.reuse, PT ;  /* 0x000000f2e800220c */ /* 0x080fe20003f06270 */
[----:B------:R-:W-:Y:S01]  /*3140*/  FMUL.FTZ R19, R19, UR7 ;  /* 0x0000000713137c20 */ /* 0x000fe20008410000 */
[----:B------:R-:W-:Y:S03]  /*3150*/  @P2 ISETP.GE.AND P1, PT, R233, R242, PT ;  /* 0x000000f2e900220c */ /* 0x000fe60003f26270 */
[----:B------:R-:W2:Y:S01]  /*3160*/  MUFU.TANH R66, R10 ;  /* 0x0000000a00427308 */ /* 0x000ea20000002400 */
[----:B------:R-:W-:Y:S01]  /*3170*/  FFMA.FTZ R112, R5, UR6, -R4 ;  /* 0x0000000605707c23 */ /* 0x000fe20008010804 */
[-C--:B---3--:R-:W-:Y:S01]  /*3180*/  MOV R6, R64.reuse ;  /* 0x0000004000067202 */ /* 0x088fe20000000f00 */
[----:B------:R-:W-:Y:S01]  /*3190*/  FFMA.FTZ R57, -R57, R57, 1 ;  /* 0x3f80000039397423 */ /* 0x000fe20000010139 */
[C---:B------:R-:W-:Y:S01]  /*31a0*/  @P2 FSEL R6, R64.reuse, -INF , !P0 ;  /* 0xff80000040062808 */ /* 0x040fe20004000000 */
[----:B------:R-:W-:Y:S01]  /*31b0*/  FFMA.FTZ R64, -R64, R64, 1 ;  /* 0x3f80000040407423 */ /* 0x000fe20000010140 */
[----:B------:R-:W-:Y:S01]  /*31c0*/  FFMA.FTZ R58, -R58, R58, 1 ;  /* 0x3f8000003a3a7423 */ /* 0x000fe2000001013a */
[----:B------:R-:W-:Y:S03]  /*31d0*/  FFMA.FTZ R59, -R59, R59, 1 ;  /* 0x3f8000003b3b7423 */ /* 0x000fe6000001013b */
[----:B------:R-:W3:Y:S01]  /*31e0*/  MUFU.TANH R67, R11 ;  /* 0x0000000b00437308 */ /* 0x000ee20000002400 */
[-C--:B-1----:R-:W-:Y:S01]  /*31f0*/  MOV R5, R65.reuse ;  /* 0x0000004100057202 */ /* 0x082fe20000000f00 */
[--C-:B------:R-:W-:Y:S01]  /*3200*/  FFMA.FTZ R183, R6, UR6, -R114.reuse ;  /* 0x0000000606b77c23 */ /* 0x100fe20008010872 */
[C---:B------:R-:W-:Y:S01]  /*3210*/  @P2 FSEL R5, R65.reuse, -INF , !P1 ;  /* 0xff80000041052808 */ /* 0x040fe20004800000 */
[----:B------:R-:W-:Y:S01]  /*3220*/  FFMA.FTZ R65, -R65, R65, 1 ;  /* 0x3f80000041417423 */ /* 0x000fe20000010141 */
[----:B------:R-:W-:Y:S01]  /*3230*/  FMUL.FTZ R56, R56, UR7 ;  /* 0x0000000738387c20 */ /* 0x000fe20008410000 */
[----:B------:R-:W-:Y:S01]  /*3240*/  FMUL.FTZ R57, R57, UR7 ;  /* 0x0000000739397c20 */ /* 0x000fe20008410000 */
[----:B------:R-:W-:Y:S03]  /*3250*/  FMUL.FTZ R64, R64, UR7 ;  /* 0x0000000740407c20 */ /* 0x000fe60008410000 */
[----:B------:R-:W1:Y:S01]  /*3260*/  MUFU.TANH R60, R12 ;  /* 0x0000000c003c7308 */ /* 0x000e620000002400 */
[----:B------:R-:W-:Y:S01]  /*3270*/  FFMA.FTZ R182, R5, UR6, -R114 ;  /* 0x0000000605b67c23 */ /* 0x000fe20008010872 */
[----:B--2---:R-:W-:Y:S01]  /*3280*/  MOV R6, R66 ;  /* 0x0000004200067202 */ /* 0x004fe20000000f00 */
[----:B------:R-:W-:Y:S01]  /*3290*/  FMUL.FTZ R65, R65, UR7 ;  /* 0x0000000741417c20 */ /* 0x000fe20008410000 */
[----:B------:R-:W-:Y:S01]  /*32a0*/  @P2 FSEL R6, R66, -INF , !P0 ;  /* 0xff80000042062808 */ /* 0x000fe20004000000 */
[----:B------:R-:W-:Y:S01]  /*32b0*/  FMUL.FTZ R58, R58, UR7 ;  /* 0x000000073a3a7c20 */ /* 0x000fe20008410000 */
[----:B------:R-:W-:Y:S01]  /*32c0*/  @P2 ISETP.GE.AND P0, PT, R234, R242, PT ;  /* 0x000000f2ea00220c */ /* 0x000fe20003f06270 */
[----:B------:R-:W-:Y:S03]  /*32d0*/  FMUL.FTZ R59, R59, UR7 ;  /* 0x000000073b3b7c20 */ /* 0x000fe60008410000 */
[----:B------:R-:W2:Y:S01]  /*32e0*/  MUFU.TANH R61, R13 ;  /* 0x0000000d003d7308 */ /* 0x000ea20000002400 */
[-C--:B---3--:R-:W-:Y:S01]  /*32f0*/  MOV R5, R67.reuse ;  /* 0x0000004300057202 */ /* 0x088fe20000000f00 */
[--C-:B------:R-:W-:Y:S01]  /*3300*/  FFMA.FTZ R111, R6, UR6, -R4.reuse ;  /* 0x00000006066f7c23 */ /* 0x100fe20008010804 */
[----:B------:R-:W-:Y:S01]  /*3310*/  @P2 FSEL R5, R67, -INF , !P1 ;  /* 0xff80000043052808 */ /* 0x000fe20004800000 */
[----:B------:R-:W-:Y:S01]  /*3320*/  FFMA.FTZ R66, -R66, R66, 1 ;  /* 0x3f80000042427423 */ /* 0x000fe20000010142 */
[----:B------:R-:W-:Y:S01]  /*3330*/  @P2 ISETP.GE.AND P1, PT, R235, R242, PT ;  /* 0x000000f2eb00220c */ /* 0x000fe20003f26270 */
[----:B------:R-:W-:Y:S04]  /*3340*/  FFMA.FTZ R67, -R67, R67, 1 ;  /* 0x3f80000043437423 */ /* 0x000fe80000010143 */
[----:B------:R-:W3:Y:S01]  /*3350*/  MUFU.TANH R62, R14 ;  /* 0x0000000e003e7308 */ /* 0x000ee20000002400 */
[----:B------:R-:W-:Y:S01]  /*3360*/  FFMA.FTZ R110, R5, UR6, -R4 ;  /* 0x00000006056e7c23 */ /* 0x000fe20008010804 */
[-C--:B-1----:R-:W-:Y:S01]  /*3370*/  MOV R6, R60.reuse ;  /* 0x0000003c00067202 */ /* 0x082fe20000000f00 */
[----:B------:R-:W-:Y:S01]  /*3380*/  FMUL.FTZ R66, R66, UR7 ;  /* 0x0000000742427c20 */ /* 0x000fe20008410000 */
[C---:B------:R-:W-:Y:S01]  /*3390*/  @P2 FSEL R6, R60.reuse, -INF , !P0 ;  /* 0xff8000003c062808 */ /* 0x040fe20004000000 */
[----:B------:R-:W-:Y:S01]  /*33a0*/  FFMA.FTZ R60, -R60, R60, 1 ;  /* 0x3f8000003c3c7423 */ /* 0x000fe2000001013c */
[----:B------:R-:W-:Y:S04]  /*33b0*/  FMUL.FTZ R67, R67, UR7 ;  /* 0x0000000743437c20 */ /* 0x000fe80008410000 */
[----:B------:R-:W1:Y:S01]  /*33c0*/  MUFU.TANH R63, R15 ;  /* 0x0000000f003f7308 */ /* 0x000e620000002400 */
[-C--:B--2---:R-:W-:Y:S01]  /*33d0*/  MOV R5, R61.reuse ;  /* 0x0000003d00057202 */ /* 0x084fe20000000f00 */
[--C-:B------:R-:W-:Y:S01]  /*33e0*/  FFMA.FTZ R181, R6, UR6, -R114.reuse ;  /* 0x0000000606b57c23 */ /* 0x100fe20008010872 */
[C---:B------:R-:W-:Y:S01]  /*33f0*/  @P2 FSEL R5, R61.reuse, -INF , !P1 ;  /* 0xff8000003d052808 */ /* 0x040fe20004800000 */
[----:B------:R-:W-:Y:S01]  /*3400*/  FFMA.FTZ R61, -R61, R61, 1 ;  /* 0x3f8000003d3d7423 */ /* 0x000fe2000001013d */
[----:B------:R-:W-:Y:S05]  /*3410*/  FMUL.FTZ R60, R60, UR7 ;  /* 0x000000073c3c7c20 */ /* 0x000fea0008410000 */
[----:B------:R-:W2:Y:S01]  /*3420*/  MUFU.TANH R100, R16 ;  /* 0x0000001000647308 */ /* 0x000ea20000002400 */
[----:B------:R-:W-:Y:S01]  /*3430*/  FFMA.FTZ R180, R5, UR6, -R114 ;  /* 0x0000000605b47c23 */ /* 0x000fe20008010872 */
[-C--:B---3--:R-:W-:Y:S01]  /*3440*/  MOV R6, R62.reuse ;  /* 0x0000003e00067202 */ /* 0x088fe20000000f00 */
[----:B------:R-:W-:Y:S01]  /*3450*/  FMUL.FTZ R61, R61, UR7 ;  /* 0x000000073d3d7c20 */ /* 0x000fe20008410000 */
[C---:B------:R-:W-:Y:S01]  /*3460*/  @P2 FSEL R6, R62.reuse, -INF , !P0 ;  /* 0xff8000003e062808 */ /* 0x040fe20004000000 */
[----:B------:R-:W-:Y:S01]  /*3470*/  FFMA.FTZ R62, -R62, R62, 1 ;  /* 0x3f8000003e3e7423 */ /* 0x000fe2000001013e */
[-C--:B------:R-:W-:Y:S04]  /*3480*/  @P2 ISETP.GE.AND P0, PT, R236, R242.reuse, PT ;  /* 0x000000f2ec00220c */ /* 0x080fe80003f06270 */
[----:B------:R-:W3:Y:S01]  /*3490*/  MUFU.TANH R101, R17 ;  /* 0x0000001100657308 */ /* 0x000ee20000002400 */
[-C--:B-1----:R-:W-:Y:S01]  /*34a0*/  MOV R5, R63.reuse ;  /* 0x0000003f00057202 */ /* 0x082fe20000000f00 */
[--C-:B------:R-:W-:Y:S01]  /*34b0*/  FFMA.FTZ R109, R6, UR6, -R4.reuse ;  /* 0x00000006066d7c23 */ /* 0x100fe20008010804 */
[C---:B------:R-:W-:Y:S01]  /*34c0*/  @P2 FSEL R5, R63.reuse, -INF , !P1 ;  /* 0xff8000003f052808 */ /* 0x040fe20004800000 */
[----:B------:R-:W-:Y:S01]  /*34d0*/  FFMA.FTZ R63, -R63, R63, 1 ;  /* 0x3f8000003f3f7423 */ /* 0x000fe2000001013f */
[----:B------:R-:W-:Y:S01]  /*34e0*/  @P2 ISETP.GE.AND P1, PT, R237, R242, PT ;  /* 0x000000f2ed00220c */ /* 0x000fe20003f26270 */
[----:B------:R-:W-:Y:S04]  /*34f0*/  FMUL.FTZ R62, R62, UR7 ;  /* 0x000000073e3e7c20 */ /* 0x000fe80008410000 */
[----:B------:R-:W1:Y:S01]  /*3500*/  MUFU.TANH R102, R18 ;  /* 0x0000001200667308 */ /* 0x000e620000002400 */
[-C--:B--2---:R-:W-:Y:S01]  /*3510*/  MOV R6, R100.reuse ;  /* 0x0000006400067202 */ /* 0x084fe20000000f00 */
[----:B------:R-:W-:Y:S01]  /*3520*/  FFMA.FTZ R108, R5, UR6, -R4 ;  /* 0x00000006056c7c23 */ /* 0x000fe20008010804 */
[C---:B------:R-:W-:Y:S01]  /*3530*/  @P2 FSEL R6, R100.reuse, -INF , !P0 ;  /* 0xff80000064062808 */ /* 0x040fe20004000000 */
[----:B------:R-:W-:Y:S01]  /*3540*/  FFMA.FTZ R100, -R100, R100, 1 ;  /* 0x3f80000064647423 */ /* 0x000fe20000010164 */
[----:B------:R-:W-:Y:S05]  /*3550*/  FMUL.FTZ R63, R63, UR7 ;  /* 0x000000073f3f7c20 */ /* 0x000fea0008410000 */
[----:B------:R-:W2:Y:S01]  /*3560*/  MUFU.TANH R103, R19 ;  /* 0x0000001300677308 */ /* 0x000ea20000002400 */
[-C--:B---3--:R-:W-:Y:S01]  /*3570*/  MOV R5, R101.reuse ;  /* 0x0000006500057202 */ /* 0x088fe20000000f00 */
[--C-:B------:R-:W-:Y:S01]  /*3580*/  FFMA.FTZ R115, R6, UR6, -R114.reuse ;  /* 0x0000000606737c23 */ /* 0x100fe20008010872 */
[C---:B------:R-:W-:Y:S01]  /*3590*/  @P2 FSEL R5, R101.reuse, -INF , !P1 ;  /* 0xff80000065052808 */ /* 0x040fe20004800000 */
[----:B------:R-:W-:Y:S01]  /*35a0*/  FFMA.FTZ R101, -R101, R101, 1 ;  /* 0x3f80000065657423 */ /* 0x000fe20000010165 */
[----:B------:R-:W-:Y:S03]  /*35b0*/  FMUL.FTZ R100, R100, UR7 ;  /* 0x0000000764647c20 */ /* 0x000fe60008410000 */
[----:B------:R-:W-:Y:S01]  /*35c0*/  FFMA.FTZ R114, R5, UR6, -R114 ;  /* 0x0000000605727c23 */ /* 0x000fe20008010872 */
[----:B-1----:R-:W-:Y:S01]  /*35d0*/  MOV R6, R102 ;  /* 0x0000006600067202 */ /* 0x002fe20000000f00 */
[----:B------:R-:W-:Y:S01]  /*35e0*/  MUFU.EX2 R185, R185 ;  /* 0x000000b900b97308 */ /* 0x000fe20000000800 */
[----:B------:R-:W-:Y:S01]  /*35f0*/  @P2 FSEL R6, R102, -INF , !P0 ;  /* 0xff80000066062808 */ /* 0x000fe20004000000 */
[----:B------:R-:W-:Y:S01]  /*3600*/  FMUL.FTZ R101, R101, UR7 ;  /* 0x0000000765657c20 */ /* 0x000fe20008410000 */
[----:B------:R-:W-:Y:S01]  /*3610*/  LEA R186, P0, R206, R222, 0x2 ;  /* 0x000000deceba7211 */ /* 0x000fe200078010ff */
[----:B------:R-:W-:Y:S02]  /*3620*/  FFMA.FTZ R102, -R102, R102, 1 ;  /* 0x3f80000066667423 */ /* 0x000fe40000010166 */
[--C-:B------:R-:W-:Y:S01]  /*3630*/  FFMA.FTZ R107, R6, UR6, -R4.reuse ;  /* 0x00000006066b7c23 */ /* 0x100fe20008010804 */
[-C--:B--2---:R-:W-:Y:S03]  /*3640*/  MOV R5, R103.reuse ;  /* 0x0000006700057202 */ /* 0x084fe60000000f00 */
[----:B------:R-:W1:Y:S01]  /*3650*/  MUFU.EX2 R184, R184 ;  /* 0x000000b800b87308 */ /* 0x000e620000000800 */
[C---:B------:R-:W-:Y:S01]  /*3660*/  @P2 FSEL R5, R103.reuse, -INF , !P1 ;  /* 0xff80000067052808 */ /* 0x040fe20004800000 */
[----:B------:R-:W-:Y:S01]  /*3670*/  FFMA.FTZ R103, -R103, R103, 1 ;  /* 0x3f80000067677423 */ /* 0x000fe20000010167 */
[----:B------:R-:W-:Y:S01]  /*3680*/  LEA.HI.X R187, R206, R223, RZ, 0x2, P0 ;  /* 0x000000dfcebb7211 */ /* 0x000fe200000f14ff */
[----:B------:R-:W-:Y:S01]  /*3690*/  FMUL.FTZ R102, R102, UR7 ;  /* 0x0000000766667c20 */ /* 0x000fe20008410000 */
[----:B------:R-:W-:Y:S01]  /*36a0*/  ISETP.NE.AND P1, PT, R241, RZ, PT ;  /* 0x000000fff100720c */ /* 0x000fe20003f25270 */
[----:B------:R-:W-:Y:S01]  /*36b0*/  FFMA.FTZ R4, R5, UR6, -R4 ;  /* 0x0000000605047c23 */ /* 0x000fe20008010804 */
[----:B------:R-:W-:Y:S03]  /*36c0*/  FMUL.FTZ R103, R103, UR7 ;  /* 0x0000000767677c20 */ /* 0x000fe60008410000 */
[----:B------:R-:W-:Y:S01]  /*36d0*/  MUFU.EX2 R113, R113 ;  /* 0x0000007100717308 */ /* 0x000fe20000000800 */
[----:B------:R-:W2:Y:S09]  /*36e0*/  LDG.E R104, desc[UR16][R186.64] ;  /* 0x00000010ba687981 */ /* 0x000eb2000c1e1900 */
[----:B------:R-:W3:Y:S01]  /*36f0*/  MUFU.EX2 R112, R112 ;  /* 0x0000007000707308 */ /* 0x000ee20000000800 */
[----:B-1----:R-:W-:Y:S05]  /*3700*/  F2FP.BF16.F32.PACK_AB R6, R184, R185 ;  /* 0x000000b9b806723e */ /* 0x002fea00000010ff */
[----:B------:R1:W-:Y:S04]  /*3710*/  STS [R212], R6 ;  /* 0x00000006d4007388 */ /* 0x0003e80000000800 */
[----:B------:R-:W-:Y:S10]  /*3720*/  MUFU.EX2 R183, R183 ;  /* 0x000000b700b77308 */ /* 0x000ff40000000800 */
[----:B------:R-:W4:Y:S01]  /*3730*/  MUFU.EX2 R182, R182 ;  /* 0x000000b600b67308 */ /* 0x000f220000000800 */
[----:B---3--:R-:W-:Y:S01]  /*3740*/  F2FP.BF16.F32.PACK_AB R5, R112, R113 ;  /* 0x000000717005723e */ /* 0x008fe200000010ff */
[----:B------:R-:W3:Y:S04]  /*3750*/  LDG.E R186, desc[UR16][R186.64+0x20] ;  /* 0x00002010baba7981 */ /* 0x000ee8000c1e1900 */
[----:B------:R1:W-:Y:S04]  /*3760*/  STS [R212+0x400], R5 ;  /* 0x00040005d4007388 */ /* 0x0003e80000000800 */
[----:B------:R4:W-:Y:S10]  /*3770*/  MUFU.EX2 R106, R4 ;  /* 0x00000004006a7308 */ /* 0x0009f40000000800 */
[----:B------:R-:W-:Y:S10]  /*3780*/  MUFU.EX2 R111, R111 ;  /* 0x0000006f006f7308 */ /* 0x000ff40000000800 */
[----:B------:R-:W1:Y:S01]  /*3790*/  MUFU.EX2 R110, R110 ;  /* 0x0000006e006e7308 */ /* 0x000e620000000800 */
[----:B----4-:R-:W-:Y:S05]  /*37a0*/  F2FP.BF16.F32.PACK_AB R4, R182, R183 ;  /* 0x000000b7b604723e */ /* 0x010fea00000010ff */
[----:B------:R4:W-:Y:S04]  /*37b0*/  STS [R229], R4 ;  /* 0x00000004e5007388 */ /* 0x0009e80000000800 */
[----:B------:R-:W-:Y:S10]  /*37c0*/  MUFU.EX2 R181, R181 ;  /* 0x000000b500b57308 */ /* 0x000ff40000000800 */
[----:B------:R-:W4:Y:S01]  /*37d0*/  MUFU.EX2 R180, R180 ;  /* 0x000000b400b47308 */ /* 0x000f220000000800 */
[----:B-1----:R-:W-:Y:S05]  /*37e0*/  F2FP.BF16.F32.PACK_AB R8, R110, R111 ;  /* 0x0000006f6e08723e */ /* 0x002fea00000010ff */
[----:B------:R-:W-:Y:S04]  /*37f0*/  STS [R229+0x400], R8 ;  /* 0x00040008e5007388 */ /* 0x000fe80000000800 */
[----:B------:R-:W-:Y:S10]  /*3800*/  MUFU.EX2 R109, R109 ;  /* 0x0000006d006d7308 */ /* 0x000ff40000000800 */
[----:B------:R-:W1:Y:S01]  /*3810*/  MUFU.EX2 R108, R108 ;  /* 0x0000006c006c7308 */ /* 0x000e620000000800 */
[----:B----4-:R-:W-:Y:S05]  /*3820*/  F2FP.BF16.F32.PACK_AB R7, R180, R181 ;  /* 0x000000b5b407723e */ /* 0x010fea00000010ff */
[----:B------:R-:W-:Y:S04]  /*3830*/  STS [R245], R7 ;  /* 0x00000007f5007388 */ /* 0x000fe80000000800 */
[----:B------:R-:W-:Y:S10]  /*3840*/  MUFU.EX2 R115, R115 ;  /* 0x0000007300737308 */ /* 0x000ff40000000800 */
[----:B------:R-:W4:Y:S01]  /*3850*/  MUFU.EX2 R114, R114 ;  /* 0x0000007200727308 */ /* 0x000f220000000800 */
[----:B-1----:R-:W-:Y:S05]  /*3860*/  F2FP.BF16.F32.PACK_AB R6, R108, R109 ;  /* 0x0000006d6c06723e */ /* 0x002fea00000010ff */
[----:B------:R-:W-:Y:S04]  /*3870*/  STS [R245+0x400], R6 ;  /* 0x00040006f5007388 */ /* 0x000fe80000000800 */
[----:B------:R-:W1:Y:S01]  /*3880*/  MUFU.EX2 R107, R107 ;  /* 0x0000006b006b7308 */ /* 0x000e620000000800 */
[----:B----4-:R-:W-:Y:S05]  /*3890*/  F2FP.BF16.F32.PACK_AB R5, R114, R115 ;  /* 0x000000737205723e */ /* 0x010fea00000010ff */
[----:B------:R-:W-:Y:S01]  /*38a0*/  STS [R105], R5 ;  /* 0x0000000569007388 */ /* 0x000fe20000000800 */
[----:B-1----:R-:W-:Y:S05]  /*38b0*/  F2FP.BF16.F32.PACK_AB R4, R106, R107 ;  /* 0x0000006b6a04723e */ /* 0x002fea00000010ff */
[----:B------:R-:W-:Y:S04]  /*38c0*/  STS [R105+0x400], R4 ;  /* 0x0004000469007388 */ /* 0x000fe80000000800 */
[----:B------:R-:W1:Y:S08]  /*38d0*/  LDSM.16.M88.4 R16, [R203+0x8000] ;  /* 0x00800000cb10783b */ /* 0x000e700000000200 */
[----:B------:R-:W4:Y:S01]  /*38e0*/  LDSM.16.M88.4 R52, [R3+0x8000] ;  /* 0x008000000334783b */ /* 0x000f220000000200 */
[C---:B-1----:R-:W-:Y:S08]  /*38f0*/  HMMA.16816.F32.BF16 R4, R16.reuse, R116, RZ ;  /* 0x000000741004723c */ /* 0x042ff000000418ff */
[C---:B------:R-:W-:Y:S08]  /*3900*/  HMMA.16816.F32.BF16 R8, R16.reuse, R118, RZ ;  /* 0x000000761008723c */ /* 0x040ff000000418ff */
[C---:B------:R-:W-:Y:S08]  /*3910*/  HMMA.16816.F32.BF16 R12, R16.reuse, R120, RZ ;  /* 0x00000078100c723c */ /* 0x040ff000000418ff */
[----:B------:R-:W-:Y:S08]  /*3920*/  HMMA.16816.F32.BF16 R16, R16, R122, RZ ;  /* 0x0000007a1010723c */ /* 0x000ff000000418ff */
[C---:B----4-:R-:W-:Y:S08]  /*3930*/  HMMA.16816.F32.BF16 R4, R52.reuse, R124, R4 ;  /* 0x0000007c3404723c */ /* 0x050ff00000041804 */
[C---:B------:R-:W-:Y:S08]  /*3940*/  HMMA.16816.F32.BF16 R8, R52.reuse, R126, R8 ;  /* 0x0000007e3408723c */ /* 0x040ff00000041808 */
[C---:B------:R-:W-:Y:S08]  /*3950*/  HMMA.16816.F32.BF16 R12, R52.reuse, R128, R12 ;  /* 0x00000080340c723c */ /* 0x040ff0000004180c */
[----:B------:R-:W-:Y:S01]  /*3960*/  HMMA.16816.F32.BF16 R16, R52, R130, R16 ;  /* 0x000000823410723c */ /* 0x000fe20000041810 */
[----:B------:R-:W1:Y:S07]  /*3970*/  LDSM.16.M88.4 R52, [R2+0x8000] ;  /* 0x008000000234783b */ /* 0x000e6e0000000200 */
[C---:B-1----:R-:W-:Y:S08]  /*3980*/  HMMA.16816.F32.BF16 R4, R52.reuse, R132, R4 ;  /* 0x000000843404723c */ /* 0x042ff00000041804 */
        /* <DEDUP_REMOVED lines=26> */
[C---:B------:R-:W-:Y:S03]  /*3b30*/  HMMA.16816.F32.BF16 R12, R52.reuse, R176, R12 ;  /* 0x000000b0340c723c */ /* 0x040fe6000004180c */
[C---:B--2---:R-:W-:Y:S01]  /*3b40*/  FADD.FTZ R4, -R104.reuse, R4 ;  /* 0x0000000468047221 */ /* 0x044fe20000010100 */
[----:B------:R-:W-:Y:S01]  /*3b50*/  FADD.FTZ R5, -R104, R5 ;  /* 0x0000000568057221 */ /* 0x000fe20000010100 */
[C---:B---3--:R-:W-:Y:S01]  /*3b60*/  FADD.FTZ R6, -R186.reuse, R6 ;  /* 0x00000006ba067221 */ /* 0x048fe20000010100 */
[----:B------:R-:W-:Y:S01]  /*3b70*/  FADD.FTZ R7, -R186, R7 ;  /* 0x00000007ba077221 */ /* 0x000fe20000010100 */
[----:B------:R-:W-:Y:S01]  /*3b80*/  FMUL.FTZ R4, R185, R4 ;  /* 0x00000004b9047220 */ /* 0x000fe20000410000 */
[----:B------:R-:W-:Y:S03]  /*3b90*/  HMMA.16816.F32.BF16 R16, R52, R178, R16 ;  /* 0x000000b23410723c */ /* 0x000fe60000041810 */
[C---:B------:R-:W-:Y:S01]  /*3ba0*/  FADD.FTZ R8, -R104.reuse, R8 ;  /* 0x0000000868087221 */ /* 0x040fe20000010100 */
[----:B------:R-:W-:Y:S01]  /*3bb0*/  FADD.FTZ R9, -R104, R9 ;  /* 0x0000000968097221 */ /* 0x000fe20000010100 */
[----:B------:R-:W-:Y:S01]  /*3bc0*/  FMUL.FTZ R5, R184, R5 ;  /* 0x00000005b8057220 */ /* 0x000fe20000410000 */
[----:B------:R-:W-:Y:S01]  /*3bd0*/  FMUL.FTZ R6, R113, R6 ;  /* 0x0000000671067220 */ /* 0x000fe20000410000 */
[----:B------:R-:W-:Y:S01]  /*3be0*/  FMUL.FTZ R8, R183, R8 ;  /* 0x00000008b7087220 */ /* 0x000fe20000410000 */
[----:B------:R-:W-:Y:S01]  /*3bf0*/  FMUL.FTZ R9, R182, R9 ;  /* 0x00000009b6097220 */ /* 0x000fe20000410000 */
[----:B------:R-:W-:Y:S01]  /*3c00*/  FMUL.FTZ R7, R112, R7 ;  /* 0x0000000770077220 */ /* 0x000fe20000410000 */
[----:B------:R-:W-:Y:S01]  /*3c10*/  FADD.FTZ R10, -R186, R10 ;  /* 0x0000000aba0a7221 */ /* 0x000fe20000010100 */
[C---:B------:R-:W-:Y:S01]  /*3c20*/  FADD.FTZ R12, -R104.reuse, R12 ;  /* 0x0000000c680c7221 */ /* 0x040fe20000010100 */
[----:B------:R-:W-:Y:S01]  /*3c30*/  FADD.FTZ R13, -R104, R13 ;  /* 0x0000000d680d7221 */ /* 0x000fe20000010100 */
[C---:B------:R-:W-:Y:S01]  /*3c40*/  FADD.FTZ R11, -R186.reuse, R11 ;  /* 0x0000000bba0b7221 */ /* 0x040fe20000010100 */
[----:B------:R-:W-:Y:S01]  /*3c50*/  FADD.FTZ R14, -R186, R14 ;  /* 0x0000000eba0e7221 */ /* 0x000fe20000010100 */
[----:B------:R-:W-:Y:S01]  /*3c60*/  FMUL.FTZ R12, R181, R12 ;  /* 0x0000000cb50c7220 */ /* 0x000fe20000410000 */
[----:B------:R-:W-:Y:S01]  /*3c70*/  FMUL.FTZ R13, R180, R13 ;  /* 0x0000000db40d7220 */ /* 0x000fe20000410000 */
[----:B------:R-:W-:Y:S01]  /*3c80*/  FADD.FTZ R15, -R186, R15 ;  /* 0x0000000fba0f7221 */ /* 0x000fe20000010100 */
        /* <DEDUP_REMOVED lines=60> */
.L_x_853:
[----:B------:R-:W-:Y:S01]  /*4050*/  F2FP.BF16.F32.PACK_AB R10, R11, R10 ;  /* 0x0000000a0b0a723e */ /* 0x000fe200000010ff */
[----:B------:R-:W-:Y:S01]  /*4060*/  STS [R212+-0x2000], R4 ;  /* 0xffe00004d4007388 */ /* 0x000fe20000000800 */
[----:B------:R-:W-:Y:S01]  /*4070*/  F2FP.BF16.F32.PACK_AB R14, R15, R14 ;  /* 0x0000000e0f0e723e */ /* 0x000fe200000010ff */
[----:B------:R-:W-:Y:S01]  /*4080*/  IMAD R223, R215, UR5, RZ ;  /* 0x00000005d7df7c24 */ /* 0x000fe2000f8e02ff */
[----:B------:R-:W-:Y:S01]  /*4090*/  F2FP.BF16.F32.PACK_AB R18, R19, R18 ;  /* 0x000000121312723e */ /* 0x000fe200000010ff */
[----:B------:R-:W-:Y:S04]  /*40a0*/  STS [R212+-0x1c00], R6 ;  /* 0xffe40006d4007388 */ /* 0x000fe80000000800 */
        /* <DEDUP_REMOVED lines=8> */
[----:B------:R-:W2:Y:S04]  /*4130*/  LDSM.16.MT88.4 R8, [R202+0x8000] ;  /* 0x00800000ca08783b */ /* 0x000ea80000004200 */
[----:B------:R-:W3:Y:S04]  /*4140*/  LDSM.16.MT88.4 R12, [R194] ;  /* 0x00000000c20c783b */ /* 0x000ee80000004200 */
[----:B------:R-:W4:Y:S04]  /*4150*/  LDSM.16.MT88.4 R16, [R202+0xa000] ;  /* 0x00a00000ca10783b */ /* 0x000f280000004200 */
[----:B-1----:R-:W-:Y:S04]  /*4160*/  LDSM.16.MT88.4 R52, [R195+0x800] ;  /* 0x00080000c334783b */ /* 0x002fe80000004200 */
[----:B------:R-:W1:Y:S04]  /*4170*/  LDSM.16.MT88.4 R56, [R202+0x8800] ;  /* 0x00880000ca38783b */ /* 0x000e680000004200 */
[----:B------:R-:W5:Y:S04]  /*4180*/  LDSM.16.MT88.4 R60, [R194+0x800] ;  /* 0x00080000c23c783b */ /* 0x000f680000004200 */
[----:B------:R-:W5:Y:S04]  /*4190*/  LDSM.16.MT88.4 R64, [R202+0xa800] ;  /* 0x00a80000ca40783b */ /* 0x000f680000004200 */
[----:B------:R-:W-:Y:S04]  /*41a0*/  LDSM.16.MT88.4 R100, [R202+0x9000] ;  /* 0x00900000ca64783b */ /* 0x000fe80000004200 */
[----:B------:R-:W-:Y:S01]  /*41b0*/  LDSM.16.MT88.4 R104, [R194+0x1000] ;  /* 0x00100000c268783b */ /* 0x000fe20000004200 */
[-C--:B--2---:R-:W-:Y:S08]  /*41c0*/  HMMA.16816.F32.BF16 R20, R4, R8.reuse, R20 ;  /* 0x000000080414723c */ /* 0x084ff00000041814 */
        /* <DEDUP_REMOVED lines=9> */
[----:B------:R-:W-:Y:S04]  /*4260*/  LDSM.16.MT88.4 R4, [R195+0x1800] ;  /* 0x00180000c304783b */ /* 0x000fe80000004200 */
[----:B------:R-:W4:Y:S03]  /*4270*/  LDSM.16.MT88.4 R16, [R202+0x9800] ;  /* 0x00980000ca10783b */ /* 0x000f260000004200 */
        /* <DEDUP_REMOVED lines=35> */
[----:B------:R-:W-:Y:S01]  /*44b0*/  LEA.HI.X.SX32 R226, R4, R226, 0x1, P0 ;  /* 0x000000e204e27211 */ /* 0x000fe200000f0eff */
[----:B------:R-:W-:Y:S01]  /*44c0*/  IMAD.MOV.U32 R4, RZ, RZ, R227 ;  /* 0x000000ffff047224 */ /* 0x000fe200078e00e3 */
[C---:B------:R-:W-:Y:S03]  /*44d0*/  LEA R6, P0, R220.reuse, R227, 0x1 ;  /* 0x000000e3dc067211 */ /* 0x040fe600078008ff */
[----:B------:R-:W-:Y:S01]  /*44e0*/  IMAD.MOV.U32 R5, RZ, RZ, R226 ;  /* 0x000000ffff057224 */ /* 0x000fe200078e00e2 */
[----:B------:R-:W-:Y:S04]  /*44f0*/  LEA.HI.X R7, R220, R226, R219, 0x1, P0 ;  /* 0x000000e2dc077211 */ /* 0x000fe800000f0cdb */
        /* <DEDUP_REMOVED lines=8> */
.L_x_854:
        /* <DEDUP_REMOVED lines=61> */
[C---:B------:R-:W-:Y:S04]  /*4950*/  LEA R100, P0, R223.reuse, R110, 0x5 ;  /* 0x0000006edf647211 */ /* 0x040fe800078028ff */
[-C--:B------:R-:W-:Y:S03]  /*4960*/  HMMA.16816.F32.BF16 R60, R180, R102.reuse, R60 ;  /* 0x00000066b43c723c */ /* 0x080fe6000004183c */
[C---:B------:R-:W-:Y:S05]  /*4970*/  LEA.HI.X.SX32 R101, R223.reuse, R111, 0x5, P0 ;  /* 0x0000006fdf657211 */ /* 0x040fea00000f2eff */
[----:B------:R-:W-:Y:S04]  /*4980*/  HMMA.16816.F32.BF16 R64, R104, R102, R64 ;  /* 0x000000666840723c */ /* 0x000fe80000041840 */
[----:B------:R-:W-:Y:S04]  /*4990*/  @P1 IMAD.WIDE.U32 R102, R206, 0x4, R248 ;  /* 0x00000004ce661825 */ /* 0x000fe800078e00f8 */
[C---:B------:R-:W-:Y:S01]  /*49a0*/  IMAD.WIDE R182, R223.reuse, -0xc0, R100 ;  /* 0xffffff40dfb67825 */ /* 0x040fe200078e0264 */
[----:B------:R-:W5:Y:S04]  /*49b0*/  @P1 LDG.E R239, desc[UR16][R102.64+-0x100] ;  /* 0xffff001066ef1981 */ /* 0x000f68000c1e1900 */
[----:B------:R1:W5:Y:S01]  /*49c0*/  @P1 LDG.E R238, desc[UR16][R102.64+-0xe0] ;  /* 0xffff201066ee1981 */ /* 0x000362000c1e1900 */
[C---:B------:R-:W-:Y:S03]  /*49d0*/  LEA R180, P0, R223.reuse, R182, 0x5 ;  /* 0x000000b6dfb47211 */ /* 0x040fe600078028ff */
[----:B------:R2:W-:Y:S01]  /*49e0*/  REDG.E.ADD.F32.FTZ.RN.STRONG.GPU desc[UR16][R246.64], R4 ;  /* 0x00000004f60079a6 */ /* 0x0005e2000c12f310 */
[C---:B------:R-:W-:Y:S02]  /*49f0*/  LEA.HI.X.SX32 R181, R223.reuse, R183, 0x5, P0 ;  /* 0x000000b7dfb57211 */ /* 0x040fe400000f2eff */
[C---:B------:R-:W-:Y:S01]  /*4a00*/  LEA R106, P0, R223.reuse, R180, 0x5 ;  /* 0x000000b4df6a7211 */ /* 0x040fe200078028ff */
[----:B------:R3:W-:Y:S03]  /*4a10*/  REDG.E.ADD.F32.FTZ.RN.STRONG.GPU desc[UR16][R112.64], R5 ;  /* 0x00000005700079a6 */ /* 0x0007e6000c12f310 */
[C---:B------:R-:W-:Y:S01]  /*4a20*/  LEA.HI.X.SX32 R107, R223.reuse, R181, 0x5, P0 ;  /* 0x000000b5df6b7211 */ /* 0x040fe200000f2eff */
[----:B------:R4:W-:Y:S01]  /*4a30*/  REDG.E.ADD.F32.FTZ.RN.STRONG.GPU desc[UR16][R184.64], R6 ;  /* 0x00000006b80079a6 */ /* 0x0009e2000c12f310 */
[C---:B------:R-:W-:Y:S03]  /*4a40*/  LEA R104, P0, R223.reuse, R106, 0x5 ;  /* 0x0000006adf687211 */ /* 0x040fe600078028ff */
[----:B------:R4:W-:Y:S01]  /*4a50*/  REDG.E.ADD.F32.FTZ.RN.STRONG.GPU desc[UR16][R186.64], R7 ;  /* 0x00000007ba0079a6 */ /* 0x0009e2000c12f310 */
[C---:B------:R-:W-:Y:S03]  /*4a60*/  LEA.HI.X.SX32 R105, R223.reuse, R107, 0x5, P0 ;  /* 0x0000006bdf697211 */ /* 0x040fe600000f2eff */
        /* <DEDUP_REMOVED lines=8> */
[----:B------:R3:W-:Y:S01]  /*4af0*/  REDG.E.ADD.F32.FTZ.RN.STRONG.GPU desc[UR16][R246.64+0x80], R16 ;  /* 0x00008010f60079a6 */ /* 0x0007e2000c12f310 */
[C---:B------:R-:W-:Y:S03]  /*4b00*/  LEA R112, P0, R223.reuse, R4, 0x5 ;  /* 0x00000004df707211 */ /* 0x040fe600078028ff */
[----:B------:R3:W-:Y:S01]  /*4b10*/  REDG.E.ADD.F32.FTZ.RN.STRONG.GPU desc[UR16][R182.64+0x80], R17 ;  /* 0x00008011b60079a6 */ /* 0x0007e2000c12f310 */
[C---:B------:R-:W-:Y:S03]  /*4b20*/  LEA.HI.X.SX32 R113, R223.reuse, R5, 0x5, P0 ;  /* 0x00000005df717211 */ /* 0x040fe600000f2eff */
[----:B------:R3:W-:Y:S01]  /*4b30*/  REDG.E.ADD.F32.FTZ.RN.STRONG.GPU desc[UR16][R180.64+0x80], R18 ;  /* 0x00008012b40079a6 */ /* 0x0007e2000c12f310 */
[C---:B----4-:R-:W-:Y:S03]  /*4b40*/  IMAD.WIDE R184, R223.reuse, -0xc0, R112 ;  /* 0xffffff40dfb87825 */ /* 0x050fe600078e0270 */
[----:B------:R4:W-:Y:S01]  /*4b50*/  REDG.E.ADD.F32.FTZ.RN.STRONG.GPU desc[UR16][R106.64+0x80], R19 ;  /* 0x000080136a0079a6 */ /* 0x0009e2000c12f310 */
[C---:B------:R-:W-:Y:S03]  /*4b60*/  LEA R6, P0, R223.reuse, R184, 0x5 ;  /* 0x000000b8df067211 */ /* 0x040fe600078028ff */
[----:B------:R-:W-:Y:S01]  /*4b70*/  REDG.E.ADD.F32.FTZ.RN.STRONG.GPU desc[UR16][R104.64+0x80], R12 ;  /* 0x0000800c680079a6 */ /* 0x000fe2000c12f310 */
[C---:B------:R-:W-:Y:S03]  /*4b80*/  LEA.HI.X.SX32 R7, R223.reuse, R185, 0x5, P0 ;  /* 0x000000b9df077211 */ /* 0x040fe600000f2eff */
        /* <DEDUP_REMOVED lines=12> */
[----:B------:R4:W-:Y:S03]  /*4c50*/  REDG.E.ADD.F32.FTZ.RN.STRONG.GPU desc[UR16][R6.64+0x100], R54 ;  /* 0x00010036060079a6 */ /* 0x0009e6000c12f310 */
[C---:B------:R-:W-:Y:S01]  /*4c60*/  LEA.HI.X.SX32 R109, R223.reuse, R9, 0x5, P0 ;  /* 0x00000009df6d7211 */ /* 0x040fe200000f2eff */
[----:B------:R-:W-:Y:S01]  /*4c70*/  REDG.E.ADD.F32.FTZ.RN.STRONG.GPU desc[UR16][R186.64+0x100], R55 ;  /* 0x00010037ba0079a6 */ /* 0x000fe2000c12f310 */
[C---:B-1----:R-:W-:Y:S03]  /*4c80*/  LEA R110, P0, R223.reuse, R108, 0x5 ;  /* 0x0000006cdf6e7211 */ /* 0x042fe600078028ff */
[----:B------:R-:W-:Y:S01]  /*4c90*/  REDG.E.ADD.F32.FTZ.RN.STRONG.GPU desc[UR16][R114.64+0x100], R56 ;  /* 0x00010038720079a6 */ /* 0x000fe2000c12f310 */
[C---:B------:R-:W-:Y:S03]  /*4ca0*/  LEA.HI.X.SX32 R111, R223.reuse, R109, 0x5, P0 ;  /* 0x0000006ddf6f7211 */ /* 0x040fe600000f2eff */
[----:B------:R-:W-:Y:S01]  /*4cb0*/  REDG.E.ADD.F32.FTZ.RN.STRONG.GPU desc[UR16][R8.64+0x100], R57 ;  /* 0x00010039080079a6 */ /* 0x000fe2000c12f310 */
[C---:B--2---:R-:W-:Y:S03]  /*4cc0*/  IMAD.WIDE R100, R223.reuse, -0xc0, R110 ;  /* 0xffffff40df647825 */ /* 0x044fe600078e026e */
[----:B------:R-:W-:Y:S01]  /*4cd0*/  REDG.E.ADD.F32.FTZ.RN.STRONG.GPU desc[UR16][R108.64+0x100], R58 ;  /* 0x0001003a6c0079a6 */ /* 0x000fe2000c12f310 */
[C---:B------:R-:W-:Y:S03]  /*4ce0*/  LEA R10, P0, R223.reuse, R100, 0x5 ;  /* 0x00000064df0a7211 */ /* 0x040fe600078028ff */
[----:B------:R-:W-:Y:S01]  /*4cf0*/  REDG.E.ADD.F32.FTZ.RN.STRONG.GPU desc[UR16][R110.64+0x100], R59 ;  /* 0x0001003b6e0079a6 */ /* 0x000fe2000c12f310 */
[C---:B------:R-:W-:Y:S03]  /*4d00*/  LEA.HI.X.SX32 R11, R223.reuse, R101, 0x5, P0 ;  /* 0x00000065df0b7211 */ /* 0x040fe600000f2eff */
[----:B------:R-:W-:Y:S01]  /*4d10*/  REDG.E.ADD.F32.FTZ.RN.STRONG.GPU desc[UR16][R246.64+0x180], R64 ;  /* 0x00018040f60079a6 */ /* 0x000fe2000c12f310 */
[C---:B---3--:R-:W-:Y:S03]  /*4d20*/  LEA R16, P0, R223.reuse, R10, 0x5 ;  /* 0x0000000adf107211 */ /* 0x048fe600078028ff */
        /* <DEDUP_REMOVED lines=8> */
[C---:B----4-:R-:W-:Y:S02]  /*4db0*/  LEA.HI.X.SX32 R19, R223.reuse, R183, 0x5, P0 ;  /* 0x000000b7df137211 */ /* 0x050fe400000f2eff */
[C---:B------:R-:W-:Y:S01]  /*4dc0*/  LEA R4, P0, R223.reuse, R18, 0x5 ;  /* 0x00000012df047211 */ /* 0x040fe200078028ff */
[----:B------:R-:W-:Y:S03]  /*4dd0*/  LDSM.16.MT88.4 R8, [R188] ;  /* 0x00000000bc08783b */ /* 0x000fe60000004200 */
[C---:B------:R-:W-:Y:S01]  /*4de0*/  LEA.HI.X.SX32 R5, R223.reuse, R19, 0x5, P0 ;  /* 0x00000013df057211 */ /* 0x040fe200000f2eff */
[----:B------:R-:W-:Y:S01]  /*4df0*/  REDG.E.ADD.F32.FTZ.RN.STRONG.GPU desc[UR16][R18.64+0x180], R61 ;  /* 0x0001803d120079a6 */ /* 0x000fe2000c12f310 */
[C---:B------:R-:W-:Y:S03]  /*4e00*/  LEA R6, P0, R223.reuse, R4, 0x5 ;  /* 0x00000004df067211 */ /* 0x040fe600078028ff */
[----:B------:R-:W-:Y:S01]  /*4e10*/  REDG.E.ADD.F32.FTZ.RN.STRONG.GPU desc[UR16][R4.64+0x180], R62 ;  /* 0x0001803e040079a6 */ /* 0x000fe2000c12f310 */
[----:B------:R-:W-:Y:S03]  /*4e20*/  LEA.HI.X.SX32 R7, R223, R5, 0x5, P0 ;  /* 0x00000005df077211 */ /* 0x000fe600000f2eff */
[----:B------:R-:W-:Y:S04]  /*4e30*/  LDSM.16.MT88.4 R12, [R194+-0x2000] ;  /* 0xffe00000c20c783b */ /* 0x000fe80000004200 */
[----:B------:R-:W-:Y:S04]  /*4e40*/  REDG.E.ADD.F32.FTZ.RN.STRONG.GPU desc[UR16][R6.64+0x180], R63 ;  /* 0x0001803f060079a6 */ /* 0x000fe8000c12f310 */
[----:B------:R-:W1:Y:S04]  /*4e50*/  LDSM.16.MT88.4 R4, [R195+-0x2000] ;  /* 0xffe00000c304783b */ /* 0x000e680000004200 */
[----:B------:R-:W2:Y:S04]  /*4e60*/  LDSM.16.MT88.4 R16, [R188+0x2000] ;  /* 0x00200000bc10783b */ /* 0x000ea80000004200 */
[----:B------:R-:W-:Y:S04]  /*4e70*/  LDSM.16.MT88.4 R52, [R195+-0x1800] ;  /* 0xffe80000c334783b */ /* 0x000fe80000004200 */
[----:B------:R-:W3:Y:S04]  /*4e80*/  LDSM.16.MT88.4 R56, [R188+0x800] ;  /* 0x00080000bc38783b */ /* 0x000ee80000004200 */
[----:B------:R-:W4:Y:S04]  /*4e90*/  LDSM.16.MT88.4 R64, [R194+-0x1800] ;  /* 0xffe80000c240783b */ /* 0x000f280000004200 */
[----:B------:R-:W4:Y:S04]  /*4ea0*/  LDSM.16.MT88.4 R100, [R188+0x2800] ;  /* 0x00280000bc64783b */ /* 0x000f280000004200 */
[----:B------:R-:W-:Y:S04]  /*4eb0*/  LDSM.16.MT88.4 R60, [R188+0x1000] ;  /* 0x00100000bc3c783b */ /* 0x000fe80000004200 */
[----:B------:R-:W-:Y:S04]  /*4ec0*/  LDSM.16.MT88.4 R104, [R194+-0x1000] ;  /* 0xfff00000c268783b */ /* 0x000fe80000004200 */
[----:B------:R-:W-:Y:S01]  /*4ed0*/  LDSM.16.MT88.4 R108, [R188+0x3800] ;  /* 0x00380000bc6c783b */ /* 0x000fe20000004200 */
[-C--:B-1----:R-:W-:Y:S08]  /*4ee0*/  HMMA.16816.F32.BF16 R68, R4, R8.reuse, R68 ;  /* 0x000000080444723c */ /* 0x082ff00000041844 */
[C---:B------:R-:W-:Y:S08]  /*4ef0*/  HMMA.16816.F32.BF16 R72, R12.reuse, R8, R72 ;  /* 0x000000080c48723c */ /* 0x040ff00000041848 */
[-C--:B------:R-:W-:Y:S08]  /*4f00*/  HMMA.16816.F32.BF16 R76, R12, R10.reuse, R76 ;  /* 0x0000000a0c4c723c */ /* 0x080ff0000004184c */
[C---:B------:R-:W-:Y:S01]  /*4f10*/  HMMA.16816.F32.BF16 R80, R4.reuse, R10, R80 ;  /* 0x0000000a0450723c */ /* 0x040fe20000041850 */
[----:B------:R-:W1:Y:S07]  /*4f20*/  LDSM.16.MT88.4 R8, [R195+-0x1000] ;  /* 0xfff00000c308783b */ /* 0x000e6e0000004200 */
[-C--:B--2---:R-:W-:Y:S08]  /*4f30*/  HMMA.16816.F32.BF16 R84, R4, R16.reuse, R84 ;  /* 0x000000100454723c */ /* 0x084ff00000041854 */
[C---:B------:R-:W-:Y:S08]  /*4f40*/  HMMA.16816.F32.BF16 R88, R12.reuse, R16, R88 ;  /* 0x000000100c58723c */ /* 0x040ff00000041858 */
[-C--:B------:R-:W-:Y:S01]  /*4f50*/  HMMA.16816.F32.BF16 R92, R12, R18.reuse, R92 ;  /* 0x000000120c5c723c */ /* 0x080fe2000004185c */
[----:B------:R-:W2:Y:S07]  /*4f60*/  LDSM.16.MT88.4 R12, [R188+0x3000] ;  /* 0x00300000bc0c783b */ /* 0x000eae0000004200 */
[----:B------:R-:W-:Y:S01]  /*4f70*/  HMMA.16816.F32.BF16 R96, R4, R18, R96 ;  /* 0x000000120460723c */ /* 0x000fe20000041860 */
[----:B------:R-:W-:Y:S04]  /*4f80*/  LDSM.16.MT88.4 R4, [R195+-0x800] ;  /* 0xfff80000c304783b */ /* 0x000fe80000004200 */
[----:B------:R-:W2:Y:S03]  /*4f90*/  LDSM.16.MT88.4 R16, [R188+0x1800] ;  /* 0x00180000bc10783b */ /* 0x000ea60000004200 */
[-C--:B---3--:R-:W-:Y:S08]  /*4fa0*/  HMMA.16816.F32.BF16 R68, R52, R56.reuse, R68 ;  /* 0x000000383444723c */ /* 0x088ff00000041844 */
[C---:B----4-:R-:W-:Y:S08]  /*4fb0*/  HMMA.16816.F32.BF16 R72, R64.reuse, R56, R72 ;  /* 0x000000384048723c */ /* 0x050ff00000041848 */
[-C--:B------:R-:W-:Y:S08]  /*4fc0*/  HMMA.16816.F32.BF16 R76, R64, R58.reuse, R76 ;  /* 0x0000003a404c723c */ /* 0x080ff0000004184c */
[C---:B------:R-:W-:Y:S01]  /*4fd0*/  HMMA.16816.F32.BF16 R80, R52.reuse, R58, R80 ;  /* 0x0000003a3450723c */ /* 0x040fe20000041850 */
[----:B------:R-:W3:Y:S07]  /*4fe0*/  LDSM.16.MT88.4 R56, [R194+-0x800] ;  /* 0xfff80000c238783b */ /* 0x000eee0000004200 */
        /* <DEDUP_REMOVED lines=14> */
[-C--:B------:R-:W-:Y:S05]  /*50d0*/  HMMA.16816.F32.BF16 R68, R4, R16.reuse, R68 ;  /* 0x000000100444723c */ /* 0x080fea0000041844 */
[----:B------:R-:W-:Y:S03]  /*50e0*/  ISETP.NE.U32.AND P0, PT, R8, 0x1, PT ;  /* 0x000000010800780c */ /* 0x000fe60003f05070 */
[C---:B---3--:R-:W-:Y:S08]  /*50f0*/  HMMA.16816.F32.BF16 R72, R56.reuse, R16, R72 ;  /* 0x000000103848723c */ /* 0x048ff00000041848 */
        /* <DEDUP_REMOVED lines=126> */
[----:B-1----:R-:W-:Y:S02]  /*58e0*/  IADD3 R5, PT, PT, R9, R4, RZ ;  /* 0x0000000409057210 */ /* 0x002fe40007ffe0ff */
[----:B------:R-:W-:-:S05]  /*58f0*/  MOV R4, R8 ;  /* 0x0000000800047202 */ /* 0x000fca0000000f00 */
[----:B---3--:R-:W-:-:S04]  /*5900*/  IMAD.WIDE.U32 R4, R205, UR6, R4 ;  /* 0x00000006cd047c25 */ /* 0x008fc8000f8e0004 */
[----:B------:R-:W-:Y:S01]  /*5910*/  IMAD R32, R205, UR7, R5 ;  /* 0x00000007cd207c24 */ /* 0x000fe2000f8e0205 */
[----:B------:R-:W-:Y:S01]  /*5920*/  MOV R33, R4 ;  /* 0x0000000400217202 */ /* 0x000fe20000000f00 */
[----:B------:R-:W-:Y:S05]  /*5930*/  BRA `(.L_x_857) ;  /* 0x0000000000187947 */ /* 0x000fea0003800000 */
.L_x_856:
[----:B------:R-:W1:Y:S01]  /*5940*/  LDC.64 R6, c[0x0][0x5c0] ;  /* 0x00017000ff067b82 */ /* 0x000e620000000a00 */
[----:B------:R-:W-:-:S05]  /*5950*/  IADD3 R4, PT, PT, R243, R244, RZ ;  /* 0x000000f4f3047210 */ /* 0x000fca0007ffe0ff */
[C---:B-1----:R-:W-:Y:S02]  /*5960*/  IMAD R32, R4.reuse, R7, RZ ;  /* 0x0000000704207224 */ /* 0x042fe400078e02ff */
[----:B------:R-:W-:-:S05]  /*5970*/  IMAD.WIDE.U32 R4, R4, R6, RZ ;  /* 0x0000000604047225 */ /* 0x000fca00078e00ff */
[----:B------:R-:W-:Y:S02]  /*5980*/  IADD3 R32, PT, PT, R5, R32, RZ ;  /* 0x0000002005207210 */ /* 0x000fe40007ffe0ff */
[----:B------:R-:W-:Y:S02]  /*5990*/  MOV R33, R4 ;  /* 0x0000000400217202 */ /* 0x000fe40000000f00 */
.L_x_857:
        /* <DEDUP_REMOVED lines=15> */
.L_x_858:
[----:B------:R-:W1:Y:S01]  /*5a90*/  LDC.64 R4, c[0x0][0x5c8] ;  /* 0x00017200ff047b82 */ /* 0x000e620000000a00 */
[----:B------:R-:W-:-:S05]  /*5aa0*/  IADD3 R8, PT, PT, R243, R244, RZ ;  /* 0x000000f4f3087210 */ /* 0x000fca0007ffe0ff */
[C---:B-1----:R-:W-:Y:S02]  /*5ab0*/  IMAD R40, R8.reuse, R5, RZ ;  /* 0x0000000508287224 */ /* 0x042fe400078e02ff */
[----:B------:R-:W-:-:S05]  /*5ac0*/  IMAD.WIDE.U32 R8, R8, R4, RZ ;  /* 0x0000000408087225 */ /* 0x000fca00078e00ff */
[----:B------:R-:W-:Y:S02]  /*5ad0*/  IADD3 R40, PT, PT, R9, R40, RZ ;  /* 0x0000002809287210 */ /* 0x000fe40007ffe0ff */
[----:B------:R-:W-:-:S07]  /*5ae0*/  MOV R41, R8 ;  /* 0x0000000800297202 */ /* 0x000fce0000000f00 */
.L_x_859:
        /* <DEDUP_REMOVED lines=29> */
[----:B------:R-:W-:-:S04]  /*5cc0*/  IMAD.WIDE.U32 R48, R209, R6, R48 ;  /* 0x00000006d1307225 */ /* 0x000fc800078e0030 */
[----:B------:R-:W-:Y:S01]  /*5cd0*/  IMAD R45, R209, R7, R49 ;  /* 0x00000007d12d7224 */ /* 0x000fe200078e0231 */
[----:B--2---:R-:W-:-:S04]  /*5ce0*/  LEA R50, P0, R48, UR4, 0x1 ;  /* 0x0000000430327c11 */ /* 0x004fc8000f8008ff */
[----:B------:R-:W-:-:S05]  /*5cf0*/  LEA.HI.X R51, R48, UR5, R45, 0x1, P0 ;  /* 0x0000000530337c11 */ /* 0x000fca00080f0c2d */
[----:B---3--:R2:W-:Y:S04]  /*5d00*/  STG.E.128 desc[UR16][R50.64], R32 ;  /* 0x0000002032007986 */ /* 0x0085e8000c101d10 */
[----:B----4-:R2:W-:Y:S02]  /*5d10*/  STG.E.128 desc[UR16][R50.64+0x80], R36 ;  /* 0x0000802432007986 */ /* 0x0105e4000c101d10 */
.L_x_861:
[----:B------:R-:W-:Y:S05]  /*5d20*/  BSYNC.RECONVERGENT B0 ;  /* 0x0000000000007941 */ /* 0x000fea0003800200 */
.L_x_860:
[----:B------:R-:W-:Y:S04]  /*5d30*/  BSSY.RECONVERGENT B0, `(.L_x_862) ;  /* 0x000000d000007945 */ /* 0x000fe80003800200 */
[----:B------:R-:W-:Y:S05]  /*5d40*/  @P2 BRA `(.L_x_863) ;  /* 0x00000000002c2947 */ /* 0x000fea0003800000 */
[----:B------:R-:W3:Y:S01]  /*5d50*/  LDCU.64 UR4, c[0x0][0x560] ;  /* 0x0000ac00ff0477ac */ /* 0x000ee20008000a00 */
[----:B--2---:R-:W-:Y:S01]  /*5d60*/  MOV R34, R46 ;  /* 0x0000002e00227202 */ /* 0x004fe20000000f00 */
[----:B------:R-:W-:Y:S01]  /*5d70*/  IMAD R32, R42, R6, RZ ;  /* 0x000000062a207224 */ /* 0x000fe200078e02ff */
[----:B------:R-:W-:-:S03]  /*5d80*/  MOV R35, R44 ;  /* 0x0000002c00237202 */ /* 0x000fc60000000f00 */
[C---:B------:R-:W-:Y:S02]  /*5d90*/  IMAD R32, R43.reuse, R7, R32 ;  /* 0x000000072b207224 */ /* 0x040fe400078e0220 */
[----:B------:R-:W-:-:S05]  /*5da0*/  IMAD.WIDE.U32 R34, R43, R6, R34 ;  /* 0x000000062b227225 */ /* 0x000fca00078e0022 */
[----:B------:R-:W-:Y:S02]  /*5db0*/  IADD3 R32, PT, PT, R32, R35, RZ ;  /* 0x0000002320207210 */ /* 0x000fe40007ffe0ff */
[----:B---3--:R-:W-:-:S04]  /*5dc0*/  LEA R6, P0, R34, UR4, 0x1 ;  /* 0x0000000422067c11 */ /* 0x008fc8000f8008ff */
[----:B------:R-:W-:-:S05]  /*5dd0*/  LEA.HI.X R7, R34, UR5, R32, 0x1, P0 ;  /* 0x0000000522077c11 */ /* 0x000fca00080f0c20 */
[----:B------:R2:W-:Y:S04]  /*5de0*/  STG.E.128 desc[UR16][R6.64], R28 ;  /* 0x0000001c06007986 */ /* 0x0005e8000c101d10 */
[----:B-1----:R2:W-:Y:S02]  /*5df0*/  STG.E.128 desc[UR16][R6.64+0x80], R24 ;  /* 0x0000801806007986 */ /* 0x0025e4000c101d10 */
.L_x_863:
[----:B------:R-:W-:Y:S05]  /*5e00*/  BSYNC.RECONVERGENT B0 ;  /* 0x0000000000007941 */ /* 0x000fea0003800200 */
.L_x_862:
        /* <DEDUP_REMOVED lines=12> */
[----:B------:R-:W3:Y:S01]  /*5ed0*/  LDCU.64 UR4, c[0x0][0x568] ;  /* 0x0000ad00ff0477ac */ /* 0x000ee20008000a00 */
[----:B------:R-:W-:Y:S02]  /*5ee0*/  MOV R26, R24 ;  /* 0x00000018001a7202 */ /* 0x000fe40000000f00 */
[----:B------:R-:W-:-:S03]  /*5ef0*/  MOV R27, R6 ;  /* 0x00000006001b7202 */ /* 0x000fc60000000f00 */
[----:B------:R-:W-:-:S04]  /*5f00*/  IMAD.WIDE.U32 R26, R209, R4, R26 ;  /* 0x00000004d11a7225 */ /* 0x000fc800078e001a */
[----:B------:R-:W-:Y:S01]  /*5f10*/  IMAD R7, R209, R5, R27 ;  /* 0x00000005d1077224 */ /* 0x000fe200078e021b */
[----:B---3--:R-:W-:-:S04]  /*5f20*/  LEA R28, P0, R26, UR4, 0x1 ;  /* 0x000000041a1c7c11 */ /* 0x008fc8000f8008ff */
[----:B------:R-:W-:-:S05]  /*5f30*/  LEA.HI.X R29, R26, UR5, R7, 0x1, P0 ;  /* 0x000000051a1d7c11 */ /* 0x000fca00080f0c07 */
[----:B----4-:R1:W-:Y:S04]  /*5f40*/  STG.E.128 desc[UR16][R28.64], R20 ;  /* 0x000000141c007986 */ /* 0x0103e8000c101d10 */
[----:B------:R1:W-:Y:S02]  /*5f50*/  STG.E.128 desc[UR16][R28.64+0x80], R12 ;  /* 0x0000800c1c007986 */ /* 0x0003e4000c101d10 */
.L_x_865:
[----:B------:R-:W-:Y:S05]  /*5f60*/  BSYNC.RECONVERGENT B0 ;  /* 0x0000000000007941 */ /* 0x000fea0003800200 */
.L_x_864:
[----:B------:R-:W-:Y:S05]  /*5f70*/  @P2 BRA `(.L_x_852) ;  /* 0x00000000002c2947 */ /* 0x000fea0003800000 */
[----:B------:R-:W2:Y:S01]  /*5f80*/  LDCU.64 UR4, c[0x0][0x568] ;  /* 0x0000ad00ff0477ac */ /* 0x000ea20008000a00 */
[----:B------:R-:W-:Y:S01]  /*5f90*/  MOV R7, R6 ;  /* 0x0000000600077202 */ /* 0x000fe20000000f00 */
        /* <DEDUP_REMOVED lines=9> */
.L_x_852:
[----:B------:R-:W-:Y:S05]  /*6030*/  BSYNC.RECONVERGENT B1 ;  /* 0x0000000000017941 */ /* 0x000fea0003800200 */
.L_x_830:
        /* <DEDUP_REMOVED lines=11> */
.L_x_867:
        /* <DEDUP_REMOVED lines=9> */
.L_x_2427:


//--------------------- .text._ZN5flash44flash_bwd_dq_dk_dv_loop_seqk_parallel_kernelI23Flash_bwd_kernel_traitsILi128ELi64ELi64ELi8ELi4ELi2ELi2ELb1ELb0EN7cutlass10bfloat16_tE19Flash_kernel_traitsILi128ELi64ELi64ELi8ES3_EELb1ELb0ELb0ELb0ELb0ELb0ELb0EEEvNS_16Flash_bwd_paramsE --------------------------
	.section	.text._ZN5flash44flash_bwd_dq_dk_dv_loop_seqk_parallel_kernelI23Flash_bwd_kernel_traitsILi128ELi64ELi64ELi8ELi4ELi2ELi2ELb1ELb0EN7cutlass10bfloat16_tE19Flash_kernel_traitsILi128ELi64ELi64ELi8ES3_EELb1ELb0ELb0ELb0ELb0ELb0ELb0EEEvNS_16Flash_bwd_paramsE,"ax",@progbits
	.align	128
        .global         _ZN5flash44flash_bwd_dq_dk_dv_loop_seqk_parallel_kernelI23Flash_bwd_kernel_traitsILi128ELi64ELi64ELi8ELi4ELi2ELi2ELb1ELb0EN7cutlass10bfloat16_tE19Flash_kernel_traitsILi128ELi64ELi64ELi8ES3_EELb1ELb0ELb0ELb0ELb0ELb0ELb0EEEvNS_16Flash_bwd_paramsE
        .type           _ZN5flash44flash_bwd_dq_dk_dv_loop_seqk_parallel_kernelI23Flash_bwd_kernel_traitsILi128ELi64ELi64ELi8ELi4ELi2ELi2ELb1ELb0EN7cutlass10bfloat16_tE19Flash_kernel_traitsILi128ELi64ELi64ELi8ES3_EELb1ELb0ELb0ELb0ELb0ELb0ELb0EEEvNS_16Flash_bwd_paramsE,@function
        .size           _ZN5flash44flash_bwd_dq_dk_dv_loop_seqk_parallel_kernelI23Flash_bwd_kernel_traitsILi128ELi64ELi64ELi8ELi4ELi2ELi2ELb1ELb0EN7cutlass10bfloat16_tE19Flash_kernel_traitsILi128ELi64ELi64ELi8ES3_EELb1ELb0ELb0ELb0ELb0ELb0ELb0EEEvNS_16Flash_bwd_paramsE,(.L_x_2428 - _ZN5flash44flash_bwd_dq_dk_dv_loop_seqk_parallel_kernelI23Flash_bwd_kernel_traitsILi128ELi64ELi64ELi8ELi4ELi2ELi2ELb1ELb0EN7cutlass10bfloat16_tE19Flash_kernel_traitsILi128ELi64ELi64ELi8ES3_EELb1ELb0ELb0ELb0ELb0ELb0ELb0EEEvNS_16Flash_bwd_paramsE)
        .other          _ZN5flash44flash_bwd_dq_dk_dv_loop_seqk_parallel_kernelI23Flash_bwd_kernel_traitsILi128ELi64ELi64ELi8ELi4ELi2ELi2ELb1ELb0EN7cutlass10bfloat16_tE19Flash_kernel_traitsILi128ELi64ELi64ELi8ES3_EELb1ELb0ELb0ELb0ELb0ELb0ELb0EEEvNS_16Flash_bwd_paramsE,@"STO_CUDA_ENTRY STV_DEFAULT"
_ZN5flash44flash_bwd_dq_dk_dv_loop_seqk_parallel_kernelI23Flash_bwd_kernel_traitsILi128ELi64ELi64ELi8ELi4ELi2ELi2ELb1ELb0EN7cutlass10bfloat16_tE19Flash_kernel_traitsILi128ELi64ELi64ELi8ES3_EELb1ELb0ELb0ELb0ELb0ELb0ELb0EEEvNS_16Flash_bwd_paramsE:
.text._ZN5flash44flash_bwd_dq_dk_dv_loop_seqk_parallel_kernelI23Flash_bwd_kernel_traitsILi128ELi64ELi64ELi8ELi4ELi2ELi2ELb1ELb0EN7cutlass10bfloat16_tE19Flash_kernel_traitsILi128ELi64ELi64ELi8ES3_EELb1ELb0ELb0ELb0ELb0ELb0ELb0EEEvNS_16Flash_bwd_paramsE:
        /* <DEDUP_REMOVED lines=34> */
[--C-:B------:R-:W-:Y:S02]  /*0220*/  LOP3.LUT R6, R9, 0x3800, R8.reuse, 0xf8, !PT ;  /* 0x0000380009067812 */ /* 0x100fe400078ef808 */
[----:B------:R-:W-:Y:S02]  /*0230*/  LOP3.LUT R218, R7, 0x1c0, R8, 0xf8, !PT ;  /* 0x000001c007da7812 */ /* 0x000fe400078ef808 */
[----:B------:R-:W-:Y:S02]  /*0240*/  SHF.R.U32.HI R213, RZ, 0x3, R205 ;  /* 0x00000003ffd57819 */ /* 0x000fe400000116cd */
[----:B------:R-:W-:Y:S02]  /*0250*/  LOP3.LUT R8, R8, 0x1c0, RZ, 0xc0, !PT ;  /* 0x000001c008087812 */ /* 0x000fe400078ec0ff */
[----:B------:R-:W-:Y:S02]  /*0260*/  LOP3.LUT R210, R5, 0x30, RZ, 0xc0, !PT ;  /* 0x0000003005d27812 */ /* 0x000fe400078ec0ff */
[----:B------:R-:W-:-:S02]  /*0270*/  LOP3.LUT R7, R4, 0xc00, RZ, 0xc0, !PT ;  /* 0x00000c0004077812 */ /* 0x000fc400078ec0ff */
[----:B------:R-:W-:Y:S02]  /*0280*/  LOP3.LUT R9, R4, 0x400, RZ, 0xc0, !PT ;  /* 0x0000040004097812 */ /* 0x000fe400078ec0ff */
[----:B------:R-:W-:Y:S02]  /*0290*/  LOP3.LUT R217, R8, 0x18, R213, 0xf8, !PT ;  /* 0x0000001808d97812 */ /* 0x000fe400078ef8d5 */
[----:B------:R-:W-:Y:S01]  /*02a0*/  LOP3.LUT R210, R210, 0x7, R3, 0xf8, !PT ;  /* 0x00000007d2d27812 */ /* 0x000fe200078ef803 */
[----:B------:R-:W-:Y:S01]  /*02b0*/  IMAD.SHL.U32 R3, R205, 0x40, RZ ;  /* 0x00000040cd037824 */ /* 0x000fe200078e00ff */
[--C-:B------:R-:W-:Y:S02]  /*02c0*/  LOP3.LUT R7, R7, 0x6, R2.reuse, 0xf8, !PT ;  /* 0x0000000607077812 */ /* 0x100fe400078ef802 */
[--C-:B------:R-:W-:Y:S02]  /*02d0*/  LOP3.LUT R8, R9, 0x6, R2.reuse, 0xf8, !PT ;  /* 0x0000000609087812 */ /* 0x100fe400078ef802 */
[----:B------:R-:W-:-:S02]  /*02e0*/  LOP3.LUT R217, R217, 0x38, R2, 0x78, !PT ;  /* 0x00000038d9d97812 */ /* 0x000fc400078e7802 */
[----:B------:R-:W-:Y:S02]  /*02f0*/  LOP3.LUT R2, R2, 0x20, RZ, 0xc0, !PT ;  /* 0x0000002002027812 */ /* 0x000fe400078ec0ff */
[----:B------:R-:W-:Y:S02]  /*0300*/  LOP3.LUT R10, R3, 0x1c0, RZ, 0xc0, !PT ;  /* 0x000001c0030a7812 */ /* 0x000fe400078ec0ff */
[----:B------:R-:W-:Y:S02]  /*0310*/  LOP3.LUT R2, R2, 0x18, R213, 0xf8, !PT ;  /* 0x0000001802027812 */ /* 0x000fe400078ef8d5 */
[----:B------:R-:W-:Y:S02]  /*0320*/  LOP3.LUT R12, R5, 0x10, RZ, 0xc0, !PT ;  /* 0x00000010050c7812 */ /* 0x000fe400078ec0ff */
[----:B------:R-:W-:Y:S02]  /*0330*/  LOP3.LUT R0, R211, 0x1f8, RZ, 0xc0, !PT ;  /* 0x000001f8d3007812 */ /* 0x000fe400078ec0ff */
[----:B------:R-:W-:-:S02]  /*0340*/  LOP3.LUT R10, R10, 0x38, R211, 0xf8, !PT ;  /* 0x000000380a0a7812 */ /* 0x000fc400078ef8d3 */
[----:B------:R-:W-:Y:S02]  /*0350*/  LOP3.LUT R2, R2, 0x1c0, R3, 0xf8, !PT ;  /* 0x000001c002027812 */ /* 0x000fe400078ef803 */
[----:B------:R-:W-:Y:S02]  /*0360*/  R2P PR, R205, 0xe ;  /* 0x0000000ecd007804 */ /* 0x000fe40000000000 */
[--C-:B------:R-:W-:Y:S02]  /*0370*/  LOP3.LUT R201, R12, 0x8, R205.reuse, 0xf8, !PT ;  /* 0x000000080cc97812 */ /* 0x100fe400078ef8cd */
[--C-:B------:R-:W-:Y:S02]  /*0380*/  LOP3.LUT R0, R0, 0x38, R205.reuse, 0x78, !PT ;  /* 0x0000003800007812 */ /* 0x100fe400078e78cd */
[----:B------:R-:W-:Y:S02]  /*0390*/  LOP3.LUT R218, R7, R218, RZ, 0xfc, !PT ;  /* 0x000000da07da7212 */ /* 0x000fe400078efcff */
[----:B------:R-:W-:-:S02]  /*03a0*/  LOP3.LUT R205, R10, 0x8, R205, 0x78, !PT ;  /* 0x000000080acd7812 */ /* 0x000fc400078e78cd */
[----:B------:R-:W-:Y:S02]  /*03b0*/  LOP3.LUT R7, R3, 0x200, RZ, 0xc0, !PT ;  /* 0x0000020003077812 */ /* 0x000fe400078ec0ff */
[----:B------:R-:W-:Y:S02]  /*03c0*/  LOP3.LUT R204, R2, 0x38, R211, 0x78, !PT ;  /* 0x0000003802cc7812 */ /* 0x000fe400078e78d3 */
[----:B------:R-:W-:Y:S02]  /*03d0*/  LOP3.LUT R5, R10, 0x8, R5, 0x78, !PT ;  /* 0x000000080a057812 */ /* 0x000fe400078e7805 */
[----:B------:R-:W-:Y:S01]  /*03e0*/  LOP3.LUT R205, R6, R205, RZ, 0xfc, !PT ;  /* 0x000000cd06cd7212 */ /* 0x000fe200078efcff */
[----:B---3--:R-:W-:Y:S01]  /*03f0*/  IMAD.U32 R6, RZ, RZ, UR4 ;  /* 0x00000004ff067e24 */ /* 0x008fe2000f8e00ff */
[----:B------:R-:W-:Y:S01]  /*0400*/  LOP3.LUT R200, R7, 0x400, R4, 0xf8, !PT ;  /* 0x0000040007c87812 */ /* 0x000fe200078ef804 */
[----:B------:R-:W-:Y:S01]  /*0410*/  UIADD3 UR4, UPT, UPT, UR6, 0x10000, URZ ;  /* 0x0001000006047890 */ /* 0x000fe2000fffe0ff */
[----:B------:R-:W-:Y:S01]  /*0420*/  LOP3.LUT R204, R204, 0x200, R3, 0xf8, !PT ;  /* 0x00000200cccc7812 */ /* 0x000fe200078ef803 */
[----:B------:R-:W-:Y:S01]  /*0430*/  IMAD.MOV.U32 R3, RZ, RZ, 0x10 ;  /* 0x00000010ff037424 */ /* 0x000fe200078e00ff */
[----:B------:R-:W-:-:S02]  /*0440*/  LEA R218, R218, UR5, 0x1 ;  /* 0x00000005dada7c11 */ /* 0x000fc4000f8e08ff */
[----:B------:R-:W-:Y:S02]  /*0450*/  LOP3.LUT R200, R200, R5, RZ, 0xfc, !PT ;  /* 0x00000005c8c87212 */ /* 0x000fe400078efcff */
[----:B------:R-:W-:Y:S01]  /*0460*/  LOP3.LUT R201, R201, R10, RZ, 0x3c, !PT ;  /* 0x0000000ac9c97212 */ /* 0x000fe200078e3cff */
[C---:B------:R-:W-:Y:S01]  /*0470*/  VIADD R220, R218.reuse, 0x20 ;  /* 0x00000020dadc7836 */ /* 0x040fe20000000000 */
[----:B------:R-:W-:Y:S01]  /*0480*/  LOP3.LUT R206, R7, 0xc00, R4, 0xf8, !PT ;  /* 0x00000c0007ce7812 */ /* 0x000fe200078ef804 */
[----:B------:R-:W-:Y:S01]  /*0490*/  @P3 VIADD R220, R218, 0xffffffe0 ;  /* 0xffffffe0dadc3836 */ /* 0x000fe20000000000 */
[----:B------:R-:W-:Y:S02]  /*04a0*/  SEL R3, R3, 0xfffffff0, !P2 ;  /* 0xfffffff003037807 */ /* 0x000fe40005000000 */
[----:B------:R-:W-:Y:S02]  /*04b0*/  SEL R202, R202, 0xffffffc0, !P2 ;  /* 0xffffffc0caca7807 */ /* 0x000fe40005000000 */
[----:B------:R-:W-:Y:S01]  /*04c0*/  LEA R200, R200, UR4, 0x1 ;  /* 0x00000004c8c87c11 */ /* 0x000fe2000f8e08ff */
[----:B------:R-:W-:Y:S01]  /*04d0*/  IMAD.IADD R241, R218, 0x1, R3 ;  /* 0x00000001daf17824 */ /* 0x000fe200078e0203 */
[----:B------:R-:W-:Y:S01]  /*04e0*/  LOP3.LUT R217, R8, R217, RZ, 0xfc, !PT ;  /* 0x000000d908d97212 */ /* 0x000fe200078efcff */
[----:B------:R-:W-:Y:S01]  /*04f0*/  IMAD.IADD R222, R3, 0x1, R220 ;  /* 0x0000000103de7824 */ /* 0x000fe200078e02dc */
[----:B------:R-:W-:Y:S01]  /*0500*/  LOP3.LUT R201, R201, 0x200, R4, 0xf8, !PT ;  /* 0x00000200c9c97812 */ /* 0x000fe200078ef804 */
[----:B------:R-:W-:Y:S01]  /*0510*/  IMAD.IADD R199, R202, 0x1, R200 ;  /* 0x00000001cac77824 */ /* 0x000fe200078e02c8 */
[----:B----4-:R-:W-:-:S02]  /*0520*/  LEA R214, P0, R209, R214, 0x2 ;  /* 0x000000d6d1d67211 */ /* 0x010fc400078010ff */
[----:B------:R-:W-:Y:S02]  /*0530*/  LOP3.LUT R206, R206, R5, RZ, 0xfc, !PT ;  /* 0x00000005cece7212 */ /* 0x000fe400078efcff */
        /* <DEDUP_REMOVED lines=9> */
[----:B------:R-:W-:Y:S02]  /*05d0*/  LEA R205, R205, UR4, 0x1 ;  /* 0x00000004cdcd7c11 */ /* 0x000fe4000f8e08ff */
[----:B------:R-:W-:-:S07]  /*05e0*/  LEA R204, R204, UR6, 0x1 ;  /* 0x00000006cccc7c11 */ /* 0x000fce000f8e08ff */
.L_x_925:
        /* <DEDUP_REMOVED lines=45> */
.L_x_868:
        /* <DEDUP_REMOVED lines=15> */
[----:B------:R-:W-:Y:S02]  /*09b0*/  @!P3 IMAD R13, R209, R5, R19 ;  /* 0x00000005d10db224 */ /* 0x000fe400078e0213 */
[----:B---3--:R-:W-:-:S04]  /*09c0*/  @P3 IMAD.WIDE.U32 R4, R16, R2, RZ ;  /* 0x0000000210043225 */ /* 0x008fc800078e00ff */
[----:B------:R-:W-:Y:S02]  /*09d0*/  @P3 IMAD R13, R16, R3, R5 ;  /* 0x00000003100d3224 */ /* 0x000fe400078e0205 */
[----:B------:R-:W-:Y:S01]  /*09e0*/  @P3 IMAD.MOV.U32 R18, RZ, RZ, R4 ;  /* 0x000000ffff123224 */ /* 0x000fe200078e0004 */
[----:B------:R-:W-:Y:S06]  /*09f0*/  @P2 BRA `(.L_x_870) ;  /* 0x0000000000282947 */ /* 0x000fec0003800000 */
        /* <DEDUP_REMOVED lines=10> */
.L_x_870:
[----:B------:R-:W2:Y:S01]  /*0aa0*/  LDCU.64 UR12, c[0x0][0x3b8] ;  /* 0x00007700ff0c77ac */ /* 0x000ea20008000a00 */
[----:B-1----:R-:W-:-:S05]  /*0ab0*/  IADD3 R10, PT, PT, R239, R240, RZ ;  /* 0x000000f0ef0a7210 */ /* 0x002fca0007ffe0ff */
[C---:B--2---:R-:W-:Y:S02]  /*0ac0*/  IMAD R8, R10.reuse, UR13, RZ ;  /* 0x0000000d0a087c24 */ /* 0x044fe4000f8e02ff */
[----:B------:R-:W-:-:S05]  /*0ad0*/  IMAD.WIDE.U32 R10, R10, UR12, RZ ;  /* 0x0000000c0a0a7c25 */ /* 0x000fca000f8e00ff */
[----:B------:R-:W-:-:S07]  /*0ae0*/  IADD3 R8, PT, PT, R11, R8, RZ ;  /* 0x000000080b087210 */ /* 0x000fce0007ffe0ff */
.L_x_871:
        /* <DEDUP_REMOVED lines=39> */
.L_x_872:
[----:B------:R-:W1:Y:S01]  /*0d60*/  LDCU.64 UR10, c[0x0][0x3c0] ;  /* 0x00007800ff0a77ac */ /* 0x000e620008000a00 */
[----:B------:R-:W-:-:S05]  /*0d70*/  IADD3 R2, PT, PT, R239, R240, RZ ;  /* 0x000000f0ef027210 */ /* 0x000fca0007ffe0ff */
[C---:B-1----:R-:W-:Y:S02]  /*0d80*/  IMAD R11, R2.reuse, UR11, RZ ;  /* 0x0000000b020b7c24 */ /* 0x042fe4000f8e02ff */
[----:B------:R-:W-:-:S05]  /*0d90*/  IMAD.WIDE.U32 R2, R2, UR10, RZ ;  /* 0x0000000a02027c25 */ /* 0x000fca000f8e00ff */
[----:B------:R-:W-:Y:S02]  /*0da0*/  IADD3 R11, PT, PT, R3, R11, RZ ;  /* 0x0000000b030b7210 */ /* 0x000fe40007ffe0ff */
[----:B------:R-:W-:-:S07]  /*0db0*/  MOV R12, R2 ;  /* 0x00000002000c7202 */ /* 0x000fce0000000f00 */
.L_x_873:
[----:B------:R-:W1:Y:S01]  /*0dc0*/  @!P3 LDC.64 R4, c[0x0][0x588] ;  /* 0x00016200ff04bb82 */ /* 0x000e620000000a00 */
[----:B------:R-:W2:Y:S01]  /*0dd0*/  LDCU UR26, c[0x0][0x3e0] ;  /* 0x00007c00ff1a77ac */ /* 0x000ea20008000800 */
[----:B------:R-:W2:Y:S06]  /*0de0*/  LDCU UR29, c[0x0][0x44c] ;  /* 0x00008980ff1d77ac */ /* 0x000eac0008000800 */
[----:B------:R-:W3:Y:S01]  /*0df0*/  @P3 LDC.64 R2, c[0x0][0x590] ;  /* 0x00016400ff023b82 */ /* 0x000ee20000000a00 */
[----:B--2---:R-:W-:Y:S01]  /*0e00*/  UIMAD.WIDE UR6, UR26, UR29, URZ ;  /* 0x0000001d1a0672a5 */ /* 0x004fe2000f8e02ff */
[----:B-1----:R-:W-:-:S04]  /*0e10*/  @!P3 IMAD.WIDE.U32 R22, R209, R4, RZ ;  /* 0x00000004d116b225 */ /* 0x002fc800078e00ff */
[----:B------:R-:W-:Y:S01]  /*0e20*/  @!P3 IMAD R5, R209, R5, R23 ;  /* 0x00000005d105b224 */ /* 0x000fe200078e0217 */
[----:B------:R-:W-:Y:S01]  /*0e30*/  @!P3 MOV R4, R22 ;  /* 0x000000160004b202 */ /* 0x000fe20000000f00 */
        /* <DEDUP_REMOVED lines=20> */
.L_x_874:
[C---:B------:R-:W-:Y:S02]  /*0f80*/  IMAD R22, R16.reuse, UR7, RZ ;  /* 0x0000000710167c24 */ /* 0x040fe4000f8e02ff */
[----:B------:R-:W-:-:S05]  /*0f90*/  IMAD.WIDE.U32 R26, R16, UR6, RZ ;  /* 0x00000006101a7c25 */ /* 0x000fca000f8e00ff */
[----:B------:R-:W-:Y:S02]  /*0fa0*/  IADD3 R22, PT, PT, R27, R22, RZ ;  /* 0x000000161b167210 */ /* 0x000fe40007ffe0ff */
.L_x_875:
        /* <DEDUP_REMOVED lines=20> */
.L_x_876:
[----:B------:R-:W1:Y:S01]  /*10f0*/  LDC R14, c[0x0][0x434] ;  /* 0x00010d00ff0e7b82 */ /* 0x000e620000000800 */
[----:B------:R-:W-:-:S04]  /*1100*/  IMAD R3, R209, UR26, R208 ;  /* 0x0000001ad1037c24 */ /* 0x000fc8000f8e02d0 */
[----:B-1----:R-:W-:-:S03]  /*1110*/  IMAD R14, R3, R14, RZ ;  /* 0x0000000e030e7224 */ /* 0x002fc600078e02ff */
.L_x_877:
        /* <DEDUP_REMOVED lines=11> */
.L_x_878:
[----:B------:R-:W1:Y:S01]  /*11d0*/  LDC R24, c[0x0][0x444] ;  /* 0x00011100ff187b82 */ /* 0x000e620000000800 */
[----:B------:R-:W-:-:S04]  /*11e0*/  IMAD R3, R209, UR26, R208 ;  /* 0x0000001ad1037c24 */ /* 0x000fc8000f8e02d0 */
[----:B-1----:R-:W-:-:S07]  /*11f0*/  IMAD R24, R3, R24, RZ ;  /* 0x0000001803187224 */ /* 0x002fce00078e02ff */
.L_x_879:
[----:B------:R-:W1:Y:S01]  /*1200*/  LDCU.128 UR4, c[0x0][0x590] ;  /* 0x0000b200ff0477ac */ /* 0x000e620008000c00 */
[----:B------:R-:W-:Y:S01]  /*1210*/  IADD3 R4, P0, PT, R212, R4, RZ ;  /* 0x00000004d4047210 */ /* 0x000fe20007f1e0ff */
[----:B------:R-:W2:Y:S01]  /*1220*/  S2R R20, SR_TID.X ;  /* 0x0000000000147919 */ /* 0x000ea20000002100 */
[----:B------:R-:W3:Y:S01]  /*1230*/  LDC.64 R2, c[0x0][0x3b0] ;  /* 0x0000ec00ff027b82 */ /* 0x000ee20000000a00 */
[----:B------:R-:W-:Y:S01]  /*1240*/  MOV R17, RZ ;  /* 0x000000ff00117202 */ /* 0x000fe20000000f00 */
[----:B------:R-:W4:Y:S01]  /*1250*/  LDCU.64 UR18, c[0x0][0x3c8] ;  /* 0x00007900ff1277ac */ /* 0x000f220008000a00 */
[----:B------:R-:W5:Y:S01]  /*1260*/  S2R R248, SR_TID.X ;  /* 0x0000000000f87919 */ /* 0x000f620000002100 */
[----:B------:R-:W-:Y:S01]  /*1270*/  IMAD.X R5, RZ, RZ, R5, P0 ;  /* 0x000000ffff057224 */ /* 0x000fe200000e0605 */
[--C-:B------:R-:W-:Y:S01]  /*1280*/  IADD3 R19, P1, P0, R28, R26, R25.reuse ;  /* 0x0000001a1c137210 */ /* 0x100fe2000783e019 */
[----:B------:R-:W-:Y:S01]  /*1290*/  UIMAD UR29, UR26, UR29, URZ ;  /* 0x0000001d1a1d72a4 */ /* 0x000fe2000f8e02ff */
[----:B------:R-:W-:Y:S01]  /*12a0*/  SHF.R.S32.HI R25, RZ, 0x1f, R25 ;  /* 0x0000001fff197819 */ /* 0x000fe20000011419 */
[----:B------:R-:W4:Y:S01]  /*12b0*/  LDCU.64 UR16, c[0x0][0x380] ;  /* 0x00007000ff1077ac */ /* 0x000f220008000a00 */
[----:B------:R-:W-:Y:S01]  /*12c0*/  ISETP.NE.AND P4, PT, RZ, UR14, PT ;  /* 0x0000000eff007c0c */ /* 0x000fe2000bf85270 */
[----:B------:R-:W4:Y:S01]  /*12d0*/  LDC.64 R246, c[0x0][0x420] ;  /* 0x00010800fff67b82 */ /* 0x000f220000000a00 */
[----:B------:R-:W-:Y:S01]  /*12e0*/  BSSY.RECONVERGENT B1, `(.L_x_869) ;  /* 0x00005c4000017945 */ /* 0x000fe20003800200 */
[----:B------:R-:W4:Y:S01]  /*12f0*/  LDCU.64 UR14, c[0x0][0x550] ;  /* 0x0000aa00ff0e77ac */ /* 0x000f220008000a00 */
[----:B-1----:R-:W-:-:S05]  /*1300*/  IMAD.WIDE.U32 R30, R9, UR4, R4 ;  /* 0x00000004091e7c25 */ /* 0x002fca000f8e0004 */
[----:B------:R-:W1:Y:S01]  /*1310*/  LDC.64 R4, c[0x0][0x5f8] ;  /* 0x00017e00ff047b82 */ /* 0x000e620000000a00 */
[----:B------:R-:W-:-:S04]  /*1320*/  IMAD R16, R15, UR4, RZ ;  /* 0x000000040f107c24 */ /* 0x000fc8000f8e02ff */
[----:B------:R-:W-:Y:S02]  /*1330*/  IMAD R16, R9, UR5, R16 ;  /* 0x0000000509107c24 */ /* 0x000fe4000f8e0210 */
[----:B---3--:R-:W-:Y:S01]  /*1340*/  IMAD R26, R15, R2, RZ ;  /* 0x000000020f1a7224 */ /* 0x008fe200078e02ff */
[----:B------:R-:W-:Y:S01]  /*1350*/  IADD3.X R15, PT, PT, R21, R22, R25, P1, P0 ;  /* 0x00000016150f7210 */ /* 0x000fe20000fe0419 */
[----:B------:R-:W-:Y:S02]  /*1360*/  IMAD.IADD R31, R31, 0x1, R16 ;  /* 0x000000011f1f7824 */ /* 0x000fe400078e0210 */
[----:B------:R-:W-:Y:S02]  /*1370*/  IMAD.MOV.U32 R16, RZ, RZ, R212 ;  /* 0x000000ffff107224 */ /* 0x000fe400078e00d4 */
[----:B------:R-:W-:-:S04]  /*1380*/  IMAD.WIDE.U32 R30, R208, UR6, R30 ;  /* 0x00000006d01e7c25 */ /* 0x000fc8000f8e001e */
[----:B------:R-:W-:Y:S01]  /*1390*/  IMAD.WIDE.U32 R28, R9, R2, R16 ;  /* 0x00000002091c7225 */ /* 0x000fe200078e0010 */
[----:B-----5:R-:W-:-:S03]  /*13a0*/  LOP3.LUT R248, R248, 0x1f, RZ, 0xc0, !PT ;  /* 0x0000001ff8f87812 */ /* 0x020fc600078ec0ff */
[----:B------:R-:W-:Y:S01]  /*13b0*/  IMAD R26, R9, R3, R26 ;  /* 0x00000003091a7224 */ /* 0x000fe200078e021a */
[----:B--2---:R-:W-:Y:S01]  /*13c0*/  SHF.R.U32.HI R9, RZ, 0x5, R20 ;  /* 0x00000005ff097819 */ /* 0x004fe20000011614 */
[----:B------:R-:W-:Y:S01]  /*13d0*/  IMAD R23, R208, UR7, R31 ;  /* 0x00000007d0177c24 */ /* 0x000fe2000f8e021f */
[----:B------:R-:W-:Y:S01]  /*13e0*/  IADD3 R28, P0, PT, R18, R28, RZ ;  /* 0x0000001c121c7210 */ /* 0x000fe20007f1e0ff */
[----:B------:R-:W-:Y:S01]  /*13f0*/  IMAD.MOV.U32 R22, RZ, RZ, R30 ;  /* 0x000000ffff167224 */ /* 0x000fe200078e001e */
[----:B------:R-:W2:Y:S01]  /*1400*/  LDCU.64 UR6, c[0x0][0x570] ;  /* 0x0000ae00ff0677ac */ /* 0x000ea20008000a00 */
[----:B-1----:R-:W-:Y:S01]  /*1410*/  IMAD.WIDE.U32 R30, R4, UR20, RZ ;  /* 0x00000014041e7c25 */ /* 0x002fe2000f8e00ff */
[----:B------:R-:W-:-:S03]  /*1420*/  IADD3.X R29, PT, PT, R13, R29, R26, P0, !PT ;  /* 0x0000001d0d1d7210 */ /* 0x000fc600007fe41a */
[----:B------:R-:W-:Y:S01]  /*1430*/  IMAD R4, R5, UR20, R31 ;  /* 0x0000001405047c24 */ /* 0x000fe2000f8e021f */
[----:B------:R-:W-:Y:S01]  /*1440*/  SEL R5, R30, RZ, P4 ;  /* 0x000000ff1e057207 */ /* 0x000fe20002000000 */
[----:B------:R-:W-:Y:S02]  /*1450*/  IMAD R20, R9, UR29, R248 ;  /* 0x0000001d09147c24 */ /* 0x000fe4000f8e02f8 */
[----:B----4-:R-:W-:Y:S01]  /*1460*/  IMAD.WIDE.U32 R26, R208, UR18, R28 ;  /* 0x00000012d01a7c25 */ /* 0x010fe2000f8e001c */
[----:B------:R-:W-:Y:S01]  /*1470*/  SEL R4, R4, RZ, P4 ;  /* 0x000000ff04047207 */ /* 0x000fe20002000000 */
[----:B------:R-:W-:Y:S01]  /*1480*/  USHF.L.U64.HI UR18, UR4, 0x5, UR5 ;  /* 0x0000000504127899 */ /* 0x000fe20008010205 */
[----:B------:R-:W-:Y:S01]  /*1490*/  IADD3 R5, P1, P0, R20, R19, R5 ;  /* 0x0000001314057210 */ /* 0x000fe2000783e005 */
[----:B------:R-:W-:Y:S01]  /*14a0*/  IMAD.WIDE.U32 R22, R213, UR4, R22 ;  /* 0x00000004d5167c25 */ /* 0x000fe2000f8e0016 */
[----:B------:R-:W1:Y:S01]  /*14b0*/  LDC.64 R18, c[0x0][0x5e8] ;  /* 0x00017a00ff127b82 */ /* 0x000e620000000a00 */
[----:B------:R-:W-:-:S02]  /*14c0*/  SHF.R.S32.HI R20, RZ, 0x1f, R20 ;  /* 0x0000001fff147819 */ /* 0x000fc40000011414 */
[----:B------:R-:W-:Y:S01]  /*14d0*/  IMAD R27, R208, UR19, R27 ;  /* 0x00000013d01b7c24 */ /* 0x000fe2000f8e021b */
[----:B------:R-:W-:Y:S01]  /*14e0*/  USHF.L.U32 UR19, UR4, 0x5, URZ ;  /* 0x0000000504137899 */ /* 0x000fe200080006ff */
[C---:B------:R-:W-:Y:S01]  /*14f0*/  IMAD R229, R213.reuse, UR5, R23 ;  /* 0x00000005d5e57c24 */ /* 0x040fe2000f8e0217 */
[----:B------:R-:W-:Y:S01]  /*1500*/  IADD3.X R15, PT, PT, R20, R15, R4, P1, P0 ;  /* 0x0000000f140f7210 */ /* 0x000fe20000fe0404 */
[----:B------:R-:W-:Y:S01]  /*1510*/  USHF.L.U32 UR4, UR29, 0x6, URZ ;  /* 0x000000061d047899 */ /* 0x000fe200080006ff */
[----:B------:R-:W-:Y:S01]  /*1520*/  LEA R228, P1, R22, UR14, 0x1 ;  /* 0x0000000e16e47c11 */ /* 0x000fe2000f8208ff */
[----:B------:R-:W-:-:S03]  /*1530*/  IMAD.WIDE.U32 R20, R213, R2, R26 ;  /* 0x00000002d5147225 */ /* 0x000fc600078e001a */
[----:B------:R-:W-:Y:S01]  /*1540*/  LEA.HI.X R229, R22, UR15, R229, 0x1, P1 ;  /* 0x0000000f16e57c11 */ /* 0x000fe200088f0ce5 */
[----:B------:R-:W-:Y:S01]  /*1550*/  IMAD R13, R237, 0x40, R24 ;  /* 0x00000040ed0d7824 */ /* 0x000fe200078e0218 */
[----:B------:R-:W-:Y:S01]  /*1560*/  ISETP.GT.AND P1, PT, R0, RZ, PT ;  /* 0x000000ff0000720c */ /* 0x000fe20003f24270 */
[----:B------:R-:W-:Y:S01]  /*1570*/  IMAD R227, R213, R3, R21 ;  /* 0x00000003d5e37224 */ /* 0x000fe200078e0215 */
[----:B------:R-:W-:Y:S02]  /*1580*/  MOV R4, UR4 ;  /* 0x0000000400047c02 */ /* 0x000fe40008000f00 */
[----:B------:R-:W-:Y:S02]  /*1590*/  IADD3 R5, P0, PT, R5, UR4, RZ ;  /* 0x0000000405057c10 */ /* 0x000fe4000ff1e0ff */
[----:B------:R-:W-:Y:S02]  /*15a0*/  LEA R226, P3, R20, UR16, 0x1 ;  /* 0x0000001014e27c11 */ /* 0x000fe4000f8608ff */
[----:B------:R-:W-:-:S02]  /*15b0*/  LEA.HI.X.SX32 R4, R4, R15, 0x1, P0 ;  /* 0x0000000f04047211 */ /* 0x000fc400000f0eff */
[----:B--2---:R-:W-:Y:S01]  /*15c0*/  LEA R244, P0, R5, UR6, 0x2 ;  /* 0x0000000605f47c11 */ /* 0x004fe2000f8010ff */
[----:B-1----:R-:W-:Y:S01]  /*15d0*/  IMAD.WIDE R224, R13, 0x4, R18 ;  /* 0x000000040de07825 */ /* 0x002fe200078e0212 */
[----:B------:R-:W-:Y:S02]  /*15e0*/  LEA.HI.X R227, R20, UR17, R227, 0x1, P3 ;  /* 0x0000001114e37c11 */ /* 0x000fe400098f0ce3 */
[----:B------:R-:W-:Y:S01]  /*15f0*/  LEA.HI.X R245, R5, UR7, R4, 0x2, P0 ;  /* 0x0000000705f57c11 */ /* 0x000fe200080f1404 */
[----:B------:R-:W-:Y:S01]  /*1600*/  IMAD R5, R237, 0x40, R14 ;  /* 0x00000040ed057824 */ /* 0x000fe200078e020e */
[----:B------:R-:W-:Y:S01]  /*1610*/  IADD3 R4, P0, PT, R213, 0x20, RZ ;  /* 0x00000020d5047810 */ /* 0x000fe20007f1e0ff */
[----:B------:R-:W-:Y:S01]  /*1620*/  IMAD.MOV.U32 R223, RZ, RZ, R225 ;  /* 0x000000ffffdf7224 */ /* 0x000fe200078e00e1 */
[C---:B------:R-:W-:Y:S01]  /*1630*/  SHF.L.U64.HI R14, R2.reuse, 0x5, R3 ;  /* 0x00000005020e7819 */ /* 0x040fe20000010203 */
[----:B------:R-:W-:Y:S01]  /*1640*/  IMAD.WIDE R246, R5, 0x4, R246 ;  /* 0x0000000405f67825 */ /* 0x000fe200078e02f6 */
[----:B------:R-:W-:-:S02]  /*1650*/  SHF.L.U32 R3, R2, 0x5, RZ ;  /* 0x0000000502037819 */ /* 0x000fc400000006ff */
[----:B------:R-:W-:Y:S01]  /*1660*/  IADD3.X R2, PT, PT, RZ, RZ, RZ, P0, !PT ;  /* 0x000000ffff027210 */ /* 0x000fe200007fe4ff */
[----:B------:R-:W-:Y:S01]  /*1670*/  VIADD R13, R213, 0x20 ;  /* 0x00000020d50d7836 */ /* 0x000fe20000000000 */
        /* <DEDUP_REMOVED lines=12> */
.L_x_881:
[----:B------:R-:W1:Y:S01]  /*1740*/  LDCU.64 UR10, c[0x0][0x5c0] ;  /* 0x0000b800ff0a77ac */ /* 0x000e620008000a00 */
[----:B------:R-:W-:-:S05]  /*1750*/  IADD3 R0, PT, PT, R239, R240, RZ ;  /* 0x000000f0ef007210 */ /* 0x000fca0007ffe0ff */
[C---:B-1----:R-:W-:Y:S02]  /*1760*/  IMAD R3, R0.reuse, UR11, RZ ;  /* 0x0000000b00037c24 */ /* 0x042fe4000f8e02ff */
[----:B------:R-:W-:-:S05]  /*1770*/  IMAD.WIDE.U32 R6, R0, UR10, RZ ;  /* 0x0000000a00067c25 */ /* 0x000fca000f8e00ff */
[----:B------:R-:W-:Y:S02]  /*1780*/  IADD3 R0, PT, PT, R7, R3, RZ ;  /* 0x0000000307007210 */ /* 0x000fe40007ffe0ff */
.L_x_882:
        /* <DEDUP_REMOVED lines=11> */
.L_x_883:
[----:B------:R-:W1:Y:S01]  /*1840*/  LDCU.64 UR6, c[0x0][0x5c8] ;  /* 0x0000b900ff0677ac */ /* 0x000e620008000a00 */
[----:B------:R-:W-:-:S05]  /*1850*/  IADD3 R239, PT, PT, R239, R240, RZ ;  /* 0x000000f0efef7210 */ /* 0x000fca0007ffe0ff */
[C---:B-1----:R-:W-:Y:S02]  /*1860*/  IMAD R5, R239.reuse, UR7, RZ ;  /* 0x00000007ef057c24 */ /* 0x042fe4000f8e02ff */
[----:B------:R-:W-:-:S05]  /*1870*/  IMAD.WIDE.U32 R8, R239, UR6, RZ ;  /* 0x00000006ef087c25 */ /* 0x000fca000f8e00ff */
[----:B------:R-:W-:Y:S02]  /*1880*/  IADD3 R5, PT, PT, R9, R5, RZ ;  /* 0x0000000509057210 */ /* 0x000fe40007ffe0ff */
.L_x_884:
        /* <DEDUP_REMOVED lines=9> */
[----:B------:R-:W-:Y:S01]  /*1920*/  IADD3 R10, P0, PT, R6, R10, RZ ;  /* 0x0000000a060a7210 */ /* 0x000fe20007f1e0ff */
[----:B------:R-:W-:-:S04]  /*1930*/  IMAD.U32 R3, RZ, RZ, UR6 ;  /* 0x00000006ff037e24 */ /* 0x000fc8000f8e00ff */
[----:B------:R-:W-:-:S03]  /*1940*/  IADD3.X R11, PT, PT, R0, UR12, R11, P0, !PT ;  /* 0x0000000c000b7c10 */ /* 0x000fc600087fe40b */
[----:B-1----:R-:W-:-:S04]  /*1950*/  IMAD.WIDE.U32 R10, R208, UR4, R10 ;  /* 0x00000004d00a7c25 */ /* 0x002fc8000f8e000a */
[----:B------:R-:W-:Y:S01]  /*1960*/  IMAD R7, R208, UR5, R11 ;  /* 0x00000005d0077c24 */ /* 0x000fe2000f8e020b */
[----:B------:R-:W-:Y:S06]  /*1970*/  @P4 BRA `(.L_x_886) ;  /* 0x00000000002c4947 */ /* 0x000fec0003800000 */
        /* <DEDUP_REMOVED lines=11> */
.L_x_886:
[----:B------:R-:W-:Y:S05]  /*1a30*/  BSYNC.RECONVERGENT B0 ;  /* 0x0000000000007941 */ /* 0x000fea0003800200 */
.L_x_885:
[----:B------:R-:W-:Y:S04]  /*1a40*/  BSSY.RECONVERGENT B0, `(.L_x_887) ;  /* 0x000000f000007945 */ /* 0x000fe80003800200 */
[----:B------:R-:W-:Y:S05]  /*1a50*/  @P3 BRA `(.L_x_888) ;  /* 0x0000000000343947 */ /* 0x000fea0003800000 */
[----:B------:R-:W2:Y:S01]  /*1a60*/  LDCU UR12, c[0x0][0x440] ;  /* 0x00008800ff0c77ac */ /* 0x000ea20008000800 */
[----:B------:R-:W-:Y:S02]  /*1a70*/  IMAD R9, R2, UR10, RZ ;  /* 0x0000000a02097c24 */ /* 0x000fe4000f8e02ff */
[----:B------:R-:W-:Y:S01]  /*1a80*/  IMAD.MOV.U32 R6, RZ, RZ, R10 ;  /* 0x000000ffff067224 */ /* 0x000fe200078e000a */
[----:B------:R-:W3:Y:S01]  /*1a90*/  LDCU.64 UR4, c[0x0][0x560] ;  /* 0x0000ac00ff0477ac */ /* 0x000ee20008000a00 */
[C---:B------:R-:W-:Y:S02]  /*1aa0*/  IMAD R9, R4.reuse, UR11, R9 ;  /* 0x0000000b04097c24 */ /* 0x040fe4000f8e0209 */
[----:B------:R-:W-:-:S05]  /*1ab0*/  IMAD.WIDE.U32 R6, R4, UR10, R6 ;  /* 0x0000000a04067c25 */ /* 0x000fca000f8e0006 */
[----:B------:R-:W-:Y:S02]  /*1ac0*/  IADD3 R9, PT, PT, R7, R9, RZ ;  /* 0x0000000907097210 */ /* 0x000fe40007ffe0ff */
[----:B--2---:R-:W-:Y:S02]  /*1ad0*/  ISETP.GE.AND P1, PT, R212, UR12, PT ;  /* 0x0000000cd4007c0c */ /* 0x004fe4000bf26270 */
[----:B------:R-:W-:Y:S02]  /*1ae0*/  ISETP.GE.AND P0, PT, R216, UR12, PT ;  /* 0x0000000cd8007c0c */ /* 0x000fe4000bf06270 */
[----:B---3--:R-:W-:-:S04]  /*1af0*/  LEA R10, P2, R6, UR4, 0x1 ;  /* 0x00000004060a7c11 */ /* 0x008fc8000f8408ff */
[----:B------:R-:W-:-:S05]  /*1b00*/  LEA.HI.X R11, R6, UR5, R9, 0x1, P2 ;  /* 0x00000005060b7c11 */ /* 0x000fca00090f0c09 */
[----:B------:R2:W-:Y:S04]  /*1b10*/  @!P1 STG.E.128 desc[UR22][R10.64], RZ ;  /* 0x000000ff0a009986 */ /* 0x0005e8000c101d16 */
[----:B------:R2:W-:Y:S02]  /*1b20*/  @!P0 STG.E.128 desc[UR22][R10.64+0x80], RZ ;  /* 0x000080ff0a008986 */ /* 0x0005e4000c101d16 */
.L_x_888:
[----:B------:R-:W-:Y:S05]  /*1b30*/  BSYNC.RECONVERGENT B0 ;  /* 0x0000000000007941 */ /* 0x000fea0003800200 */
.L_x_887:
        /* <DEDUP_REMOVED lines=14> */
[----:B--2---:R-:W-:-:S04]  /*1c20*/  IMAD.WIDE.U32 R10, R213, UR6, R6 ;  /* 0x00000006d50a7c25 */ /* 0x004fc8000f8e0006 */
[----:B------:R-:W-:Y:S01]  /*1c30*/  IMAD R0, R213, UR7, R11 ;  /* 0x00000007d5007c24 */ /* 0x000fe2000f8e020b */
[----:B---3--:R-:W-:Y:S02]  /*1c40*/  ISETP.GE.AND P1, PT, R212, UR10, PT ;  /* 0x0000000ad4007c0c */ /* 0x008fe4000bf26270 */
[----:B------:R-:W-:Y:S02]  /*1c50*/  ISETP.GE.AND P0, PT, R216, UR10, PT ;  /* 0x0000000ad8007c0c */ /* 0x000fe4000bf06270 */
[----:B----4-:R-:W-:-:S04]  /*1c60*/  LEA R6, P2, R10, UR4, 0x1 ;  /* 0x000000040a067c11 */ /* 0x010fc8000f8408ff */
[----:B------:R-:W-:-:S05]  /*1c70*/  LEA.HI.X R7, R10, UR5, R0, 0x1, P2 ;  /* 0x000000050a077c11 */ /* 0x000fca00090f0c00 */
[----:B------:R3:W-:Y:S04]  /*1c80*/  @!P1 STG.E.128 desc[UR22][R6.64], RZ ;  /* 0x000000ff06009986 */ /* 0x0007e8000c101d16 */
[----:B------:R3:W-:Y:S02]  /*1c90*/  @!P0 STG.E.128 desc[UR22][R6.64+0x80], RZ ;  /* 0x000080ff06008986 */ /* 0x0007e4000c101d16 */
.L_x_890:
[----:B------:R-:W-:Y:S05]  /*1ca0*/  BSYNC.RECONVERGENT B0 ;  /* 0x0000000000007941 */ /* 0x000fea0003800200 */
.L_x_889:
        /* <DEDUP_REMOVED lines=9> */
[----:B-----5:R-:W-:-:S04]  /*1d40*/  LEA R4, P1, R2, UR4, 0x1 ;  /* 0x0000000402047c11 */ /* 0x020fc8000f8208ff */
[----:B------:R-:W-:-:S07]  /*1d50*/  LEA.HI.X R5, R2, UR5, R5, 0x1, P1 ;  /* 0x0000000502057c11 */ /* 0x000fce00088f0c05 */
[----:B------:R4:W-:Y:S01]  /*1d60*/  @!P0 STG.E.128 desc[UR22][R4.64], RZ ;  /* 0x000000ff04008986 */ /* 0x0009e2000c101d16 */
[----:B------:R-:W-:-:S13]  /*1d70*/  ISETP.GE.AND P0, PT, R216, UR10, PT ;  /* 0x0000000ad8007c0c */ /* 0x000fda000bf06270 */
[----:B------:R-:W-:Y:S05]  /*1d80*/  @P0 BRA `(.L_x_891) ;  /* 0x0000005000640947 */ /* 0x000fea0003800000 */
[----:B------:R1:W-:Y:S01]  /*1d90*/  STG.E.128 desc[UR22][R4.64+0x80], RZ ;  /* 0x000080ff04007986 */ /* 0x0003e2000c101d16 */
[----:B------:R-:W-:Y:S05]  /*1da0*/  BRA `(.L_x_891) ;  /* 0x00000050005c7947 */ /* 0x000fea0003800000 */
.L_x_880:
[----:B------:R-:W-:Y:S01]  /*1db0*/  IMAD.U32 R5, RZ, RZ, UR10 ;  /* 0x0000000aff057e24 */ /* 0x000fe2000f8e00ff */
[----:B------:R-:W1:Y:S01]  /*1dc0*/  LDCU.64 UR4, c[0x0][0x3d8] ;  /* 0x00007b00ff0477ac */ /* 0x000e620008000a00 */
[----:B------:R-:W-:Y:S02]  /*1dd0*/  BSSY.RECONVERGENT B0, `(.L_x_892) ;  /* 0x0000028000007945 */ /* 0x000fe40003800200 */
[----:B------:R-:W-:Y:S01]  /*1de0*/  IMAD.WIDE.U32 R18, R5, UR25, R16 ;  /* 0x0000001905127c25 */ /* 0x000fe2000f8e0010 */
[----:B------:R-:W-:Y:S01]  /*1df0*/  UIMAD UR6, UR24, UR10, URZ ;  /* 0x0000000a180672a4 */ /* 0x000fe2000f8e02ff */
[----:B------:R-:W-:Y:S01]  /*1e00*/  LOP3.LUT R5, R237, 0x80000001, RZ, 0xc0, !PT ;  /* 0x80000001ed057812 */ /* 0x000fe200078ec0ff */
[----:B------:R-:W-:Y:S01]  /*1e10*/  @P4 BAR.SYNC.DEFER_BLOCKING 0x0 ;  /* 0x0000000000004b1d */ /* 0x000fe20000010000 */
[----:B------:R-:W-:Y:S01]  /*1e20*/  IADD3 R20, P0, PT, R12, R18, RZ ;  /* 0x000000120c147210 */ /* 0x000fe20007f1e0ff */
[----:B------:R-:W-:Y:S01]  /*1e30*/  UIMAD UR6, UR25, UR11, UR6 ;  /* 0x0000000b190672a4 */ /* 0x000fe2000f8e0206 */
[----:B------:R-:W-:-:S04]  /*1e40*/  IADD3 R12, PT, PT, R238, -UR25, RZ ;  /* 0x80000019ee0c7c10 */ /* 0x000fc8000fffe0ff */
[----:B------:R-:W-:Y:S02]  /*1e50*/  ISETP.GE.AND P6, PT, R213, R12, PT ;  /* 0x0000000cd500720c */ /* 0x000fe40003fc6270 */
[----:B------:R-:W-:Y:S01]  /*1e60*/  IADD3.X R21, PT, PT, R11, UR6, R19, P0, !PT ;  /* 0x000000060b157c10 */ /* 0x000fe200087fe413 */
[----:B-1----:R-:W-:Y:S01]  /*1e70*/  IMAD R18, R6, UR4, RZ ;  /* 0x0000000406127c24 */ /* 0x002fe2000f8e02ff */
[----:B------:R-:W-:-:S03]  /*1e80*/  ISETP.NE.AND P0, PT, R5, 0x1, PT ;  /* 0x000000010500780c */ /* 0x000fc60003f05270 */
[C---:B------:R-:W-:Y:S01]  /*1e90*/  IMAD R11, R7.reuse, UR5, R18 ;  /* 0x00000005070b7c24 */ /* 0x040fe2000f8e0212 */
[----:B------:R-:W-:Y:S01]  /*1ea0*/  SEL R5, RZ, 0x4000, P0 ;  /* 0x00004000ff057807 */ /* 0x000fe20000000000 */
[----:B------:R-:W-:-:S04]  /*1eb0*/  IMAD.WIDE.U32 R18, R7, UR4, R20 ;  /* 0x0000000407127c25 */ /* 0x000fc8000f8e0014 */
[----:B------:R-:W-:Y:S01]  /*1ec0*/  IMAD.IADD R11, R19, 0x1, R11 ;  /* 0x00000001130b7824 */ /* 0x000fe200078e020b */
        /* <DEDUP_REMOVED lines=22> */
.L_x_893:
[----:B------:R2:W-:Y:S04]  /*2030*/  STS.128 [R219+0x10000], RZ ;  /* 0x010000ffdb007388 */ /* 0x0005e80000000c00 */
[----:B------:R2:W-:Y:S02]  /*2040*/  STS.128 [R219+0x12000], RZ ;  /* 0x012000ffdb007388 */ /* 0x0005e40000000c00 */
.L_x_894:
[----:B------:R-:W-:Y:S05]  /*2050*/  BSYNC.RECONVERGENT B0 ;  /* 0x0000000000007941 */ /* 0x000fea0003800200 */
.L_x_892:
        /* <DEDUP_REMOVED lines=26> */
.L_x_896:
[----:B------:R-:W-:Y:S05]  /*2200*/  BSYNC.RECONVERGENT B0 ;  /* 0x0000000000007941 */ /* 0x000fea0003800200 */
.L_x_895:
        /* <DEDUP_REMOVED lines=21> */
.L_x_898:
[----:B------:R1:W-:Y:S04]  /*2360*/  STS.128 [R219+0x8000], RZ ;  /* 0x008000ffdb007388 */ /* 0x0003e80000000c00 */
[----:B------:R1:W-:Y:S02]  /*2370*/  STS.128 [R219+0xa000], RZ ;  /* 0x00a000ffdb007388 */ /* 0x0003e40000000c00 */
.L_x_899:
[----:B------:R-:W-:Y:S05]  /*2380*/  BSYNC.RECONVERGENT B0 ;  /* 0x0000000000007941 */ /* 0x000fea0003800200 */
.L_x_897:
[----:B------:R-:W-:Y:S01]  /*2390*/  ISETP.GE.AND P3, PT, R13, R0, PT ;  /* 0x000000000d00720c */ /* 0x000fe20003f66270 */
[----:B------:R-:W-:-:S12]  /*23a0*/  BSSY.RECONVERGENT B0, `(.L_x_900) ;  /* 0x0000016000007945 */ /* 0x000fd80003800200 */
[----:B------:R1:W-:Y:S04]  /*23b0*/  @P3 STS.128 [R219+0x9000], RZ ;  /* 0x009000ffdb003388 */ /* 0x0003e80000000c00 */
[----:B------:R1:W-:Y:S01]  /*23c0*/  @P3 STS.128 [R219+0xb000], RZ ;  /* 0x00b000ffdb003388 */ /* 0x0003e20000000c00 */
[----:B------:R-:W-:Y:S05]  /*23d0*/  @P3 BRA `(.L_x_901) ;  /* 0x0000000000483947 */ /* 0x000fea0003800000 */
[----:B------:R-:W5:Y:S01]  /*23e0*/  LDCU UR4, c[0x0][0x440] ;  /* 0x00008800ff0477ac */ /* 0x000f620008000800 */
[----:B------:R-:W-:Y:S02]  /*23f0*/  IMAD.U32 R13, RZ, RZ, UR19 ;  /* 0x00000013ff0d7e24 */ /* 0x000fe4000f8e00ff */
[----:B------:R-:W-:Y:S02]  /*2400*/  IMAD.U32 R11, RZ, RZ, UR19 ;  /* 0x00000013ff0b7e24 */ /* 0x000fe4000f8e00ff */
[----:B------:R-:W-:Y:S01]  /*2410*/  IMAD.U32 R12, RZ, RZ, UR18 ;  /* 0x00000012ff0c7e24 */ /* 0x000fe2000f8e00ff */
        /* <DEDUP_REMOVED lines=14> */
.L_x_901:
[----:B------:R-:W-:Y:S05]  /*2500*/  BSYNC.RECONVERGENT B0 ;  /* 0x0000000000007941 */ /* 0x000fea0003800200 */
.L_x_900:
[----:B------:R-:W-:Y:S01]  /*2510*/  BSSY.RECONVERGENT B0, `(.L_x_902) ;  /* 0x0000015000007945 */ /* 0x000fe20003800200 */
[----:B------:R-:W-:-:S03]  /*2520*/  IADD3 R236, PT, PT, R219, R5, RZ ;  /* 0x00000005dbec7210 */ /* 0x000fc60007ffe0ff */
        /* <DEDUP_REMOVED lines=17> */
.L_x_903:
[----:B------:R1:W-:Y:S04]  /*2640*/  STS.128 [R236], RZ ;  /* 0x000000ffec007388 */ /* 0x0003e80000000c00 */
[----:B------:R1:W-:Y:S02]  /*2650*/  STS.128 [R236+0x2000], RZ ;  /* 0x002000ffec007388 */ /* 0x0003e40000000c00 */
.L_x_904:
[----:B------:R-:W-:Y:S05]  /*2660*/  BSYNC.RECONVERGENT B0 ;  /* 0x0000000000007941 */ /* 0x000fea0003800200 */
.L_x_902:
        /* <DEDUP_REMOVED lines=27> */
.L_x_906:
[----:B------:R-:W-:Y:S05]  /*2820*/  BSYNC.RECONVERGENT B0 ;  /* 0x0000000000007941 */ /* 0x000fea0003800200 */
.L_x_905:
        /* <DEDUP_REMOVED lines=34> */
.L_x_908:
[----:B------:R1:W-:Y:S04]  /*2a50*/  STS.128 [R219+0xc000], RZ ;  /* 0x00c000ffdb007388 */ /* 0x0003e80000000c00 */
[----:B------:R1:W-:Y:S02]  /*2a60*/  STS.128 [R219+0xe000], RZ ;  /* 0x00e000ffdb007388 */ /* 0x0003e40000000c00 */
.L_x_909:
[----:B------:R-:W-:Y:S05]  /*2a70*/  BSYNC.RECONVERGENT B0 ;  /* 0x0000000000007941 */ /* 0x000fea0003800200 */
.L_x_907:
[----:B------:R1:W-:Y:S01]  /*2a80*/  @P5 STS.128 [R219+0xd000], RZ ;  /* 0x00d000ffdb005388 */ /* 0x0003e20000000c00 */
[----:B------:R-:W-:Y:S03]  /*2a90*/  BSSY.RECONVERGENT B0, `(.L_x_910) ;  /* 0x0000018000007945 */ /* 0x000fe60003800200 */
[----:B------:R1:W-:Y:S01]  /*2aa0*/  @P5 STS.128 [R219+0xf000], RZ ;  /* 0x00f000ffdb005388 */ /* 0x0003e20000000c00 */
        /* <DEDUP_REMOVED lines=22> */
.L_x_911:
[----:B------:R-:W-:Y:S05]  /*2c10*/  BSYNC.RECONVERGENT B0 ;  /* 0x0000000000007941 */ /* 0x000fea0003800200 */
.L_x_910:
[----:B------:R-:W0:Y:S01]  /*2c20*/  LDGDEPBAR ;  /* 0x00000000000079af */ /* 0x000e220000000000 */
[----:B------:R-:W3:Y:S01]  /*2c30*/  LDC.64 R12, c[0x0][0x528] ;  /* 0x00014a00ff0c7b82 */ /* 0x000ee20000000a00 */
[C---:B------:R-:W-:Y:S01]  /*2c40*/  IMAD.IADD R4, R205.reuse, 0x1, R202 ;  /* 0x00000001cd047824 */ /* 0x040fe200078e02ca */
[----:B------:R-:W4:Y:S01]  /*2c50*/  S2R R242, SR_TID.X ;  /* 0x0000000000f27919 */ /* 0x000f220000002100 */
[----:B------:R-:W-:Y:S01]  /*2c60*/  IMAD.IADD R198, R205, 0x1, R203 ;  /* 0x00000001cdc67824 */ /* 0x000fe200078e02cb */
[----:B------:R-:W-:Y:S01]  /*2c70*/  UIADD3 UR25, UPT, UPT, UR25, 0x40, URZ ;  /* 0x0000004019197890 */ /* 0x000fe2000fffe0ff */
[----:B--2---:R-:W-:Y:S01]  /*2c80*/  IMAD R7, R209, UR26, R208 ;  /* 0x0000001ad1077c24 */ /* 0x004fe2000f8e02d0 */
[----:B------:R-:W2:Y:S02]  /*2c90*/  LDCU UR10, c[0x0][0x590] ;  /* 0x0000b200ff0a77ac */ /* 0x000ea40008000800 */
[----:B------:R-:W1:Y:S01]  /*2ca0*/  LDC R221, c[0x0][0x44c] ;  /* 0x00011300ffdd7b82 */ /* 0x000e620000000800 */
[----:B------:R-:W-:Y:S01]  /*2cb0*/  LOP3.LUT R9, R9, 0x3, RZ, 0xc0, !PT ;  /* 0x0000000309097812 */ /* 0x000fe200078ec0ff */
[----:B------:R-:W1:Y:S01]  /*2cc0*/  LDCU UR4, c[0x0][0x440] ;  /* 0x00008800ff0477ac */ /* 0x000e620008000800 */
[----:B------:R-:W1:Y:S01]  /*2cd0*/  LDCU UR5, c[0x0][0x3e0] ;  /* 0x00007c00ff0577ac */ /* 0x000e620008000800 */
[----:B------:R-:W1:Y:S01]  /*2ce0*/  LDCU UR7, c[0x0][0x45c] ;  /* 0x00008b80ff0777ac */ /* 0x000e620008000800 */
[----:B------:R-:W-:-:S04]  /*2cf0*/  DEPBAR.LE SB0, 0x1 ;  /* 0x000080400000791a */ /* 0x000fc80000000000 */
[----:B------:R-:W-:Y:S06]  /*2d00*/  BAR.SYNC.DEFER_BLOCKING 0x0 ;  /* 0x0000000000007b1d */ /* 0x000fec0000010000 */
[----:B------:R-:W1:Y:S01]  /*2d10*/  LDCU.U8 UR6, c[0x0][0x4f8] ;  /* 0x00009f00ff0677ac */ /* 0x000e620008000000 */
[----:B---3--:R-:W3:Y:S04]  /*2d20*/  LDG.E.64 R2, desc[UR22][R12.64] ;  /* 0x000000160c027981 */ /* 0x008ee8000c1e1b00 */
[----:B------:R-:W3:Y:S04]  /*2d30*/  LDG.E.64 R10, desc[UR22][R12.64+0x8] ;  /* 0x000008160c0a7981 */ /* 0x000ee8000c1e1b00 */
[----:B------:R-:W1:Y:S04]  /*2d40*/  LDSM.16.M88.4 R132, [R4] ;  /* 0x000000000484783b */ /* 0x000e680000000200 */
[----:B------:R-:W1:Y:S04]  /*2d50*/  LDSM.16.M88.4 R136, [R4+0x800] ;  /* 0x000800000488783b */ /* 0x000e680000000200 */
[----:B------:R-:W1:Y:S04]  /*2d60*/  LDSM.16.M88.4 R164, [R4+0x2000] ;  /* 0x0020000004a4783b */ /* 0x000e680000000200 */
[----:B------:R-:W1:Y:S04]  /*2d70*/  LDSM.16.M88.4 R168, [R4+0x2800] ;  /* 0x0028000004a8783b */ /* 0x000e680000000200 */
[----:B------:R-:W1:Y:S04]  /*2d80*/  LDSM.16.M88.4 R116, [R205] ;  /* 0x00000000cd74783b */ /* 0x000e680000000200 */
[----:B------:R-:W1:Y:S04]  /*2d90*/  LDSM.16.M88.4 R120, [R205+0x800] ;  /* 0x00080000cd78783b */ /* 0x000e680000000200 */
[----:B------:R-:W1:Y:S04]  /*2da0*/  LDSM.16.M88.4 R124, [R198] ;  /* 0x00000000c67c783b */ /* 0x000e680000000200 */
[----:B------:R-:W1:Y:S04]  /*2db0*/  LDSM.16.M88.4 R128, [R198+0x800] ;  /* 0x00080000c680783b */ /* 0x000e680000000200 */
[----:B------:R-:W1:Y:S04]  /*2dc0*/  LDSM.16.M88.4 R148, [R205+0x2000] ;  /* 0x00200000cd94783b */ /* 0x000e680000000200 */
[----:B------:R-:W1:Y:S04]  /*2dd0*/  LDSM.16.M88.4 R152, [R205+0x2800] ;  /* 0x00280000cd98783b */ /* 0x000e680000000200 */
[----:B------:R-:W1:Y:S04]  /*2de0*/  LDSM.16.M88.4 R156, [R198+0x2000] ;  /* 0x00200000c69c783b */ /* 0x000e680000000200 */
[----:B------:R-:W1:Y:S01]  /*2df0*/  LDSM.16.M88.4 R160, [R198+0x2800] ;  /* 0x00280000c6a0783b */ /* 0x000e620000000200 */
[----:B------:R-:W-:Y:S01]  /*2e00*/  ISETP.LE.AND P4, PT, R238, UR25, PT ;  /* 0x00000019ee007c0c */ /* 0x000fe2000bf83270 */
[----:B------:R-:W-:-:S02]  /*2e10*/  IMAD.SHL.U32 R7, R7, 0x20, RZ ;  /* 0x0000002007077824 */ /* 0x000fc400078e00ff */
[----:B------:R-:W-:-:S03]  /*2e20*/  IMAD.IADD R192, R206, 0x1, R202 ;  /* 0x00000001cec07824 */ /* 0x000fc600078e02ca */
[----:B------:R-:W-:-:S07]  /*2e30*/  SHF.R.S32.HI R230, RZ, 0x1f, R7 ;  /* 0x0000001fffe67819 */ /* 0x000fce0000011407 */
[----:B----4-:R-:W-:Y:S01]  /*2e40*/  @P4 IMAD.SHL.U32 R0, R242, 0x2, RZ ;  /* 0x00000002f2004824 */ /* 0x010fe200078e00ff */
[----:B------:R-:W-:-:S04]  /*2e50*/  @P4 SHF.R.U32.HI R231, RZ, 0x2, R242 ;  /* 0x00000002ffe74819 */ /* 0x000fc800000116f2 */
[----:B------:R-:W-:Y:S01]  /*2e60*/  @P4 LOP3.LUT R0, R0, 0x6, RZ, 0xc0, !PT ;  /* 0x0000000600004812 */ /* 0x000fe200078ec0ff */
[----:B------:R-:W-:Y:S01]  /*2e70*/  IMAD R232, R232, 0x4, R9 ;  /* 0x00000004e8e87824 */ /* 0x000fe200078e0209 */
[----:B------:R-:W-:Y:S01]  /*2e80*/  CS2R R94, SRZ ;  /* 0x00000000005e7805 */ /* 0x000fe2000001ff00 */
[----:B------:R-:W-:Y:S01]  /*2e90*/  IMAD.IADD R197, R206, 0x1, R5 ;  /* 0x00000001cec57824 */ /* 0x000fe200078e0205 */
[----:B------:R-:W-:Y:S01]  /*2ea0*/  @P4 LOP3.LUT R231, R0, 0xe0, R231, 0xf8, !PT ;  /* 0x000000e000e74812 */ /* 0x000fe200078ef8e7 */
[----:B------:R-:W-:Y:S01]  /*2eb0*/  IMAD.IADD R196, R204, 0x1, R5 ;  /* 0x00000001ccc47824 */ /* 0x000fe200078e0205 */
[C---:B------:R-:W-:Y:S01]  /*2ec0*/  IADD3 R0, PT, PT, R203.reuse, R205, R202 ;  /* 0x000000cdcb007210 */ /* 0x040fe20007ffe0ca */
[----:B------:R-:W-:Y:S01]  /*2ed0*/  IMAD.MOV.U32 R233, RZ, RZ, R236 ;  /* 0x000000ffffe97224 */ /* 0x000fe200078e00ec */
[----:B------:R-:W-:Y:S01]  /*2ee0*/  CS2R R92, SRZ ;  /* 0x00000000005c7805 */ /* 0x000fe2000001ff00 */
[----:B------:R-:W-:Y:S01]  /*2ef0*/  IMAD.IADD R193, R206, 0x1, R203 ;  /* 0x00000001cec17824 */ /* 0x000fe200078e02cb */
        /* <DEDUP_REMOVED lines=32> */
[----:B------:R-:W-:Y:S01]  /*3100*/  SHF.R.U32.HI R242, RZ, 0x7, R242 ;  /* 0x00000007fff27819 */ /* 0x000fe200000116f2 */
[----:B--2---:R-:W-:Y:S02]  /*3110*/  USHF.L.U32 UR10, UR10, 0x6, URZ ;  /* 0x000000060a0a7899 */ /* 0x004fe400080006ff */
[----:B------:R-:W-:Y:S01]  /*3120*/  USHF.L.U32 UR29, UR29, 0x3, URZ ;  /* 0x000000031d1d7899 */ /* 0x000fe200080006ff */
[----:B---3--:R-:W-:-:S02]  /*3130*/  R2UR UR11, R3 ;  /* 0x00000000030b72ca */ /* 0x008fc400000e0000 */
[----:B------:R-:W-:Y:S01]  /*3140*/  R2UR UR12, R2 ;  /* 0x00000000020c72ca */ /* 0x000fe200000e0000 */
[----:B------:R-:W-:Y:S01]  /*3150*/  IMAD.IADD R3, R203, 0x1, R4 ;  /* 0x00000001cb037824 */ /* 0x000fe200078e0204 */
[----:B------:R-:W-:Y:S01]  /*3160*/  IADD3 R248, P1, P0, R7, R10, R248 ;  /* 0x0000000a07f87210 */ /* 0x000fe2000783e0f8 */
[----:B------:R-:W-:-:S03]  /*3170*/  IMAD.IADD R2, R205, 0x1, R202 ;  /* 0x00000001cd027824 */ /* 0x000fc600078e02ca */
[----:B------:R-:W2:Y:S01]  /*3180*/  LDSM.16.M88.4 R140, [R3] ;  /* 0x00000000038c783b */ /* 0x000ea20000000200 */
[----:B------:R-:W-:Y:S01]  /*3190*/  IADD3.X R230, PT, PT, R230, R11, RZ, P1, P0 ;  /* 0x0000000be6e67210 */ /* 0x000fe20000fe04ff */
[----:B------:R-:W-:Y:S02]  /*31a0*/  IMAD.WIDE.U32 R248, R248, -0x2daee0ad, RZ ;  /* 0xd2511f53f8f87825 */ /* 0x000fe400078e00ff */
[----:B------:R-:W3:Y:S04]  /*31b0*/  LDSM.16.M88.4 R144, [R3+0x800] ;  /* 0x000800000390783b */ /* 0x000ee80000000200 */
[----:B------:R-:W4:Y:S04]  /*31c0*/  LDSM.16.M88.4 R172, [R3+0x2000] ;  /* 0x0020000003ac783b */ /* 0x000f280000000200 */
[----:B------:R1:W2:Y:S01]  /*31d0*/  LDSM.16.M88.4 R176, [R3+0x2800] ;  /* 0x0028000003b0783b */ /* 0x0002a20000000200 */
[----:B------:R-:W-:-:S02]  /*31e0*/  UIADD3 UR33, UPT, UPT, UR12, -0x61c88647, URZ ;  /* 0x9e3779b90c217890 */ /* 0x000fc4000fffe0ff */
[----:B------:R-:W-:Y:S02]  /*31f0*/  UIADD3 UR32, UPT, UPT, UR11, -0x4498517b, URZ ;  /* 0xbb67ae850b207890 */ /* 0x000fe4000fffe0ff */
[----:B------:R-:W-:Y:S02]  /*3200*/  UIADD3 UR31, UPT, UPT, UR12, 0x3c6ef372, URZ ;  /* 0x3c6ef3720c1f7890 */ /* 0x000fe4000fffe0ff */
[----:B------:R-:W-:Y:S02]  /*3210*/  UIADD3 UR30, UPT, UPT, UR11, 0x76cf5d0a, URZ ;  /* 0x76cf5d0a0b1e7890 */ /* 0x000fe4000fffe0ff */
[----:B------:R-:W-:Y:S02]  /*3220*/  UIADD3 UR26, UPT, UPT, UR12, -0x255992d5, URZ ;  /* 0xdaa66d2b0c1a7890 */ /* 0x000fe4000fffe0ff */
[----:B------:R-:W-:Y:S02]  /*3230*/  UIADD3 UR25, UPT, UPT, UR11, 0x32370b8f, URZ ;  /* 0x32370b8f0b197890 */ /* 0x000fe4000fffe0ff */
[----:B------:R-:W-:-:S02]  /*3240*/  UIADD3 UR24, UPT, UPT, UR12, 0x78dde6e4, URZ ;  /* 0x78dde6e40c187890 */ /* 0x000fc4000fffe0ff */
[----:B------:R-:W-:Y:S02]  /*3250*/  UIADD3 UR17, UPT, UPT, UR11, -0x126145ec, URZ ;  /* 0xed9eba140b117890 */ /* 0x000fe4000fffe0ff */
[----:B------:R-:W-:Y:S02]  /*3260*/  UIADD3 UR16, UPT, UPT, UR12, 0x1715609d, URZ ;  /* 0x1715609d0c107890 */ /* 0x000fe4000fffe0ff */
[----:B------:R-:W-:Y:S01]  /*3270*/  UIADD3 UR15, UPT, UPT, UR11, -0x56f99767, URZ ;  /* 0xa90668990b0f7890 */ /* 0x000fe2000fffe0ff */
[----:B-1----:R-:W-:Y:S01]  /*3280*/  IMAD.IADD R3, R203, 0x1, R192 ;  /* 0x00000001cb037824 */ /* 0x002fe200078e02c0 */
[----:B------:R-:W-:Y:S02]  /*3290*/  UIADD3 UR14, UPT, UPT, UR12, -0x4ab325aa, URZ ;  /* 0xb54cda560c0e7890 */ /* 0x000fe4000fffe0ff */
[----:B------:R-:W-:-:S12]  /*32a0*/  UIADD3 UR13, UPT, UPT, UR11, 0x646e171e, URZ ;  /* 0x646e171e0b0d7890 */ /* 0x000fd8000fffe0ff */
.L_x_914:
[----:B------:R-:W0:Y:S01]  /*32b0*/  LDGDEPBAR ;  /* 0x00000000000079af */ /* 0x000e220000000000 */
[C-C-:B------:R-:W-:Y:S01]  /*32c0*/  IMAD.IADD R181, R203.reuse, 0x1, R197.reuse ;  /* 0x00000001cbb57824 */ /* 0x140fe200078e02c5 */
[----:B------:R-:W-:Y:S01]  /*32d0*/  LEA R190, P0, R210, R224, 0x2 ;  /* 0x000000e0d2be7211 */ /* 0x000fe200078010ff */
[----:B------:R-:W-:Y:S02]  /*32e0*/  IMAD.IADD R182, R202, 0x1, R197 ;  /* 0x00000001cab67824 */ /* 0x000fe400078e02c5 */
[----:B-----5:R-:W-:Y:S01]  /*32f0*/  FMUL.FTZ R186, R234, 1.4426950216293334961 ;  /* 0x3fb8aa3beaba7820 */ /* 0x020fe20000410000 */
[----:B------:R-:W-:Y:S02]  /*3300*/  IMAD.U32 R183, RZ, RZ, UR21 ;  /* 0x00000015ffb77e24 */ /* 0x000fe4000f8e00ff */
[----:B------:R-:W-:Y:S02]  /*3310*/  IMAD.IADD R180, R203, 0x1, R182 ;  /* 0x00000001cbb47824 */ /* 0x000fe400078e02b6 */
[----:B------:R-:W-:Y:S02]  /*3320*/  VIADD R232, R232, 0xfffffffc ;  /* 0xfffffffce8e87836 */ /* 0x000fe40000000000 */
[----:B------:R-:W-:Y:S02]  /*3330*/  IMAD.U32 R184, RZ, RZ, UR21 ;  /* 0x00000015ffb87e24 */ /* 0x000fe4000f8e00ff */
[----:B------:R-:W-:Y:S02]  /*3340*/  IMAD R183, R183, 0x2, R242 ;  /* 0x00000002b7b77824 */ /* 0x000fe400078e02f2 */
[----:B------:R-:W-:Y:S04]  /*3350*/  IMAD.WIDE.U32 R250, R232, -0x326172a9, RZ ;  /* 0xcd9e8d57e8fa7825 */ /* 0x000fe800078e00ff */
[----:B------:R-:W-:Y:S01]  /*3360*/  @P4 IMAD R187, R184, 0x40, R231 ;  /* 0x00000040b8bb4824 */ /* 0x000fe200078e02e7 */
[----:B------:R-:W-:Y:S01]  /*3370*/  LOP3.LUT R184, R183, UR11, R249, 0x96, !PT ;  /* 0x0000000bb7b87c12 */ /* 0x000fe2000f8e96f9 */
[----:B------:R-:W-:Y:S01]  /*3380*/  IMAD.MOV.U32 R225, RZ, RZ, R223 ;  /* 0x000000ffffe17224 */ /* 0x000fe200078e00df */
[----:B------:R-:W-:Y:S01]  /*3390*/  LOP3.LUT R183, R230, UR12, R251, 0x96, !PT ;  /* 0x0000000ce6b77c12 */ /* 0x000fe2000f8e96fb */
[C---:B------:R-:W-:Y:S01]  /*33a0*/  @P4 VIADD R189, R187.reuse, 0x8 ;  /* 0x00000008bbbd4836 */ /* 0x040fe20000000000 */
[----:B------:R-:W-:Y:S04]  /*33b0*/  DEPBAR.LE SB0, 0x0 ;  /* 0x000080000000791a */ /* 0x000fe80000000000 */
[----:B------:R-:W-:Y:S01]  /*33c0*/  BAR.SYNC.DEFER_BLOCKING 0x0 ;  /* 0x0000000000007b1d */ /* 0x000fe20000010000 */
[----:B------:R-:W-:Y:S01]  /*33d0*/  LEA.HI.X R191, R210, R225, RZ, 0x2, P0 ;  /* 0x000000e1d2bf7211 */ /* 0x000fe200000f14ff */
[----:B------:R-:W-:Y:S01]  /*33e0*/  @P4 VIADD R185, R187, 0x1 ;  /* 0x00000001bbb94836 */ /* 0x000fe20000000000 */
[-C--:B------:R-:W-:Y:S01]  /*33f0*/  @P4 ISETP.GE.AND P2, PT, R189, R238.reuse, PT ;  /* 0x000000eebd00420c */ /* 0x080fe20003f46270 */
[----:B------:R-:W-:Y:S01]  /*3400*/  @P4 VIADD R207, R187, 0x10 ;  /* 0x00000010bbcf4836 */ /* 0x000fe20000000000 */
[----:B------:R-:W-:Y:S01]  /*3410*/  FSETP.NEU.FTZ.AND P0, PT, R235, -INF , PT ;  /* 0xff800000eb00780b */ /* 0x000fe20003f1d000 */
[----:B------:R-:W-:Y:S01]  /*3420*/  @P4 VIADD R225, R187, 0x11 ;  /* 0x00000011bbe14836 */ /* 0x000fe20000000000 */
[-C--:B------:R-:W-:Y:S02]  /*3430*/  @P4 ISETP.GE.AND P3, PT, R185, R238.reuse, PT ;  /* 0x000000eeb900420c */ /* 0x080fe40003f66270 */
[-C--:B------:R-:W-:Y:S01]  /*3440*/  @P4 ISETP.GE.AND P1, PT, R187, R238.reuse, PT ;  /* 0x000000eebb00420c */ /* 0x080fe20003f26270 */
[----:B------:R-:W-:Y:S08]  /*3450*/  LDSM.16.M88.4 R52, [R197] ;  /* 0x00000000c534783b */ /* 0x000ff00000000200 */
[----:B------:R-:W1:Y:S08]  /*3460*/  LDSM.16.M88.4 R56, [R205+-0x4000] ;  /* 0xffc00000cd38783b */ /* 0x000e700000000200 */
[----:B------:R-:W3:Y:S08]  /*3470*/  LDSM.16.M88.4 R60, [R205+-0x3800] ;  /* 0xffc80000cd3c783b */ /* 0x000ef00000000200 */
[----:B------:R-:W-:Y:S08]  /*3480*/  LDSM.16.M88.4 R64, [R181] ;  /* 0x00000000b540783b */ /* 0x000ff00000000200 */
[----:B------:R-:W4:Y:S08]  /*3490*/  LDSM.16.M88.4 R100, [R198+-0x4000] ;  /* 0xffc00000c664783b */ /* 0x000f300000000200 */
[----:B------:R-:W2:Y:S01]  /*34a0*/  LDSM.16.M88.4 R104, [R198+-0x3800] ;  /* 0xffc80000c668783b */ /* 0x000ea20000000200 */
[C---:B-1----:R-:W-:Y:S07]  /*34b0*/  HMMA.16816.F32.BF16 R4, R52.reuse, R56, RZ ;  /* 0x000000383404723c */ /* 0x042fee00000418ff */
[----:B------:R-:W-:Y:S01]  /*34c0*/  LDSM.16.M88.4 R108, [R182] ;  /* 0x00000000b66c783b */ /* 0x000fe20000000200 */
[C---:B------:R-:W-:Y:S07]  /*34d0*/  HMMA.16816.F32.BF16 R8, R52.reuse, R58, RZ ;  /* 0x0000003a3408723c */ /* 0x040fee00000418ff */
[----:B------:R-:W1:Y:S01]  /*34e0*/  LDSM.16.M88.4 R112, [R2+-0x4000] ;  /* 0xffc000000270783b */ /* 0x000e620000000200 */
        /* <DEDUP_REMOVED lines=8> */
[C---:B--2---:R-:W-:Y:S08]  /*3570*/  HMMA.16816.F32.BF16 R12, R64.reuse, R104, R12 ;  /* 0x00000068400c723c */ /* 0x044ff0000004180c */
[----:B------:R-:W-:Y:S01]  /*3580*/  HMMA.16816.F32.BF16 R16, R64, R106, R16 ;  /* 0x0000006a4010723c */ /* 0x000fe20000041810 */
[----:B------:R-:W2:Y:S07]  /*3590*/  LDSM.16.M88.4 R64, [R0+-0x3800] ;  /* 0xffc800000040783b */ /* 0x000eae0000000200 */
[C---:B-1----:R-:W-:Y:S01]  /*35a0*/  HMMA.16816.F32.BF16 R4, R108.reuse, R112, R4 ;  /* 0x000000706c04723c */ /* 0x042fe20000041804 */
[----:B------:R-:W1:Y:S07]  /*35b0*/  LDSM.16.M88.4 R104, [R205+-0x2000] ;  /* 0xffe00000cd68783b */ /* 0x000e6e0000000200 */
        /* <DEDUP_REMOVED lines=8> */
[----:B------:R3:W-:Y:S07]  /*3640*/  LDSM.16.M88.4 R60, [R182+0x2000] ;  /* 0x00200000b63c783b */ /* 0x0007ee0000000200 */
[C---:B--2---:R-:W-:Y:S08]  /*3650*/  HMMA.16816.F32.BF16 R12, R56.reuse, R64, R12 ;  /* 0x00000040380c723c */ /* 0x044ff0000004180c */
[----:B------:R-:W-:Y:S01]  /*3660*/  HMMA.16816.F32.BF16 R16, R56, R66, R16 ;  /* 0x000000423810723c */ /* 0x000fe20000041810 */
[----:B------:R-:W2:Y:S07]  /*3670*/  LDSM.16.M88.4 R56, [R198+-0x1800] ;  /* 0xffe80000c638783b */ /* 0x000eae0000000200 */
[C---:B-1----:R-:W-:Y:S01]  /*3680*/  HMMA.16816.F32.BF16 R4, R100.reuse, R104, R4 ;  /* 0x000000686404723c */ /* 0x042fe20000041804 */
[----:B------:R-:W1:Y:S04]  /*3690*/  LDSM.16.M88.4 R64, [R2+-0x2000] ;  /* 0xffe000000240783b */ /* 0x000e680000000200 */
[----:B---3--:R-:W-:Y:S03]  /*36a0*/  IMAD.WIDE.U32 R182, R183, -0x2daee0ad, RZ ;  /* 0xd2511f53b7b67825 */ /* 0x008fe600078e00ff */
[C---:B------:R-:W-:Y:S01]  /*36b0*/  HMMA.16816.F32.BF16 R8, R100.reuse, R106, R8 ;  /* 0x0000006a6408723c */ /* 0x040fe20000041808 */
[----:B------:R-:W-:Y:S02]  /*36c0*/  LDSM.16.M88.4 R104, [R0+-0x2000] ;  /* 0xffe000000068783b */ /* 0x000fe40000000200 */
[----:B------:R-:W-:Y:S01]  /*36d0*/  LOP3.LUT R188, R248, UR32, R183, 0x96, !PT ;  /* 0x00000020f8bc7c12 */ /* 0x000fe2000f8e96b7 */
[----:B------:R-:W-:Y:S04]  /*36e0*/  @P4 VIADD R183, R187, 0x9 ;  /* 0x00000009bbb74836 */ /* 0x000fe80000000000 */
[C---:B------:R-:W-:Y:S03]  /*36f0*/  HMMA.16816.F32.BF16 R12, R100.reuse, R52, R12 ;  /* 0x00000034640c723c */ /* 0x040fe6000004180c */
[----:B------:R-:W-:Y:S01]  /*3700*/  IMAD.WIDE.U32 R188, R188, -0x326172a9, RZ ;  /* 0xcd9e8d57bcbc7825 */ /* 0x000fe200078e00ff */
[-C--:B------:R-:W-:Y:S04]  /*3710*/  @P4 ISETP.GE.AND P5, PT, R183, R238.reuse, PT ;  /* 0x000000eeb700420c */ /* 0x080fe80003fa6270 */
[----:B------:R-:W-:Y:S01]  /*3720*/  HMMA.16816.F32.BF16 R16, R100, R54, R16 ;  /* 0x000000366410723c */ /* 0x000fe20000041810 */
[----:B------:R-:W3:Y:S07]  /*3730*/  LDSM.16.M88.4 R52, [R2+-0x1800] ;  /* 0xffe800000234783b */ /* 0x000eee0000000200 */
[C---:B----4-:R-:W-:Y:S01]  /*3740*/  HMMA.16816.F32.BF16 R4, R108.reuse, R112, R4 ;  /* 0x000000706c04723c */ /* 0x050fe20000041804 */
[----:B------:R4:W3:Y:S07]  /*3750*/  LDSM.16.M88.4 R100, [R180+0x2000] ;  /* 0x00200000b464783b */ /* 0x0008ee0000000200 */
[C---:B------:R-:W-:Y:S03]  /*3760*/  HMMA.16816.F32.BF16 R8, R108.reuse, R114, R8 ;  /* 0x000000726c08723c */ /* 0x040fe60000041808 */
[----:B------:R-:W-:Y:S04]  /*3770*/  IMAD.WIDE.U32 R114, R184, -0x326172a9, RZ ;  /* 0xcd9e8d57b8727825 */ /* 0x000fe800078e00ff */
[----:B------:R-:W-:Y:S01]  /*3780*/  FMUL.FTZ R184, R235, 1.4426950216293334961 ;  /* 0x3fb8aa3bebb87820 */ /* 0x000fe20000410000 */
[C---:B--2---:R-:W-:Y:S03]  /*3790*/  HMMA.16816.F32.BF16 R12, R108.reuse, R56, R12 ;  /* 0x000000386c0c723c */ /* 0x044fe6000004180c */
[----:B------:R-:W-:Y:S05]  /*37a0*/  LOP3.LUT R250, R250, UR33, R115, 0x96, !PT ;  /* 0x00000021fafa7c12 */ /* 0x000fea000f8e9673 */
[----:B------:R-:W-:Y:S03]  /*37b0*/  HMMA.16816.F32.BF16 R16, R108, R58, R16 ;  /* 0x0000003a6c10723c */ /* 0x000fe60000041810 */
[----:B----4-:R-:W-:Y:S01]  /*37c0*/  FSEL R180, R184, RZ, P0 ;  /* 0x000000ffb8b47208 */ /* 0x010fe20000000000 */
[----:B------:R-:W-:Y:S01]  /*37d0*/  IMAD.WIDE.U32 R250, R250, -0x2daee0ad, RZ ;  /* 0xd2511f53fafa7825 */ /* 0x000fe200078e00ff */
[----:B------:R-:W-:Y:S02]  /*37e0*/  LOP3.LUT R184, R114, UR31, R189, 0x96, !PT ;  /* 0x0000001f72b87c12 */ /* 0x000fe4000f8e96bd */
[----:B------:R-:W-:Y:S01]  /*37f0*/  FSETP.NEU.FTZ.AND P0, PT, R234, -INF , PT ;  /* 0xff800000ea00780b */ /* 0x000fe20003f1d000 */
[C---:B-1----:R-:W-:Y:S05]  /*3800*/  HMMA.16816.F32.BF16 R4, R60.reuse, R64, R4 ;  /* 0x000000403c04723c */ /* 0x042fea0000041804 */
[----:B------:R-:W-:Y:S03]  /*3810*/  LOP3.LUT R185, R182, UR30, R251, 0x96, !PT ;  /* 0x0000001eb6b97c12 */ /* 0x000fe6000f8e96fb */
[C---:B------:R-:W-:Y:S03]  /*3820*/  HMMA.16816.F32.BF16 R8, R60.reuse, R66, R8 ;  /* 0x000000423c08723c */ /* 0x040fe60000041808 */
[----:B------:R-:W-:Y:S05]  /*3830*/  IMAD.WIDE.U32 R114, R185, -0x326172a9, RZ ;  /* 0xcd9e8d57b9727825 */ /* 0x000fea00078e00ff */
[C---:B---3--:R-:W-:Y:S08]  /*3840*/  HMMA.16816.F32.BF16 R12, R60.reuse, R52, R12 ;  /* 0x000000343c0c723c */ /* 0x048ff0000004180c */
[----:B------:R-:W-:Y:S01]  /*3850*/  HMMA.16816.F32.BF16 R16, R60, R54, R16 ;  /* 0x000000363c10723c */ /* 0x000fe20000041810 */
[----:B------:R-:W1:Y:S07]  /*3860*/  LDSM.16.M88.4 R52, [R0+-0x1800] ;  /* 0xffe800000034783b */ /* 0x000e6e0000000200 */
[C---:B------:R-:W-:Y:S05]  /*3870*/  HMMA.16816.F32.BF16 R4, R100.reuse, R104, R4 ;  /* 0x000000686404723c */ /* 0x040fea0000041804 */
[----:B------:R-:W-:Y:S02]  /*3880*/  FSEL R105, R186, RZ, P0 ;  /* 0x000000ffba697208 */ /* 0x000fe40000000000 */
[----:B------:R-:W-:Y:S01]  /*3890*/  LOP3.LUT R186, R188, UR26, R115, 0x96, !PT ;  /* 0x0000001abcba7c12 */ /* 0x000fe2000f8e9673 */
[C---:B------:R-:W-:Y:S03]  /*38a0*/  HMMA.16816.F32.BF16 R8, R100.reuse, R106, R8 ;  /* 0x0000006a6408723c */ /* 0x040fe60000041808 */
[----:B------:R-:W-:Y:S01]  /*38b0*/  IMAD.WIDE.U32 R106, R184, -0x2daee0ad, RZ ;  /* 0xd2511f53b86a7825 */ /* 0x000fe200078e00ff */
[-C--:B------:R-:W-:Y:S03]  /*38c0*/  @P4 ISETP.GE.AND P0, PT, R225, R238.reuse, PT ;  /* 0x000000eee100420c */ /* 0x080fe60003f06270 */
[----:B------:R-:W-:Y:S01]  /*38d0*/  IMAD.WIDE.U32 R62, R186, -0x2daee0ad, RZ ;  /* 0xd2511f53ba3e7825 */ /* 0x000fe200078e00ff */
[----:B------:R-:W-:Y:S03]  /*38e0*/  LOP3.LUT R189, R250, UR25, R107, 0x96, !PT ;  /* 0x00000019fabd7c12 */ /* 0x000fe6000f8e966b */
[----:B------:R-:W-:Y:S01]  /*38f0*/  @P4 FSEL R7, R7, -INF , !P3 ;  /* 0xff80000007074808 */ /* 0x000fe20005800000 */
[----:B------:R-:W-:Y:S01]  /*3900*/  @P4 VIADD R225, R187, 0x18 ;  /* 0x00000018bbe14836 */ /* 0x000fe20000000000 */
[----:B------:R-:W-:Y:S01]  /*3910*/  LOP3.LUT R243, R106, UR17, R63, 0x96, !PT ;  /* 0x000000116af37c12 */ /* 0x000fe2000f8e963f */
[----:B------:R-:W-:Y:S01]  /*3920*/  IMAD.WIDE.U32 R188, R189, -0x326172a9, RZ ;  /* 0xcd9e8d57bdbc7825 */ /* 0x000fe200078e00ff */
[----:B------:R-:W-:Y:S02]  /*3930*/  @P4 FSEL R4, R4, -INF , !P1 ;  /* 0xff80000004044808 */ /* 0x000fe40004800000 */
[----:B------:R-:W-:Y:S01]  /*3940*/  @P4 FSEL R6, R6, -INF , !P1 ;  /* 0xff80000006064808 */ /* 0x000fe20004800000 */
[----:B------:R-:W-:Y:S01]  /*3950*/  IMAD.WIDE.U32 R250, R243, -0x326172a9, RZ ;  /* 0xcd9e8d57f3fa7825 */ /* 0x000fe200078e00ff */
[----:B------:R-:W-:Y:S02]  /*3960*/  LOP3.LUT R189, R114, UR24, R189, 0x96, !PT ;  /* 0x0000001872bd7c12 */ /* 0x000fe4000f8e96bd */
[-C--:B------:R-:W-:Y:S01]  /*3970*/  @P4 ISETP.GE.AND P1, PT, R207, R238.reuse, PT ;  /* 0x000000eecf00420c */ /* 0x080fe20003f26270 */
[----:B------:R-:W-:Y:S01]  /*3980*/  FFMA.FTZ R207, R7, UR7, -R105 ;  /* 0x0000000707cf7c23 */ /* 0x000fe20008010869 */
[----:B------:R-:W-:Y:S01]  /*3990*/  @P4 FSEL R9, R9, -INF , !P5 ;  /* 0xff80000009094808 */ /* 0x000fe20006800000 */
[----:B------:R-:W-:Y:S01]  /*39a0*/  IMAD.WIDE.U32 R106, R189, -0x2daee0ad, RZ ;  /* 0xd2511f53bd6a7825 */ /* 0x000fe200078e00ff */
[C---:B-1----:R-:W-:Y:S01]  /*39b0*/  HMMA.16816.F32.BF16 R12, R100.reuse, R52, R12 ;  /* 0x00000034640c723c */ /* 0x042fe2000004180c */
[----:B------:R1:W-:Y:S02]  /*39c0*/  MUFU.EX2 R186, R207 ;  /* 0x000000cf00ba7308 */ /* 0x0003e40000000800 */
[--C-:B------:R-:W-:Y:S01]  /*39d0*/  FFMA.FTZ R243, R9, UR7, -R180.reuse ;  /* 0x0000000709f37c23 */ /* 0x100fe200080108b4 */
[----:B------:R-:W-:Y:S01]  /*39e0*/  LOP3.LUT R189, R62, UR15, R107, 0x96, !PT ;  /* 0x0000000f3ebd7c12 */ /* 0x000fe2000f8e966b */
[--C-:B------:R-:W-:Y:S01]  /*39f0*/  FFMA.FTZ R183, R4, UR7, -R180.reuse ;  /* 0x0000000704b77c23 */ /* 0x100fe200080108b4 */
[----:B------:R-:W-:Y:S01]  /*3a00*/  @P4 FSEL R11, R11, -INF , !P5 ;  /* 0xff8000000b0b4808 */ /* 0x000fe20006800000 */
[--C-:B------:R-:W-:Y:S01]  /*3a10*/  FFMA.FTZ R185, R6, UR7, -R105.reuse ;  /* 0x0000000706b97c23 */ /* 0x100fe20008010869 */
[----:B------:R-:W-:Y:S03]  /*3a20*/  HMMA.16816.F32.BF16 R16, R100, R54, R16 ;  /* 0x000000366410723c */ /* 0x000fe60000041810 */
[----:B------:R-:W-:Y:S01]  /*3a30*/  IMAD.WIDE.U32 R114, R189, -0x326172a9, RZ ;  /* 0xcd9e8d57bd727825 */ /* 0x000fe200078e00ff */
[-C--:B------:R-:W-:Y:S01]  /*3a40*/  @P4 ISETP.GE.AND P6, PT, R225, R238.reuse, PT ;  /* 0x000000eee100420c */ /* 0x080fe20003fc6270 */
[----:B------:R-:W2:Y:S01]  /*3a50*/  LDG.E R189, desc[UR22][R190.64] ;  /* 0x00000016bebd7981 */ /* 0x000ea2000c1e1900 */
[----:B------:R-:W-:Y:S01]  /*3a60*/  @P4 FSEL R10, R10, -INF , !P2 ;  /* 0xff8000000a0a4808 */ /* 0x000fe20005000000 */
[----:B------:R-:W-:Y:S01]  /*3a70*/  @P4 VIADD R225, R187, 0x19 ;  /* 0x00000019bbe14836 */ /* 0x000fe20000000000 */
[----:B------:R-:W-:Y:S01]  /*3a80*/  @P4 FSEL R5, R5, -INF , !P3 ;  /* 0xff80000005054808 */ /* 0x000fe20005800000 */
[----:B------:R-:W-:Y:S01]  /*3a90*/  FFMA.FTZ R252, R11, UR7, -R105 ;  /* 0x000000070bfc7c23 */ /* 0x000fe20008010869 */
[----:B-1----:R-:W-:Y:S01]  /*3aa0*/  LOP3.LUT R207, R188, UR16, R251, 0x96, !PT ;  /* 0x00000010bccf7c12 */ /* 0x002fe2000f8e96fb */
[----:B------:R-:W-:Y:S01]  /*3ab0*/  MUFU.EX2 R183, R183 ;  /* 0x000000b700b77308 */ /* 0x000fe20000000800 */
[----:B------:R-:W-:Y:S01]  /*3ac0*/  @P4 ISETP.GE.AND P3, PT, R225, R238, PT ;  /* 0x000000eee100420c */ /* 0x000fe20003f66270 */
[----:B------:R-:W-:Y:S01]  /*3ad0*/  FFMA.FTZ R225, R10, UR7, -R105 ;  /* 0x000000070ae17c23 */ /* 0x000fe20008010869 */
[----:B------:R-:W-:Y:S01]  /*3ae0*/  @P4 FSEL R13, R13, -INF , !P0 ;  /* 0xff8000000d0d4808 */ /* 0x000fe20004000000 */
[--C-:B------:R-:W-:Y:S01]  /*3af0*/  FFMA.FTZ R184, R5, UR7, -R180.reuse ;  /* 0x0000000705b87c23 */ /* 0x100fe200080108b4 */
[----:B------:R-:W-:Y:S01]  /*3b00*/  @P4 FSEL R14, R14, -INF , !P1 ;  /* 0xff8000000e0e4808 */ /* 0x000fe20004800000 */
[----:B------:R-:W-:Y:S01]  /*3b10*/  IMAD.WIDE.U32 R62, R207, -0x2daee0ad, RZ ;  /* 0xd2511f53cf3e7825 */ /* 0x000fe200078e00ff */
[----:B------:R-:W-:Y:S03]  /*3b20*/  @P4 FSEL R12, R12, -INF , !P1 ;  /* 0xff8000000c0c4808 */ /* 0x000fe60004800000 */
[----:B------:R1:W3:Y:S01]  /*3b30*/  MUFU.EX2 R188, R243 ;  /* 0x000000f300bc7308 */ /* 0x0002e20000000800 */
[--C-:B------:R-:W-:Y:S01]  /*3b40*/  FFMA.FTZ R103, R13, UR7, -R180.reuse ;  /* 0x000000070d677c23 */ /* 0x100fe200080108b4 */
[----:B------:R-:W-:Y:S02]  /*3b50*/  @P4 FSEL R8, R8, -INF , !P2 ;  /* 0xff80000008084808 */ /* 0x000fe40005000000 */
[----:B------:R-:W-:Y:S01]  /*3b60*/  @P4 FSEL R15, R15, -INF , !P0 ;  /* 0xff8000000f0f4808 */ /* 0x000fe20004000000 */
[--C-:B------:R-:W-:Y:S01]  /*3b70*/  FFMA.FTZ R207, R12, UR7, -R180.reuse ;  /* 0x000000070ccf7c23 */ /* 0x100fe200080108b4 */
[----:B------:R-:W-:Y:S01]  /*3b80*/  @P4 FSEL R16, R16, -INF , !P6 ;  /* 0xff80000010104808 */ /* 0x000fe20007000000 */
[----:B------:R-:W-:Y:S03]  /*3b90*/  FFMA.FTZ R187, R8, UR7, -R180 ;  /* 0x0000000708bb7c23 */ /* 0x000fe600080108b4 */
[----:B------:R-:W-:Y:S01]  /*3ba0*/  MUFU.EX2 R184, R184 ;  /* 0x000000b800b87308 */ /* 0x000fe20000000800 */
[C---:B------:R-:W-:Y:S01]  /*3bb0*/  PRMT R251, R114.reuse, 0x7773, RZ ;  /* 0x0000777372fb7816 */ /* 0x040fe200000000ff */
[----:B------:R4:W2:Y:S01]  /*3bc0*/  LDG.E R190, desc[UR22][R190.64+0x20] ;  /* 0x00002016bebe7981 */ /* 0x0008a2000c1e1900 */
[----:B------:R-:W-:Y:S02]  /*3bd0*/  PRMT R182, R114, 0x7771, RZ ;  /* 0x0000777172b67816 */ /* 0x000fe400000000ff */
[----:B------:R-:W-:Y:S02]  /*3be0*/  LOP3.LUT R113, R106, UR13, R63, 0x96, !PT ;  /* 0x0000000d6a717c12 */ /* 0x000fe4000f8e963f */
[----:B------:R-:W-:Y:S03]  /*3bf0*/  @P4 FSEL R17, R17, -INF , !P3 ;  /* 0xff80000011114808 */ /* 0x000fe60005800000 */
[----:B------:R-:W-:Y:S01]  /*3c00*/  MUFU.EX2 R185, R185 ;  /* 0x000000b900b97308 */ /* 0x000fe20000000800 */
[----:B-1----:R-:W-:Y:S02]  /*3c10*/  LOP3.LUT R243, R250, UR14, R115, 0x96, !PT ;  /* 0x0000000efaf37c12 */ /* 0x002fe4000f8e9673 */
[----:B------:R-:W-:Y:S02]  /*3c20*/  @P4 FSEL R19, R19, -INF , !P3 ;  /* 0xff80000013134808 */ /* 0x000fe40005800000 */
[----:B------:R-:W-:Y:S02]  /*3c30*/  PRMT R101, R243, 0x7632, R101 ;  /* 0x00007632f3657816 */ /* 0x000fe40000000065 */
[----:B------:R-:W-:Y:S03]  /*3c40*/  ISETP.GT.U32.AND P3, PT, R182, UR6, PT ;  /* 0x00000006b6007c0c */ /* 0x000fe6000bf64070 */
[----:B------:R1:W-:Y:S01]  /*3c50*/  MUFU.EX2 R250, R225 ;  /* 0x000000e100fa7308 */ /* 0x0003e20000000800 */
[----:B------:R-:W-:Y:S02]  /*3c60*/  @P4 FSEL R18, R18, -INF , !P6 ;  /* 0xff80000012124808 */ /* 0x000fe40007000000 */
[----:B------:R-:W-:Y:S02]  /*3c70*/  PRMT R181, R114, 0x7772, RZ ;  /* 0x0000777272b57816 */ /* 0x000fe400000000ff */
[C---:B------:R-:W-:Y:S02]  /*3c80*/  PRMT R107, R62.reuse, 0x7773, RZ ;  /* 0x000077733e6b7816 */ /* 0x040fe400000000ff */
[C---:B------:R-:W-:Y:S03]  /*3c90*/  PRMT R115, R62.reuse, 0x7770, RZ ;  /* 0x000077703e737816 */ /* 0x040fe600000000ff */
[----:B------:R-:W1:Y:S01]  /*3ca0*/  MUFU.EX2 R187, R187 ;  /* 0x000000bb00bb7308 */ /* 0x000e620000000800 */
[----:B------:R-:W-:Y:S01]  /*3cb0*/  PRMT R106, R62, 0x7772, RZ ;  /* 0x000077723e6a7816 */ /* 0x000fe200000000ff */
[----:B---3--:R-:W-:Y:S08]  /*3cc0*/  @P3 FADD.FTZ R188, -R188, -RZ ;  /* 0x800000ffbcbc3221 */ /* 0x008ff00000010100 */
[----:B----4-:R3:W4:Y:S01]  /*3cd0*/  MUFU.EX2 R191, R252 ;  /* 0x000000fc00bf7308 */ /* 0x0107220000000800 */
[----:B-1----:R-:W-:Y:S02]  /*3ce0*/  PRMT R225, R114, 0x7770, RZ ;  /* 0x0000777072e17816 */ /* 0x002fe400000000ff */
[----:B------:R-:W-:Y:S02]  /*3cf0*/  PRMT R114, R62, 0x7771, RZ ;  /* 0x000077713e727816 */ /* 0x000fe400000000ff */
[----:B------:R-:W-:Y:S02]  /*3d00*/  ISETP.LE.U32.AND P5, PT, R225, UR6, PT ;  /* 0x00000006e1007c0c */ /* 0x000fe4000bfa3070 */
[----:B------:R-:W-:Y:S03]  /*3d10*/  LOP3.LUT R225, R243, 0xff, RZ, 0xc0, !PT ;  /* 0x000000fff3e17812 */ /* 0x000fe600078ec0ff */
[----:B------:R-:W-:Y:S01]  /*3d20*/  MUFU.EX2 R207, R207 ;  /* 0x000000cf00cf7308 */ /* 0x000fe20000000800 */
[----:B------:R-:W-:Y:S02]  /*3d30*/  ISETP.LE.U32.AND P1, PT, R225, UR6, PT ;  /* 0x00000006e1007c0c */ /* 0x000fe4000bf23070 */
[----:B------:R-:W-:Y:S01]  /*3d40*/  LOP3.LUT R225, R101, 0xff, RZ, 0xc0, !PT ;  /* 0x000000ff65e17812 */ /* 0x000fe200078ec0ff */
[----:B------:R-:W-:Y:S01]  /*3d50*/  FFMA.FTZ R101, R14, UR7, -R105 ;  /* 0x000000070e657c23 */ /* 0x000fe20008010869 */
[----:B---3--:R-:W-:Y:S03]  /*3d60*/  LOP3.LUT R252, R243, 0xffff, RZ, 0xc0, !PT ;  /* 0x0000fffff3fc7812 */ /* 0x008fe600078ec0ff */
[----:B------:R-:W-:Y:S01]  /*3d70*/  @!P5 FADD.FTZ R187, -R187, -RZ ;  /* 0x800000ffbbbbd221 */ /* 0x000fe20000010100 */
[----:B------:R-:W-:Y:S02]  /*3d80*/  ISETP.LE.U32.AND P0, PT, R225, UR6, PT ;  /* 0x00000006e1007c0c */ /* 0x000fe4000bf03070 */
[----:B------:R-:W-:Y:S01]  /*3d90*/  SHF.R.U32.HI R102, RZ, 0x8, R252 ;  /* 0x00000008ff667819 */ /* 0x000fe200000116fc */
[----:B------:R1:W-:Y:S01]  /*3da0*/  MUFU.EX2 R225, R101 ;  /* 0x0000006500e17308 */ /* 0x0003e20000000800 */
[----:B------:R-:W-:Y:S01]  /*3db0*/  SHF.R.U32.HI R243, RZ, 0x18, R243 ;  /* 0x00000018fff37819 */ /* 0x000fe200000116f3 */
[----:B------:R-:W-:Y:S01]  /*3dc0*/  @!P1 FADD.FTZ R183, -R183, -RZ ;  /* 0x800000ffb7b79221 */ /* 0x000fe20000010100 */
[----:B------:R-:W-:Y:S02]  /*3dd0*/  LOP3.LUT R102, R102, 0xffff, RZ, 0xc0, !PT ;  /* 0x0000ffff66667812 */ /* 0x000fe400078ec0ff */
[----:B------:R-:W-:Y:S02]  /*3de0*/  ISETP.LE.U32.AND P6, PT, R243, UR6, PT ;  /* 0x00000006f3007c0c */ /* 0x000fe4000bfc3070 */
[----:B------:R-:W-:Y:S03]  /*3df0*/  ISETP.LE.U32.AND P2, PT, R102, UR6, PT ;  /* 0x0000000666007c0c */ /* 0x000fe6000bf43070 */
[----:B------:R3:W4:Y:S01]  /*3e00*/  MUFU.EX2 R252, R103 ;  /* 0x0000006700fc7308 */ /* 0x0007220000000800 */
[----:B------:R-:W-:Y:S01]  /*3e10*/  FFMA.FTZ R102, R15, UR7, -R105 ;  /* 0x000000070f667c23 */ /* 0x000fe20008010869 */
[----:B------:R-:W-:Y:S01]  /*3e20*/  ISETP.GT.U32.AND P1, PT, R181, UR6, PT ;  /* 0x00000006b5007c0c */ /* 0x000fe2000bf24070 */
[----:B------:R-:W-:Y:S01]  /*3e30*/  @!P0 FADD.FTZ R185, -R185, -RZ ;  /* 0x800000ffb9b98221 */ /* 0x000fe20000010100 */
[----:B------:R-:W-:Y:S06]  /*3e40*/  ISETP.LE.U32.AND P0, PT, R115, UR6, PT ;  /* 0x0000000673007c0c */ /* 0x000fec000bf03070 */
[----:B------:R4:W-:Y:S01]  /*3e50*/  MUFU.EX2 R243, R102 ;  /* 0x0000006600f37308 */ /* 0x0009e20000000800 */
[----:B-1----:R-:W-:Y:S01]  /*3e60*/  LOP3.LUT R101, R113, 0xffff, RZ, 0xc0, !PT ;  /* 0x0000ffff71657812 */ /* 0x002fe200078ec0ff */
[----:B------:R-:W-:Y:S01]  /*3e70*/  @!P6 FADD.FTZ R186, -R186, -RZ ;  /* 0x800000ffbabae221 */ /* 0x000fe20000010100 */
[----:B------:R-:W-:Y:S01]  /*3e80*/  ISETP.GT.U32.AND P6, PT, R114, UR6, PT ;  /* 0x0000000672007c0c */ /* 0x000fe2000bfc4070 */
[----:B------:R-:W-:Y:S01]  /*3e90*/  @!P2 FADD.FTZ R184, -R184, -RZ ;  /* 0x800000ffb8b8a221 */ /* 0x000fe20000010100 */
[----:B------:R-:W-:Y:S02]  /*3ea0*/  ISETP.GT.U32.AND P2, PT, R251, UR6, PT ;  /* 0x00000006fb007c0c */ /* 0x000fe4000bf44070 */
[----:B------:R-:W-:Y:S01]  /*3eb0*/  SHF.R.U32.HI R101, RZ, 0x8, R101 ;  /* 0x00000008ff657819 */ /* 0x000fe20000011665 */
[----:B------:R-:W-:Y:S01]  /*3ec0*/  @P1 FADD.FTZ R250, -R250, -RZ ;  /* 0x800000fffafa1221 */ /* 0x000fe20000010100 */
[--C-:B---3--:R-:W-:Y:S01]  /*3ed0*/  FFMA.FTZ R103, R16, UR7, -R180.reuse ;  /* 0x0000000710677c23 */ /* 0x108fe200080108b4 */
[----:B------:R-:W-:Y:S01]  /*3ee0*/  FFMA.FTZ R180, R17, UR7, -R180 ;  /* 0x0000000711b47c23 */ /* 0x000fe200080108b4 */
[----:B------:R-:W-:Y:S02]  /*3ef0*/  LOP3.LUT R101, R101, 0xffff, RZ, 0xc0, !PT ;  /* 0x0000ffff65657812 */ /* 0x000fe400078ec0ff */
[----:B------:R1:W3:Y:S01]  /*3f00*/  MUFU.EX2 R251, R103 ;  /* 0x0000006700fb7308 */ /* 0x0002e20000000800 */
[----:B------:R-:W-:Y:S02]  /*3f10*/  F2FP.RELU.BF16.F32.PACK_AB R114, R188, R187 ;  /* 0x000000bbbc72723e */ /* 0x000fe400000018ff */
[----:B------:R-:W-:Y:S02]  /*3f20*/  ISETP.LE.U32.AND P3, PT, R101, UR6, PT ;  /* 0x0000000665007c0c */ /* 0x000fe4000bf63070 */
[----:B----4-:R-:W-:Y:S01]  /*3f30*/  LOP3.LUT R102, R113, 0xff, RZ, 0xc0, !PT ;  /* 0x000000ff71667812 */ /* 0x010fe200078ec0ff */
[----:B------:R-:W-:Y:S04]  /*3f40*/  @P2 FADD.FTZ R191, -R191, -RZ ;  /* 0x800000ffbfbf2221 */ /* 0x000fe80000010100 */
[----:B------:R-:W4:Y:S01]  /*3f50*/  MUFU.EX2 R180, R180 ;  /* 0x000000b400b47308 */ /* 0x000f220000000800 */
[----:B------:R-:W-:Y:S02]  /*3f60*/  ISETP.LE.U32.AND P5, PT, R102, UR6, PT ;  /* 0x0000000666007c0c */ /* 0x000fe4000bfa3070 */
[----:B------:R-:W-:Y:S02]  /*3f70*/  PRMT R102, R113, 0x7632, R102 ;  /* 0x0000763271667816 */ /* 0x000fe40000000066 */
[----:B------:R-:W-:Y:S02]  /*3f80*/  SHF.R.U32.HI R113, RZ, 0x18, R113 ;  /* 0x00000018ff717819 */ /* 0x000fe40000011671 */
[----:B------:R-:W-:Y:S01]  /*3f90*/  LOP3.LUT R102, R102, 0xff, RZ, 0xc0, !PT ;  /* 0x000000ff66667812 */ /* 0x000fe200078ec0ff */
[----:B------:R-:W-:Y:S01]  /*3fa0*/  @!P3 FADD.FTZ R252, -R252, -RZ ;  /* 0x800000fffcfcb221 */ /* 0x000fe20000010100 */
[--C-:B-1----:R-:W-:Y:S01]  /*3fb0*/  FFMA.FTZ R103, R18, UR7, -R105.reuse ;  /* 0x0000000712677c23 */ /* 0x102fe20008010869 */
[----:B------:R-:W-:Y:S01]  /*3fc0*/  ISETP.GT.U32.AND P3, PT, R107, UR6, PT ;  /* 0x000000066b007c0c */ /* 0x000fe2000bf64070 */
[----:B------:R-:W-:Y:S01]  /*3fd0*/  FFMA.FTZ R105, R19, UR7, -R105 ;  /* 0x0000000713697c23 */ /* 0x000fe20008010869 */
[----:B------:R-:W-:Y:S01]  /*3fe0*/  F2FP.RELU.BF16.F32.PACK_AB R107, R184, R183 ;  /* 0x000000b7b86b723e */ /* 0x000fe200000018ff */
[----:B------:R1:W1:Y:S01]  /*3ff0*/  MUFU.EX2 R101, R103 ;  /* 0x0000006700657308 */ /* 0x0002620000000800 */
[----:B------:R-:W-:Y:S01]  /*4000*/  ISETP.LE.U32.AND P2, PT, R102, UR6, PT ;  /* 0x0000000666007c0c */ /* 0x000fe2000bf43070 */
[----:B------:R-:W-:Y:S01]  /*4010*/  @!P5 FADD.FTZ R207, -R207, -RZ ;  /* 0x800000ffcfcfd221 */ /* 0x000fe20000010100 */
[----:B------:R-:W-:Y:S01]  /*4020*/  ISETP.LE.U32.AND P1, PT, R113, UR6, PT ;  /* 0x0000000671007c0c */ /* 0x000fe2000bf23070 */
[----:B------:R1:W-:Y:S01]  /*4030*/  STS [R218], R107 ;  /* 0x0000006bda007388 */ /* 0x0003e20000000800 */
[----:B------:R-:W-:Y:S01]  /*4040*/  ISETP.GT.U32.AND P5, PT, R106, UR6, PT ;  /* 0x000000066a007c0c */ /* 0x000fe2000bfa4070 */
[----:B---3--:R-:W-:Y:S01]  /*4050*/  @!P0 FADD.FTZ R251, -R251, -RZ ;  /* 0x800000fffbfb8221 */ /* 0x008fe20000010100 */
[----:B------:R-:W-:Y:S03]  /*4060*/  F2FP.RELU.BF16.F32.PACK_AB R106, R191, R250 ;  /* 0x000000fabf6a723e */ /* 0x000fe600000018ff */
[----:B------:R-:W3:Y:S01]  /*4070*/  MUFU.EX2 R102, R105 ;  /* 0x0000006900667308 */ /* 0x000ee20000000800 */
[----:B----4-:R-:W-:Y:S01]  /*4080*/  @P6 FADD.FTZ R180, -R180, -RZ ;  /* 0x800000ffb4b46221 */ /* 0x010fe20000010100 */
[----:B------:R-:W-:Y:S02]  /*4090*/  F2FP.RELU.BF16.F32.PACK_AB R113, R252, R207 ;  /* 0x000000cffc71723e */ /* 0x000fe400000018ff */
[----:B------:R-:W-:Y:S01]  /*40a0*/  FSETP.GE.FTZ.AND P0, PT, R184, RZ, PT ;  /* 0x000000ffb800720b */ /* 0x000fe20003f16000 */
[----:B------:R-:W-:Y:S01]  /*40b0*/  @!P2 FADD.FTZ R225, -R225, -RZ ;  /* 0x800000ffe1e1a221 */ /* 0x000fe20000010100 */
[----:B------:R-:W-:Y:S01]  /*40c0*/  FSETP.GE.FTZ.AND P2, PT, R188, RZ, PT ;  /* 0x000000ffbc00720b */ /* 0x000fe20003f56000 */
[----:B------:R-:W-:Y:S01]  /*40d0*/  @!P1 FADD.FTZ R243, -R243, -RZ ;  /* 0x800000fff3f39221 */ /* 0x000fe20000010100 */
[C---:B-1----:R-:W-:Y:S01]  /*40e0*/  F2FP.RELU.BF16.F32.PACK_AB R103, R186.reuse, R185 ;  /* 0x000000b9ba67723e */ /* 0x042fe200000018ff */
[----:B------:R-:W-:Y:S01]  /*40f0*/  @P5 FADD.FTZ R101, -R101, -RZ ;  /* 0x800000ff65655221 */ /* 0x000fe20000010100 */
[----:B------:R-:W-:Y:S02]  /*4100*/  FSETP.GE.FTZ.AND P1, PT, R183, RZ, PT ;  /* 0x000000ffb700720b */ /* 0x000fe40003f36000 */
[----:B------:R-:W-:Y:S01]  /*4110*/  FSETP.GE.FTZ.AND P6, PT, R185, RZ, PT ;  /* 0x000000ffb900720b */ /* 0x000fe20003fd6000 */
[----:B------:R1:W-:Y:S01]  /*4120*/  STS [R218+0x400], R103 ;  /* 0x00040067da007388 */ /* 0x0003e20000000800 */
[----:B------:R-:W-:Y:S01]  /*4130*/  FSETP.GE.FTZ.AND P5, PT, R186, RZ, PT ;  /* 0x000000ffba00720b */ /* 0x000fe20003fb6000 */
[----:B---3--:R-:W-:Y:S02]  /*4140*/  @P3 FADD.FTZ R102, -R102, -RZ ;  /* 0x800000ff66663221 */ /* 0x008fe40000010100 */
[----:B------:R-:W-:Y:S01]  /*4150*/  STS [R241], R114 ;  /* 0x00000072f1007388 */ /* 0x000fe20000000800 */
[----:B------:R-:W-:Y:S02]  /*4160*/  F2FP.RELU.BF16.F32.PACK_AB R105, R180, R251 ;  /* 0x000000fbb469723e */ /* 0x000fe400000018ff */
[----:B------:R-:W-:Y:S01]  /*4170*/  F2FP.RELU.BF16.F32.PACK_AB R107, R243, R225 ;  /* 0x000000e1f36b723e */ /* 0x000fe200000018ff */
[----:B------:R-:W-:Y:S01]  /*4180*/  STS [R241+0x400], R106 ;  /* 0x0004006af1007388 */ /* 0x000fe20000000800 */
[----:B------:R-:W-:Y:S03]  /*4190*/  FSETP.GE.FTZ.AND P3, PT, R187, RZ, PT ;  /* 0x000000ffbb00720b */ /* 0x000fe60003f76000 */
[----:B------:R-:W-:Y:S04]  /*41a0*/  STS [R220], R113 ;  /* 0x00000071dc007388 */ /* 0x000fe80000000800 */
[----:B------:R-:W-:Y:S04]  /*41b0*/  STS [R220+0x400], R107 ;  /* 0x0004006bdc007388 */ /* 0x000fe80000000800 */
[----:B------:R-:W-:Y:S01]  /*41c0*/  STS [R222], R105 ;  /* 0x00000069de007388 */ /* 0x000fe20000000800 */
[----:B-1----:R-:W-:Y:S05]  /*41d0*/  F2FP.RELU.BF16.F32.PACK_AB R103, R102, R101 ;  /* 0x000000656667723e */ /* 0x002fea00000018ff */
[----:B------:R-:W-:Y:S04]  /*41e0*/  STS [R222+0x400], R103 ;  /* 0x00040067de007388 */ /* 0x000fe80000000800 */
[----:B------:R-:W1:Y:S08]  /*41f0*/  LDSM.16.M88.4 R52, [R206+0x8000] ;  /* 0x00800000ce34783b */ /* 0x000e700000000200 */
[----:B------:R-:W3:Y:S08]  /*4200*/  LDSM.16.M88.4 R56, [R193+0x8000] ;  /* 0x00800000c138783b */ /* 0x000ef00000000200 */
[----:B------:R-:W4:Y:S01]  /*4210*/  LDSM.16.M88.4 R60, [R192+0x8000] ;  /* 0x00800000c03c783b */ /* 0x000f220000000200 */
        /* <DEDUP_REMOVED lines=36> */
[C---:B--2---:R-:W-:Y:S01]  /*4460*/  FADD.FTZ R106, -R189.reuse, R4 ;  /* 0x00000004bd6a7221 */ /* 0x044fe20000010100 */
[----:B------:R-:W-:Y:S04]  /*4470*/  FADD.FTZ R114, -R189, R5 ;  /* 0x00000005bd727221 */ /* 0x000fe80000010100 */
[-C--:B------:R-:W-:Y:S01]  /*4480*/  FSEL R106, R106, R189.reuse, P1 ;  /* 0x000000bd6a6a7208 */ /* 0x080fe20000800000 */
[----:B------:R-:W-:Y:S03]  /*4490*/  HMMA.16816.F32.BF16 R16, R56, R178, R16 ;  /* 0x000000b23810723c */ /* 0x000fe60000041810 */
[----:B------:R-:W-:Y:S01]  /*44a0*/  FSEL R103, R114, R189, P0 ;  /* 0x000000bd72677208 */ /* 0x000fe20000000000 */
[----:B------:R-:W-:Y:S01]  /*44b0*/  FMUL.FTZ R183, R183, R106 ;  /* 0x0000006ab7b77220 */ /* 0x000fe20000410000 */
[----:B------:R-:W-:Y:S01]  /*44c0*/  FSETP.GE.FTZ.AND P0, PT, R180, RZ, PT ;  /* 0x000000ffb400720b */ /* 0x000fe20003f16000 */
[----:B------:R-:W-:Y:S01]  /*44d0*/  FADD.FTZ R106, -R189, R8 ;  /* 0x00000008bd6a7221 */ /* 0x000fe20000010100 */
[----:B------:R-:W-:Y:S01]  /*44e0*/  FSETP.GE.FTZ.AND P1, PT, R207, RZ, PT ;  /* 0x000000ffcf00720b */ /* 0x000fe20003f36000 */
[C---:B------:R-:W-:Y:S01]  /*44f0*/  FADD.FTZ R114, -R189.reuse, R9 ;  /* 0x00000009bd727221 */ /* 0x040fe20000010100 */
[----:B------:R-:W-:Y:S01]  /*4500*/  FMUL.FTZ R184, R184, R103 ;  /* 0x00000067b8b87220 */ /* 0x000fe20000410000 */
[C---:B------:R-:W-:Y:S01]  /*4510*/  FADD.FTZ R182, -R189.reuse, R13 ;  /* 0x0000000dbdb67221 */ /* 0x040fe20000010100 */
[-C--:B------:R-:W-:Y:S02]  /*4520*/  FSEL R106, R106, R189.reuse, P3 ;  /* 0x000000bd6a6a7208 */ /* 0x080fe40001800000 */
[----:B------:R-:W-:Y:S01]  /*4530*/  FSEL R103, R114, R189, P2 ;  /* 0x000000bd72677208 */ /* 0x000fe20001000000 */
[----:B------:R-:W-:Y:S01]  /*4540*/  FADD.FTZ R114, -R189, R12 ;  /* 0x0000000cbd727221 */ /* 0x000fe20000010100 */
[----:B------:R-:W-:Y:S01]  /*4550*/  FSETP.GE.FTZ.AND P2, PT, R252, RZ, PT ;  /* 0x000000fffc00720b */ /* 0x000fe20003f56000 */
[----:B------:R-:W-:Y:S01]  /*4560*/  FMUL.FTZ R187, R187, R106 ;  /* 0x0000006abbbb7220 */ /* 0x000fe20000410000 */
[----:B------:R-:W-:Y:S01]  /*4570*/  ISETP.NE.AND P3, PT, R237, RZ, PT ;  /* 0x000000ffed00720c */ /* 0x000fe20003f65270 */
[----:B------:R-:W-:Y:S01]  /*4580*/  FMUL.FTZ R188, R188, R103 ;  /* 0x00000067bcbc7220 */ /* 0x000fe20000410000 */
[-C--:B------:R-:W-:Y:S01]  /*4590*/  FSEL R114, R114, R189.reuse, P1 ;  /* 0x000000bd72727208 */ /* 0x080fe20000800000 */
[----:B------:R-:W-:Y:S01]  /*45a0*/  FADD.FTZ R106, -R189, R16 ;  /* 0x00000010bd6a7221 */ /* 0x000fe20000010100 */
[----:B------:R-:W-:Y:S02]  /*45b0*/  FSEL R103, R182, R189, P2 ;  /* 0x000000bdb6677208 */ /* 0x000fe40001000000 */
[----:B------:R-:W-:Y:S01]  /*45c0*/  FSETP.GE.FTZ.AND P1, PT, R251, RZ, PT ;  /* 0x000000fffb00720b */ /* 0x000fe20003f36000 */
[----:B------:R-:W-:Y:S01]  /*45d0*/  FMUL.FTZ R207, R207, R114 ;  /* 0x00000072cfcf7220 */ /* 0x000fe20000410000 */
[----:B------:R-:W-:Y:S01]  /*45e0*/  F2FP.BF16.F32.PACK_AB R183, R184, R183 ;  /* 0x000000b7b8b7723e */ /* 0x000fe200000010ff */
[----:B------:R-:W-:Y:S01]  /*45f0*/  FMUL.FTZ R252, R252, R103 ;  /* 0x00000067fcfc7220 */ /* 0x000fe20000410000 */
[----:B------:R-:W-:Y:S01]  /*4600*/  FSEL R184, R106, R189, P1 ;  /* 0x000000bd6ab87208 */ /* 0x000fe20000800000 */
[----:B------:R-:W-:Y:S01]  /*4610*/  @P0 FADD.FTZ R189, -R189, R17 ;  /* 0x00000011bdbd0221 */ /* 0x000fe20000010100 */
[----:B------:R-:W-:Y:S02]  /*4620*/  F2FP.BF16.F32.PACK_AB R188, R188, R187 ;  /* 0x000000bbbcbc723e */ /* 0x000fe400000010ff */
[----:B------:R-:W-:Y:S01]  /*4630*/  F2FP.BF16.F32.PACK_AB R187, R252, R207 ;  /* 0x000000cffcbb723e */ /* 0x000fe200000010ff */
[----:B------:R-:W-:Y:S01]  /*4640*/  FMUL.FTZ R184, R251, R184 ;  /* 0x000000b8fbb87220 */ /* 0x000fe20000410000 */
[----:B------:R-:W-:Y:S01]  /*4650*/  FMUL.FTZ R189, R180, R189 ;  /* 0x000000bdb4bd7220 */ /* 0x000fe20000410000 */
[C---:B------:R-:W-:Y:S01]  /*4660*/  FADD.FTZ R207, -R190.reuse, R6 ;  /* 0x00000006becf7221 */ /* 0x040fe20000010100 */
[----:B------:R-:W-:Y:S01]  /*4670*/  FADD.FTZ R251, -R190, R7 ;  /* 0x00000007befb7221 */ /* 0x000fe20000010100 */
[----:B------:R-:W-:Y:S06]  /*4680*/  @!P3 BRA `(.L_x_912) ;  /* 0x0000000000c0b947 */ /* 0x000fec0003800000 */
[----:B------:R-:W1:Y:S01]  /*4690*/  LDC R6, c[0x0][0x3b0] ;  /* 0x0000ec00ff067b82 */ /* 0x000e620000000800 */
[----:B------:R-:W-:Y:S02]  /*46a0*/  IADD3 R7, P0, PT, RZ, -UR27, RZ ;  /* 0x8000001bff077c10 */ /* 0x000fe4000ff1e0ff */
[----:B------:R-:W-:Y:S02]  /*46b0*/  ISETP.GE.AND P2, PT, R212, UR4, PT ;  /* 0x00000004d4007c0c */ /* 0x000fe4000bf46270 */
[----:B------:R-:W-:Y:S03]  /*46c0*/  ISETP.GE.AND P1, PT, R216, UR4, PT ;  /* 0x00000004d8007c0c */ /* 0x000fe6000bf26270 */
[----:B------:R-:W1:Y:S02]  /*46d0*/  LDC R5, c[0x0][0x3b4] ;  /* 0x0000ed00ff057b82 */ /* 0x000e640000000800 */
[C---:B-1----:R-:W-:Y:S01]  /*46e0*/  SHF.L.U64.HI R5, R6.reuse, 0x5, R5 ;  /* 0x0000000506057819 */ /* 0x042fe20000010205 */
[----:B------:R-:W-:Y:S04]  /*46f0*/  IMAD.SHL.U32 R4, R6, 0x40, RZ ;  /* 0x0000004006047824 */ /* 0x000fe800078e00ff */
[----:B------:R-:W-:Y:S05]  /*4700*/  IMAD.X R4, RZ, RZ, ~R4, P0 ;  /* 0x000000ffff047224 */ /* 0x000fea00000e0e04 */
[----:B------:R-:W-:Y:S04]  /*4710*/  SHF.R.S64 R7, R7, 0x1f, R4 ;  /* 0x0000001f07077819 */ /* 0x000fe80000001004 */
[----:B------:R-:W-:Y:S02]  /*4720*/  IADD3 R226, P0, PT, R7, R226, RZ ;  /* 0x000000e207e27210 */ /* 0x000fe40007f1e0ff */
[----:B------:R-:W-:Y:S02]  /*4730*/  LOP3.LUT R7, R237, 0x1, RZ, 0xc0, !PT ;  /* 0x00000001ed077812 */ /* 0x000fe400078ec0ff */
[----:B------:R-:W-:Y:S01]  /*4740*/  LEA.HI.X.SX32 R227, R4, R227, 0x1, P0 ;  /* 0x000000e304e37211 */ /* 0x000fe200000f0eff */
[----:B------:R-:W-:Y:S01]  /*4750*/  IMAD.SHL.U32 R4, R6, 0x20, RZ ;  /* 0x0000002006047824 */ /* 0x000fe200078e00ff */
[----:B------:R-:W-:Y:S01]  /*4760*/  ISETP.NE.U32.AND P0, PT, R7, 0x1, PT ;  /* 0x000000010700780c */ /* 0x000fe20003f05070 */
[----:B------:R-:W-:Y:S05]  /*4770*/  IMAD.MOV.U32 R7, RZ, RZ, -0x4000 ;  /* 0xffffc000ff077424 */ /* 0x000fea00078e00ff */
[----:B------:R-:W-:Y:S02]  /*4780*/  SEL R6, R7, 0x4000, !P0 ;  /* 0x0000400007067807 */ /* 0x000fe40004000000 */
[CC--:B------:R-:W-:Y:S03]  /*4790*/  @!P2 LEA R12, P0, R4.reuse, R226.reuse, 0x1 ;  /* 0x000000e2040ca211 */ /* 0x0c0fe600078008ff */
[--C-:B------:R-:W-:Y:S01]  /*47a0*/  IMAD.IADD R233, R233, 0x1, R6.reuse ;  /* 0x00000001e9e97824 */ /* 0x100fe200078e0206 */
[-CC-:B------:R-:W-:Y:S01]  /*47b0*/  @!P2 LEA.HI.X R13, R4, R227.reuse, R5.reuse, 0x1, P0 ;  /* 0x000000e3040da211 */ /* 0x180fe200000f0c05 */
[--C-:B------:R-:W-:Y:S01]  /*47c0*/  IMAD.IADD R236, R236, 0x1, R6.reuse ;  /* 0x00000001ecec7824 */ /* 0x100fe200078e0206 */
[C---:B------:R-:W-:Y:S01]  /*47d0*/  @!P1 LEA R8, P0, R4.reuse, R226, 0x1 ;  /* 0x000000e204089211 */ /* 0x040fe200078008ff */
[----:B------:R-:W-:Y:S01]  /*47e0*/  IMAD.IADD R197, R197, 0x1, R6 ;  /* 0x00000001c5c57824 */ /* 0x000fe200078e0206 */
[----:B------:R-:W-:Y:S01]  /*47f0*/  @!PT LDS RZ, [RZ] ;  /* 0x00000000fffff984 */ /* 0x000fe20000000800 */
[----:B------:R-:W-:Y:S01]  /*4800*/  @!PT LDS RZ, [RZ] ;  /* 0x00000000fffff984 */ /* 0x000fe20000000800 */
[----:B------:R-:W-:Y:S01]  /*4810*/  @!PT LDS RZ, [RZ] ;  /* 0x00000000fffff984 */ /* 0x000fe20000000800 */
[----:B------:R1:W-:Y:S02]  /*4820*/  @!P2 LDGSTS.E.BYPASS.LTC128B.128 [R233], desc[UR22][R226.64] ;  /* 0x00000000e2e9afae */ /* 0x0003e4000b981a16 */
[----:B------:R-:W-:Y:S02]  /*4830*/  @!P1 LEA.HI.X R9, R4, R227, R5, 0x1, P0 ;  /* 0x000000e304099211 */ /* 0x000fe400000f0c05 */
        /* <DEDUP_REMOVED lines=21> */
.L_x_912:
[----:B------:R-:W-:Y:S01]  /*4990*/  FADD.FTZ R5, -R190, R10 ;  /* 0x0000000abe057221 */ /* 0x000fe20000010100 */
[----:B------:R-:W-:Y:S01]  /*49a0*/  FSETP.GE.FTZ.AND P0, PT, R250, RZ, PT ;  /* 0x000000fffa00720b */ /* 0x000fe20003f16000 */
[C---:B------:R-:W-:Y:S01]  /*49b0*/  FADD.FTZ R11, -R190.reuse, R11 ;  /* 0x0000000bbe0b7221 */ /* 0x040fe20000010100 */
[-C--:B------:R-:W-:Y:S01]  /*49c0*/  FSEL R4, R207, R190.reuse, P6 ;  /* 0x000000becf047208 */ /* 0x080fe20003000000 */
[C---:B------:R-:W-:Y:S01]  /*49d0*/  FADD.FTZ R7, -R190.reuse, R14 ;  /* 0x0000000ebe077221 */ /* 0x040fe20000010100 */
[----:B------:R-:W-:Y:S01]  /*49e0*/  FSEL R5, R5, R190, P0 ;  /* 0x000000be05057208 */ /* 0x000fe20000000000 */
[----:B------:R-:W-:Y:S01]  /*49f0*/  FADD.FTZ R15, -R190, R15 ;  /* 0x0000000fbe0f7221 */ /* 0x000fe20000010100 */
[----:B------:R-:W-:Y:S01]  /*4a00*/  FSETP.GE.FTZ.AND P0, PT, R102, RZ, PT ;  /* 0x000000ff6600720b */ /* 0x000fe20003f16000 */
[----:B------:R-:W-:Y:S01]  /*4a10*/  FMUL.FTZ R4, R185, R4 ;  /* 0x00000004b9047220 */ /* 0x000fe20000410000 */
[-C--:B------:R-:W-:Y:S01]  /*4a20*/  FSEL R251, R251, R190.reuse, P5 ;  /* 0x000000befbfb7208 */ /* 0x080fe20002800000 */
[----:B-1----:R-:W-:Y:S01]  /*4a30*/  FADD.FTZ R9, -R190, R18 ;  /* 0x00000012be097221 */ /* 0x002fe20000010100 */
[----:B------:R-:W-:Y:S01]  /*4a40*/  FSETP.GE.FTZ.AND P1, PT, R191, RZ, PT ;  /* 0x000000ffbf00720b */ /* 0x000fe20003f36000 */
[----:B------:R-:W-:Y:S01]  /*4a50*/  FMUL.FTZ R5, R250, R5 ;  /* 0x00000005fa057220 */ /* 0x000fe20000410000 */
[----:B------:R-:W-:Y:S01]  /*4a60*/  FSETP.GE.FTZ.AND P2, PT, R243, RZ, PT ;  /* 0x000000fff300720b */ /* 0x000fe20003f56000 */
[----:B------:R-:W-:Y:S01]  /*4a70*/  FMUL.FTZ R251, R186, R251 ;  /* 0x000000fbbafb7220 */ /* 0x000fe20000410000 */
[-C--:B------:R-:W-:Y:S01]  /*4a80*/  FSEL R6, R11, R190.reuse, P1 ;  /* 0x000000be0b067208 */ /* 0x080fe20000800000 */
[----:B------:R-:W-:Y:S01]  /*4a90*/  STS [R218+-0x2000], R183 ;  /* 0xffe000b7da007388 */ /* 0x000fe20000000800 */
[----:B------:R-:W-:Y:S01]  /*4aa0*/  FSETP.GE.FTZ.AND P5, PT, R225, RZ, PT ;  /* 0x000000ffe100720b */ /* 0x000fe20003fb6000 */
[----:B------:R-:W-:Y:S01]  /*4ab0*/  IMAD.IADD R207, R202, 0x1, R201 ;  /* 0x00000001cacf7824 */ /* 0x000fe200078e02c9 */
[----:B------:R-:W-:Y:S01]  /*4ac0*/  FSEL R10, R15, R190, P2 ;  /* 0x000000be0f0a7208 */ /* 0x000fe20001000000 */
[----:B------:R-:W-:Y:S01]  /*4ad0*/  FMUL.FTZ R6, R191, R6 ;  /* 0x00000006bf067220 */ /* 0x000fe20000410000 */
[----:B------:R-:W-:Y:S02]  /*4ae0*/  FSETP.GE.FTZ.AND P1, PT, R101, RZ, PT ;  /* 0x000000ff6500720b */ /* 0x000fe40003f36000 */
[----:B------:R-:W-:Y:S01]  /*4af0*/  FSEL R8, R7, R190, P5 ;  /* 0x000000be07087208 */ /* 0x000fe20002800000 */
[----:B------:R-:W-:Y:S01]  /*4b00*/  FMUL.FTZ R243, R243, R10 ;  /* 0x0000000af3f37220 */ /* 0x000fe20000410000 */
[----:B------:R-:W-:Y:S02]  /*4b10*/  F2FP.BF16.F32.PACK_AB R251, R251, R4 ;  /* 0x00000004fbfb723e */ /* 0x000fe400000010ff */
[----:B------:R-:W-:Y:S01]  /*4b20*/  FSEL R12, R9, R190, P1 ;  /* 0x000000be090c7208 */ /* 0x000fe20000800000 */
[----:B------:R-:W-:Y:S01]  /*4b30*/  @P0 FADD.FTZ R190, -R190, R19 ;  /* 0x00000013bebe0221 */ /* 0x000fe20000010100 */
[----:B------:R-:W-:Y:S01]  /*4b40*/  FMUL.FTZ R8, R225, R8 ;  /* 0x00000008e1087220 */ /* 0x000fe20000410000 */
[----:B------:R-:W-:Y:S01]  /*4b50*/  F2FP.BF16.F32.PACK_AB R52, R6, R5 ;  /* 0x000000050634723e */ /* 0x000fe200000010ff */
        /* <DEDUP_REMOVED lines=8> */
[----:B------:R-:W-:Y:S05]  /*4be0*/  STS [R241+-0x1c00], R52 ;  /* 0xffe40034f1007388 */ /* 0x000fea0000000800 */
[----:B------:R-:W-:Y:S05]  /*4bf0*/  STS [R220+-0x2000], R187 ;  /* 0xffe000bbdc007388 */ /* 0x000fea0000000800 */
[----:B------:R-:W-:Y:S05]  /*4c00*/  STS [R220+-0x1c00], R243 ;  /* 0xffe400f3dc007388 */ /* 0x000fea0000000800 */
[----:B------:R-:W-:Y:S05]  /*4c10*/  STS [R222+-0x2000], R189 ;  /* 0xffe000bdde007388 */ /* 0x000fea0000000800 */
[----:B------:R-:W-:Y:S01]  /*4c20*/  STS [R222+-0x1c00], R101 ;  /* 0xffe40065de007388 */ /* 0x000fe20000000800 */
[----:B------:R-:W-:Y:S06]  /*4c30*/  BAR.SYNC.DEFER_BLOCKING 0x0 ;  /* 0x0000000000007b1d */ /* 0x000fec0000010000 */
[----:B------:R-:W-:Y:S05]  /*4c40*/  LDSM.16.MT88.4 R4, [R201] ;  /* 0x00000000c904783b */ /* 0x000fea0000004200 */
[----:B------:R-:W1:Y:S05]  /*4c50*/  LDSM.16.MT88.4 R8, [R204+0x8000] ;  /* 0x00800000cc08783b */ /* 0x000e6a0000004200 */
[----:B------:R-:W2:Y:S05]  /*4c60*/  LDSM.16.MT88.4 R12, [R207] ;  /* 0x00000000cf0c783b */ /* 0x000eaa0000004200 */
[----:B------:R-:W3:Y:S05]  /*4c70*/  LDSM.16.MT88.4 R16, [R204+0xa000] ;  /* 0x00a00000cc10783b */ /* 0x000eea0000004200 */
[----:B------:R-:W-:Y:S05]  /*4c80*/  LDSM.16.MT88.4 R52, [R201+0x800] ;  /* 0x00080000c934783b */ /* 0x000fea0000004200 */
[----:B------:R-:W4:Y:S05]  /*4c90*/  LDSM.16.MT88.4 R56, [R204+0x8800] ;  /* 0x00880000cc38783b */ /* 0x000f2a0000004200 */
[----:B------:R-:W5:Y:S05]  /*4ca0*/  LDSM.16.MT88.4 R60, [R207+0x800] ;  /* 0x00080000cf3c783b */ /* 0x000f6a0000004200 */
[----:B------:R-:W5:Y:S05]  /*4cb0*/  LDSM.16.MT88.4 R64, [R204+0xa800] ;  /* 0x00a80000cc40783b */ /* 0x000f6a0000004200 */
[----:B------:R-:W-:Y:S01]  /*4cc0*/  LDSM.16.MT88.4 R100, [R204+0x9000] ;  /* 0x00900000cc64783b */ /* 0x000fe20000004200 */
[-C--:B-1----:R-:W-:Y:S04]  /*4cd0*/  HMMA.16816.F32.BF16 R20, R4, R8.reuse, R20 ;  /* 0x000000080414723c */ /* 0x082fe80000041814 */
[----:B------:R-:W-:Y:S04]  /*4ce0*/  LDSM.16.MT88.4 R104, [R207+0x1000] ;  /* 0x00100000cf68783b */ /* 0x000fe80000004200 */
        /* <DEDUP_REMOVED lines=9> */
[----:B------:R-:W-:Y:S05]  /*4d80*/  LDSM.16.MT88.4 R4, [R201+0x1800] ;  /* 0x00180000c904783b */ /* 0x000fea0000004200 */
[----:B------:R-:W3:Y:S02]  /*4d90*/  LDSM.16.MT88.4 R16, [R204+0x9800] ;  /* 0x00980000cc10783b */ /* 0x000ee40000004200 */
        /* <DEDUP_REMOVED lines=66> */
.L_x_913:
        /* <DEDUP_REMOVED lines=32> */
[----:B------:R-:W-:Y:S01]  /*53c0*/  LDSM.16.M88.4 R180, [R195+0x1000] ;  /* 0x00100000c3b4783b */ /* 0x000fe20000000200 */
[----:B------:R-:W-:Y:S06]  /*53d0*/  IMAD.U32 R105, RZ, RZ, UR29 ;  /* 0x0000001dff697e24 */ /* 0x000fec000f8e00ff */
[-C--:B-1----:R-:W-:Y:S08]  /*53e0*/  HMMA.16816.F32.BF16 R4, R100, R184.reuse, R4 ;  /* 0x000000b86404723c */ /* 0x082ff00000041804 */
[C---:B------:R-:W-:Y:S01]  /*53f0*/  HMMA.16816.F32.BF16 R8, R188.reuse, R184, R8 ;  /* 0x000000b8bc08723c */ /* 0x040fe20000041808 */
[----:B------:R-:W-:Y:S05]  /*5400*/  IMAD.U32 R185, RZ, RZ, UR29 ;  /* 0x0000001dffb97e24 */ /* 0x000fea000f8e00ff */
[----:B------:R-:W-:Y:S02]  /*5410*/  LEA R184, P0, R185, R244, 0x2 ;  /* 0x000000f4b9b87211 */ /* 0x000fe400078010ff */
[-C--:B------:R-:W-:Y:S03]  /*5420*/  HMMA.16816.F32.BF16 R12, R188, R186.reuse, R12 ;  /* 0x000000babc0c723c */ /* 0x080fe6000004180c */
[----:B------:R-:W-:Y:S02]  /*5430*/  LEA.HI.X.SX32 R185, R105, R245, 0x2, P0 ;  /* 0x000000f569b97211 */ /* 0x000fe400000f16ff */
[----:B------:R-:W1:Y:S03]  /*5440*/  LDSM.16.M88.4 R104, [R195] ;  /* 0x00000000c368783b */ /* 0x000e660000000200 */
        /* <DEDUP_REMOVED lines=23> */
[-C--:B--2---:R-:W-:Y:S03]  /*55c0*/  HMMA.16816.F32.BF16 R52, R104, R100.reuse, R52 ;  /* 0x000000646834723c */ /* 0x084fe60000041834 */
        /* <DEDUP_REMOVED lines=283> */
.L_x_915:
[----:B------:R-:W2:Y:S01]  /*6780*/  LDCU.64 UR10, c[0x0][0x5c0] ;  /* 0x0000b800ff0a77ac */ /* 0x000ea20008000a00 */
[----:B-1----:R-:W-:-:S05]  /*6790*/  IADD3 R28, PT, PT, R239, R240, RZ ;  /* 0x000000f0ef1c7210 */ /* 0x002fca0007ffe0ff */
[C---:B--2---:R-:W-:Y:S02]  /*67a0*/  IMAD R3, R28.reuse, UR11, RZ ;  /* 0x0000000b1c037c24 */ /* 0x044fe4000f8e02ff */
[----:B------:R-:W-:-:S05]  /*67b0*/  IMAD.WIDE.U32 R28, R28, UR10, RZ ;  /* 0x0000000a1c1c7c25 */ /* 0x000fca000f8e00ff */
[----:B------:R-:W-:Y:S02]  /*67c0*/  IADD3 R3, PT, PT, R29, R3, RZ ;  /* 0x000000031d037210 */ /* 0x000fe40007ffe0ff */
.L_x_916:
        /* <DEDUP_REMOVED lines=12> */
.L_x_917:
[----:B------:R-:W1:Y:S01]  /*6890*/  LDCU.64 UR6, c[0x0][0x5c8] ;  /* 0x0000b900ff0677ac */ /* 0x000e620008000a00 */
[----:B------:R-:W-:-:S05]  /*68a0*/  IADD3 R4, PT, PT, R239, R240, RZ ;  /* 0x000000f0ef047210 */ /* 0x000fca0007ffe0ff */
[C---:B-1----:R-:W-:Y:S02]  /*68b0*/  IMAD R0, R4.reuse, UR7, RZ ;  /* 0x0000000704007c24 */ /* 0x042fe4000f8e02ff */
[----:B------:R-:W-:-:S05]  /*68c0*/  IMAD.WIDE.U32 R4, R4, UR6, RZ ;  /* 0x0000000604047c25 */ /* 0x000fca000f8e00ff */
[----:B------:R-:W-:Y:S02]  /*68d0*/  IADD3 R0, PT, PT, R5, R0, RZ ;  /* 0x0000000005007210 */ /* 0x000fe40007ffe0ff */
[----:B------:R-:W-:-:S07]  /*68e0*/  MOV R2, R4 ;  /* 0x0000000400027202 */ /* 0x000fce0000000f00 */
.L_x_918:
[----:B------:R-:W-:Y:S01]  /*68f0*/  BAR.SYNC.DEFER_BLOCKING 0x0 ;  /* 0x0000000000007b1d */ /* 0x000fe20000010000 */
[----:B------:R-:W-:Y:S02]  /*6900*/  USHF.L.U32 UR12, UR21, 0x6, URZ ;  /* 0x00000006150c7899 */ /* 0x000fe400080006ff */
[----:B------:R-:W-:Y:S02]  /*6910*/  USHF.L.U32 UR14, UR21, 0x6, URZ ;  /* 0x00000006150e7899 */ /* 0x000fe400080006ff */
[----:B------:R-:W-:Y:S01]  /*6920*/  UIMAD.WIDE.U32 UR16, UR12, UR10, URZ ;  /* 0x0000000a0c1072a5 */ /* 0x000fe2000f8e00ff */
[----:B------:R-:W-:Y:S01]  /*6930*/  BSSY.RECONVERGENT B0, `(.L_x_919) ;  /* 0x0000028000007945 */ /* 0x000fe20003800200 */
[----:B------:R-:W-:Y:S01]  /*6940*/  USHF.R.S32.HI UR13, URZ, 0x1f, UR12 ;  /* 0x0000001fff0d7899 */ /* 0x000fe2000801140c */
[----:B------:R-:W1:Y:S01]  /*6950*/  LDCU.64 UR4, c[0x0][0x5d8] ;  /* 0x0000bb00ff0477ac */ /* 0x000e620008000a00 */
[----:B------:R-:W-:Y:S02]  /*6960*/  VIADD R238, R238, -UR14 ;  /* 0x8000000eeeee7c36 */ /* 0x000fe40008000000 */
[----:B------:R-:W-:Y:S01]  /*6970*/  IMAD.U32 R30, RZ, RZ, UR16 ;  /* 0x00000010ff1e7e24 */ /* 0x000fe2000f8e00ff */
[----:B------:R-:W-:Y:S01]  /*6980*/  UIMAD UR15, UR13, UR10, URZ ;  /* 0x0000000a0d0f72a4 */ /* 0x000fe2000f8e02ff */
[----:B------:R-:W-:Y:S01]  /*6990*/  IMAD.U32 R31, RZ, RZ, UR17 ;  /* 0x00000011ff1f7e24 */ /* 0x000fe2000f8e00ff */
[----:B------:R-:W-:-:S02]  /*69a0*/  ISETP.GE.AND P2, PT, R213, R238, PT ;  /* 0x000000eed500720c */ /* 0x000fc40003f46270 */
[----:B------:R-:W-:Y:S01]  /*69b0*/  UIMAD UR15, UR12, UR11, UR15 ;  /* 0x0000000b0c0f72a4 */ /* 0x000fe2000f8e020f */
[----:B------:R-:W-:-:S04]  /*69c0*/  LOP3.LUT R29, R30, 0x38, R211, 0xf8, !PT ;  /* 0x000000381e1d7812 */ /* 0x000fc800078ef8d3 */
[----:B------:R-:W-:Y:S01]  /*69d0*/  IADD3 R40, P0, PT, R28, R29, RZ ;  /* 0x0000001d1c287210 */ /* 0x000fe20007f1e0ff */
[----:B------:R2:W3:Y:S01]  /*69e0*/  LDS.128 R24, [R219+0xd000] ;  /* 0x00d00000db187984 */ /* 0x0004e20000000c00 */
[----:B------:R-:W-:Y:S02]  /*69f0*/  MOV R28, UR15 ;  /* 0x0000000f001c7c02 */ /* 0x000fe40008000f00 */
[----:B------:R-:W-:Y:S01]  /*6a00*/  IADD3 R29, PT, PT, R213, 0x20, RZ ;  /* 0x00000020d51d7810 */ /* 0x000fe20007ffe0ff */
        /* <DEDUP_REMOVED lines=26> */
.L_x_920:
[----:B------:R-:W-:Y:S05]  /*6bb0*/  BSYNC.RECONVERGENT B0 ;  /* 0x0000000000007941 */ /* 0x000fea0003800200 */
.L_x_919:
        /* <DEDUP_REMOVED lines=15> */
.L_x_922:
[----:B------:R-:W-:Y:S05]  /*6cb0*/  BSYNC.RECONVERGENT B0 ;  /* 0x0000000000007941 */ /* 0x000fea0003800200 */
.L_x_921:
        /* <DEDUP_REMOVED lines=23> */
.L_x_924:
[----:B------:R-:W-:Y:S05]  /*6e30*/  BSYNC.RECONVERGENT B0 ;  /* 0x0000000000007941 */ /* 0x000fea0003800200 */
.L_x_923:
        /* <DEDUP_REMOVED lines=14> */
.L_x_891:
[----:B------:R-:W-:Y:S05]  /*6f20*/  BSYNC.RECONVERGENT B1 ;  /* 0x0000000000017941 */ /* 0x000fea0003800200 */
.L_x_869:
        /* <DEDUP_REMOVED lines=11> */
.L_x_926:
        /* <DEDUP_REMOVED lines=10> */
.L_x_2428:


//--------------------- .text._ZN5flash44flash_bwd_dq_dk_dv_loop_seqk_parallel_kernelI23Flash_bwd_kernel_traitsILi128ELi64ELi64ELi8ELi4ELi2ELi2ELb1ELb0EN7cutlass10bfloat16_tE19Flash_kernel_traitsILi128ELi64ELi64ELi8ES3_EELb0ELb0ELb0ELb0ELb0ELb0ELb1EEEvNS_16Flash_bwd_paramsE --------------------------
	.section	.text._ZN5flash44flash_bwd_dq_dk_dv_loop_seqk_parallel_kernelI23Flash_bwd_kernel_traitsILi128ELi64ELi64ELi8ELi4ELi2ELi2ELb1ELb0EN7cutlass10bfloat16_tE19Flash_kernel_traitsILi128ELi64ELi64ELi8ES3_EELb0ELb0ELb0ELb0ELb0ELb0ELb1EEEvNS_16Flash_bwd_paramsE,"ax",@progbits
	.align	128
        .global         _ZN5flash44flash_bwd_dq_dk_dv_loop_seqk_parallel_kernelI23Flash_bwd_kernel_traitsILi128ELi64ELi64ELi8ELi4ELi2ELi2ELb1ELb0EN7cutlass10bfloat16_tE19Flash_kernel_traitsILi128ELi64ELi64ELi8ES3_EELb0ELb0ELb0ELb0ELb0ELb0ELb1EEEvNS_16Flash_bwd_paramsE
        .type           _ZN5flash44flash_bwd_dq_dk_dv_loop_seqk_parallel_kernelI23Flash_bwd_kernel_traitsILi128ELi64ELi64ELi8ELi4ELi2ELi2ELb1ELb0EN7cutlass10bfloat16_tE19Flash_kernel_traitsILi128ELi64ELi64ELi8ES3_EELb0ELb0ELb0ELb0ELb0ELb0ELb1EEEvNS_16Flash_bwd_paramsE,@function
        .size           _ZN5flash44flash_bwd_dq_dk_dv_loop_seqk_parallel_kernelI23Flash_bwd_kernel_traitsILi128ELi64ELi64ELi8ELi4ELi2ELi2ELb1ELb0EN7cutlass10bfloat16_tE19Flash_kernel_traitsILi128ELi64ELi64ELi8ES3_EELb0ELb0ELb0ELb0ELb0ELb0ELb1EEEvNS_16Flash_bwd_paramsE,(.L_x_2429 - _ZN5flash44flash_bwd_dq_dk_dv_loop_seqk_parallel_kernelI23Flash_bwd_kernel_traitsILi128ELi64ELi64ELi8ELi4ELi2ELi2ELb1ELb0EN7cutlass10bfloat16_tE19Flash_kernel_traitsILi128ELi64ELi64ELi8ES3_EELb0ELb0ELb0ELb0ELb0ELb0ELb1EEEvNS_16Flash_bwd_paramsE)
        .other          _ZN5flash44flash_bwd_dq_dk_dv_loop_seqk_parallel_kernelI23Flash_bwd_kernel_traitsILi128ELi64ELi64ELi8ELi4ELi2ELi2ELb1ELb0EN7cutlass10bfloat16_tE19Flash_kernel_traitsILi128ELi64ELi64ELi8ES3_EELb0ELb0ELb0ELb0ELb0ELb0ELb1EEEvNS_16Flash_bwd_paramsE,@"STO_CUDA_ENTRY STV_DEFAULT"
_ZN5flash44flash_bwd_dq_dk_dv_loop_seqk_parallel_kernelI23Flash_bwd_kernel_traitsILi128ELi64ELi64ELi8ELi4ELi2ELi2ELb1ELb0EN7cutlass10bfloat16_tE19Flash_kernel_traitsILi128ELi64ELi64ELi8ES3_EELb0ELb0ELb0ELb0ELb0ELb0ELb1EEEvNS_16Flash_bwd_paramsE:
.text._ZN5flash44flash_bwd_dq_dk_dv_loop_seqk_parallel_kernelI23Flash_bwd_kernel_traitsILi128ELi64ELi64ELi8ELi4ELi2ELi2ELb1ELb0EN7cutlass10bfloat16_tE19Flash_kernel_traitsILi128ELi64ELi64ELi8ES3_EELb0ELb0ELb0ELb0ELb0ELb0ELb1EEEvNS_16Flash_bwd_paramsE:
        /* <DEDUP_REMOVED lines=40> */
[----:B------:R-:W-:Y:S02]  /*0280*/  LOP3.LUT R215, R208, 0x1f8, RZ, 0xc0, !PT ;  /* 0x000001f8d0d77812 */ /* 0x000fe400078ec0ff */
[----:B------:R-:W-:-:S02]  /*0290*/  LOP3.LUT R5, R5, 0x3800, R213, 0xf8, !PT ;  /* 0x0000380005057812 */ /* 0x000fc400078ef8d5 */
[----:B------:R-:W-:Y:S02]  /*02a0*/  LOP3.LUT R214, R214, 0x1c0, R213, 0xf8, !PT ;  /* 0x000001c0d6d67812 */ /* 0x000fe400078ef8d5 */
[----:B------:R-:W-:Y:S02]  /*02b0*/  LOP3.LUT R6, R6, 0x38, R208, 0xf8, !PT ;  /* 0x0000003806067812 */ /* 0x000fe400078ef8d0 */
[--C-:B------:R-:W-:Y:S02]  /*02c0*/  LOP3.LUT R198, R198, 0x8, R201.reuse, 0xf8, !PT ;  /* 0x00000008c6c67812 */ /* 0x100fe400078ef8c9 */
[----:B------:R-:W-:Y:S02]  /*02d0*/  SHF.R.U32.HI R209, RZ, 0x3, R201 ;  /* 0x00000003ffd17819 */ /* 0x000fe400000116c9 */
[----:B------:R-:W-:Y:S02]  /*02e0*/  LOP3.LUT R213, R213, 0x1c0, RZ, 0xc0, !PT ;  /* 0x000001c0d5d57812 */ /* 0x000fe400078ec0ff */
[----:B------:R-:W-:-:S02]  /*02f0*/  R2P PR, R201, 0xe ;  /* 0x0000000ec9007804 */ /* 0x000fc40000000000 */
[--C-:B------:R-:W-:Y:S02]  /*0300*/  LOP3.LUT R215, R215, 0x38, R201.reuse, 0x78, !PT ;  /* 0x00000038d7d77812 */ /* 0x100fe400078e78c9 */
[C---:B------:R-:W-:Y:S02]  /*0310*/  LOP3.LUT R201, R6.reuse, 0x8, R201, 0x78, !PT ;  /* 0x0000000806c97812 */ /* 0x040fe400078e78c9 */
[----:B------:R-:W-:Y:S02]  /*0320*/  LOP3.LUT R2, R6, 0x8, R2, 0x78, !PT ;  /* 0x0000000806027812 */ /* 0x000fe400078e7802 */
[----:B------:R-:W-:Y:S02]  /*0330*/  LOP3.LUT R198, R198, R6, RZ, 0x3c, !PT ;  /* 0x00000006c6c67212 */ /* 0x000fe400078e3cff */
[C---:B------:R-:W-:Y:S02]  /*0340*/  LOP3.LUT R7, R4.reuse, 0xc00, RZ, 0xc0, !PT ;  /* 0x00000c0004077812 */ /* 0x040fe400078ec0ff */
[----:B------:R-:W-:-:S02]  /*0350*/  LOP3.LUT R6, R4, 0x400, RZ, 0xc0, !PT ;  /* 0x0000040004067812 */ /* 0x000fc400078ec0ff */
[----:B------:R-:W-:Y:S02]  /*0360*/  LOP3.LUT R213, R213, 0x18, R209, 0xf8, !PT ;  /* 0x00000018d5d57812 */ /* 0x000fe400078ef8d1 */
[----:B------:R-:W-:Y:S02]  /*0370*/  LOP3.LUT R196, R0, 0x200, RZ, 0xc0, !PT ;  /* 0x0000020000c47812 */ /* 0x000fe400078ec0ff */
[--C-:B------:R-:W-:Y:S02]  /*0380*/  LOP3.LUT R7, R7, 0x6, R3.reuse, 0xf8, !PT ;  /* 0x0000000607077812 */ /* 0x100fe400078ef803 */
[--C-:B------:R-:W-:Y:S02]  /*0390*/  LOP3.LUT R6, R6, 0x6, R3.reuse, 0xf8, !PT ;  /* 0x0000000606067812 */ /* 0x100fe400078ef803 */
[----:B------:R-:W-:Y:S02]  /*03a0*/  LOP3.LUT R213, R213, 0x38, R3, 0x78, !PT ;  /* 0x00000038d5d57812 */ /* 0x000fe400078e7803 */
[----:B------:R-:W-:-:S02]  /*03b0*/  LOP3.LUT R3, R3, 0x20, RZ, 0xc0, !PT ;  /* 0x0000002003037812 */ /* 0x000fc400078ec0ff */
[C-C-:B------:R-:W-:Y:S02]  /*03c0*/  LOP3.LUT R203, R196.reuse, 0xc00, R4.reuse, 0xf8, !PT ;  /* 0x00000c00c4cb7812 */ /* 0x140fe400078ef804 */
[----:B------:R-:W-:Y:S02]  /*03d0*/  LOP3.LUT R196, R196, 0x400, R4, 0xf8, !PT ;  /* 0x00000400c4c47812 */ /* 0x000fe400078ef804 */
[----:B------:R-:W-:Y:S02]  /*03e0*/  LOP3.LUT R3, R3, 0x18, R209, 0xf8, !PT ;  /* 0x0000001803037812 */ /* 0x000fe400078ef8d1 */
[----:B------:R-:W-:Y:S02]  /*03f0*/  LOP3.LUT R214, R7, R214, RZ, 0xfc, !PT ;  /* 0x000000d607d67212 */ /* 0x000fe400078efcff */
[-C--:B------:R-:W-:Y:S02]  /*0400*/  LOP3.LUT R203, R203, R2.reuse, RZ, 0xfc, !PT ;  /* 0x00000002cbcb7212 */ /* 0x080fe400078efcff */
[----:B------:R-:W-:Y:S01]  /*0410*/  LOP3.LUT R196, R196, R2, RZ, 0xfc, !PT ;  /* 0x00000002c4c47212 */ /* 0x000fe200078efcff */
[----:B---3--:R-:W-:Y:S01]  /*0420*/  IMAD.U32 R2, RZ, RZ, UR4 ;  /* 0x00000004ff027e24 */ /* 0x008fe2000f8e00ff */
[----:B------:R-:W-:Y:S01]  /*0430*/  LOP3.LUT R3, R3, 0x1c0, R0, 0xf8, !PT ;  /* 0x000001c003037812 */ /* 0x000fe200078ef800 */
[----:B------:R-:W-:Y:S01]  /*0440*/  UIADD3 UR4, UPT, UPT, UR6, 0x10000, URZ ;  /* 0x0001000006047890 */ /* 0x000fe2000fffe0ff */
[----:B------:R-:W-:-:S02]  /*0450*/  LEA R214, R214, UR5, 0x1 ;  /* 0x00000005d6d67c11 */ /* 0x000fc4000f8e08ff */
[----:B------:R-:W-:Y:S02]  /*0460*/  LOP3.LUT R198, R198, 0x200, R4, 0xf8, !PT ;  /* 0x00000200c6c67812 */ /* 0x000fe400078ef804 */
[----:B------:R-:W-:Y:S01]  /*0470*/  LOP3.LUT R202, R3, 0x38, R208, 0x78, !PT ;  /* 0x0000003803ca7812 */ /* 0x000fe200078e78d0 */
[C---:B------:R-:W-:Y:S01]  /*0480*/  VIADD R235, R214.reuse, 0x20 ;  /* 0x00000020d6eb7836 */ /* 0x040fe20000000000 */
[----:B------:R-:W-:Y:S01]  /*0490*/  SEL R217, R217, 0xfffffff0, !P2 ;  /* 0xfffffff0d9d97807 */ /* 0x000fe20005000000 */
[----:B------:R-:W-:Y:S01]  /*04a0*/  @P3 VIADD R235, R214, 0xffffffe0 ;  /* 0xffffffe0d6eb3836 */ /* 0x000fe20000000000 */
[----:B------:R-:W-:Y:S02]  /*04b0*/  SEL R200, R200, 0xffffffe0, !P1 ;  /* 0xffffffe0c8c87807 */ /* 0x000fe40004800000 */
[----:B------:R-:W-:Y:S01]  /*04c0*/  SEL R199, R199, 0xffffffc0, !P2 ;  /* 0xffffffc0c7c77807 */ /* 0x000fe20005000000 */
[----:B------:R-:W-:Y:S01]  /*04d0*/  IMAD.IADD R236, R214, 0x1, R217 ;  /* 0x00000001d6ec7824 */ /* 0x000fe200078e02d9 */
[----:B------:R-:W-:Y:S01]  /*04e0*/  LEA R198, R198, UR5, 0x1 ;  /* 0x00000005c6c67c11 */ /* 0x000fe2000f8e08ff */
[----:B------:R-:W-:Y:S01]  /*04f0*/  IMAD.IADD R217, R217, 0x1, R235 ;  /* 0x00000001d9d97824 */ /* 0x000fe200078e02eb */
[----:B------:R-:W-:-:S02]  /*0500*/  LEA R203, R203, UR6, 0x1 ;  /* 0x00000006cbcb7c11 */ /* 0x000fc4000f8e08ff */
[----:B------:R-:W-:Y:S01]  /*0510*/  LEA R196, R196, UR4, 0x1 ;  /* 0x00000004c4c47c11 */ /* 0x000fe2000f8e08ff */
[----:B------:R-:W-:Y:S01]  /*0520*/  IMAD.IADD R197, R199, 0x1, R198 ;  /* 0x00000001c7c57824 */ /* 0x000fe200078e02c6 */
[----:B------:R-:W-:Y:S01]  /*0530*/  LOP3.LUT R213, R6, R213, RZ, 0xfc, !PT ;  /* 0x000000d506d57212 */ /* 0x000fe200078efcff */
[----:B------:R-:W-:Y:S01]  /*0540*/  IMAD.IADD R188, R203, 0x1, R200 ;  /* 0x00000001cbbc7824 */ /* 0x000fe200078e02c8 */
[----:B------:R-:W-:Y:S01]  /*0550*/  LOP3.LUT R201, R5, R201, RZ, 0xfc, !PT ;  /* 0x000000c905c97212 */ /* 0x000fe200078efcff */
[----:B------:R-:W-:Y:S01]  /*0560*/  IMAD.IADD R3, R203, 0x1, R199 ;  /* 0x00000001cb037824 */ /* 0x000fe200078e02c7 */
[----:B----4-:R-:W-:Y:S01]  /*0570*/  LEA R210, P0, R205, R210, 0x2 ;  /* 0x000000d2cdd27211 */ /* 0x010fe200078010ff */
[----:B------:R-:W-:Y:S01]  /*0580*/  IMAD.IADD R195, R200, 0x1, R196 ;  /* 0x00000001c8c37824 */ /* 0x000fe200078e02c4 */
[----:B------:R-:W-:Y:S01]  /*0590*/  LOP3.LUT R202, R202, 0x200, R0, 0xf8, !PT ;  /* 0x00000200caca7812 */ /* 0x000fe200078ef800 */
[----:B------:R-:W-:Y:S01]  /*05a0*/  IMAD.IADD R194, R199, 0x1, R196 ;  /* 0x00000001c7c27824 */ /* 0x000fe200078e02c4 */
[----:B------:R-:W-:-:S02]  /*05b0*/  LOP3.LUT R207, R208, 0x38, RZ, 0xc0, !PT ;  /* 0x00000038d0cf7812 */ /* 0x000fc400078ec0ff */
[----:B------:R-:W-:Y:S02]  /*05c0*/  LOP3.LUT R215, R215, 0x1e00, R208, 0xf8, !PT ;  /* 0x00001e00d7d77812 */ /* 0x000fe400078ef8d0 */
[----:B------:R-:W-:Y:S02]  /*05d0*/  LEA.HI.X R211, R205, R211, RZ, 0x2, P0 ;  /* 0x000000d3cdd37211 */ /* 0x000fe400000f14ff */
[----:B------:R-:W-:Y:S02]  /*05e0*/  LOP3.LUT R212, R207, 0x40, RZ, 0xfc, !PT ;  /* 0x00000040cfd47812 */ /* 0x000fe400078efcff */
[----:B------:R-:W-:Y:S02]  /*05f0*/  LEA R215, R215, UR6, 0x1 ;  /* 0x00000006d7d77c11 */ /* 0x000fe4000f8e08ff */
[----:B------:R-:W-:Y:S02]  /*0600*/  LEA R213, R213, UR6, 0x1 ;  /* 0x00000006d5d57c11 */ /* 0x000fe4000f8e08ff */
[----:B------:R-:W-:-:S02]  /*0610*/  LEA R201, R201, UR4, 0x1 ;  /* 0x00000004c9c97c11 */ /* 0x000fc4000f8e08ff */
[----:B------:R-:W-:-:S07]  /*0620*/  LEA R202, R202, UR6, 0x1 ;  /* 0x00000006caca7c11 */ /* 0x000fce000f8e08ff */
.L_x_984:
        /* <DEDUP_REMOVED lines=15> */
[----:B------:R1:W2:Y:S01]  /*0720*/  @P4 LDG.E R233, desc[UR16][R12.64] ;  /* 0x000000100ce94981 */ /* 0x0002a2000c1e1900 */
[C---:B------:R-:W-:Y:S02]  /*0730*/  ISETP.NE.AND.EX P5, PT, R5.reuse, RZ, PT, P5 ;  /* 0x000000ff0500720c */ /* 0x040fe40003fa5350 */
[----:B------:R-:W-:-:S03]  /*0740*/  ISETP.NE.AND.EX P2, PT, R5, RZ, PT, P2 ;  /* 0x000000ff0500720c */ /* 0x000fc60003f45320 */
[----:B------:R-:W-:Y:S01]  /*0750*/  @P3 IADD3 R4, P0, PT, R10, UR4, RZ ;  /* 0x000000040a043c10 */ /* 0x000fe2000ff1e0ff */
[----:B------:R-:W-:Y:S01]  /*0760*/  IMAD.MOV.U32 R234, RZ, RZ, -0x1 ;  /* 0xffffffffffea7424 */ /* 0x000fe200078e00ff */
[----:B------:R-:W4:Y:S02]  /*0770*/  @!P3 LDC R9, c[0x0][0x43c] ;  /* 0x00010f00ff09bb82 */ /* 0x000f240000000800 */
[----:B------:R-:W-:Y:S02]  /*0780*/  @P3 IADD3.X R5, PT, PT, R0, UR5, RZ, P0, !PT ;  /* 0x0000000500053c10 */ /* 0x000fe400087fe4ff */
[----:B---3--:R-:W-:-:S03]  /*0790*/  ISETP.NE.AND P4, PT, R8, RZ, PT ;  /* 0x000000ff0800720c */ /* 0x008fc60003f85270 */
[----:B------:R-:W2:Y:S04]  /*07a0*/  @P3 LDG.E R232, desc[UR16][R4.64] ;  /* 0x0000001004e83981 */ /* 0x000ea8000c1e1900 */
[----:B-----5:R3:W5:Y:S01]  /*07b0*/  @P2 LDG.E R8, desc[UR16][R210.64+0x4] ;  /* 0x00000410d2082981 */ /* 0x020762000c1e1900 */
[----:B-1----:R-:W-:-:S06]  /*07c0*/  IMAD.MOV.U32 R12, RZ, RZ, -0x1 ;  /* 0xffffffffff0c7424 */ /* 0x002fcc00078e00ff */
[----:B------:R3:W5:Y:S01]  /*07d0*/  @P5 LDG.E R12, desc[UR16][R210.64] ;  /* 0x00000010d20c5981 */ /* 0x000762000c1e1900 */
[----:B----4-:R-:W-:-:S04]  /*07e0*/  ISETP.EQ.U32.AND P1, PT, R6, RZ, PT ;  /* 0x000000ff0600720c */ /* 0x010fc80003f22070 */
[----:B------:R-:W-:Y:S02]  /*07f0*/  ISETP.EQ.OR.EX P1, PT, R7, RZ, !P4, P1 ;  /* 0x000000ff0700720c */ /* 0x000fe40006722710 */
[----:B------:R-:W-:Y:S01]  /*0800*/  IADD3 R10, P0, PT, R10, R6, RZ ;  /* 0x000000060a0a7210 */ /* 0x000fe20007f1e0ff */
[----:B------:R-:W1:Y:S04]  /*0810*/  @!P3 LDC.64 R4, c[0x0][0x488] ;  /* 0x00012200ff04bb82 */ /* 0x000e680000000a00 */
[----:B------:R-:W-:-:S04]  /*0820*/  IMAD.X R11, R0, 0x1, R7, P0 ;  /* 0x00000001000b7824 */ /* 0x000fc800000e0607 */
[----:B------:R-:W4:Y:S02]  /*0830*/  @!P2 LDC R0, c[0x0][0x434] ;  /* 0x00010d00ff00ab82 */ /* 0x000f240000000800 */
[----:B------:R3:W5:Y:S01]  /*0840*/  @!P1 LDG.E R234, desc[UR16][R10.64] ;  /* 0x000000100aea9981 */ /* 0x000762000c1e1900 */
[----:B------:R-:W-:-:S04]  /*0850*/  ISETP.NE.U32.AND P1, PT, R6, RZ, PT ;  /* 0x000000ff0600720c */ /* 0x000fc80003f25070 */
[----:B------:R-:W-:Y:S01]  /*0860*/  ISETP.NE.AND.EX P1, PT, R7, RZ, PT, P1 ;  /* 0x000000ff0700720c */ /* 0x000fe20003f25310 */
[----:B------:R-:W-:Y:S01]  /*0870*/  USHF.L.U32 UR19, UR15, 0x6, URZ ;  /* 0x000000060f137899 */ /* 0x000fe200080006ff */
[----:B-1----:R-:W-:-:S04]  /*0880*/  @!P3 ISETP.NE.U32.AND P0, PT, R4, RZ, PT ;  /* 0x000000ff0400b20c */ /* 0x002fc80003f05070 */
[----:B------:R-:W-:-:S04]  /*0890*/  @!P3 ISETP.NE.AND.EX P0, PT, R5, RZ, PT, P0 ;  /* 0x000000ff0500b20c */ /* 0x000fc80003f05300 */
[----:B------:R-:W-:Y:S01]  /*08a0*/  @!P3 SEL R9, R9, RZ, P0 ;  /* 0x000000ff0909b207 */ /* 0x000fe20000000000 */
[----:B--2---:R-:W-:Y:S02]  /*08b0*/  @P3 IMAD.IADD R232, R232, 0x1, -R233 ;  /* 0x00000001e8e83824 */ /* 0x004fe400078e0ae9 */
[----:B---34-:R-:W-:Y:S06]  /*08c0*/  @!P1 BRA `(.L_x_927) ;  /* 0x00000000000c9947 */ /* 0x018fec0003800000 */
[----:B------:R-:W2:Y:S02]  /*08d0*/  @P4 LDG.E R2, desc[UR16][R10.64+0x4] ;  /* 0x000004100a024981 */ /* 0x000ea4000c1e1900 */
[----:B--2--5:R-:W-:-:S06]  /*08e0*/  @P4 IADD3 R2, PT, PT, R2, -R234, RZ ;  /* 0x800000ea02024210 */ /* 0x024fcc0007ffe0ff */
[----:B------:R1:W5:Y:S02]  /*08f0*/  @!P4 LDG.E R2, desc[UR16][R10.64] ;  /* 0x000000100a02c981 */ /* 0x000364000c1e1900 */
.L_x_927:
        /* <DEDUP_REMOVED lines=33> */
.L_x_929:
[----:B------:R-:W1:Y:S01]  /*0b10*/  LDC.64 R4, c[0x0][0x3b8] ;  /* 0x0000ee00ff047b82 */ /* 0x000e620000000a00 */
[----:B------:R-:W-:-:S05]  /*0b20*/  IADD3 R18, PT, PT, R233, R234, RZ ;  /* 0x000000eae9127210 */ /* 0x000fca0007ffe0ff */
[C---:B-1----:R-:W-:Y:S02]  /*0b30*/  IMAD R17, R18.reuse, R5, RZ ;  /* 0x0000000512117224 */ /* 0x042fe400078e02ff */
[----:B------:R-:W-:-:S05]  /*0b40*/  IMAD.WIDE.U32 R18, R18, R4, RZ ;  /* 0x0000000412127225 */ /* 0x000fca00078e00ff */
[----:B------:R-:W-:Y:S02]  /*0b50*/  IADD3 R17, PT, PT, R19, R17, RZ ;  /* 0x0000001113117210 */ /* 0x000fe40007ffe0ff */
.L_x_930:
        /* <DEDUP_REMOVED lines=40> */
[----:B------:R-:W-:Y:S06]  /*0de0*/  BRA `(.L_x_932) ;  /* 0x0000000000187947 */ /* 0x000fec0003800000 */
.L_x_931:
[----:B------:R-:W1:Y:S01]  /*0df0*/  LDC.64 R6, c[0x0][0x3c0] ;  /* 0x0000f000ff067b82 */ /* 0x000e620000000a00 */
[----:B------:R-:W-:-:S05]  /*0e00*/  IADD3 R8, PT, PT, R233, R234, RZ ;  /* 0x000000eae9087210 */ /* 0x000fca0007ffe0ff */
[C---:B-1----:R-:W-:Y:S02]  /*0e10*/  IMAD R19, R8.reuse, R7, RZ ;  /* 0x0000000708137224 */ /* 0x042fe400078e02ff */
[----:B------:R-:W-:-:S05]  /*0e20*/  IMAD.WIDE.U32 R8, R8, R6, RZ ;  /* 0x0000000608087225 */ /* 0x000fca00078e00ff */
[----:B------:R-:W-:Y:S02]  /*0e30*/  IADD3 R19, PT, PT, R9, R19, RZ ;  /* 0x0000001309137210 */ /* 0x000fe40007ffe0ff */
[----:B------:R-:W-:-:S07]  /*0e40*/  MOV R20, R8 ;  /* 0x0000000800147202 */ /* 0x000fce0000000f00 */
.L_x_932:
        /* <DEDUP_REMOVED lines=19> */
[----:B------:R-:W-:Y:S02]  /*0f80*/  IMAD R8, R22, UR4, R8 ;  /* 0x0000000416087c24 */ /* 0x000fe4000f8e0208 */
[----:B------:R-:W-:-:S03]  /*0f90*/  IMAD.WIDE.U32 R22, R14, R226, RZ ;  /* 0x000000e20e167225 */ /* 0x000fc600078e00ff */
[----:B------:R-:W-:Y:S02]  /*0fa0*/  IADD3 R15, PT, PT, R15, R8, RZ ;  /* 0x000000080f0f7210 */ /* 0x000fe40007ffe0ff */
[----:B------:R-:W-:Y:S02]  /*0fb0*/  SHF.R.S32.HI R8, RZ, 0x1f, R226 ;  /* 0x0000001fff087819 */ /* 0x000fe400000114e2 */
[----:B------:R-:W-:Y:S01]  /*0fc0*/  MOV R32, R22 ;  /* 0x0000001600207202 */ /* 0x000fe20000000f00 */
[----:B------:R-:W-:-:S04]  /*0fd0*/  IMAD R15, R15, R226, RZ ;  /* 0x000000e20f0f7224 */ /* 0x000fc800078e02ff */
[----:B------:R-:W-:-:S05]  /*0fe0*/  IMAD R15, R8, R14, R15 ;  /* 0x0000000e080f7224 */ /* 0x000fca00078e020f */
[----:B------:R-:W-:Y:S01]  /*0ff0*/  IADD3 R15, PT, PT, R23, R15, RZ ;  /* 0x0000000f170f7210 */ /* 0x000fe20007ffe0ff */
[----:B------:R-:W-:Y:S06]  /*1000*/  BRA `(.L_x_934) ;  /* 0x00000000000c7947 */ /* 0x000fec0003800000 */
.L_x_933:
[-C--:B------:R-:W-:Y:S02]  /*1010*/  IMAD R15, R11, R12.reuse, RZ ;  /* 0x0000000c0b0f7224 */ /* 0x080fe400078e02ff */
[----:B------:R-:W-:-:S05]  /*1020*/  IMAD.WIDE.U32 R32, R10, R12, RZ ;  /* 0x0000000c0a207225 */ /* 0x000fca00078e00ff */
[----:B------:R-:W-:Y:S02]  /*1030*/  IADD3 R15, PT, PT, R33, R15, RZ ;  /* 0x0000000f210f7210 */ /* 0x000fe40007ffe0ff */
.L_x_934:
        /* <DEDUP_REMOVED lines=20> */
.L_x_935:
[----:B------:R-:W1:Y:S01]  /*1180*/  LDC R29, c[0x0][0x434] ;  /* 0x00010d00ff1d7b82 */ /* 0x000e620000000800 */
[----:B------:R-:W-:-:S04]  /*1190*/  IMAD R9, R205, UR6, R204 ;  /* 0x00000006cd097c24 */ /* 0x000fc8000f8e02cc */
[----:B-1----:R-:W-:-:S03]  /*11a0*/  IMAD R29, R9, R29, RZ ;  /* 0x0000001d091d7224 */ /* 0x002fc600078e02ff */
.L_x_936:
        /* <DEDUP_REMOVED lines=12> */
.L_x_937:
[----:B------:R-:W1:Y:S01]  /*1270*/  LDC R34, c[0x0][0x444] ;  /* 0x00011100ff227b82 */ /* 0x000e620000000800 */
[----:B------:R-:W-:-:S04]  /*1280*/  IMAD R8, R205, UR6, R204 ;  /* 0x00000006cd087c24 */ /* 0x000fc8000f8e02cc */
[----:B-1----:R-:W-:-:S07]  /*1290*/  IMAD R34, R8, R34, RZ ;  /* 0x0000002208227224 */ /* 0x002fce00078e02ff */
.L_x_938:
[----:B------:R-:W1:Y:S01]  /*12a0*/  S2R R33, SR_TID.X ;  /* 0x0000000000217919 */ /* 0x000e620000002100 */
[----:B------:R-:W2:Y:S01]  /*12b0*/  LDC.64 R12, c[0x0][0x5f8] ;  /* 0x00017e00ff0c7b82 */ /* 0x000ea20000000a00 */
[--C-:B------:R-:W-:Y:S01]  /*12c0*/  IADD3 R32, P1, P0, R38, R32, R22.reuse ;  /* 0x0000002026207210 */ /* 0x100fe2000783e016 */
[----:B------:R-:W-:Y:S01]  /*12d0*/  IMAD R226, R226, UR6, RZ ;  /* 0x00000006e2e27c24 */ /* 0x000fe2000f8e02ff */
[----:B------:R-:W3:Y:S01]  /*12e0*/  S2R R21, SR_TID.X ;  /* 0x0000000000157919 */ /* 0x000ee20000002100 */
[----:B------:R-:W-:Y:S01]  /*12f0*/  SHF.R.S32.HI R22, RZ, 0x1f, R22 ;  /* 0x0000001fff167819 */ /* 0x000fe20000011416 */
[----:B------:R-:W-:Y:S01]  /*1300*/  IMAD.MOV.U32 R23, RZ, RZ, RZ ;  /* 0x000000ffff177224 */ /* 0x000fe200078e00ff */
[----:B------:R-:W-:Y:S01]  /*1310*/  ISETP.NE.AND P4, PT, RZ, UR5, PT ;  /* 0x00000005ff007c0c */ /* 0x000fe2000bf85270 */
[----:B------:R-:W4:Y:S01]  /*1320*/  LDCU.64 UR12, c[0x0][0x3c8] ;  /* 0x00007900ff0c77ac */ /* 0x000f220008000a00 */
[----:B------:R-:W5:Y:S01]  /*1330*/  LDC.64 R10, c[0x0][0x3b0] ;  /* 0x0000ec00ff0a7b82 */ /* 0x000f620000000a00 */
[----:B------:R-:W-:Y:S01]  /*1340*/  IADD3.X R31, PT, PT, R31, R15, R22, P1, P0 ;  /* 0x0000000f1f1f7210 */ /* 0x000fe20000fe0416 */
[----:B------:R-:W-:Y:S01]  /*1350*/  IMAD.MOV.U32 R22, RZ, RZ, R207 ;  /* 0x000000ffff167224 */ /* 0x000fe200078e00cf */
[----:B------:R-:W-:Y:S01]  /*1360*/  IADD3 R36, P0, PT, R207, R36, RZ ;  /* 0x00000024cf247210 */ /* 0x000fe20007f1e0ff */
[----:B------:R-:W4:Y:S01]  /*1370*/  LDCU.64 UR6, c[0x0][0x550] ;  /* 0x0000aa00ff0677ac */ /* 0x000f220008000a00 */
[C---:B------:R-:W-:Y:S01]  /*1380*/  LEA R34, R24.reuse, R34, 0x6 ;  /* 0x0000002218227211 */ /* 0x040fe200078e30ff */
[----:B------:R-:W-:Y:S01]  /*1390*/  IMAD R29, R24, 0x40, R29 ;  /* 0x00000040181d7824 */ /* 0x000fe200078e021d */
[----:B------:R-:W-:Y:S01]  /*13a0*/  IADD3.X R37, PT, PT, RZ, R30, RZ, P0, !PT ;  /* 0x0000001eff257210 */ /* 0x000fe200007fe4ff */
[----:B------:R-:W4:Y:S01]  /*13b0*/  LDC.64 R8, c[0x0][0x590] ;  /* 0x00016400ff087b82 */ /* 0x000f220000000a00 */
[----:B------:R-:W4:Y:S01]  /*13c0*/  LDCU.64 UR4, c[0x0][0x570] ;  /* 0x0000ae00ff0477ac */ /* 0x000f220008000a00 */
[----:B------:R-:W-:Y:S01]  /*13d0*/  BSSY.RECONVERGENT B1, `(.L_x_928) ;  /* 0x000057c000017945 */ /* 0x000fe20003800200 */
[----:B------:R-:W4:Y:S01]  /*13e0*/  LDCU.64 UR10, c[0x0][0x380] ;  /* 0x00007000ff0a77ac */ /* 0x000f220008000a00 */
[----:B--2---:R-:W-:-:S04]  /*13f0*/  IMAD.WIDE.U32 R38, R12, UR14, RZ ;  /* 0x0000000e0c267c25 */ /* 0x004fc8000f8e00ff */
[----:B------:R-:W2:Y:S01]  /*1400*/  LDC.64 R248, c[0x0][0x420] ;  /* 0x00010800fff87b82 */ /* 0x000ea20000000a00 */
[----:B------:R-:W-:Y:S01]  /*1410*/  IMAD R13, R13, UR14, R39 ;  /* 0x0000000e0d0d7c24 */ /* 0x000fe2000f8e0227 */
[----:B-1----:R-:W-:Y:S01]  /*1420*/  SHF.R.U32.HI R33, RZ, 0x5, R33 ;  /* 0x00000005ff217819 */ /* 0x002fe20000011621 */
[----:B-----5:R-:W-:-:S03]  /*1430*/  IMAD R12, R28, R10, RZ ;  /* 0x0000000a1c0c7224 */ /* 0x020fc600078e02ff */
[----:B------:R-:W-:Y:S01]  /*1440*/  SEL R13, R13, RZ, P4 ;  /* 0x000000ff0d0d7207 */ /* 0x000fe20002000000 */
[----:B------:R-:W-:Y:S01]  /*1450*/  IMAD.WIDE.U32 R40, R26, R10, R22 ;  /* 0x0000000a1a287225 */ /* 0x000fe200078e0016 */
[----:B---3--:R-:W-:-:S03]  /*1460*/  LOP3.LUT R14, R21, 0x1f, RZ, 0xc0, !PT ;  /* 0x0000001f150e7812 */ /* 0x008fc600078ec0ff */
[----:B------:R-:W-:Y:S02]  /*1470*/  IMAD R12, R26, R11, R12 ;  /* 0x0000000b1a0c7224 */ /* 0x000fe400078e020c */
[----:B------:R-:W-:Y:S01]  /*1480*/  IMAD R33, R33, R226, R14 ;  /* 0x000000e221217224 */ /* 0x000fe200078e020e */
[----:B----4-:R-:W-:Y:S01]  /*1490*/  SHF.L.U64.HI R218, R8, 0x5, R9 ;  /* 0x0000000508da7819 */ /* 0x010fe20000010209 */
[----:B------:R-:W1:Y:S01]  /*14a0*/  LDC.64 R14, c[0x0][0x598] ;  /* 0x00016600ff0e7b82 */ /* 0x000e620000000a00 */
[-C--:B------:R-:W-:Y:S01]  /*14b0*/  IMAD R28, R28, R8.reuse, RZ ;  /* 0x000000081c1c7224 */ /* 0x080fe200078e02ff */
[----:B------:R-:W-:Y:S01]  /*14c0*/  SHF.L.U32 R219, R8, 0x5, RZ ;  /* 0x0000000508db7819 */ /* 0x000fe200000006ff */
[----:B------:R-:W-:-:S04]  /*14d0*/  IMAD.WIDE.U32 R42, R26, R8, R36 ;  /* 0x000000081a2a7225 */ /* 0x000fc800078e0024 */
[----:B------:R-:W-:Y:S01]  /*14e0*/  IMAD R28, R26, R9, R28 ;  /* 0x000000091a1c7224 */ /* 0x000fe200078e021c */
[----:B------:R-:W-:Y:S01]  /*14f0*/  SEL R26, R38, RZ, P4 ;  /* 0x000000ff261a7207 */ /* 0x000fe20002000000 */
[----:B------:R-:W3:Y:S01]  /*1500*/  LDC.64 R36, c[0x0][0x5e8] ;  /* 0x00017a00ff247b82 */ /* 0x000ee20000000a00 */
[----:B------:R-:W-:Y:S01]  /*1510*/  IADD3 R38, P3, PT, R27, R40, RZ ;  /* 0x000000281b267210 */ /* 0x000fe20007f7e0ff */
[----:B------:R-:W-:Y:S01]  /*1520*/  IMAD.IADD R43, R43, 0x1, R28 ;  /* 0x000000012b2b7824 */ /* 0x000fe200078e021c */
[----:B------:R-:W-:Y:S01]  /*1530*/  IADD3 R26, P1, P0, R33, R32, R26 ;  /* 0x00000020211a7210 */ /* 0x000fe2000783e01a */
[----:B--2---:R-:W-:Y:S01]  /*1540*/  IMAD.WIDE R248, R29, 0x4, R248 ;  /* 0x000000041df87825 */ /* 0x004fe200078e02f8 */
[----:B------:R-:W-:Y:S02]  /*1550*/  SHF.R.S32.HI R33, RZ, 0x1f, R33 ;  /* 0x0000001fff217819 */ /* 0x000fe40000011421 */
[----:B------:R-:W-:Y:S01]  /*1560*/  IADD3.X R39, PT, PT, R25, R41, R12, P3, !PT ;  /* 0x0000002919277210 */ /* 0x000fe20001ffe40c */
[----:B------:R-:W-:Y:S01]  /*1570*/  IMAD.SHL.U32 R12, R226, 0x40, RZ ;  /* 0x00000040e20c7824 */ /* 0x000fe200078e00ff */
[----:B------:R-:W-:Y:S01]  /*1580*/  IADD3.X R13, PT, PT, R33, R31, R13, P1, P0 ;  /* 0x0000001f210d7210 */ /* 0x000fe20000fe040d */
[----:B------:R-:W-:-:S03]  /*1590*/  IMAD.WIDE.U32 R38, R204, UR12, R38 ;  /* 0x0000000ccc267c25 */ /* 0x000fc6000f8e0026 */
[----:B------:R-:W-:Y:S01]  /*15a0*/  IADD3 R26, P0, PT, R12, R26, RZ ;  /* 0x0000001a0c1a7210 */ /* 0x000fe20007f1e0ff */
[----:B-1----:R-:W-:-:S03]  /*15b0*/  IMAD.WIDE.U32 R42, R204, R14, R42 ;  /* 0x0000000ecc2a7225 */ /* 0x002fc600078e002a */
[----:B------:R-:W-:Y:S02]  /*15c0*/  LEA.HI.X.SX32 R13, R12, R13, 0x1, P0 ;  /* 0x0000000d0c0d7211 */ /* 0x000fe400000f0eff */
[----:B------:R-:W-:Y:S01]  /*15d0*/  LEA R246, P0, R26, UR4, 0x2 ;  /* 0x000000041af67c11 */ /* 0x000fe2000f8010ff */
[----:B------:R-:W-:Y:S02]  /*15e0*/  IMAD R31, R204, R15, R43 ;  /* 0x0000000fcc1f7224 */ /* 0x000fe400078e022b */
[----:B------:R-:W-:Y:S01]  /*15f0*/  IMAD.MOV.U32 R30, RZ, RZ, R42 ;  /* 0x000000ffff1e7224 */ /* 0x000fe200078e002a */
[----:B------:R-:W-:Y:S01]  /*1600*/  LEA.HI.X R247, R26, UR5, R13, 0x2, P0 ;  /* 0x000000051af77c11 */ /* 0x000fe200080f140d */
[----:B------:R-:W-:Y:S01]  /*1610*/  IMAD R39, R204, UR13, R39 ;  /* 0x0000000dcc277c24 */ /* 0x000fe2000f8e0227 */
[C---:B------:R-:W-:Y:S01]  /*1620*/  IADD3 R12, P0, PT, R209.reuse, 0x20, RZ ;  /* 0x00000020d10c7810 */ /* 0x040fe20007f1e0ff */
[----:B------:R-:W-:-:S03]  /*1630*/  IMAD.WIDE.U32 R30, R209, R8, R30 ;  /* 0x00000008d11e7225 */ /* 0x000fc600078e001e */
[----:B------:R-:W-:Y:S01]  /*1640*/  IADD3.X R8, PT, PT, RZ, RZ, RZ, P0, !PT ;  /* 0x000000ffff087210 */ /* 0x000fe200007fe4ff */
[C---:B------:R-:W-:Y:S01]  /*1650*/  IMAD R224, R209.reuse, R9, R31 ;  /* 0x00000009d1e07224 */ /* 0x040fe200078e021f */
[----:B------:R-:W-:Y:S01]  /*1660*/  LEA R225, P1, R30, UR6, 0x1 ;  /* 0x000000061ee17c11 */ /* 0x000fe2000f8208ff */
[----:B------:R-:W-:-:S03]  /*1670*/  IMAD.WIDE.U32 R14, R209, R10, R38 ;  /* 0x0000000ad10e7225 */ /* 0x000fc600078e0026 */
[----:B------:R-:W-:Y:S01]  /*1680*/  LEA.HI.X R224, R30, UR7, R224, 0x1, P1 ;  /* 0x000000071ee07c11 */ /* 0x000fe200088f0ce0 */
[C---:B------:R-:W-:Y:S01]  /*1690*/  IMAD R222, R209.reuse, R11, R15 ;  /* 0x0000000bd1de7224 */ /* 0x040fe200078e020f */
[----:B------:R-:W-:Y:S01]  /*16a0*/  ISETP.GT.AND P1, PT, R0, RZ, PT ;  /* 0x000000ff0000720c */ /* 0x000fe20003f24270 */
[----:B---3--:R-:W-:Y:S01]  /*16b0*/  IMAD.WIDE R34, R34, 0x4, R36 ;  /* 0x0000000422227825 */ /* 0x008fe200078e0224 */
[----:B------:R-:W-:Y:S02]  /*16c0*/  LEA R223, P3, R14, UR10, 0x1 ;  /* 0x0000000a0edf7c11 */ /* 0x000fe4000f8608ff */
[----:B------:R-:W-:Y:S01]  /*16d0*/  SHF.L.U64.HI R11, R10, 0x5, R11 ;  /* 0x000000050a0b7819 */ /* 0x000fe2000001020b */
[----:B------:R-:W-:Y:S01]  /*16e0*/  IMAD.MOV.U32 R220, RZ, RZ, R35 ;  /* 0x000000ffffdc7224 */ /* 0x000fe200078e0023 */
[----:B------:R-:W-:Y:S01]  /*16f0*/  LEA.HI.X R222, R14, UR11, R222, 0x1, P3 ;  /* 0x0000000b0ede7c11 */ /* 0x000fe200098f0cde */
[----:B------:R-:W-:Y:S01]  /*1700*/  IMAD.SHL.U32 R10, R10, 0x20, RZ ;  /* 0x000000200a0a7824 */ /* 0x000fe200078e00ff */
[----:B------:R-:W-:Y:S01]  /*1710*/  MOV R221, R34 ;  /* 0x0000002200dd7202 */ /* 0x000fe20000000f00 */
[----:B------:R-:W-:-:S04]  /*1720*/  VIADD R9, R209, 0x20 ;  /* 0x00000020d1097836 */ /* 0x000fc80000000000 */
        /* <DEDUP_REMOVED lines=14> */
[----:B------:R-:W-:Y:S05]  /*1810*/  BRA `(.L_x_941) ;  /* 0x0000000000187947 */ /* 0x000fea0003800000 */
.L_x_940:
[----:B------:R-:W1:Y:S01]  /*1820*/  LDC.64 R6, c[0x0][0x5c0] ;  /* 0x00017000ff067b82 */ /* 0x000e620000000a00 */
[----:B------:R-:W-:-:S05]  /*1830*/  IADD3 R0, PT, PT, R233, R234, RZ ;  /* 0x000000eae9007210 */ /* 0x000fca0007ffe0ff */
[C---:B-1----:R-:W-:Y:S02]  /*1840*/  IMAD R2, R0.reuse, R7, RZ ;  /* 0x0000000700027224 */ /* 0x042fe400078e02ff */
[----:B------:R-:W-:-:S05]  /*1850*/  IMAD.WIDE.U32 R4, R0, R6, RZ ;  /* 0x0000000600047225 */ /* 0x000fca00078e00ff */
[----:B------:R-:W-:Y:S02]  /*1860*/  IADD3 R0, PT, PT, R5, R2, RZ ;  /* 0x0000000205007210 */ /* 0x000fe40007ffe0ff */
[----:B------:R-:W-:Y:S02]  /*1870*/  MOV R2, R4 ;  /* 0x0000000400027202 */ /* 0x000fe40000000f00 */
.L_x_941:
        /* <DEDUP_REMOVED lines=15> */
.L_x_942:
[----:B------:R-:W1:Y:S01]  /*1970*/  LDC.64 R4, c[0x0][0x5c8] ;  /* 0x00017200ff047b82 */ /* 0x000e620000000a00 */
[----:B------:R-:W-:-:S05]  /*1980*/  IADD3 R233, PT, PT, R233, R234, RZ ;  /* 0x000000eae9e97210 */ /* 0x000fca0007ffe0ff */
[C---:B-1----:R-:W-:Y:S02]  /*1990*/  IMAD R11, R233.reuse, R5, RZ ;  /* 0x00000005e90b7224 */ /* 0x042fe400078e02ff */
[----:B------:R-:W-:-:S05]  /*19a0*/  IMAD.WIDE.U32 R14, R233, R4, RZ ;  /* 0x00000004e90e7225 */ /* 0x000fca00078e00ff */
[----:B------:R-:W-:Y:S02]  /*19b0*/  IADD3 R11, PT, PT, R15, R11, RZ ;  /* 0x0000000b0f0b7210 */ /* 0x000fe40007ffe0ff */
[----:B------:R-:W-:-:S07]  /*19c0*/  MOV R13, R14 ;  /* 0x0000000e000d7202 */ /* 0x000fce0000000f00 */
.L_x_943:
        /* <DEDUP_REMOVED lines=25> */
.L_x_945:
[----:B------:R-:W-:Y:S05]  /*1b60*/  BSYNC.RECONVERGENT B0 ;  /* 0x0000000000007941 */ /* 0x000fea0003800200 */
.L_x_944:
        /* <DEDUP_REMOVED lines=15> */
.L_x_947:
[----:B------:R-:W-:Y:S05]  /*1c60*/  BSYNC.RECONVERGENT B0 ;  /* 0x0000000000007941 */ /* 0x000fea0003800200 */
.L_x_946:
        /* <DEDUP_REMOVED lines=22> */
.L_x_949:
[----:B------:R-:W-:Y:S05]  /*1dd0*/  BSYNC.RECONVERGENT B0 ;  /* 0x0000000000007941 */ /* 0x000fea0003800200 */
.L_x_948:
        /* <DEDUP_REMOVED lines=16> */
.L_x_939:
[C---:B------:R-:W-:Y:S01]  /*1ee0*/  IMAD R13, R6.reuse, UR18, RZ ;  /* 0x00000012060d7c24 */ /* 0x040fe2000f8e02ff */
[----:B------:R-:W1:Y:S01]  /*1ef0*/  LDCU.64 UR4, c[0x0][0x3d8] ;  /* 0x00007b00ff0477ac */ /* 0x000e620008000a00 */
[----:B------:R-:W-:Y:S01]  /*1f00*/  IMAD.WIDE.U32 R14, R6, UR19, R22 ;  /* 0x00000013060e7c25 */ /* 0x000fe2000f8e0016 */
[----:B------:R-:W-:Y:S03]  /*1f10*/  BSSY.RECONVERGENT B0, `(.L_x_951) ;  /* 0x0000026000007945 */ /* 0x000fe60003800200 */
[----:B------:R-:W-:Y:S01]  /*1f20*/  IMAD R13, R7, UR19, R13 ;  /* 0x00000013070d7c24 */ /* 0x000fe2000f8e020d */
[----:B------:R-:W-:Y:S01]  /*1f30*/  @P4 BAR.SYNC.DEFER_BLOCKING 0x0 ;  /* 0x0000000000004b1d */ /* 0x000fe20000010000 */
[----:B------:R-:W-:-:S04]  /*1f40*/  IADD3 R26, P0, PT, R20, R14, RZ ;  /* 0x0000000e141a7210 */ /* 0x000fc80007f1e0ff */
[----:B------:R-:W-:Y:S02]  /*1f50*/  IADD3.X R27, PT, PT, R19, R15, R13, P0, !PT ;  /* 0x0000000f131b7210 */ /* 0x000fe400007fe40d */
[----:B------:R-:W-:Y:S02]  /*1f60*/  IADD3 R13, PT, PT, R232, -UR19, RZ ;  /* 0x80000013e80d7c10 */ /* 0x000fe4000fffe0ff */
        /* <DEDUP_REMOVED lines=30> */
.L_x_952:
[----:B------:R2:W-:Y:S04]  /*2150*/  STS.128 [R215+0x10000], RZ ;  /* 0x010000ffd7007388 */ /* 0x0005e80000000c00 */
[----:B------:R2:W-:Y:S02]  /*2160*/  STS.128 [R215+0x12000], RZ ;  /* 0x012000ffd7007388 */ /* 0x0005e40000000c00 */
.L_x_953:
[----:B------:R-:W-:Y:S05]  /*2170*/  BSYNC.RECONVERGENT B0 ;  /* 0x0000000000007941 */ /* 0x000fea0003800200 */
.L_x_951:
[----:B------:R-:W-:Y:S01]  /*2180*/  ISETP.GE.AND P5, PT, R9, R13, PT ;  /* 0x0000000d0900720c */ /* 0x000fe20003fa6270 */
[----:B------:R-:W-:-:S12]  /*2190*/  BSSY.RECONVERGENT B0, `(.L_x_954) ;  /* 0x000001a000007945 */ /* 0x000fd80003800200 */
[----:B------:R3:W-:Y:S04]  /*21a0*/  @P5 STS.128 [R215+0x11000], RZ ;  /* 0x011000ffd7005388 */ /* 0x0007e80000000c00 */
[----:B------:R3:W-:Y:S01]  /*21b0*/  @P5 STS.128 [R215+0x13000], RZ ;  /* 0x013000ffd7005388 */ /* 0x0007e20000000c00 */
[----:B------:R-:W-:Y:S05]  /*21c0*/  @P5 BRA `(.L_x_955) ;  /* 0x0000000000585947 */ /* 0x000fea0003800000 */
[----:B------:R-:W4:Y:S01]  /*21d0*/  LDCU UR6, c[0x0][0x440] ;  /* 0x00008800ff0677ac */ /* 0x000f220008000800 */
[----:B------:R-:W-:Y:S01]  /*21e0*/  IMAD.MOV.U32 R15, RZ, RZ, R14 ;  /* 0x000000ffff0f7224 */ /* 0x000fe200078e000e */
[----:B------:R-:W-:Y:S01]  /*21f0*/  MOV R14, R26 ;  /* 0x0000001a000e7202 */ /* 0x000fe20000000f00 */
[-C--:B------:R-:W-:Y:S01]  /*2200*/  IMAD R13, R8, R6.reuse, RZ ;  /* 0x00000006080d7224 */ /* 0x080fe200078e02ff */
[----:B------:R-:W5:Y:S03]  /*2210*/  LDCU.64 UR4, c[0x0][0x390] ;  /* 0x00007200ff0477ac */ /* 0x000f660008000a00 */
[----:B------:R-:W-:-:S04]  /*2220*/  IMAD.WIDE.U32 R14, R12, R6, R14 ;  /* 0x000000060c0e7225 */ /* 0x000fc800078e000e */
[----:B------:R-:W-:-:S04]  /*2230*/  IMAD R13, R12, R7, R13 ;  /* 0x000000070c0d7224 */ /* 0x000fc800078e020d */
[----:B------:R-:W-:Y:S01]  /*2240*/  IMAD.IADD R13, R15, 0x1, R13 ;  /* 0x000000010f0d7824 */ /* 0x000fe200078e020d */
        /* <DEDUP_REMOVED lines=14> */
.L_x_955:
[----:B------:R-:W-:Y:S05]  /*2330*/  BSYNC.RECONVERGENT B0 ;  /* 0x0000000000007941 */ /* 0x000fea0003800200 */
.L_x_954:
        /* <DEDUP_REMOVED lines=9> */
[--C-:B------:R-:W-:Y:S01]  /*23d0*/  @!P1 IMAD.MOV.U32 R15, RZ, RZ, R224.reuse ;  /* 0x000000ffff0f9224 */ /* 0x100fe200078e00e0 */
[----:B----4-:R-:W-:Y:S01]  /*23e0*/  @!P0 MOV R6, R225 ;  /* 0x000000e100068202 */ /* 0x010fe20000000f00 */
        /* <DEDUP_REMOVED lines=12> */
.L_x_957:
[----:B------:R1:W-:Y:S04]  /*24b0*/  STS.128 [R215+0x8000], RZ ;  /* 0x008000ffd7007388 */ /* 0x0003e80000000c00 */
[----:B------:R1:W-:Y:S02]  /*24c0*/  STS.128 [R215+0xa000], RZ ;  /* 0x00a000ffd7007388 */ /* 0x0003e40000000c00 */
.L_x_958:
[----:B------:R-:W-:Y:S05]  /*24d0*/  BSYNC.RECONVERGENT B0 ;  /* 0x0000000000007941 */ /* 0x000fea0003800200 */
.L_x_956:
        /* <DEDUP_REMOVED lines=20> */
.L_x_960:
[----:B------:R-:W-:Y:S05]  /*2620*/  BSYNC.RECONVERGENT B0 ;  /* 0x0000000000007941 */ /* 0x000fea0003800200 */
.L_x_959:
[----:B------:R-:W-:Y:S01]  /*2630*/  BSSY.RECONVERGENT B0, `(.L_x_961) ;  /* 0x0000017000007945 */ /* 0x000fe20003800200 */
[----:B------:R-:W-:-:S03]  /*2640*/  IADD3 R230, PT, PT, R215, R190, RZ ;  /* 0x000000bed7e67210 */ /* 0x000fc60007ffe0ff */
[----:B------:R-:W-:Y:S05]  /*2650*/  @P4 BRA `(.L_x_962) ;  /* 0x0000000000484947 */ /* 0x000fea0003800000 */
[----:B------:R-:W5:Y:S02]  /*2660*/  LDCU UR4, c[0x0][0x440] ;  /* 0x00008800ff0477ac */ /* 0x000f640008000800 */
[----:B-----5:R-:W-:Y:S02]  /*2670*/  ISETP.GE.AND P1, PT, R207, UR4, PT ;  /* 0x00000004cf007c0c */ /* 0x020fe4000bf26270 */
[----:B------:R-:W-:-:S11]  /*2680*/  ISETP.GE.AND P0, PT, R212, UR4, PT ;  /* 0x00000004d4007c0c */ /* 0x000fd6000bf06270 */
[----:B----4-:R-:W-:Y:S02]  /*2690*/  @!P1 IMAD.MOV.U32 R14, RZ, RZ, R223 ;  /* 0x000000ffff0e9224 */ /* 0x010fe400078e00df */
        /* <DEDUP_REMOVED lines=14> */
.L_x_962:
[----:B------:R1:W-:Y:S04]  /*2780*/  STS.128 [R230], RZ ;  /* 0x000000ffe6007388 */ /* 0x0003e80000000c00 */
[----:B------:R1:W-:Y:S02]  /*2790*/  STS.128 [R230+0x2000], RZ ;  /* 0x002000ffe6007388 */ /* 0x0003e40000000c00 */
.L_x_963:
[----:B------:R-:W-:Y:S05]  /*27a0*/  BSYNC.RECONVERGENT B0 ;  /* 0x0000000000007941 */ /* 0x000fea0003800200 */
.L_x_961:
[C---:B----4-:R-:W-:Y:S01]  /*27b0*/  VIADD R6, R206.reuse, 0x8 ;  /* 0x00000008ce067836 */ /* 0x050fe20000000000 */
        /* <DEDUP_REMOVED lines=11> */
[----:B------:R-:W1:Y:S01]  /*2870*/  LDCU UR4, c[0x0][0x440] ;  /* 0x00008800ff0477ac */ /* 0x000e620008000800 */
[----:B----4-:R-:W-:-:S04]  /*2880*/  LEA R6, P2, R10, R223, 0x1 ;  /* 0x000000df0a067211 */ /* 0x010fc800078408ff */
[----:B------:R-:W-:Y:S02]  /*2890*/  LEA.HI.X R7, R10, R222, R11, 0x1, P2 ;  /* 0x000000de0a077211 */ /* 0x000fe400010f0c0b */
[----:B-1----:R-:W-:Y:S02]  /*28a0*/  ISETP.GE.AND P1, PT, R207, UR4, PT ;  /* 0x00000004cf007c0c */ /* 0x002fe4000bf26270 */
        /* <DEDUP_REMOVED lines=11> */
.L_x_965:
[----:B------:R-:W-:Y:S05]  /*2960*/  BSYNC.RECONVERGENT B0 ;  /* 0x0000000000007941 */ /* 0x000fea0003800200 */
.L_x_964:
[----:B------:R-:W2:Y:S01]  /*2970*/  LDCU.64 UR4, c[0x0][0x3d0] ;  /* 0x00007a00ff0477ac */ /* 0x000ea20008000a00 */
[C---:B-1--4-:R-:W-:Y:S01]  /*2980*/  IMAD.WIDE.U32 R6, R4.reuse, UR19, R22 ;  /* 0x0000001304067c25 */ /* 0x052fe2000f8e0016 */
[----:B------:R-:W-:Y:S03]  /*2990*/  BSSY.RECONVERGENT B0, `(.L_x_966) ;  /* 0x0000021000007945 */ /* 0x000fe60003800200 */
[----:B------:R-:W-:Y:S01]  /*29a0*/  IMAD R0, R4, UR18, RZ ;  /* 0x0000001204007c24 */ /* 0x000fe2000f8e02ff */
[----:B------:R-:W-:-:S03]  /*29b0*/  IADD3 R6, P0, PT, R18, R6, RZ ;  /* 0x0000000612067210 */ /* 0x000fc60007f1e0ff */
[----:B------:R-:W-:-:S05]  /*29c0*/  IMAD R0, R5, UR19, R0 ;  /* 0x0000001305007c24 */ /* 0x000fca000f8e0200 */
        /* <DEDUP_REMOVED lines=27> */
.L_x_967:
[----:B------:R1:W-:Y:S04]  /*2b80*/  STS.128 [R215+0xc000], RZ ;  /* 0x00c000ffd7007388 */ /* 0x0003e80000000c00 */
[----:B------:R1:W-:Y:S02]  /*2b90*/  STS.128 [R215+0xe000], RZ ;  /* 0x00e000ffd7007388 */ /* 0x0003e40000000c00 */
.L_x_968:
[----:B------:R-:W-:Y:S05]  /*2ba0*/  BSYNC.RECONVERGENT B0 ;  /* 0x0000000000007941 */ /* 0x000fea0003800200 */
.L_x_966:
        /* <DEDUP_REMOVED lines=32> */
.L_x_970:
[----:B-1----:R-:W-:Y:S05]  /*2db0*/  BSYNC.RECONVERGENT B0 ;  /* 0x0000000000007941 */ /* 0x002fea0003800200 */
.L_x_969:
[----:B------:R-:W0:Y:S01]  /*2dc0*/  LDGDEPBAR ;  /* 0x00000000000079af */ /* 0x000e220000000000 */
[C---:B------:R-:W-:Y:S01]  /*2dd0*/  IMAD.IADD R193, R201.reuse, 0x1, R199 ;  /* 0x00000001c9c17824 */ /* 0x040fe200078e02c7 */
[----:B------:R-:W1:Y:S01]  /*2de0*/  LDC R216, c[0x0][0x44c] ;  /* 0x00011300ffd87b82 */ /* 0x000e620000000800 */
[----:B------:R-:W-:Y:S01]  /*2df0*/  IMAD.IADD R192, R201, 0x1, R200 ;  /* 0x00000001c9c07824 */ /* 0x000fe200078e02c8 */
[----:B------:R-:W-:Y:S01]  /*2e00*/  UIADD3 UR5, UPT, UPT, UR19, 0x40, URZ ;  /* 0x0000004013057890 */ /* 0x000fe2000fffe0ff */
[----:B------:R-:W-:Y:S01]  /*2e10*/  IMAD.IADD R176, R200, 0x1, R193 ;  /* 0x00000001c8b07824 */ /* 0x000fe200078e02c1 */
[----:B------:R-:W3:Y:S01]  /*2e20*/  LDCU UR4, c[0x0][0x590] ;  /* 0x0000b200ff0477ac */ /* 0x000ee20008000800 */
[----:B------:R-:W-:Y:S01]  /*2e30*/  LOP3.LUT R237, R0, 0xe0, R237, 0xf8, !PT ;  /* 0x000000e000ed7812 */ /* 0x000fe200078ef8ed */
[--C-:B------:R-:W-:Y:S01]  /*2e40*/  IMAD.IADD R191, R203, 0x1, R190.reuse ;  /* 0x00000001cbbf7824 */ /* 0x100fe200078e02be */
[----:B------:R-:W-:Y:S01]  /*2e50*/  IADD3 R0, PT, PT, R200, R201, R199 ;  /* 0x000000c9c8007210 */ /* 0x000fe20007ffe0c7 */
        /* <DEDUP_REMOVED lines=39> */
[----:B------:R1:W1:Y:S01]  /*30d0*/  LDSM.16.M88.4 R140, [R176] ;  /* 0x00000000b08c783b */ /* 0x0002620000000200 */
[----:B------:R-:W-:-:S02]  /*30e0*/  CS2R R22, SRZ ;  /* 0x0000000000167805 */ /* 0x000fc4000001ff00 */
[----:B------:R-:W-:Y:S01]  /*30f0*/  CS2R R20, SRZ ;  /* 0x0000000000147805 */ /* 0x000fe2000001ff00 */
[C---:B------:R-:W-:Y:S01]  /*3100*/  @P5 VIADD R244, R237.reuse, 0x19 ;  /* 0x00000019edf45836 */ /* 0x040fe20000000000 */
[----:B------:R1:W1:Y:S01]  /*3110*/  LDSM.16.M88.4 R144, [R176+0x800] ;  /* 0x00080000b090783b */ /* 0x0002620000000200 */
[C---:B------:R-:W-:Y:S01]  /*3120*/  @P5 VIADD R243, R237.reuse, 0x18 ;  /* 0x00000018edf35836 */ /* 0x040fe20000000000 */
[----:B---3--:R-:W-:Y:S01]  /*3130*/  USHF.L.U32 UR4, UR4, 0x6, URZ ;  /* 0x0000000604047899 */ /* 0x008fe200080006ff */
[C---:B------:R-:W-:Y:S01]  /*3140*/  @P5 VIADD R242, R237.reuse, 0x11 ;  /* 0x00000011edf25836 */ /* 0x040fe20000000000 */
[----:B------:R3:W1:Y:S01]  /*3150*/  LDSM.16.M88.4 R172, [R176+0x2000] ;  /* 0x00200000b0ac783b */ /* 0x0006620000000200 */
[C---:B------:R-:W-:Y:S02]  /*3160*/  @P5 VIADD R241, R237.reuse, 0x10 ;  /* 0x00000010edf15836 */ /* 0x040fe40000000000 */
[C---:B------:R-:W-:Y:S01]  /*3170*/  @P5 VIADD R240, R237.reuse, 0x9 ;  /* 0x00000009edf05836 */ /* 0x040fe20000000000 */
[----:B------:R-:W1:Y:S01]  /*3180*/  LDSM.16.M88.4 R176, [R176+0x2800] ;  /* 0x00280000b0b0783b */ /* 0x000e620000000200 */
[----:B------:R-:W-:-:S02]  /*3190*/  @P5 VIADD R239, R237, 0x8 ;  /* 0x00000008edef5836 */ /* 0x000fc40000000000 */
[----:B------:R-:W-:Y:S01]  /*31a0*/  @P5 VIADD R238, R237, 0x1 ;  /* 0x00000001edee5836 */ /* 0x000fe20000000000 */
        /* <DEDUP_REMOVED lines=11> */
[----:B------:R3:W1:Y:S02]  /*3260*/  LDSM.16.M88.4 R168, [R193+0x2800] ;  /* 0x00280000c1a8783b */ /* 0x0006640000000200 */
.L_x_973:
[----:B------:R-:W0:Y:S01]  /*3270*/  LDGDEPBAR ;  /* 0x00000000000079af */ /* 0x000e220000000000 */
[CC--:B------:R-:W-:Y:S02]  /*3280*/  IADD3 R182, PT, PT, R200.reuse, R191.reuse, RZ ;  /* 0x000000bfc8b67210 */ /* 0x0c0fe40007ffe0ff */
[----:B------:R-:W-:Y:S02]  /*3290*/  IADD3 R181, PT, PT, R199, R191, RZ ;  /* 0x000000bfc7b57210 */ /* 0x000fe40007ffe0ff */
[----:B-----5:R-:W-:Y:S02]  /*32a0*/  FSETP.NEU.FTZ.AND P0, PT, R229, -INF , PT ;  /* 0xff800000e500780b */ /* 0x020fe40003f1d000 */
[----:B------:R-:W-:Y:S02]  /*32b0*/  IADD3 R180, PT, PT, R200, R181, RZ ;  /* 0x000000b5c8b47210 */ /* 0x000fe40007ffe0ff */
[-C--:B------:R-:W-:Y:S02]  /*32c0*/  @P5 ISETP.GE.AND P1, PT, R237, R232.reuse, PT ;  /* 0x000000e8ed00520c */ /* 0x080fe40003f26270 */
[----:B------:R-:W-:Y:S02]  /*32d0*/  @P5 ISETP.GE.AND P2, PT, R238, R232, PT ;  /* 0x000000e8ee00520c */ /* 0x000fe40003f46270 */
[----:B------:R-:W-:Y:S02]  /*32e0*/  MOV R186, R221 ;  /* 0x000000dd00ba7202 */ /* 0x000fe40000000f00 */
[----:B------:R-:W-:Y:S02]  /*32f0*/  MOV R187, R220 ;  /* 0x000000dc00bb7202 */ /* 0x000fe40000000f00 */
[----:B------:R-:W-:Y:S01]  /*3300*/  ISETP.NE.AND P4, PT, R231, RZ, PT ;  /* 0x000000ffe700720c */ /* 0x000fe20003f85270 */
[----:B------:R-:W-:Y:S04]  /*3310*/  DEPBAR.LE SB0, 0x0 ;  /* 0x000080000000791a */ /* 0x000fe80000000000 */
[----:B------:R-:W-:Y:S06]  /*3320*/  BAR.SYNC.DEFER_BLOCKING 0x0 ;  /* 0x0000000000007b1d */ /* 0x000fec0000010000 */
[----:B------:R-:W-:Y:S08]  /*3330*/  LDSM.16.M88.4 R16, [R191] ;  /* 0x00000000bf10783b */ /* 0x000ff00000000200 */
[----:B--2---:R-:W2:Y:S08]  /*3340*/  LDSM.16.M88.4 R8, [R201+-0x4000] ;  /* 0xffc00000c908783b */ /* 0x004eb00000000200 */
[----:B------:R-:W4:Y:S08]  /*3350*/  LDSM.16.M88.4 R52, [R201+-0x3800] ;  /* 0xffc80000c934783b */ /* 0x000f300000000200 */
[----:B------:R-:W-:Y:S08]  /*3360*/  LDSM.16.M88.4 R56, [R182] ;  /* 0x00000000b638783b */ /* 0x000ff00000000200 */
[----:B------:R-:W3:Y:S08]  /*3370*/  LDSM.16.M88.4 R60, [R192+-0x4000] ;  /* 0xffc00000c03c783b */ /* 0x000ef00000000200 */
[----:B------:R-:W1:Y:S01]  /*3380*/  LDSM.16.M88.4 R64, [R192+-0x3800] ;  /* 0xffc80000c040783b */ /* 0x000e620000000200 */
[C---:B--2---:R-:W-:Y:S07]  /*3390*/  HMMA.16816.F32.BF16 R4, R16.reuse, R8, RZ ;  /* 0x000000081004723c */ /* 0x044fee00000418ff */
[----:B------:R-:W-:Y:S01]  /*33a0*/  LDSM.16.M88.4 R100, [R181] ;  /* 0x00000000b564783b */ /* 0x000fe20000000200 */
[C---:B------:R-:W-:Y:S07]  /*33b0*/  HMMA.16816.F32.BF16 R8, R16.reuse, R10, RZ ;  /* 0x0000000a1008723c */ /* 0x040fee00000418ff */
[----:B------:R-:W2:Y:S01]  /*33c0*/  LDSM.16.M88.4 R104, [R193+-0x4000] ;  /* 0xffc00000c168783b */ /* 0x000ea20000000200 */
[C---:B----4-:R-:W-:Y:S07]  /*33d0*/  HMMA.16816.F32.BF16 R12, R16.reuse, R52, RZ ;  /* 0x00000034100c723c */ /* 0x050fee00000418ff */
[----:B------:R-:W-:Y:S01]  /*33e0*/  LDSM.16.M88.4 R108, [R180] ;  /* 0x00000000b46c783b */ /* 0x000fe20000000200 */
[----:B------:R-:W-:Y:S07]  /*33f0*/  HMMA.16816.F32.BF16 R16, R16, R54, RZ ;  /* 0x000000361010723c */ /* 0x000fee00000418ff */
[----:B------:R-:W4:Y:S01]  /*3400*/  LDSM.16.M88.4 R52, [R193+-0x3800] ;  /* 0xffc80000c134783b */ /* 0x000f220000000200 */
[C---:B---3--:R-:W-:Y:S07]  /*3410*/  HMMA.16816.F32.BF16 R4, R56.reuse, R60, R4 ;  /* 0x0000003c3804723c */ /* 0x048fee0000041804 */
[----:B------:R-:W3:Y:S01]  /*3420*/  LDSM.16.M88.4 R112, [R0+-0x4000] ;  /* 0xffc000000070783b */ /* 0x000ee20000000200 */
        /* <DEDUP_REMOVED lines=9> */
[C---:B----4-:R-:W-:Y:S08]  /*34c0*/  HMMA.16816.F32.BF16 R12, R100.reuse, R52, R12 ;  /* 0x00000034640c723c */ /* 0x050ff0000004180c */
[----:B------:R-:W-:Y:S01]  /*34d0*/  HMMA.16816.F32.BF16 R16, R100, R54, R16 ;  /* 0x000000366410723c */ /* 0x000fe20000041810 */
[----:B------:R-:W4:Y:S07]  /*34e0*/  LDSM.16.M88.4 R52, [R201+-0x1800] ;  /* 0xffe80000c934783b */ /* 0x000f2e0000000200 */
[C---:B---3--:R-:W-:Y:S01]  /*34f0*/  HMMA.16816.F32.BF16 R4, R108.reuse, R112, R4 ;  /* 0x000000706c04723c */ /* 0x048fe20000041804 */
[----:B------:R-:W3:Y:S07]  /*3500*/  LDSM.16.M88.4 R100, [R182+0x2000] ;  /* 0x00200000b664783b */ /* 0x000eee0000000200 */
        /* <DEDUP_REMOVED lines=9> */
[C---:B----4-:R-:W-:Y:S08]  /*35a0*/  HMMA.16816.F32.BF16 R12, R60.reuse, R52, R12 ;  /* 0x000000343c0c723c */ /* 0x050ff0000004180c */
[----:B------:R-:W-:Y:S01]  /*35b0*/  HMMA.16816.F32.BF16 R16, R60, R54, R16 ;  /* 0x000000363c10723c */ /* 0x000fe20000041810 */
[----:B------:R-:W4:Y:S07]  /*35c0*/  LDSM.16.M88.4 R52, [R193+-0x1800] ;  /* 0xffe80000c134783b */ /* 0x000f2e0000000200 */
[C---:B---3--:R-:W-:Y:S01]  /*35d0*/  HMMA.16816.F32.BF16 R4, R100.reuse, R104, R4 ;  /* 0x000000686404723c */ /* 0x048fe20000041804 */
[----:B------:R-:W3:Y:S07]  /*35e0*/  LDSM.16.M88.4 R60, [R180+0x2000] ;  /* 0x00200000b43c783b */ /* 0x000eee0000000200 */
[C---:B------:R-:W-:Y:S08]  /*35f0*/  HMMA.16816.F32.BF16 R8, R100.reuse, R106, R8 ;  /* 0x0000006a6408723c */ /* 0x040ff00000041808 */
[C---:B-1----:R-:W-:Y:S08]  /*3600*/  HMMA.16816.F32.BF16 R12, R100.reuse, R56, R12 ;  /* 0x00000038640c723c */ /* 0x042ff0000004180c */
[----:B------:R-:W-:Y:S08]  /*3610*/  HMMA.16816.F32.BF16 R16, R100, R58, R16 ;  /* 0x0000003a6410723c */ /* 0x000ff00000041810 */
[C---:B--2---:R-:W-:Y:S05]  /*3620*/  HMMA.16816.F32.BF16 R4, R108.reuse, R112, R4 ;  /* 0x000000706c04723c */ /* 0x044fea0000041804 */
[----:B------:R-:W-:Y:S03]  /*3630*/  FMUL.FTZ R113, R229, 1.4426950216293334961 ;  /* 0x3fb8aa3be5717820 */ /* 0x000fe60000410000 */
[C---:B------:R-:W-:Y:S03]  /*3640*/  HMMA.16816.F32.BF16 R8, R108.reuse, R114, R8 ;  /* 0x000000726c08723c */ /* 0x040fe60000041808 */
[----:B------:R-:W-:Y:S02]  /*3650*/  FSEL R113, R113, RZ, P0 ;  /* 0x000000ff71717208 */ /* 0x000fe40000000000 */
[----:B------:R-:W-:Y:S03]  /*3660*/  FSETP.NEU.FTZ.AND P0, PT, R228, -INF , PT ;  /* 0xff800000e400780b */ /* 0x000fe60003f1d000 */
[C---:B----4-:R-:W-:Y:S08]  /*3670*/  HMMA.16816.F32.BF16 R12, R108.reuse, R52, R12 ;  /* 0x000000346c0c723c */ /* 0x050ff0000004180c */
[----:B------:R-:W-:Y:S01]  /*3680*/  HMMA.16816.F32.BF16 R16, R108, R54, R16 ;  /* 0x000000366c10723c */ /* 0x000fe20000041810 */
[----:B------:R-:W1:Y:S07]  /*3690*/  LDSM.16.M88.4 R52, [R0+-0x1800] ;  /* 0xffe800000034783b */ /* 0x000e6e0000000200 */
[C---:B---3--:R-:W-:Y:S08]  /*36a0*/  HMMA.16816.F32.BF16 R4, R60.reuse, R64, R4 ;  /* 0x000000403c04723c */ /* 0x048ff00000041804 */
        /* <DEDUP_REMOVED lines=26> */
[--C-:B------:R-:W-:Y:S01]  /*3850*/  FFMA.FTZ R183, R5, UR11, -R113.reuse ;  /* 0x0000000b05b77c23 */ /* 0x100fe20008010871 */
        /* <DEDUP_REMOVED lines=15> */
[--C-:B------:R-:W-:Y:S01]  /*3950*/  FFMA.FTZ R111, R5, UR11, -R4.reuse ;  /* 0x0000000b056f7c23 */ /* 0x100fe20008010804 */
        /* <DEDUP_REMOVED lines=15> */
[--C-:B------:R-:W-:Y:S01]  /*3a50*/  FFMA.FTZ R181, R5, UR11, -R113.reuse ;  /* 0x0000000b05b57c23 */ /* 0x100fe20008010871 */
        /* <DEDUP_REMOVED lines=9> */
[C---:B------:R-:W-:Y:S01]  /*3af0*/  @P5 FSEL R5, R67.reuse, -INF , !P1 ;  /* 0xff80000043055808 */ /* 0x040fe20004800000 */
[----:B------:R-:W-:Y:S01]  /*3b00*/  FFMA.FTZ R66, -R66, R66, 1 ;  /* 0x3f80000042427423 */ /* 0x000fe20000010142 */
[----:B------:R-:W-:Y:S01]  /*3b10*/  @P5 ISETP.GE.AND P1, PT, R242, R232, PT ;  /* 0x000000e8f200520c */ /* 0x000fe20003f26270 */
[----:B------:R-:W-:Y:S04]  /*3b20*/  FFMA.FTZ R67, -R67, R67, 1 ;  /* 0x3f80000043437423 */ /* 0x000fe80000010143 */
[----:B------:R-:W3:Y:S01]  /*3b30*/  MUFU.TANH R62, R14 ;  /* 0x0000000e003e7308 */ /* 0x000ee20000002400 */
[--C-:B------:R-:W-:Y:S01]  /*3b40*/  FFMA.FTZ R109, R5, UR11, -R4.reuse ;  /* 0x0000000b056d7c23 */ /* 0x100fe20008010804 */
        /* <DEDUP_REMOVED lines=12> */
[--C-:B------:R-:W-:Y:S01]  /*3c10*/  FFMA.FTZ R115, R5, UR11, -R113.reuse ;  /* 0x0000000b05737c23 */ /* 0x100fe20008010871 */
        /* <DEDUP_REMOVED lines=37> */
[----:B------:R-:W-:Y:S02]  /*3e70*/  FMUL.FTZ R102, R102, UR12 ;  /* 0x0000000c66667c20 */ /* 0x000fe40008410000 */
[----:B------:R-:W-:Y:S01]  /*3e80*/  FFMA.FTZ R4, R5, UR11, -R4 ;  /* 0x0000000b05047c23 */ /* 0x000fe20008010804 */
[----:B------:R-:W-:Y:S03]  /*3e90*/  FMUL.FTZ R103, R103, UR12 ;  /* 0x0000000c67677c20 */ /* 0x000fe60008410000 */
[----:B------:R-:W-:Y:S01]  /*3ea0*/  MUFU.EX2 R112, R112 ;  /* 0x0000007000707308 */ /* 0x000fe20000000800 */
[----:B------:R-:W2:Y:S04]  /*3eb0*/  LDG.E R104, desc[UR16][R186.64] ;  /* 0x00000010ba687981 */ /* 0x000ea8000c1e1900 */
[----:B------:R-:W3:Y:S05]  /*3ec0*/  LDG.E R185, desc[UR16][R186.64+0x20] ;  /* 0x00002010bab97981 */ /* 0x000eea000c1e1900 */
[----:B------:R-:W4:Y:S01]  /*3ed0*/  MUFU.EX2 R111, R111 ;  /* 0x0000006f006f7308 */ /* 0x000f220000000800 */
[----:B-1----:R-:W-:Y:S05]  /*3ee0*/  F2FP.BF16.F32.PACK_AB R6, R183, R184 ;  /* 0x000000b8b706723e */ /* 0x002fea00000010ff */
[----:B------:R1:W-:Y:S04]  /*3ef0*/  STS [R214], R6 ;  /* 0x00000006d6007388 */ /* 0x0003e80000000800 */
[----:B------:R-:W-:Y:S10]  /*3f00*/  MUFU.EX2 R182, R182 ;  /* 0x000000b600b67308 */ /* 0x000ff40000000800 */
[----:B------:R-:W1:Y:S01]  /*3f10*/  MUFU.EX2 R181, R181 ;  /* 0x000000b500b57308 */ /* 0x000e620000000800 */
[----:B----4-:R-:W-:Y:S05]  /*3f20*/  F2FP.BF16.F32.PACK_AB R5, R111, R112 ;  /* 0x000000706f05723e */ /* 0x010fea00000010ff */
[----:B------:R4:W-:Y:S04]  /*3f30*/  STS [R214+0x400], R5 ;  /* 0x00040005d6007388 */ /* 0x0009e80000000800 */
[----:B------:R1:W-:Y:S10]  /*3f40*/  MUFU.EX2 R105, R4 ;  /* 0x0000000400697308 */ /* 0x0003f40000000800 */
[----:B------:R-:W-:Y:S10]  /*3f50*/  MUFU.EX2 R110, R110 ;  /* 0x0000006e006e7308 */ /* 0x000ff40000000800 */
[----:B------:R-:W4:Y:S01]  /*3f60*/  MUFU.EX2 R109, R109 ;  /* 0x0000006d006d7308 */ /* 0x000f220000000800 */
[----:B-1----:R-:W-:Y:S05]  /*3f70*/  F2FP.BF16.F32.PACK_AB R4, R181, R182 ;  /* 0x000000b6b504723e */ /* 0x002fea00000010ff */
[----:B------:R1:W-:Y:S04]  /*3f80*/  STS [R236], R4 ;  /* 0x00000004ec007388 */ /* 0x0003e80000000800 */
[----:B------:R-:W-:Y:S10]  /*3f90*/  MUFU.EX2 R180, R180 ;  /* 0x000000b400b47308 */ /* 0x000ff40000000800 */
[----:B------:R-:W1:Y:S01]  /*3fa0*/  MUFU.EX2 R115, R115 ;  /* 0x0000007300737308 */ /* 0x000e620000000800 */
[----:B----4-:R-:W-:Y:S05]  /*3fb0*/  F2FP.BF16.F32.PACK_AB R8, R109, R110 ;  /* 0x0000006e6d08723e */ /* 0x010fea00000010ff */
[----:B------:R-:W-:Y:S04]  /*3fc0*/  STS [R236+0x400], R8 ;  /* 0x00040008ec007388 */ /* 0x000fe80000000800 */
[----:B------:R-:W-:Y:S10]  /*3fd0*/  MUFU.EX2 R108, R108 ;  /* 0x0000006c006c7308 */ /* 0x000ff40000000800 */
[----:B------:R-:W4:Y:S01]  /*3fe0*/  MUFU.EX2 R107, R107 ;  /* 0x0000006b006b7308 */ /* 0x000f220000000800 */
[----:B-1----:R-:W-:Y:S05]  /*3ff0*/  F2FP.BF16.F32.PACK_AB R7, R115, R180 ;  /* 0x000000b47307723e */ /* 0x002fea00000010ff */
[----:B------:R-:W-:Y:S04]  /*4000*/  STS [R235], R7 ;  /* 0x00000007eb007388 */ /* 0x000fe80000000800 */
[----:B------:R-:W-:Y:S10]  /*4010*/  MUFU.EX2 R114, R114 ;  /* 0x0000007200727308 */ /* 0x000ff40000000800 */
[----:B------:R-:W1:Y:S01]  /*4020*/  MUFU.EX2 R113, R113 ;  /* 0x0000007100717308 */ /* 0x000e620000000800 */
[----:B----4-:R-:W-:Y:S05]  /*4030*/  F2FP.BF16.F32.PACK_AB R6, R107, R108 ;  /* 0x0000006c6b06723e */ /* 0x010fea00000010ff */
[----:B------:R-:W-:Y:S04]  /*4040*/  STS [R235+0x400], R6 ;  /* 0x00040006eb007388 */ /* 0x000fe80000000800 */
[----:B------:R-:W4:Y:S01]  /*4050*/  MUFU.EX2 R106, R106 ;  /* 0x0000006a006a7308 */ /* 0x000f220000000800 */
[----:B-1----:R-:W-:Y:S05]  /*4060*/  F2FP.BF16.F32.PACK_AB R5, R113, R114 ;  /* 0x000000727105723e */ /* 0x002fea00000010ff */
[----:B------:R-:W-:Y:S01]  /*4070*/  STS [R217], R5 ;  /* 0x00000005d9007388 */ /* 0x000fe20000000800 */
[----:B----4-:R-:W-:Y:S05]  /*4080*/  F2FP.BF16.F32.PACK_AB R4, R105, R106 ;  /* 0x0000006a6904723e */ /* 0x010fea00000010ff */
        /* <DEDUP_REMOVED lines=53> */
[C---:B------:R-:W-:Y:S01]  /*43e0*/  FADD.FTZ R10, -R185.reuse, R10 ;  /* 0x0000000ab90a7221 */ /* 0x040fe20000010100 */
[C---:B------:R-:W-:Y:S01]  /*43f0*/  FADD.FTZ R12, -R104.reuse, R12 ;  /* 0x0000000c680c7221 */ /* 0x040fe20000010100 */
[----:B------:R-:W-:Y:S01]  /*4400*/  FADD.FTZ R13, -R104, R13 ;  /* 0x0000000d680d7221 */ /* 0x000fe20000010100 */
[C---:B------:R-:W-:Y:S01]  /*4410*/  FADD.FTZ R11, -R185.reuse, R11 ;  /* 0x0000000bb90b7221 */ /* 0x040fe20000010100 */
[----:B------:R-:W-:Y:S01]  /*4420*/  FADD.FTZ R14, -R185, R14 ;  /* 0x0000000eb90e7221 */ /* 0x000fe20000010100 */
[----:B------:R-:W-:Y:S01]  /*4430*/  FMUL.FTZ R12, R180, R12 ;  /* 0x0000000cb40c7220 */ /* 0x000fe20000410000 */
[----:B------:R-:W-:Y:S01]  /*4440*/  FMUL.FTZ R13, R115, R13 ;  /* 0x0000000d730d7220 */ /* 0x000fe20000410000 */
[C---:B------:R-:W-:Y:S01]  /*4450*/  FADD.FTZ R15, -R185.reuse, R15 ;  /* 0x0000000fb90f7221 */ /* 0x040fe20000010100 */
        /* <DEDUP_REMOVED lines=39> */
[----:B------:R-:W-:Y:S01]  /*46d0*/  IMAD.MOV.U32 R13, RZ, RZ, -0x4000 ;  /* 0xffffc000ff0d7424 */ /* 0x000fe200078e00ff */
[----:B------:R-:W1:Y:S01]  /*46e0*/  LDC R7, c[0x0][0x3b4] ;  /* 0x0000ed00ff077b82 */ /* 0x000e620000000800 */
[----:B------:R-:W-:Y:S03]  /*46f0*/  ISETP.GE.AND P2, PT, R212, UR6, PT ;  /* 0x00000006d4007c0c */ /* 0x000fe6000bf46270 */
[----:B------:R-:W-:Y:S05]  /*4700*/  SEL R13, R13, 0x4000, !P1 ;  /* 0x000040000d0d7807 */ /* 0x000fea0004800000 */
[--C-:B------:R-:W-:Y:S02]  /*4710*/  IMAD.IADD R227, R227, 0x1, R13.reuse ;  /* 0x00000001e3e37824 */ /* 0x100fe400078e020d */
[--C-:B------:R-:W-:Y:S02]  /*4720*/  IMAD.IADD R230, R230, 0x1, R13.reuse ;  /* 0x00000001e6e67824 */ /* 0x100fe400078e020d */
[----:B------:R-:W-:Y:S01]  /*4730*/  IMAD.IADD R191, R191, 0x1, R13 ;  /* 0x00000001bfbf7824 */ /* 0x000fe200078e020d */
[C---:B-1----:R-:W-:Y:S01]  /*4740*/  SHF.L.U64.HI R7, R9.reuse, 0x5, R7 ;  /* 0x0000000509077819 */ /* 0x042fe20000010207 */
[----:B------:R-:W-:Y:S04]  /*4750*/  IMAD.SHL.U32 R17, R9, 0x40, RZ ;  /* 0x0000004009117824 */ /* 0x000fe800078e00ff */
[----:B------:R-:W-:Y:S05]  /*4760*/  IMAD.X R17, RZ, RZ, ~R17, P0 ;  /* 0x000000ffff117224 */ /* 0x000fea00000e0e11 */
[----:B------:R-:W-:Y:S04]  /*4770*/  SHF.R.S64 R5, R5, 0x1f, R17 ;  /* 0x0000001f05057819 */ /* 0x000fe80000001011 */
[----:B------:R-:W-:Y:S01]  /*4780*/  IADD3 R223, P0, PT, R5, R223, RZ ;  /* 0x000000df05df7210 */ /* 0x000fe20007f1e0ff */
[----:B------:R-:W-:Y:S03]  /*4790*/  IMAD.SHL.U32 R5, R9, 0x20, RZ ;  /* 0x0000002009057824 */ /* 0x000fe600078e00ff */
[----:B------:R-:W-:Y:S01]  /*47a0*/  LEA.HI.X.SX32 R222, R17, R222, 0x1, P0 ;  /* 0x000000de11de7211 */ /* 0x000fe200000f0eff */
[----:B------:R-:W-:Y:S01]  /*47b0*/  @!P3 IMAD.MOV.U32 R56, RZ, RZ, R223 ;  /* 0x000000ffff38b224 */ /* 0x000fe200078e00df */
[CC--:B------:R-:W-:Y:S02]  /*47c0*/  @!P3 LEA R54, P1, R5.reuse, R223.reuse, 0x1 ;  /* 0x000000df0536b211 */ /* 0x0c0fe400078208ff */
[C---:B------:R-:W-:Y:S01]  /*47d0*/  @!P2 LEA R52, P0, R5.reuse, R223, 0x1 ;  /* 0x000000df0534a211 */ /* 0x040fe200078008ff */
[--C-:B------:R-:W-:Y:S01]  /*47e0*/  @!P3 IMAD.MOV.U32 R57, RZ, RZ, R222.reuse ;  /* 0x000000ffff39b224 */ /* 0x100fe200078e00de */
        /* <DEDUP_REMOVED lines=29> */
.L_x_971:
        /* <DEDUP_REMOVED lines=14> */
[----:B------:R-:W1:Y:S04]  /*4aa0*/  LDSM.16.MT88.4 R8, [R202+0x8000] ;  /* 0x00800000ca08783b */ /* 0x000e680000004200 */
[----:B------:R-:W3:Y:S04]  /*4ab0*/  LDSM.16.MT88.4 R12, [R197] ;  /* 0x00000000c50c783b */ /* 0x000ee80000004200 */
[----:B------:R-:W4:Y:S04]  /*4ac0*/  LDSM.16.MT88.4 R16, [R202+0xa000] ;  /* 0x00a00000ca10783b */ /* 0x000f280000004200 */
[----:B--2---:R-:W-:Y:S04]  /*4ad0*/  LDSM.16.MT88.4 R52, [R198+0x800] ;  /* 0x00080000c634783b */ /* 0x004fe80000004200 */
[----:B------:R-:W2:Y:S04]  /*4ae0*/  LDSM.16.MT88.4 R56, [R202+0x8800] ;  /* 0x00880000ca38783b */ /* 0x000ea80000004200 */
[----:B------:R-:W5:Y:S04]  /*4af0*/  LDSM.16.MT88.4 R60, [R197+0x800] ;  /* 0x00080000c53c783b */ /* 0x000f680000004200 */
[----:B------:R-:W5:Y:S04]  /*4b00*/  LDSM.16.MT88.4 R64, [R202+0xa800] ;  /* 0x00a80000ca40783b */ /* 0x000f680000004200 */
[----:B------:R-:W-:Y:S04]  /*4b10*/  LDSM.16.MT88.4 R100, [R202+0x9000] ;  /* 0x00900000ca64783b */ /* 0x000fe80000004200 */
[----:B------:R-:W-:Y:S01]  /*4b20*/  LDSM.16.MT88.4 R104, [R197+0x1000] ;  /* 0x00100000c568783b */ /* 0x000fe20000004200 */
[-C--:B-1----:R-:W-:Y:S08]  /*4b30*/  HMMA.16816.F32.BF16 R20, R4, R8.reuse, R20 ;  /* 0x000000080414723c */ /* 0x082ff00000041814 */
[C---:B---3--:R-:W-:Y:S08]  /*4b40*/  HMMA.16816.F32.BF16 R24, R12.reuse, R8, R24 ;  /* 0x000000080c18723c */ /* 0x048ff00000041818 */
[-C--:B------:R-:W-:Y:S08]  /*4b50*/  HMMA.16816.F32.BF16 R28, R12, R10.reuse, R28 ;  /* 0x0000000a0c1c723c */ /* 0x080ff0000004181c */
[C---:B------:R-:W-:Y:S01]  /*4b60*/  HMMA.16816.F32.BF16 R32, R4.reuse, R10, R32 ;  /* 0x0000000a0420723c */ /* 0x040fe20000041820 */
[----:B------:R-:W1:Y:S07]  /*4b70*/  LDSM.16.MT88.4 R8, [R198+0x1000] ;  /* 0x00100000c608783b */ /* 0x000e6e0000004200 */
[-C--:B----4-:R-:W-:Y:S08]  /*4b80*/  HMMA.16816.F32.BF16 R36, R4, R16.reuse, R36 ;  /* 0x000000100424723c */ /* 0x090ff00000041824 */
[C---:B------:R-:W-:Y:S08]  /*4b90*/  HMMA.16816.F32.BF16 R40, R12.reuse, R16, R40 ;  /* 0x000000100c28723c */ /* 0x040ff00000041828 */
[-C--:B------:R-:W-:Y:S01]  /*4ba0*/  HMMA.16816.F32.BF16 R44, R12, R18.reuse, R44 ;  /* 0x000000120c2c723c */ /* 0x080fe2000004182c */
[----:B------:R-:W3:Y:S07]  /*4bb0*/  LDSM.16.MT88.4 R12, [R202+0xb000] ;  /* 0x00b00000ca0c783b */ /* 0x000eee0000004200 */
[----:B------:R-:W-:Y:S01]  /*4bc0*/  HMMA.16816.F32.BF16 R48, R4, R18, R48 ;  /* 0x000000120430723c */ /* 0x000fe20000041830 */
[----:B------:R-:W-:Y:S04]  /*4bd0*/  LDSM.16.MT88.4 R4, [R198+0x1800] ;  /* 0x00180000c604783b */ /* 0x000fe80000004200 */
[----:B------:R-:W4:Y:S03]  /*4be0*/  LDSM.16.MT88.4 R16, [R202+0x9800] ;  /* 0x00980000ca10783b */ /* 0x000f260000004200 */
[-C--:B--2---:R-:W-:Y:S08]  /*4bf0*/  HMMA.16816.F32.BF16 R20, R52, R56.reuse, R20 ;  /* 0x000000383414723c */ /* 0x084ff00000041814 */
[C---:B-----5:R-:W-:Y:S08]  /*4c00*/  HMMA.16816.F32.BF16 R24, R60.reuse, R56, R24 ;  /* 0x000000383c18723c */ /* 0x060ff00000041818 */
[-C--:B------:R-:W-:Y:S08]  /*4c10*/  HMMA.16816.F32.BF16 R28, R60, R58.reuse, R28 ;  /* 0x0000003a3c1c723c */ /* 0x080ff0000004181c */
[C---:B------:R-:W-:Y:S01]  /*4c20*/  HMMA.16816.F32.BF16 R32, R52.reuse, R58, R32 ;  /* 0x0000003a3420723c */ /* 0x040fe20000041820 */
[----:B------:R-:W2:Y:S07]  /*4c30*/  LDSM.16.MT88.4 R56, [R197+0x1800] ;  /* 0x00180000c538783b */ /* 0x000eae0000004200 */
        /* <DEDUP_REMOVED lines=15> */
[C---:B--2---:R-:W-:Y:S08]  /*4d30*/  HMMA.16816.F32.BF16 R24, R56.reuse, R16, R24 ;  /* 0x000000103818723c */ /* 0x044ff00000041818 */
        /* <DEDUP_REMOVED lines=17> */
[--C-:B------:R-:W-:Y:S01]  /*4e50*/  @!P2 IMAD.MOV.U32 R8, RZ, RZ, R225.reuse ;  /* 0x000000ffff08a224 */ /* 0x100fe200078e00e1 */
[C---:B------:R-:W-:Y:S01]  /*4e60*/  LEA R4, P0, R219.reuse, R225, 0x1 ;  /* 0x000000e1db047211 */ /* 0x040fe200078008ff */
[----:B------:R-:W-:Y:S02]  /*4e70*/  @!P1 IMAD.MOV.U32 R6, RZ, RZ, R225 ;  /* 0x000000ffff069224 */ /* 0x000fe400078e00e1 */
[----:B------:R-:W-:Y:S01]  /*4e80*/  @!P2 IMAD.MOV.U32 R9, RZ, RZ, R224 ;  /* 0x000000ffff09a224 */ /* 0x000fe200078e00e0 */
[----:B------:R-:W-:Y:S01]  /*4e90*/  LEA.HI.X R5, R219, R224, R218, 0x1, P0 ;  /* 0x000000e0db057211 */ /* 0x000fe200000f0cda */
[----:B------:R-:W-:Y:S03]  /*4ea0*/  @!P1 IMAD.MOV.U32 R7, RZ, RZ, R224 ;  /* 0x000000ffff079224 */ /* 0x000fe600078e00e0 */
        /* <DEDUP_REMOVED lines=21> */
.L_x_972:
        /* <DEDUP_REMOVED lines=313> */
[----:B-1----:R-:W-:Y:S01]  /*6390*/  IMAD R32, R205, UR7, R5 ;  /* 0x00000007cd207c24 */ /* 0x002fe2000f8e0205 */
[----:B------:R-:W-:Y:S01]  /*63a0*/  MOV R33, R4 ;  /* 0x0000000400217202 */ /* 0x000fe20000000f00 */
[----:B------:R-:W-:Y:S05]  /*63b0*/  BRA `(.L_x_975) ;  /* 0x0000000000187947 */ /* 0x000fea0003800000 */
.L_x_974:
[----:B------:R-:W1:Y:S01]  /*63c0*/  LDC.64 R6, c[0x0][0x5c0] ;  /* 0x00017000ff067b82 */ /* 0x000e620000000a00 */
[----:B------:R-:W-:-:S05]  /*63d0*/  IADD3 R4, PT, PT, R233, R234, RZ ;  /* 0x000000eae9047210 */ /* 0x000fca0007ffe0ff */
[C---:B-1----:R-:W-:Y:S02]  /*63e0*/  IMAD R32, R4.reuse, R7, RZ ;  /* 0x0000000704207224 */ /* 0x042fe400078e02ff */
[----:B------:R-:W-:-:S05]  /*63f0*/  IMAD.WIDE.U32 R4, R4, R6, RZ ;  /* 0x0000000604047225 */ /* 0x000fca00078e00ff */
[----:B------:R-:W-:Y:S02]  /*6400*/  IADD3 R32, PT, PT, R5, R32, RZ ;  /* 0x0000002005207210 */ /* 0x000fe40007ffe0ff */
[----:B------:R-:W-:Y:S02]  /*6410*/  MOV R33, R4 ;  /* 0x0000000400217202 */ /* 0x000fe40000000f00 */
.L_x_975:
        /* <DEDUP_REMOVED lines=14> */
.L_x_976:
[----:B------:R-:W1:Y:S01]  /*6500*/  LDC.64 R4, c[0x0][0x5c8] ;  /* 0x00017200ff047b82 */ /* 0x000e620000000a00 */
[----:B------:R-:W-:-:S05]  /*6510*/  IADD3 R8, PT, PT, R233, R234, RZ ;  /* 0x000000eae9087210 */ /* 0x000fca0007ffe0ff */
[C---:B-1----:R-:W-:Y:S02]  /*6520*/  IMAD R0, R8.reuse, R5, RZ ;  /* 0x0000000508007224 */ /* 0x042fe400078e02ff */
[----:B------:R-:W-:-:S05]  /*6530*/  IMAD.WIDE.U32 R8, R8, R4, RZ ;  /* 0x0000000408087225 */ /* 0x000fca00078e00ff */
[----:B------:R-:W-:Y:S02]  /*6540*/  IADD3 R0, PT, PT, R9, R0, RZ ;  /* 0x0000000009007210 */ /* 0x000fe40007ffe0ff */
[----:B------:R-:W-:-:S07]  /*6550*/  MOV R2, R8 ;  /* 0x0000000800027202 */ /* 0x000fce0000000f00 */
.L_x_977:
        /* <DEDUP_REMOVED lines=12> */
[C---:B------:R-:W-:Y:S02]  /*6620*/  ISETP.GE.AND P2, PT, R209.reuse, R232, PT ;  /* 0x000000e8d100720c */ /* 0x040fe40003f46270 */
        /* <DEDUP_REMOVED lines=28> */
.L_x_979:
[----:B------:R-:W-:Y:S05]  /*67f0*/  BSYNC.RECONVERGENT B0 ;  /* 0x0000000000007941 */ /* 0x000fea0003800200 */
.L_x_978:
        /* <DEDUP_REMOVED lines=16> */
.L_x_981:
[----:B------:R-:W-:Y:S05]  /*6900*/  BSYNC.RECONVERGENT B0 ;  /* 0x0000000000007941 */ /* 0x000fea0003800200 */
.L_x_980:
        /* <DEDUP_REMOVED lines=22> */
[----:B----4-:R1:W-:Y:S04]  /*6a70*/  @!P1 STG.E.128 desc[UR16][R6.64], R20 ;  /* 0x0000001406009986 */ /* 0x0103e8000c101d10 */
[----:B------:R1:W-:Y:S02]  /*6a80*/  @!P0 STG.E.128 desc[UR16][R6.64+0x80], R12 ;  /* 0x0000800c06008986 */ /* 0x0003e4000c101d10 */
.L_x_983:
[----:B------:R-:W-:Y:S05]  /*6a90*/  BSYNC.RECONVERGENT B0 ;  /* 0x0000000000007941 */ /* 0x000fea0003800200 */
.L_x_982:
[----:B------:R-:W-:Y:S05]  /*6aa0*/  @P4 BRA `(.L_x_950) ;  /* 0x0000000000384947 */ /* 0x000fea0003800000 */
[----:B------:R-:W2:Y:S01]  /*6ab0*/  LDCU UR6, c[0x0][0x440] ;  /* 0x00008800ff0677ac */ /* 0x000ea20008000800 */
[----:B-1----:R-:W-:Y:S01]  /*6ac0*/  MOV R7, R0 ;  /* 0x0000000000077202 */ /* 0x002fe20000000f00 */
[-C--:B------:R-:W-:Y:S01]  /*6ad0*/  IMAD R40, R40, R4.reuse, RZ ;  /* 0x0000000428287224 */ /* 0x080fe200078e02ff */
[----:B------:R-:W1:Y:S01]  /*6ae0*/  LDCU.64 UR4, c[0x0][0x568] ;  /* 0x0000ad00ff0477ac */ /* 0x000e620008000a00 */
[----:B------:R-:W-:Y:S02]  /*6af0*/  IMAD.MOV.U32 R6, RZ, RZ, R24 ;  /* 0x000000ffff067224 */ /* 0x000fe400078e0018 */
[C---:B------:R-:W-:Y:S02]  /*6b00*/  IMAD R40, R41.reuse, R5, R40 ;  /* 0x0000000529287224 */ /* 0x040fe400078e0228 */
[----:B------:R-:W-:-:S04]  /*6b10*/  IMAD.WIDE.U32 R6, R41, R4, R6 ;  /* 0x0000000429067225 */ /* 0x000fc800078e0006 */
[----:B------:R-:W-:Y:S01]  /*6b20*/  IMAD.IADD R40, R40, 0x1, R7 ;  /* 0x0000000128287824 */ /* 0x000fe200078e0207 */
[----:B--2---:R-:W-:Y:S02]  /*6b30*/  ISETP.GE.AND P1, PT, R207, UR6, PT ;  /* 0x00000006cf007c0c */ /* 0x004fe4000bf26270 */
[----:B------:R-:W-:Y:S02]  /*6b40*/  ISETP.GE.AND P0, PT, R212, UR6, PT ;  /* 0x00000006d4007c0c */ /* 0x000fe4000bf06270 */
[----:B-1----:R-:W-:-:S04]  /*6b50*/  LEA R4, P2, R6, UR4, 0x1 ;  /* 0x0000000406047c11 */ /* 0x002fc8000f8408ff */
[----:B------:R-:W-:-:S05]  /*6b60*/  LEA.HI.X R5, R6, UR5, R40, 0x1, P2 ;  /* 0x0000000506057c11 */ /* 0x000fca00090f0c28 */
[----:B------:R2:W-:Y:S04]  /*6b70*/  @!P1 STG.E.128 desc[UR16][R4.64], R16 ;  /* 0x0000001004009986 */ /* 0x0005e8000c101d10 */
[----:B------:R2:W-:Y:S02]  /*6b80*/  @!P0 STG.E.128 desc[UR16][R4.64+0x80], R8 ;  /* 0x0000800804008986 */ /* 0x0005e4000c101d10 */
.L_x_950:
[----:B------:R-:W-:Y:S05]  /*6b90*/  BSYNC.RECONVERGENT B1 ;  /* 0x0000000000017941 */ /* 0x000fea0003800200 */
.L_x_928:
        /* <DEDUP_REMOVED lines=11> */
.L_x_985:
        /* <DEDUP_REMOVED lines=11> */
.L_x_2429:


//--------------------- .text._ZN5flash44flash_bwd_dq_dk_dv_loop_seqk_parallel_kernelI23Flash_bwd_kernel_traitsILi128ELi64ELi64ELi8ELi4ELi2ELi2ELb1ELb0EN7cutlass10bfloat16_tE19Flash_kernel_traitsILi128ELi64ELi64ELi8ES3_EELb1ELb0ELb1ELb0ELb0ELb0ELb0EEEvNS_16Flash_bwd_paramsE --------------------------
	.section	.text._ZN5flash44flash_bwd_dq_dk_dv_loop_seqk_parallel_kernelI23Flash_bwd_kernel_traitsILi128ELi64ELi64ELi8ELi4ELi2ELi2ELb1ELb0EN7cutlass10bfloat16_tE19Flash_kernel_traitsILi128ELi64ELi64ELi8ES3_EELb1ELb0ELb1ELb0ELb0ELb0ELb0EEEvNS_16Flash_bwd_paramsE,"ax",@progbits
	.align	128
        .global         _ZN5flash44flash_bwd_dq_dk_dv_loop_seqk_parallel_kernelI23Flash_bwd_kernel_traitsILi128ELi64ELi64ELi8ELi4ELi2ELi2ELb1ELb0EN7cutlass10bfloat16_tE19Flash_kernel_traitsILi128ELi64ELi64ELi8ES3_EELb1ELb0ELb1ELb0ELb0ELb0ELb0EEEvNS_16Flash_bwd_paramsE
        .type           _ZN5flash44flash_bwd_dq_dk_dv_loop_seqk_parallel_kernelI23Flash_bwd_kernel_traitsILi128ELi64ELi64ELi8ELi4ELi2ELi2ELb1ELb0EN7cutlass10bfloat16_tE19Flash_kernel_traitsILi128ELi64ELi64ELi8ES3_EELb1ELb0ELb1ELb0ELb0ELb0ELb0EEEvNS_16Flash_bwd_paramsE,@function
        .size           _ZN5flash44flash_bwd_dq_dk_dv_loop_seqk_parallel_kernelI23Flash_bwd_kernel_traitsILi128ELi64ELi64ELi8ELi4ELi2ELi2ELb1ELb0EN7cutlass10bfloat16_tE19Flash_kernel_traitsILi128ELi64ELi64ELi8ES3_EELb1ELb0ELb1ELb0ELb0ELb0ELb0EEEvNS_16Flash_bwd_paramsE,(.L_x_2430 - _ZN5flash44flash_bwd_dq_dk_dv_loop_seqk_parallel_kernelI23Flash_bwd_kernel_traitsILi128ELi64ELi64ELi8ELi4ELi2ELi2ELb1ELb0EN7cutlass10bfloat16_tE19Flash_kernel_traitsILi128ELi64ELi64ELi8ES3_EELb1ELb0ELb1ELb0ELb0ELb0ELb0EEEvNS_16Flash_bwd_paramsE)
        .other          _ZN5flash44flash_bwd_dq_dk_dv_loop_seqk_parallel_kernelI23Flash_bwd_kernel_traitsILi128ELi64ELi64ELi8ELi4ELi2ELi2ELb1ELb0EN7cutlass10bfloat16_tE19Flash_kernel_traitsILi128ELi64ELi64ELi8ES3_EELb1ELb0ELb1ELb0ELb0ELb0ELb0EEEvNS_16Flash_bwd_paramsE,@"STO_CUDA_ENTRY STV_DEFAULT"
_ZN5flash44flash_bwd_dq_dk_dv_loop_seqk_parallel_kernelI23Flash_bwd_kernel_traitsILi128ELi64ELi64ELi8ELi4ELi2ELi2ELb1ELb0EN7cutlass10bfloat16_tE19Flash_kernel_traitsILi128ELi64ELi64ELi8ES3_EELb1ELb0ELb1ELb0ELb0ELb0ELb0EEEvNS_16Flash_bwd_paramsE:
.text._ZN5flash44flash_bwd_dq_dk_dv_loop_seqk_parallel_kernelI23Flash_bwd_kernel_traitsILi128ELi64ELi64ELi8ELi4ELi2ELi2ELb1ELb0EN7cutlass10bfloat16_tE19Flash_kernel_traitsILi128ELi64ELi64ELi8ES3_EELb1ELb0ELb1ELb0ELb0ELb0ELb0EEEvNS_16Flash_bwd_paramsE:
        /* <DEDUP_REMOVED lines=10> */
[----:B------:R-:W2:Y:S01]  /*00a0*/  LDC.64 R224, c[0x0][0x460] ;  /* 0x00011800ffe07b82 */ /* 0x000ea20000000a00 */
[----:B------:R-:W-:Y:S01]  /*00b0*/  UMOV UR5, 0x400 ;  /* 0x0000040000057882 */ /* 0x000fe20000000000 */
[----:B------:R-:W-:Y:S01]  /*00c0*/  IMAD.U32 R223, RZ, RZ, UR4 ;  /* 0x00000004ffdf7e24 */ /* 0x000fe2000f8e00ff */
[----:B------:R-:W2:Y:S01]  /*00d0*/  S2R R212, SR_CTAID.Y ;  /* 0x0000000000d47919 */ /* 0x000ea20000002600 */
[----:B------:R-:W-:Y:S01]  /*00e0*/  IMAD.MOV.U32 R207, RZ, RZ, 0x20 ;  /* 0x00000020ffcf7424 */ /* 0x000fe200078e00ff */
[----:B------:R-:W3:Y:S01]  /*00f0*/  LDCU.64 UR20, c[0x0][0x358] ;  /* 0x00006b00ff1477ac */ /* 0x000ee20008000a00 */
[----:B------:R-:W4:Y:S02]  /*0100*/  S2R R211, SR_CTAID.Z ;  /* 0x0000000000d37919 */ /* 0x000f240000002700 */
[----:B------:R-:W5:Y:S01]  /*0110*/  S2UR UR6, SR_CgaCtaId ;  /* 0x00000000000679c3 */ /* 0x000f620000008800 */
[----:B------:R-:W1:Y:S01]  /*0120*/  LDCU.64 UR8, c[0x0][0x470] ;  /* 0x00008e00ff0877ac */ /* 0x000e620008000a00 */
[----:B------:R-:W-:Y:S01]  /*0130*/  UMOV UR22, URZ ;  /* 0x000000ff00167c82 */ /* 0x000fe20008000000 */
[----:B------:R-:W-:-:S05]  /*0140*/  UMOV UR23, URZ ;  /* 0x000000ff00177c82 */ /* 0x000fca0008000000 */
[----:B------:R-:W2:Y:S01]  /*0150*/  S2UR UR18, SR_CTAID.X ;  /* 0x00000000001279c3 */ /* 0x000ea20000002500 */
[C---:B-1----:R-:W-:Y:S01]  /*0160*/  IMAD.SHL.U32 R7, R218.reuse, 0x2, RZ ;  /* 0x00000002da077824 */ /* 0x042fe200078e00ff */
[--C-:B------:R-:W-:Y:S01]  /*0170*/  SHF.R.U32.HI R3, RZ, 0x2, R218.reuse ;  /* 0x00000002ff037819 */ /* 0x100fe200000116da */
[C---:B------:R-:W-:Y:S01]  /*0180*/  IMAD.SHL.U32 R11, R218.reuse, 0x10, RZ ;  /* 0x00000010da0b7824 */ /* 0x040fe200078e00ff */
[--C-:B------:R-:W-:Y:S01]  /*0190*/  SHF.R.U32.HI R222, RZ, 0x3, R218.reuse ;  /* 0x00000003ffde7819 */ /* 0x100fe200000116da */
[C---:B------:R-:W-:Y:S01]  /*01a0*/  IMAD.SHL.U32 R5, R218.reuse, 0x20, RZ ;  /* 0x00000020da057824 */ /* 0x040fe200078e00ff */
[----:B------:R-:W-:Y:S01]  /*01b0*/  LOP3.LUT R2, R7, 0x38, RZ, 0xc0, !PT ;  /* 0x0000003807027812 */ /* 0x000fe200078ec0ff */
[----:B------:R-:W-:Y:S01]  /*01c0*/  IMAD.SHL.U32 R221, R218, 0x8, RZ ;  /* 0x00000008dadd7824 */ /* 0x000fe200078e00ff */
[----:B------:R-:W-:Y:S01]  /*01d0*/  SHF.R.U32.HI R4, RZ, 0x1, R218 ;  /* 0x00000001ff047819 */ /* 0x000fe200000116da */
[----:B-----5:R-:W-:Y:S01]  /*01e0*/  ULEA UR6, UR6, UR5, 0x18 ;  /* 0x0000000506067291 */ /* 0x020fe2000f8ec0ff */
[----:B------:R-:W-:-:S02]  /*01f0*/  LOP3.LUT R2, R2, 0x20, R3, 0x78, !PT ;  /* 0x0000002002027812 */ /* 0x000fc400078e7803 */
[C---:B------:R-:W-:Y:S01]  /*0200*/  LOP3.LUT R0, R5.reuse, 0xc00, RZ, 0xc0, !PT ;  /* 0x00000c0005007812 */ /* 0x040fe200078ec0ff */
[----:B------:R-:W-:Y:S01]  /*0210*/  UIADD3 UR5, UPT, UPT, UR6, 0x12000, URZ ;  /* 0x0001200006057890 */ /* 0x000fe2000fffe0ff */
[----:B------:R-:W-:Y:S01]  /*0220*/  LOP3.LUT R217, R2, 0x1c0, R11, 0xf8, !PT ;  /* 0x000001c002d97812 */ /* 0x000fe200078ef80b */
[----:B------:R-:W-:Y:S01]  /*0230*/  UIADD3 UR4, UPT, UPT, UR6, 0x10000, URZ ;  /* 0x0001000006047890 */ /* 0x000fe2000fffe0ff */
[----:B------:R-:W-:Y:S02]  /*0240*/  LOP3.LUT R2, R5, 0x200, RZ, 0xc0, !PT ;  /* 0x0000020005027812 */ /* 0x000fe400078ec0ff */
[----:B------:R-:W-:Y:S02]  /*0250*/  LOP3.LUT R0, R0, 0x6, R7, 0xf8, !PT ;  /* 0x0000000600007812 */ /* 0x000fe400078ef807 */
[----:B------:R-:W-:Y:S02]  /*0260*/  LOP3.LUT R9, R2, 0x3800, R11, 0xf8, !PT ;  /* 0x0000380002097812 */ /* 0x000fe400078ef80b */
[----:B------:R-:W-:-:S02]  /*0270*/  LOP3.LUT R11, R11, 0x1c0, RZ, 0xc0, !PT ;  /* 0x000001c00b0b7812 */ /* 0x000fc400078ec0ff */
[----:B------:R-:W-:Y:S02]  /*0280*/  LOP3.LUT R2, R5, 0x400, RZ, 0xc0, !PT ;  /* 0x0000040005027812 */ /* 0x000fe400078ec0ff */
[--C-:B------:R-:W-:Y:S02]  /*0290*/  LOP3.LUT R6, R11, 0x18, R222.reuse, 0xf8, !PT ;  /* 0x000000180b067812 */ /* 0x100fe400078ef8de */
[--C-:B------:R-:W-:Y:S02]  /*02a0*/  LOP3.LUT R2, R2, 0x6, R7.reuse, 0xf8, !PT ;  /* 0x0000000602027812 */ /* 0x100fe400078ef807 */
[----:B------:R-:W-:Y:S02]  /*02b0*/  LOP3.LUT R215, R6, 0x38, R7, 0x78, !PT ;  /* 0x0000003806d77812 */ /* 0x000fe400078e7807 */
[----:B------:R-:W-:Y:S02]  /*02c0*/  LOP3.LUT R7, R7, 0x20, RZ, 0xc0, !PT ;  /* 0x0000002007077812 */ /* 0x000fe400078ec0ff */
[----:B------:R-:W-:Y:S01]  /*02d0*/  LOP3.LUT R217, R0, R217, RZ, 0xfc, !PT ;  /* 0x000000d900d97212 */ /* 0x000fe200078efcff */
[----:B------:R-:W-:Y:S01]  /*02e0*/  IMAD.SHL.U32 R0, R218, 0x40, RZ ;  /* 0x00000040da007824 */ /* 0x000fe200078e00ff */
[----:B------:R-:W-:-:S02]  /*02f0*/  LOP3.LUT R7, R7, 0x18, R222, 0xf8, !PT ;  /* 0x0000001807077812 */ /* 0x000fc400078ef8de */
[----:B------:R-:W-:Y:S02]  /*0300*/  LOP3.LUT R215, R2, R215, RZ, 0xfc, !PT ;  /* 0x000000d702d77212 */ /* 0x000fe400078efcff */
[----:B------:R-:W-:Y:S02]  /*0310*/  LOP3.LUT R2, R7, 0x1c0, R0, 0xf8, !PT ;  /* 0x000001c007027812 */ /* 0x000fe400078ef800 */
[----:B------:R-:W-:Y:S02]  /*0320*/  LOP3.LUT R216, R4, 0x30, RZ, 0xc0, !PT ;  /* 0x0000003004d87812 */ /* 0x000fe400078ec0ff */
[----:B------:R-:W-:Y:S02]  /*0330*/  LOP3.LUT R8, R0, 0x1c0, RZ, 0xc0, !PT ;  /* 0x000001c000087812 */ /* 0x000fe400078ec0ff */
[----:B------:R-:W-:Y:S01]  /*0340*/  LOP3.LUT R205, R2, 0x38, R221, 0x78, !PT ;  /* 0x0000003802cd7812 */ /* 0x000fe200078e78dd */
[----:B------:R-:W-:Y:S01]  /*0350*/  IMAD.MOV.U32 R2, RZ, RZ, 0x10 ;  /* 0x00000010ff027424 */ /* 0x000fe200078e00ff */
[----:B------:R-:W-:-:S02]  /*0360*/  LOP3.LUT R216, R216, 0x7, R3, 0xf8, !PT ;  /* 0x00000007d8d87812 */ /* 0x000fc400078ef803 */
[----:B------:R-:W-:Y:S02]  /*0370*/  LOP3.LUT R3, R4, 0x10, RZ, 0xc0, !PT ;  /* 0x0000001004037812 */ /* 0x000fe400078ec0ff */
[----:B------:R-:W-:Y:S02]  /*0380*/  LOP3.LUT R204, R0, 0x200, RZ, 0xc0, !PT ;  /* 0x0000020000cc7812 */ /* 0x000fe400078ec0ff */
[----:B------:R-:W-:Y:S02]  /*0390*/  LOP3.LUT R11, R8, 0x38, R221, 0xf8, !PT ;  /* 0x00000038080b7812 */ /* 0x000fe400078ef8dd */
[----:B--2---:R-:W-:Y:S02]  /*03a0*/  LEA R224, P0, R212, R224, 0x2 ;  /* 0x000000e0d4e07211 */ /* 0x004fe400078010ff */
[----:B------:R-:W-:Y:S02]  /*03b0*/  LOP3.LUT R205, R205, 0x200, R0, 0xf8, !PT ;  /* 0x00000200cdcd7812 */ /* 0x000fe400078ef800 */
[----:B------:R-:W1:Y:S01]  /*03c0*/  LDC R0, c[0x0][0x438] ;  /* 0x00010e00ff007b82 */ /* 0x000e620000000800 */
[----:B------:R-:W-:-:S02]  /*03d0*/  LOP3.LUT R206, R3, 0x8, R218, 0xf8, !PT ;  /* 0x0000000803ce7812 */ /* 0x000fc400078ef8da */
[C-C-:B------:R-:W-:Y:S02]  /*03e0*/  LOP3.LUT R210, R204.reuse, 0xc00, R5.reuse, 0xf8, !PT ;  /* 0x00000c00ccd27812 */ /* 0x140fe400078ef805 */
[----:B------:R-:W-:Y:S02]  /*03f0*/  LOP3.LUT R3, R11, 0x8, R4, 0x78, !PT ;  /* 0x000000080b037812 */ /* 0x000fe400078e7804 */
[----:B------:R-:W-:Y:S02]  /*0400*/  LOP3.LUT R204, R204, 0x400, R5, 0xf8, !PT ;  /* 0x00000400cccc7812 */ /* 0x000fe400078ef805 */
[----:B------:R-:W-:Y:S02]  /*0410*/  R2P PR, R218, 0xe ;  /* 0x0000000eda007804 */ /* 0x000fe40000000000 */
[-C--:B------:R-:W-:Y:S02]  /*0420*/  LOP3.LUT R210, R210, R3.reuse, RZ, 0xfc, !PT ;  /* 0x00000003d2d27212 */ /* 0x080fe400078efcff */
[----:B------:R-:W-:-:S02]  /*0430*/  LOP3.LUT R204, R204, R3, RZ, 0xfc, !PT ;  /* 0x00000003cccc7212 */ /* 0x000fc400078efcff */
[----:B------:R-:W-:Y:S02]  /*0440*/  LOP3.LUT R3, R221, 0x1f8, RZ, 0xc0, !PT ;  /* 0x000001f8dd037812 */ /* 0x000fe400078ec0ff */
[----:B------:R-:W-:Y:S02]  /*0450*/  LEA R217, R217, UR5, 0x1 ;  /* 0x00000005d9d97c11 */ /* 0x000fe4000f8e08ff */
[----:B------:R-:W-:Y:S02]  /*0460*/  LOP3.LUT R206, R206, R11, RZ, 0x3c, !PT ;  /* 0x0000000bcece7212 */ /* 0x000fe400078e3cff */
[--C-:B------:R-:W-:Y:S01]  /*0470*/  LOP3.LUT R208, R11, 0x8, R218.reuse, 0x78, !PT ;  /* 0x000000080bd07812 */ /* 0x100fe200078e78da */
[----:B------:R-:W-:Y:S01]  /*0480*/  VIADD R213, R217, 0x20 ;  /* 0x00000020d9d57836 */ /* 0x000fe20000000000 */
[----:B------:R-:W-:Y:S01]  /*0490*/  LOP3.LUT R4, R3, 0x38, R218, 0x78, !PT ;  /* 0x0000003803047812 */ /* 0x000fe200078e78da */
[----:B------:R-:W-:Y:S01]  /*04a0*/  @P3 VIADD R213, R217, 0xffffffe0 ;  /* 0xffffffe0d9d53836 */ /* 0x000fe20000000000 */
[----:B------:R-:W-:-:S02]  /*04b0*/  SEL R209, R2, 0xfffffff0, !P1 ;  /* 0xfffffff002d17807 */ /* 0x000fc40004800000 */
[----:B------:R-:W-:Y:S02]  /*04c0*/  SEL R2, R2, 0xfffffff0, !P2 ;  /* 0xfffffff002027807 */ /* 0x000fe40005000000 */
[----:B------:R-:W-:Y:S02]  /*04d0*/  LOP3.LUT R208, R9, R208, RZ, 0xfc, !PT ;  /* 0x000000d009d07212 */ /* 0x000fe400078efcff */
[----:B------:R-:W-:Y:S01]  /*04e0*/  LOP3.LUT R206, R206, 0x200, R5, 0xf8, !PT ;  /* 0x00000200cece7812 */ /* 0x000fe200078ef805 */
[----:B------:R-:W-:Y:S01]  /*04f0*/  IMAD.IADD R246, R217, 0x1, R2 ;  /* 0x00000001d9f67824 */ /* 0x000fe200078e0202 */
[----:B------:R-:W-:Y:S01]  /*0500*/  LOP3.LUT R220, R221, 0x38, RZ, 0xc0, !PT ;  /* 0x00000038dddc7812 */ /* 0x000fe200078ec0ff */
[----:B------:R-:W-:Y:S01]  /*0510*/  IMAD.IADD R227, R2, 0x1, R213 ;  /* 0x0000000102e37824 */ /* 0x000fe200078e02d5 */
[----:B------:R-:W-:Y:S02]  /*0520*/  LOP3.LUT R219, R4, 0x1e00, R221, 0xf8, !PT ;  /* 0x00001e0004db7812 */ /* 0x000fe400078ef8dd */
[----:B------:R-:W-:-:S02]  /*0530*/  LEA.HI.X R225, R212, R225, RZ, 0x2, P0 ;  /* 0x000000e1d4e17211 */ /* 0x000fc400000f14ff */
[----:B------:R-:W-:Y:S02]  /*0540*/  SHF.R.U32.HI R218, RZ, 0x5, R218 ;  /* 0x00000005ffda7819 */ /* 0x000fe400000116da */
[----:B------:R-:W-:Y:S02]  /*0550*/  SEL R207, R207, 0xffffffe0, !P2 ;  /* 0xffffffe0cfcf7807 */ /* 0x000fe40005000000 */
[----:B------:R-:W-:Y:S02]  /*0560*/  LOP3.LUT R214, R220, 0x40, RZ, 0xfc, !PT ;  /* 0x00000040dcd67812 */ /* 0x000fe400078efcff */
[----:B------:R-:W-:Y:S02]  /*0570*/  LEA R219, R219, UR6, 0x1 ;  /* 0x00000006dbdb7c11 */ /* 0x000fe4000f8e08ff */
[----:B------:R-:W-:Y:S02]  /*0580*/  LEA R215, R215, UR6, 0x1 ;  /* 0x00000006d7d77c11 */ /* 0x000fe4000f8e08ff */
[----:B------:R-:W-:-:S02]  /*0590*/  LEA R206, R206, UR5, 0x1 ;  /* 0x00000005cece7c11 */ /* 0x000fc4000f8e08ff */
[----:B------:R-:W-:Y:S02]  /*05a0*/  LEA R210, R210, UR6, 0x1 ;  /* 0x00000006d2d27c11 */ /* 0x000fe4000f8e08ff */
[----:B------:R-:W-:Y:S02]  /*05b0*/  LEA R208, R208, UR4, 0x1 ;  /* 0x00000004d0d07c11 */ /* 0x000fe4000f8e08ff */
[----:B------:R-:W-:Y:S02]  /*05c0*/  LEA R204, R204, UR4, 0x1 ;  /* 0x00000004cccc7c11 */ /* 0x000fe4000f8e08ff */
[----:B-1-34-:R-:W-:-:S07]  /*05d0*/  LEA R205, R205, UR6, 0x1 ;  /* 0x00000006cdcd7c11 */ /* 0x01afce000f8e08ff */
.L_x_1045:
[----:B------:R-:W1:Y:S01]  /*05e0*/  LDC.64 R2, c[0x0][0x478] ;  /* 0x00011e00ff027b82 */ /* 0x000e620000000a00 */
[----:B------:R-:W-:Y:S01]  /*05f0*/  ISETP.NE.U32.AND P4, PT, RZ, UR8, PT ;  /* 0x00000008ff007c0c */ /* 0x000fe2000bf85070 */
[----:B------:R-:W-:Y:S02]  /*0600*/  IMAD.SHL.U32 R11, R212, 0x4, RZ ;  /* 0x00000004d40b7824 */ /* 0x000fe400078e00ff */
[----:B------:R-:W-:Y:S01]  /*0610*/  IMAD.MOV.U32 R243, RZ, RZ, RZ ;  /* 0x000000fffff37224 */ /* 0x000fe200078e00ff */
[----:B------:R-:W-:-:S03]  /*0620*/  ISETP.NE.AND.EX P4, PT, RZ, UR9, PT, P4 ;  /* 0x00000009ff007c0c */ /* 0x000fc6000bf85340 */
[----:B--2---:R-:W2:Y:S01]  /*0630*/  LDC.64 R6, c[0x0][0x460] ;  /* 0x00011800ff067b82 */ /* 0x004ea20000000a00 */
[----:B------:R-:W-:-:S07]  /*0640*/  IMAD.MOV.U32 R16, RZ, RZ, -0x1 ;  /* 0xffffffffff107424 */ /* 0x000fce00078e00ff */
[----:B------:R-:W3:Y:S02]  /*0650*/  LDC.U8 R8, c[0x0][0x532] ;  /* 0x00014c80ff087b82 */ /* 0x000ee40000000000 */
[----:B------:R-:W-:Y:S02]  /*0660*/  @P4 IADD3 R12, P1, PT, R11, UR8, RZ ;  /* 0x000000080b0c4c10 */ /* 0x000fe4000ff3e0ff */
[----:B-1----:R-:W-:-:S04]  /*0670*/  ISETP.NE.U32.AND P3, PT, R2, RZ, PT ;  /* 0x000000ff0200720c */ /* 0x002fc80003f65070 */
[----:B------:R-:W1:Y:S01]  /*0680*/  LDC.64 R4, c[0x0][0x468] ;  /* 0x00011a00ff047b82 */ /* 0x000e620000000a00 */
[----:B------:R-:W-:Y:S02]  /*0690*/  ISETP.NE.AND.EX P3, PT, R3, RZ, PT, P3 ;  /* 0x000000ff0300720c */ /* 0x000fe40003f65330 */
[C---:B--2---:R-:W-:Y:S02]  /*06a0*/  ISETP.NE.U32.AND P5, PT, R6.reuse, RZ, PT ;  /* 0x000000ff0600720c */ /* 0x044fe40003fa5070 */
[----:B------:R-:W-:Y:S02]  /*06b0*/  ISETP.NE.U32.AND P2, PT, R6, RZ, PT ;  /* 0x000000ff0600720c */ /* 0x000fe40003f45070 */
[----:B------:R-:W-:Y:S02]  /*06c0*/  SHF.R.U32.HI R6, RZ, 0x1e, R212 ;  /* 0x0000001eff067819 */ /* 0x000fe400000116d4 */
[C---:B------:R-:W-:Y:S02]  /*06d0*/  ISETP.NE.AND.EX P5, PT, R7.reuse, RZ, PT, P5 ;  /* 0x000000ff0700720c */ /* 0x040fe40003fa5350 */
[----:B------:R-:W-:-:S03]  /*06e0*/  ISETP.NE.AND.EX P2, PT, R7, RZ, PT, P2 ;  /* 0x000000ff0700720c */ /* 0x000fc60003f45320 */
[----:B------:R-:W-:Y:S02]  /*06f0*/  @P3 IADD3 R2, P0, PT, R11, R2, RZ ;  /* 0x000000020b023210 */ /* 0x000fe40007f1e0ff */
[----:B------:R-:W-:-:S03]  /*0700*/  @P4 IADD3.X R13, PT, PT, R6, UR9, RZ, P1, !PT ;  /* 0x00000009060d4c10 */ /* 0x000fc60008ffe4ff */
[----:B------:R-:W-:Y:S02]  /*0710*/  @P3 IMAD.X R3, R6, 0x1, R3, P0 ;  /* 0x0000000106033824 */ /* 0x000fe400000e0603 */
[----:B------:R-:W2:Y:S04]  /*0720*/  @P4 LDG.E R243, desc[UR20][R12.64] ;  /* 0x000000140cf34981 */ /* 0x000ea8000c1e1900 */
[----:B------:R-:W2:Y:S04]  /*0730*/  @P3 LDG.E R242, desc[UR20][R2.64] ;  /* 0x0000001402f23981 */ /* 0x000ea8000c1e1900 */
[----:B-----5:R4:W5:Y:S04]  /*0740*/  @P5 LDG.E R16, desc[UR20][R224.64] ;  /* 0x00000014e0105981 */ /* 0x020968000c1e1900 */
[----:B------:R4:W5:Y:S01]  /*0750*/  @P2 LDG.E R9, desc[UR20][R224.64+0x4] ;  /* 0x00000414e0092981 */ /* 0x000962000c1e1900 */
[----:B---3--:R-:W-:Y:S01]  /*0760*/  ISETP.NE.AND P4, PT, R8, RZ, PT ;  /* 0x000000ff0800720c */ /* 0x008fe20003f85270 */
[----:B------:R-:W-:Y:S01]  /*0770*/  IMAD.MOV.U32 R244, RZ, RZ, -0x1 ;  /* 0xfffffffffff47424 */ /* 0x000fe200078e00ff */
[----:B-1----:R-:W-:-:S02]  /*0780*/  ISETP.EQ.U32.AND P1, PT, R4, RZ, PT ;  /* 0x000000ff0400720c */ /* 0x002fc40003f22070 */
[----:B------:R-:W-:Y:S02]  /*0790*/  IADD3 R10, P0, PT, R11, R4, RZ ;  /* 0x000000040b0a7210 */ /* 0x000fe40007f1e0ff */
[----:B------:R-:W-:-:S03]  /*07a0*/  ISETP.EQ.OR.EX P1, PT, R5, RZ, !P4, P1 ;  /* 0x000000ff0500720c */ /* 0x000fc60006722710 */
[----:B------:R-:W-:Y:S02]  /*07b0*/  IMAD.X R11, R6, 0x1, R5, P0 ;  /* 0x00000001060b7824 */ /* 0x000fe400000e0605 */
[----:B------:R-:W1:Y:S08]  /*07c0*/  @!P3 LDC R6, c[0x0][0x43c] ;  /* 0x00010f00ff06bb82 */ /* 0x000e700000000800 */
[----:B------:R-:W3:Y:S01]  /*07d0*/  @!P3 LDC.64 R2, c[0x0][0x488] ;  /* 0x00012200ff02bb82 */ /* 0x000ee20000000a00 */
[----:B------:R4:W5:Y:S01]  /*07e0*/  @!P1 LDG.E R244, desc[UR20][R10.64] ;  /* 0x000000140af49981 */ /* 0x000962000c1e1900 */
[----:B------:R-:W-:-:S04]  /*07f0*/  ISETP.NE.U32.AND P1, PT, R4, RZ, PT ;  /* 0x000000ff0400720c */ /* 0x000fc80003f25070 */
[----:B------:R-:W-:Y:S02]  /*0800*/  ISETP.NE.AND.EX P1, PT, R5, RZ, PT, P1 ;  /* 0x000000ff0500720c */ /* 0x000fe40003f25310 */
[----:B------:R-:W1:Y:S01]  /*0810*/  @!P2 LDC R245, c[0x0][0x434] ;  /* 0x00010d00fff5ab82 */ /* 0x000e620000000800 */
[----:B---3--:R-:W-:-:S04]  /*0820*/  @!P3 ISETP.NE.U32.AND P0, PT, R2, RZ, PT ;  /* 0x000000ff0200b20c */ /* 0x008fc80003f05070 */
[----:B------:R-:W-:-:S04]  /*0830*/  @!P3 ISETP.NE.AND.EX P0, PT, R3, RZ, PT, P0 ;  /* 0x000000ff0300b20c */ /* 0x000fc80003f05300 */
[----:B-1----:R-:W-:Y:S01]  /*0840*/  @!P3 SEL R6, R6, RZ, P0 ;  /* 0x000000ff0606b207 */ /* 0x002fe20000000000 */
[----:B--2---:R-:W-:Y:S01]  /*0850*/  @P3 IMAD.IADD R242, R242, 0x1, -R243 ;  /* 0x00000001f2f23824 */ /* 0x004fe200078e0af3 */
[----:B----4-:R-:W-:Y:S07]  /*0860*/  @!P1 BRA `(.L_x_986) ;  /* 0x00000000000c9947 */ /* 0x010fee0003800000 */
[----:B------:R-:W2:Y:S02]  /*0870*/  @P4 LDG.E R3, desc[UR20][R10.64+0x4] ;  /* 0x000004140a034981 */ /* 0x000ea4000c1e1900 */
[----:B--2--5:R-:W-:-:S06]  /*0880*/  @P4 IADD3 R0, PT, PT, R3, -R244, RZ ;  /* 0x800000f403004210 */ /* 0x024fcc0007ffe0ff */
[----:B------:R1:W5:Y:S02]  /*0890*/  @!P4 LDG.E R0, desc[UR20][R10.64] ;  /* 0x000000140a00c981 */ /* 0x000364000c1e1900 */
.L_x_986:
        /* <DEDUP_REMOVED lines=39> */
.L_x_988:
[----:B------:R-:W2:Y:S01]  /*0b10*/  LDCU.64 UR14, c[0x0][0x3b8] ;  /* 0x00007700ff0e77ac */ /* 0x000ea20008000a00 */
[----:B-1----:R-:W-:-:S05]  /*0b20*/  IADD3 R10, PT, PT, R243, R244, RZ ;  /* 0x000000f4f30a7210 */ /* 0x002fca0007ffe0ff */
[C---:B--2---:R-:W-:Y:S02]  /*0b30*/  IMAD R9, R10.reuse, UR15, RZ ;  /* 0x0000000f0a097c24 */ /* 0x044fe4000f8e02ff */
[----:B------:R-:W-:-:S05]  /*0b40*/  IMAD.WIDE.U32 R10, R10, UR14, RZ ;  /* 0x0000000e0a0a7c25 */ /* 0x000fca000f8e00ff */
[----:B------:R-:W-:Y:S02]  /*0b50*/  IADD3 R9, PT, PT, R11, R9, RZ ;  /* 0x000000090b097210 */ /* 0x000fe40007ffe0ff */
.L_x_989:
        /* <DEDUP_REMOVED lines=38> */
.L_x_990:
[----:B------:R-:W1:Y:S01]  /*0dc0*/  LDCU.64 UR12, c[0x0][0x3c0] ;  /* 0x00007800ff0c77ac */ /* 0x000e620008000a00 */
[----:B------:R-:W-:-:S05]  /*0dd0*/  IADD3 R2, PT, PT, R243, R244, RZ ;  /* 0x000000f4f3027210 */ /* 0x000fca0007ffe0ff */
[C---:B-1----:R-:W-:Y:S02]  /*0de0*/  IMAD R11, R2.reuse, UR13, RZ ;  /* 0x0000000d020b7c24 */ /* 0x042fe4000f8e02ff */
[----:B------:R-:W-:-:S05]  /*0df0*/  IMAD.WIDE.U32 R2, R2, UR12, RZ ;  /* 0x0000000c02027c25 */ /* 0x000fca000f8e00ff */
[----:B------:R-:W-:Y:S02]  /*0e00*/  IADD3 R11, PT, PT, R3, R11, RZ ;  /* 0x0000000b030b7210 */ /* 0x000fe40007ffe0ff */
[----:B------:R-:W-:-:S07]  /*0e10*/  MOV R12, R2 ;  /* 0x00000002000c7202 */ /* 0x000fce0000000f00 */
.L_x_991:
        /* <DEDUP_REMOVED lines=28> */
.L_x_992:
[C---:B------:R-:W-:Y:S02]  /*0fe0*/  IMAD R25, R16.reuse, UR7, RZ ;  /* 0x0000000710197c24 */ /* 0x040fe4000f8e02ff */
[----:B------:R-:W-:-:S05]  /*0ff0*/  IMAD.WIDE.U32 R2, R16, UR6, RZ ;  /* 0x0000000610027c25 */ /* 0x000fca000f8e00ff */
[----:B------:R-:W-:Y:S02]  /*1000*/  IADD3 R25, PT, PT, R3, R25, RZ ;  /* 0x0000001903197210 */ /* 0x000fe40007ffe0ff */
[----:B------:R-:W-:-:S07]  /*1010*/  MOV R20, R2 ;  /* 0x0000000200147202 */ /* 0x000fce0000000f00 */
.L_x_993:
        /* <DEDUP_REMOVED lines=20> */
.L_x_994:
[----:B------:R-:W1:Y:S01]  /*1160*/  LDC R14, c[0x0][0x434] ;  /* 0x00010d00ff0e7b82 */ /* 0x000e620000000800 */
[----:B------:R-:W-:-:S04]  /*1170*/  IMAD R3, R212, UR19, R211 ;  /* 0x00000013d4037c24 */ /* 0x000fc8000f8e02d3 */
[----:B-1----:R-:W-:-:S03]  /*1180*/  IMAD R14, R3, R14, RZ ;  /* 0x0000000e030e7224 */ /* 0x002fc600078e02ff */
.L_x_995:
        /* <DEDUP_REMOVED lines=11> */
.L_x_996:
[----:B------:R-:W1:Y:S01]  /*1240*/  LDC R22, c[0x0][0x444] ;  /* 0x00011100ff167b82 */ /* 0x000e620000000800 */
[----:B------:R-:W-:-:S04]  /*1250*/  IMAD R3, R212, UR19, R211 ;  /* 0x00000013d4037c24 */ /* 0x000fc8000f8e02d3 */
[----:B-1----:R-:W-:-:S07]  /*1260*/  IMAD R22, R3, R22, RZ ;  /* 0x0000001603167224 */ /* 0x002fce00078e02ff */
.L_x_997:
[----:B------:R-:W1:Y:S01]  /*1270*/  LDCU.128 UR4, c[0x0][0x590] ;  /* 0x0000b200ff0477ac */ /* 0x000e620008000c00 */
[----:B------:R-:W2:Y:S01]  /*1280*/  LDC.64 R2, c[0x0][0x3b0] ;  /* 0x0000ec00ff027b82 */ /* 0x000ea20000000a00 */
[----:B------:R-:W3:Y:S01]  /*1290*/  S2R R235, SR_TID.X ;  /* 0x0000000000eb7919 */ /* 0x000ee20000002100 */
[--C-:B------:R-:W-:Y:S01]  /*12a0*/  IADD3 R20, P1, P0, R30, R20, R26.reuse ;  /* 0x000000141e147210 */ /* 0x100fe2000783e01a */
[----:B------:R-:W-:Y:S01]  /*12b0*/  UIMAD UR24, UR19, UR24, URZ ;  /* 0x00000018131872a4 */ /* 0x000fe2000f8e02ff */
[----:B------:R-:W-:Y:S01]  /*12c0*/  IADD3 R28, P3, PT, R220, R28, RZ ;  /* 0x0000001cdc1c7210 */ /* 0x000fe20007f7e0ff */
[----:B------:R-:W4:Y:S01]  /*12d0*/  LDCU.64 UR16, c[0x0][0x570] ;  /* 0x0000ae00ff1077ac */ /* 0x000f220008000a00 */
[----:B------:R-:W-:Y:S01]  /*12e0*/  SHF.R.S32.HI R26, RZ, 0x1f, R26 ;  /* 0x0000001fff1a7819 */ /* 0x000fe2000001141a */
[----:B------:R-:W-:Y:S01]  /*12f0*/  BSSY.RECONVERGENT B1, `(.L_x_987) ;  /* 0x000060e000017945 */ /* 0x000fe20003800200 */
[----:B------:R-:W5:Y:S01]  /*1300*/  LDC.64 R4, c[0x0][0x5f8] ;  /* 0x00017e00ff047b82 */ /* 0x000f620000000a00 */
[----:B------:R-:W-:Y:S01]  /*1310*/  IMAD.X R29, RZ, RZ, R17, P3 ;  /* 0x000000ffff1d7224 */ /* 0x000fe200018e0611 */
[----:B------:R-:W-:Y:S01]  /*1320*/  IADD3.X R24, PT, PT, R24, R25, R26, P1, P0 ;  /* 0x0000001918187210 */ /* 0x000fe20000fe041a */
[----:B------:R-:W-:Y:S01]  /*1330*/  IMAD.MOV.U32 R17, RZ, RZ, RZ ;  /* 0x000000ffff117224 */ /* 0x000fe200078e00ff */
[----:B------:R-:W-:Y:S01]  /*1340*/  ISETP.NE.AND P4, PT, RZ, UR10, PT ;  /* 0x0000000aff007c0c */ /* 0x000fe2000bf85270 */
[----:B------:R-:W4:Y:S03]  /*1350*/  LDCU.64 UR10, c[0x0][0x3c8] ;  /* 0x00007900ff0a77ac */ /* 0x000f260008000a00 */
[----:B------:R-:W4:Y:S01]  /*1360*/  LDC R240, c[0x0][0x508] ;  /* 0x00014200fff07b82 */ /* 0x000f220000000800 */
[----:B-1----:R-:W-:Y:S01]  /*1370*/  IMAD R16, R23, UR4, RZ ;  /* 0x0000000417107c24 */ /* 0x002fe2000f8e02ff */
[----:B------:R-:W-:Y:S01]  /*1380*/  USHF.L.U32 UR26, UR24, 0x6, URZ ;  /* 0x00000006181a7899 */ /* 0x000fe200080006ff */
[----:B------:R-:W-:Y:S01]  /*1390*/  IMAD.WIDE.U32 R28, R21, UR4, R28 ;  /* 0x00000004151c7c25 */ /* 0x000fe2000f8e001c */
[----:B------:R-:W-:-:S03]  /*13a0*/  USHF.L.U64.HI UR25, UR4, 0x5, UR5 ;  /* 0x0000000504197899 */ /* 0x000fc60008010205 */
[----:B------:R-:W-:Y:S01]  /*13b0*/  IMAD R25, R21, UR5, R16 ;  /* 0x0000000515197c24 */ /* 0x000fe2000f8e0210 */
[----:B------:R-:W1:Y:S01]  /*13c0*/  LDC.64 R250, c[0x0][0x420] ;  /* 0x00010800fffa7b82 */ /* 0x000e620000000a00 */
[----:B------:R-:W-:Y:S02]  /*13d0*/  IMAD.MOV.U32 R16, RZ, RZ, R220 ;  /* 0x000000ffff107224 */ /* 0x000fe400078e00dc */
[-C--:B--2---:R-:W-:Y:S02]  /*13e0*/  IMAD R26, R23, R2.reuse, RZ ;  /* 0x00000002171a7224 */ /* 0x084fe400078e02ff */
[----:B------:R-:W-:-:S04]  /*13f0*/  IMAD.WIDE.U32 R30, R21, R2, R16 ;  /* 0x00000002151e7225 */ /* 0x000fc800078e0010 */
[----:B------:R-:W-:Y:S01]  /*1400*/  IMAD R26, R21, R3, R26 ;  /* 0x00000003151a7224 */ /* 0x000fe200078e021a */
[----:B------:R-:W-:Y:S01]  /*1410*/  IADD3 R30, P3, PT, R18, R30, RZ ;  /* 0x0000001e121e7210 */ /* 0x000fe20007f7e0ff */
[----:B------:R-:W-:Y:S01]  /*1420*/  IMAD.IADD R29, R29, 0x1, R25 ;  /* 0x000000011d1d7824 */ /* 0x000fe200078e0219 */
[----:B---3--:R-:W-:Y:S01]  /*1430*/  LOP3.LUT R235, R235, 0x1f, RZ, 0xc0, !PT ;  /* 0x0000001febeb7812 */ /* 0x008fe200078ec0ff */
[----:B-----5:R-:W-:Y:S01]  /*1440*/  IMAD.WIDE.U32 R32, R4, UR18, RZ ;  /* 0x0000001204207c25 */ /* 0x020fe2000f8e00ff */
[----:B------:R-:W-:Y:S02]  /*1450*/  IADD3.X R31, PT, PT, R19, R31, R26, P3, !PT ;  /* 0x0000001f131f7210 */ /* 0x000fe40001ffe41a */
[----:B----4-:R-:W-:Y:S01]  /*1460*/  IADD3 R240, PT, PT, R15, -R240, -R242 ;  /* 0x800000f00ff07210 */ /* 0x010fe20007ffe8f2 */
[C---:B------:R-:W-:Y:S01]  /*1470*/  IMAD.WIDE.U32 R28, R211.reuse, UR6, R28 ;  /* 0x00000006d31c7c25 */ /* 0x040fe2000f8e001c */
[----:B------:R-:W-:Y:S02]  /*1480*/  SEL R4, R32, RZ, P4 ;  /* 0x000000ff20047207 */ /* 0x000fe40002000000 */
[----:B------:R-:W-:Y:S01]  /*1490*/  IADD3 R15, PT, PT, R240, -0x40, RZ ;  /* 0xffffffc0f00f7810 */ /* 0x000fe20007ffe0ff */
[C---:B------:R-:W-:Y:S01]  /*14a0*/  IMAD R29, R211.reuse, UR7, R29 ;  /* 0x00000007d31d7c24 */ /* 0x040fe2000f8e021d */
[----:B------:R-:W2:Y:S01]  /*14b0*/  LDCU.64 UR6, c[0x0][0x550] ;  /* 0x0000aa00ff0677ac */ /* 0x000ea20008000a00 */
[----:B------:R-:W-:-:S04]  /*14c0*/  IMAD.WIDE.U32 R26, R211, UR10, R30 ;  /* 0x0000000ad31a7c25 */ /* 0x000fc8000f8e001e */
[----:B------:R-:W-:Y:S01]  /*14d0*/  IMAD R27, R211, UR11, R27 ;  /* 0x0000000bd31b7c24 */ /* 0x000fe2000f8e021b */
[----:B------:R-:W3:Y:S01]  /*14e0*/  LDCU.64 UR10, c[0x0][0x380] ;  /* 0x00007000ff0a77ac */ /* 0x000ee20008000a00 */
[----:B------:R-:W-:Y:S02]  /*14f0*/  IMAD R21, R218, UR24, R235 ;  /* 0x00000018da157c24 */ /* 0x000fe4000f8e02eb */
[----:B------:R-:W-:Y:S02]  /*1500*/  IMAD R5, R5, UR18, R33 ;  /* 0x0000001205057c24 */ /* 0x000fe4000f8e0221 */
[C---:B------:R-:W-:Y:S01]  /*1510*/  IMAD.WIDE.U32 R28, R222.reuse, UR4, R28 ;  /* 0x00000004de1c7c25 */ /* 0x040fe2000f8e001c */
[----:B------:R-:W-:Y:S02]  /*1520*/  IADD3 R18, P1, P0, R21, R20, R4 ;  /* 0x0000001415127210 */ /* 0x000fe4000783e004 */
[----:B------:R-:W-:Y:S01]  /*1530*/  SHF.R.S32.HI R4, RZ, 0x1f, R15 ;  /* 0x0000001fff047819 */ /* 0x000fe2000001140f */
[C---:B------:R-:W-:Y:S01]  /*1540*/  IMAD R233, R222.reuse, UR5, R29 ;  /* 0x00000005dee97c24 */ /* 0x040fe2000f8e021d */
[----:B------:R-:W-:Y:S01]  /*1550*/  SHF.R.S32.HI R21, RZ, 0x1f, R21 ;  /* 0x0000001fff157819 */ /* 0x000fe20000011415 */
[----:B------:R-:W-:Y:S01]  /*1560*/  IMAD.WIDE.U32 R26, R222, R2, R26 ;  /* 0x00000002de1a7225 */ /* 0x000fe200078e001a */
[----:B------:R-:W-:-:S02]  /*1570*/  SEL R5, R5, RZ, P4 ;  /* 0x000000ff05057207 */ /* 0x000fc40002000000 */
[----:B------:R-:W-:Y:S01]  /*1580*/  LEA.HI R226, R4, R15, RZ, 0x6 ;  /* 0x0000000f04e27211 */ /* 0x000fe200078f30ff */
[----:B------:R-:W-:Y:S01]  /*1590*/  IMAD R231, R222, R3, R27 ;  /* 0x00000003dee77224 */ /* 0x000fe200078e021b */
[----:B------:R-:W-:Y:S01]  /*15a0*/  IADD3.X R24, PT, PT, R21, R24, R5, P1, P0 ;  /* 0x0000001815187210 */ /* 0x000fe20000fe0405 */
[----:B------:R-:W-:Y:S01]  /*15b0*/  IMAD.U32 R5, RZ, RZ, UR26 ;  /* 0x0000001aff057e24 */ /* 0x000fe2000f8e00ff */
[C---:B--2---:R-:W-:Y:S01]  /*15c0*/  LEA R232, P1, R28.reuse, UR6, 0x1 ;  /* 0x000000061ce87c11 */ /* 0x044fe2000f8208ff */
[----:B------:R-:W2:Y:S01]  /*15d0*/  LDC.64 R20, c[0x0][0x5e8] ;  /* 0x00017a00ff147b82 */ /* 0x000ea20000000a00 */
[----:B------:R-:W-:Y:S01]  /*15e0*/  SHF.R.S32.HI R226, RZ, 0x6, R226 ;  /* 0x00000006ffe27819 */ /* 0x000fe200000114e2 */
[C---:B------:R-:W-:Y:S01]  /*15f0*/  IMAD R4, R241.reuse, 0x40, R22 ;  /* 0x00000040f1047824 */ /* 0x040fe200078e0216 */
[----:B------:R-:W-:Y:S01]  /*1600*/  LEA.HI.X R233, R28, UR7, R233, 0x1, P1 ;  /* 0x000000071ce97c11 */ /* 0x000fe200088f0ce9 */
[----:B------:R-:W-:Y:S01]  /*1610*/  IMAD R15, R241, 0x40, R14 ;  /* 0x00000040f10f7824 */ /* 0x000fe200078e020e */
[C---:B---3--:R-:W-:Y:S01]  /*1620*/  LEA R230, P1, R26.reuse, UR10, 0x1 ;  /* 0x0000000a1ae67c11 */ /* 0x048fe2000f8208ff */
[----:B------:R-:W-:Y:S01]  /*1630*/  USHF.L.U32 UR6, UR4, 0x5, URZ ;  /* 0x0000000504067899 */ /* 0x000fe200080006ff */
[----:B------:R-:W-:Y:S01]  /*1640*/  VIMNMX R226, PT, PT, RZ, R226, !PT ;  /* 0x000000e2ffe27248 */ /* 0x000fe20007fe0100 */
[----:B-1----:R-:W-:Y:S01]  /*1650*/  IMAD.WIDE R250, R15, 0x4, R250 ;  /* 0x000000040ffa7825 */ /* 0x002fe200078e02fa */
[----:B------:R-:W-:-:S02]  /*1660*/  LEA.HI.X R231, R26, UR11, R231, 0x1, P1 ;  /* 0x0000000b1ae77c11 */ /* 0x000fc400088f0ce7 */
[----:B------:R-:W-:Y:S02]  /*1670*/  IADD3 R18, P0, PT, R18, UR26, RZ ;  /* 0x0000001a12127c10 */ /* 0x000fe4000ff1e0ff */
[----:B------:R-:W-:Y:S02]  /*1680*/  ISETP.GT.AND P1, PT, R13, R226, PT ;  /* 0x000000e20d00720c */ /* 0x000fe40003f24270 */
[----:B------:R-:W-:Y:S02]  /*1690*/  LEA.HI.X.SX32 R5, R5, R24, 0x1, P0 ;  /* 0x0000001805057211 */ /* 0x000fe400000f0eff */
[----:B------:R-:W-:Y:S02]  /*16a0*/  LEA R248, P0, R18, UR16, 0x2 ;  /* 0x0000001012f87c11 */ /* 0x000fe4000f8010ff */
[C---:B------:R-:W-:Y:S01]  /*16b0*/  SHF.L.U64.HI R14, R2.reuse, 0x5, R3 ;  /* 0x00000005020e7819 */ /* 0x040fe20000010203 */
[----:B------:R-:W-:Y:S01]  /*16c0*/  IMAD.SHL.U32 R3, R2, 0x20, RZ ;  /* 0x0000002002037824 */ /* 0x000fe200078e00ff */
[----:B------:R-:W-:-:S02]  /*16d0*/  LEA.HI.X R249, R18, UR17, R5, 0x2, P0 ;  /* 0x0000001112f97c11 */ /* 0x000fc400080f1405 */
[----:B------:R-:W-:Y:S01]  /*16e0*/  IADD3 R5, P0, PT, R222, 0x20, RZ ;  /* 0x00000020de057810 */ /* 0x000fe20007f1e0ff */
[----:B--2---:R-:W-:Y:S01]  /*16f0*/  IMAD.WIDE R228, R4, 0x4, R20 ;  /* 0x0000000404e47825 */ /* 0x004fe200078e0214 */
[----:B------:R-:W-:-:S03]  /*1700*/  IADD3 R13, PT, PT, R222, 0x20, RZ ;  /* 0x00000020de0d7810 */ /* 0x000fc60007ffe0ff */
        /* <DEDUP_REMOVED lines=14> */
.L_x_999:
[----:B------:R-:W1:Y:S01]  /*17f0*/  LDCU.64 UR10, c[0x0][0x5c0] ;  /* 0x0000b800ff0a77ac */ /* 0x000e620008000a00 */
[----:B------:R-:W-:-:S05]  /*1800*/  IADD3 R0, PT, PT, R243, R244, RZ ;  /* 0x000000f4f3007210 */ /* 0x000fca0007ffe0ff */
[C---:B-1----:R-:W-:Y:S02]  /*1810*/  IMAD R3, R0.reuse, UR11, RZ ;  /* 0x0000000b00037c24 */ /* 0x042fe4000f8e02ff */
[----:B------:R-:W-:-:S05]  /*1820*/  IMAD.WIDE.U32 R10, R0, UR10, RZ ;  /* 0x0000000a000a7c25 */ /* 0x000fca000f8e00ff */
[----:B------:R-:W-:Y:S02]  /*1830*/  IADD3 R0, PT, PT, R11, R3, RZ ;  /* 0x000000030b007210 */ /* 0x000fe40007ffe0ff */
[----:B------:R-:W-:Y:S02]  /*1840*/  MOV R4, R10 ;  /* 0x0000000a00047202 */ /* 0x000fe40000000f00 */
.L_x_1000:
        /* <DEDUP_REMOVED lines=11> */
.L_x_1001:
[----:B------:R-:W1:Y:S01]  /*1900*/  LDCU.64 UR6, c[0x0][0x5c8] ;  /* 0x0000b900ff0677ac */ /* 0x000e620008000a00 */
[----:B------:R-:W-:-:S05]  /*1910*/  IADD3 R243, PT, PT, R243, R244, RZ ;  /* 0x000000f4f3f37210 */ /* 0x000fca0007ffe0ff */
[C---:B-1----:R-:W-:Y:S02]  /*1920*/  IMAD R6, R243.reuse, UR7, RZ ;  /* 0x00000007f3067c24 */ /* 0x042fe4000f8e02ff */
[----:B------:R-:W-:-:S05]  /*1930*/  IMAD.WIDE.U32 R10, R243, UR6, RZ ;  /* 0x00000006f30a7c25 */ /* 0x000fca000f8e00ff */
[----:B------:R-:W-:Y:S02]  /*1940*/  IADD3 R6, PT, PT, R11, R6, RZ ;  /* 0x000000060b067210 */ /* 0x000fe40007ffe0ff */
.L_x_1002:
        /* <DEDUP_REMOVED lines=25> */
.L_x_1004:
[----:B------:R-:W-:Y:S05]  /*1ae0*/  BSYNC.RECONVERGENT B0 ;  /* 0x0000000000007941 */ /* 0x000fea0003800200 */
.L_x_1003:
        /* <DEDUP_REMOVED lines=16> */
.L_x_1006:
[----:B------:R-:W-:Y:S05]  /*1bf0*/  BSYNC.RECONVERGENT B0 ;  /* 0x0000000000007941 */ /* 0x000fea0003800200 */
.L_x_1005:
[----:B------:R-:W3:Y:S01]  /*1c00*/  LDCU.64 UR4, c[0x0][0x5e0] ;  /* 0x0000bc00ff0477ac */ /* 0x000ee20008000a00 */
[----:B-1----:R-:W-:Y:S01]  /*1c10*/  IMAD.WIDE.U32 R12, R7, UR6, R16 ;  /* 0x00000006070c7c25 */ /* 0x002fe2000f8e0010 */
[----:B------:R-:W-:Y:S03]  /*1c20*/  BSSY.RECONVERGENT B0, `(.L_x_1007) ;  /* 0x0000014000007945 */ /* 0x000fe60003800200 */
[----:B------:R-:W-:-:S04]  /*1c30*/  IMAD R8, R8, UR6, RZ ;  /* 0x0000000608087c24 */ /* 0x000fc8000f8e02ff */
[----:B------:R-:W-:Y:S01]  /*1c40*/  IMAD R7, R7, UR7, R8 ;  /* 0x0000000707077c24 */ /* 0x000fe2000f8e0208 */
[----:B------:R-:W-:-:S04]  /*1c50*/  IADD3 R8, P0, PT, R10, R12, RZ ;  /* 0x0000000c0a087210 */ /* 0x000fc80007f1e0ff */
[----:B------:R-:W-:-:S03]  /*1c60*/  IADD3.X R9, PT, PT, R6, R13, R7, P0, !PT ;  /* 0x0000000d06097210 */ /* 0x000fc600007fe407 */
[----:B---3--:R-:W-:-:S04]  /*1c70*/  IMAD.WIDE.U32 R8, R211, UR4, R8 ;  /* 0x00000004d3087c25 */ /* 0x008fc8000f8e0008 */
[----:B------:R-:W-:Y:S01]  /*1c80*/  IMAD R3, R211, UR5, R9 ;  /* 0x00000005d3037c24 */ /* 0x000fe2000f8e0209 */
[----:B------:R-:W-:Y:S06]  /*1c90*/  @P4 BRA `(.L_x_1008) ;  /* 0x0000000000304947 */ /* 0x000fec0003800000 */
[----:B------:R-:W1:Y:S01]  /*1ca0*/  LDCU UR10, c[0x0][0x440] ;  /* 0x00008800ff0a77ac */ /* 0x000e620008000800 */
[----:B------:R-:W-:Y:S02]  /*1cb0*/  IMAD.MOV.U32 R6, RZ, RZ, R8 ;  /* 0x000000ffff067224 */ /* 0x000fe400078e0008 */
[----:B------:R-:W-:Y:S01]  /*1cc0*/  IMAD.MOV.U32 R7, RZ, RZ, R3 ;  /* 0x000000ffff077224 */ /* 0x000fe200078e0003 */
[----:B------:R-:W3:Y:S01]  /*1cd0*/  LDCU.64 UR4, c[0x0][0x568] ;  /* 0x0000ad00ff0477ac */ /* 0x000ee20008000a00 */
[----:B------:R-:W-:-:S04]  /*1ce0*/  IMAD.WIDE.U32 R10, R222, UR6, R6 ;  /* 0x00000006de0a7c25 */ /* 0x000fc8000f8e0006 */
[----:B------:R-:W-:Y:S01]  /*1cf0*/  IMAD R0, R222, UR7, R11 ;  /* 0x00000007de007c24 */ /* 0x000fe2000f8e020b */
[----:B-1----:R-:W-:Y:S02]  /*1d00*/  ISETP.GE.AND P1, PT, R220, UR10, PT ;  /* 0x0000000adc007c0c */ /* 0x002fe4000bf26270 */
[----:B------:R-:W-:Y:S02]  /*1d10*/  ISETP.GE.AND P0, PT, R214, UR10, PT ;  /* 0x0000000ad6007c0c */ /* 0x000fe4000bf06270 */
[----:B---3--:R-:W-:-:S04]  /*1d20*/  LEA R6, P2, R10, UR4, 0x1 ;  /* 0x000000040a067c11 */ /* 0x008fc8000f8408ff */
[----:B------:R-:W-:-:S05]  /*1d30*/  LEA.HI.X R7, R10, UR5, R0, 0x1, P2 ;  /* 0x000000050a077c11 */ /* 0x000fca00090f0c00 */
[----:B------:R1:W-:Y:S04]  /*1d40*/  @!P1 STG.E.128 desc[UR20][R6.64], RZ ;  /* 0x000000ff06009986 */ /* 0x0003e8000c101d14 */
[----:B------:R1:W-:Y:S02]  /*1d50*/  @!P0 STG.E.128 desc[UR20][R6.64+0x80], RZ ;  /* 0x000080ff06008986 */ /* 0x0003e4000c101d14 */
.L_x_1008:
[----:B------:R-:W-:Y:S05]  /*1d60*/  BSYNC.RECONVERGENT B0 ;  /* 0x0000000000007941 */ /* 0x000fea0003800200 */
.L_x_1007:
[----:B------:R-:W-:Y:S05]  /*1d70*/  @P3 BRA `(.L_x_1009) ;  /* 0x0000005400943947 */ /* 0x000fea0003800000 */
        /* <DEDUP_REMOVED lines=9> */
[----:B-1----:R-:W-:-:S04]  /*1e10*/  LEA R2, P1, R6, UR4, 0x1 ;  /* 0x0000000406027c11 */ /* 0x002fc8000f8208ff */
[----:B------:R-:W-:-:S07]  /*1e20*/  LEA.HI.X R3, R6, UR5, R3, 0x1, P1 ;  /* 0x0000000506037c11 */ /* 0x000fce00088f0c03 */
[----:B------:R1:W-:Y:S01]  /*1e30*/  @!P0 STG.E.128 desc[UR20][R2.64], RZ ;  /* 0x000000ff02008986 */ /* 0x0003e2000c101d14 */
[----:B------:R-:W-:-:S13]  /*1e40*/  ISETP.GE.AND P0, PT, R214, UR10, PT ;  /* 0x0000000ad6007c0c */ /* 0x000fda000bf06270 */
[----:B------:R-:W-:Y:S05]  /*1e50*/  @P0 BRA `(.L_x_1009) ;  /* 0x00000054005c0947 */ /* 0x000fea0003800000 */
[----:B------:R3:W-:Y:S01]  /*1e60*/  STG.E.128 desc[UR20][R2.64+0x80], RZ ;  /* 0x000080ff02007986 */ /* 0x0007e2000c101d14 */
[----:B------:R-:W-:Y:S05]  /*1e70*/  BRA `(.L_x_1009) ;  /* 0x0000005400547947 */ /* 0x000fea0003800000 */
.L_x_998:
        /* <DEDUP_REMOVED lines=39> */
.L_x_1011:
[----:B------:R2:W-:Y:S04]  /*20f0*/  STS.128 [R219+0x10000], RZ ;  /* 0x010000ffdb007388 */ /* 0x0005e80000000c00 */
[----:B------:R2:W-:Y:S02]  /*2100*/  STS.128 [R219+0x12000], RZ ;  /* 0x012000ffdb007388 */ /* 0x0005e40000000c00 */
.L_x_1012:
[----:B------:R-:W-:Y:S05]  /*2110*/  BSYNC.RECONVERGENT B0 ;  /* 0x0000000000007941 */ /* 0x000fea0003800200 */
.L_x_1010:
        /* <DEDUP_REMOVED lines=26> */
.L_x_1014:
[----:B------:R-:W-:Y:S05]  /*22c0*/  BSYNC.RECONVERGENT B0 ;  /* 0x0000000000007941 */ /* 0x000fea0003800200 */
.L_x_1013:
        /* <DEDUP_REMOVED lines=21> */
.L_x_1016:
[----:B------:R1:W-:Y:S04]  /*2420*/  STS.128 [R219+0x8000], RZ ;  /* 0x008000ffdb007388 */ /* 0x0003e80000000c00 */
[----:B------:R1:W-:Y:S02]  /*2430*/  STS.128 [R219+0xa000], RZ ;  /* 0x00a000ffdb007388 */ /* 0x0003e40000000c00 */
.L_x_1017:
[----:B------:R-:W-:Y:S05]  /*2440*/  BSYNC.RECONVERGENT B0 ;  /* 0x0000000000007941 */ /* 0x000fea0003800200 */
.L_x_1015:
        /* <DEDUP_REMOVED lines=23> */
.L_x_1019:
[----:B------:R-:W-:Y:S05]  /*25c0*/  BSYNC.RECONVERGENT B0 ;  /* 0x0000000000007941 */ /* 0x000fea0003800200 */
.L_x_1018:
        /* <DEDUP_REMOVED lines=19> */
.L_x_1021:
[----:B------:R1:W-:Y:S04]  /*2700*/  STS.128 [R239], RZ ;  /* 0x000000ffef007388 */ /* 0x0003e80000000c00 */
[----:B------:R1:W-:Y:S02]  /*2710*/  STS.128 [R239+0x2000], RZ ;  /* 0x002000ffef007388 */ /* 0x0003e40000000c00 */
.L_x_1022:
[----:B------:R-:W-:Y:S05]  /*2720*/  BSYNC.RECONVERGENT B0 ;  /* 0x0000000000007941 */ /* 0x000fea0003800200 */
.L_x_1020:
[C---:B-1----:R-:W-:Y:S01]  /*2730*/  VIADD R12, R216.reuse, 0x8 ;  /* 0x00000008d80c7836 */ /* 0x042fe20000000000 */
        /* <DEDUP_REMOVED lines=26> */
.L_x_1024:
[----:B------:R-:W-:Y:S05]  /*28e0*/  BSYNC.RECONVERGENT B0 ;  /* 0x0000000000007941 */ /* 0x000fea0003800200 */
.L_x_1023:
[----:B------:R-:W2:Y:S01]  /*28f0*/  LDCU.64 UR4, c[0x0][0x3d0] ;  /* 0x00007a00ff0477ac */ /* 0x000ea20008000a00 */
[----:B-1----:R-:W-:Y:S01]  /*2900*/  IMAD.WIDE.U32 R12, R7, UR14, R16 ;  /* 0x0000000e070c7c25 */ /* 0x002fe2000f8e0010 */
        /* <DEDUP_REMOVED lines=31> */
.L_x_1026:
[----:B------:R1:W-:Y:S04]  /*2b00*/  STS.128 [R219+0xc000], RZ ;  /* 0x00c000ffdb007388 */ /* 0x0003e80000000c00 */
[----:B------:R1:W-:Y:S02]  /*2b10*/  STS.128 [R219+0xe000], RZ ;  /* 0x00e000ffdb007388 */ /* 0x0003e40000000c00 */
.L_x_1027:
[----:B------:R-:W-:Y:S05]  /*2b20*/  BSYNC.RECONVERGENT B0 ;  /* 0x0000000000007941 */ /* 0x000fea0003800200 */
.L_x_1025:
        /* <DEDUP_REMOVED lines=26> */
.L_x_1029:
[----:B------:R-:W-:Y:S05]  /*2cd0*/  BSYNC.RECONVERGENT B0 ;  /* 0x0000000000007941 */ /* 0x000fea0003800200 */
.L_x_1028:
[----:B------:R-:W0:Y:S01]  /*2ce0*/  LDGDEPBAR ;  /* 0x00000000000079af */ /* 0x000e220000000000 */
[----:B--2---:R-:W2:Y:S01]  /*2cf0*/  LDC.64 R8, c[0x0][0x528] ;  /* 0x00014a00ff087b82 */ /* 0x004ea20000000a00 */
[----:B------:R-:W-:Y:S01]  /*2d00*/  IMAD R0, R212, UR19, R211 ;  /* 0x00000013d4007c24 */ /* 0x000fe2000f8e02d3 */
[----:B------:R-:W3:Y:S01]  /*2d10*/  LDCU UR11, c[0x0][0x590] ;  /* 0x0000b200ff0b77ac */ /* 0x000ee20008000800 */
[----:B------:R-:W1:Y:S01]  /*2d20*/  LDCU UR4, c[0x0][0x440] ;  /* 0x00008800ff0477ac */ /* 0x000e620008000800 */
[----:B------:R-:W1:Y:S01]  /*2d30*/  LDCU UR5, c[0x0][0x3e0] ;  /* 0x00007c00ff0577ac */ /* 0x000e620008000800 */
[----:B------:R-:W1:Y:S01]  /*2d40*/  LDCU UR10, c[0x0][0x45c] ;  /* 0x00008b80ff0a77ac */ /* 0x000e620008000800 */
[----:B------:R-:W1:Y:S01]  /*2d50*/  LDCU.U8 UR7, c[0x0][0x4f8] ;  /* 0x00009f00ff0777ac */ /* 0x000e620008000000 */
[----:B------:R-:W-:-:S04]  /*2d60*/  DEPBAR.LE SB0, 0x1 ;  /* 0x000080400000791a */ /* 0x000fc80000000000 */
[----:B------:R-:W-:Y:S06]  /*2d70*/  BAR.SYNC.DEFER_BLOCKING 0x0 ;  /* 0x0000000000007b1d */ /* 0x000fec0000010000 */
[----:B--2---:R-:W2:Y:S04]  /*2d80*/  LDG.E.64 R2, desc[UR20][R8.64] ;  /* 0x0000001408027981 */ /* 0x004ea8000c1e1b00 */
[----:B------:R-:W4:Y:S04]  /*2d90*/  LDG.E.64 R6, desc[UR20][R8.64+0x8] ;  /* 0x0000081408067981 */ /* 0x000f28000c1e1b00 */
[----:B------:R-:W1:Y:S04]  /*2da0*/  LDSM.16.M88.4 R116, [R208] ;  /* 0x00000000d074783b */ /* 0x000e680000000200 */
[----:B------:R-:W1:Y:S04]  /*2db0*/  LDSM.16.M88.4 R120, [R208+0x800] ;  /* 0x00080000d078783b */ /* 0x000e680000000200 */
[----:B------:R-:W1:Y:S04]  /*2dc0*/  LDSM.16.M88.4 R148, [R208+0x2000] ;  /* 0x00200000d094783b */ /* 0x000e680000000200 */
[----:B------:R-:W1:Y:S01]  /*2dd0*/  LDSM.16.M88.4 R152, [R208+0x2800] ;  /* 0x00280000d098783b */ /* 0x000e620000000200 */
[----:B------:R-:W-:-:S02]  /*2de0*/  IMAD.SHL.U32 R203, R207, 0x2, RZ ;  /* 0x00000002cfcb7824 */ /* 0x000fc400078e00ff */
[----:B------:R-:W-:Y:S02]  /*2df0*/  IMAD.SHL.U32 R0, R0, 0x20, RZ ;  /* 0x0000002000007824 */ /* 0x000fe400078e00ff */
[----:B------:R-:W-:-:S03]  /*2e00*/  IMAD.SHL.U32 R5, R209, 0x2, RZ ;  /* 0x00000002d1057824 */ /* 0x000fc600078e00ff */
[----:B------:R-:W-:Y:S01]  /*2e10*/  SHF.R.S32.HI R234, RZ, 0x1f, R0 ;  /* 0x0000001fffea7819 */ /* 0x000fe20000011400 */
[----:B------:R-:W-:Y:S02]  /*2e20*/  IMAD.SHL.U32 R197, R209, 0x2, RZ ;  /* 0x00000002d1c57824 */ /* 0x000fe400078e00ff */
[--C-:B------:R-:W-:Y:S02]  /*2e30*/  IMAD.IADD R196, R208, 0x1, R203.reuse ;  /* 0x00000001d0c47824 */ /* 0x100fe400078e02cb */
[----:B------:R-:W-:Y:S01]  /*2e40*/  IMAD.IADD R200, R204, 0x1, R203 ;  /* 0x00000001ccc87824 */ /* 0x000fe200078e02cb */
[----:B------:R-:W-:Y:S01]  /*2e50*/  CS2R R94, SRZ ;  /* 0x00000000005e7805 */ /* 0x000fe2000001ff00 */
[--C-:B------:R-:W-:Y:S01]  /*2e60*/  IMAD.IADD R202, R210, 0x1, R4.reuse ;  /* 0x00000001d2ca7824 */ /* 0x100fe200078e0204 */
[----:B------:R-:W-:Y:S01]  /*2e70*/  CS2R R92, SRZ ;  /* 0x00000000005c7805 */ /* 0x000fe2000001ff00 */
[----:B------:R-:W-:Y:S01]  /*2e80*/  IMAD.IADD R201, R205, 0x1, R4 ;  /* 0x00000001cdc97824 */ /* 0x000fe200078e0204 */
[----:B------:R-:W-:Y:S01]  /*2e90*/  CS2R R98, SRZ ;  /* 0x0000000000627805 */ /* 0x000fe2000001ff00 */
[----:B------:R-:W-:Y:S01]  /*2ea0*/  IMAD.MOV.U32 R237, RZ, RZ, R239 ;  /* 0x000000ffffed7224 */ /* 0x000fe200078e00ef */
        /* <DEDUP_REMOVED lines=28> */
[----:B------:R-:W-:Y:S01]  /*3070*/  CS2R R36, SRZ ;  /* 0x0000000000247805 */ /* 0x000fe2000001ff00 */
[----:B------:R-:W-:Y:S02]  /*3080*/  IMAD.IADD R198, R204, 0x1, R197 ;  /* 0x00000001ccc67824 */ /* 0x000fe400078e02c5 */
[----:B------:R-:W-:Y:S01]  /*3090*/  IMAD.IADD R199, R197, 0x1, R200 ;  /* 0x00000001c5c77824 */ /* 0x000fe200078e02c8 */
[----:B---3--:R-:W-:-:S02]  /*30a0*/  USHF.L.U32 UR11, UR11, 0x6, URZ ;  /* 0x000000060b0b7899 */ /* 0x008fc400080006ff */
[----:B------:R-:W-:Y:S01]  /*30b0*/  USHF.L.U32 UR24, UR24, 0x3, URZ ;  /* 0x0000000318187899 */ /* 0x000fe200080006ff */
[----:B--2---:R-:W-:Y:S01]  /*30c0*/  R2UR UR13, R2 ;  /* 0x00000000020d72ca */ /* 0x004fe200000e0000 */
[C---:B------:R-:W-:Y:S01]  /*30d0*/  IMAD.IADD R2, R208.reuse, 0x1, R203 ;  /* 0x00000001d0027824 */ /* 0x040fe200078e02cb */
[----:B------:R-:W-:Y:S01]  /*30e0*/  R2UR UR12, R3 ;  /* 0x00000000030c72ca */ /* 0x000fe200000e0000 */
[----:B------:R-:W-:Y:S01]  /*30f0*/  IMAD.IADD R3, R208, 0x1, R5 ;  /* 0x00000001d0037824 */ /* 0x000fe200078e0205 */
[----:B----4-:R-:W-:Y:S01]  /*3100*/  IADD3 R235, P1, P0, R0, R6, R235 ;  /* 0x0000000600eb7210 */ /* 0x010fe2000783e0eb */
[----:B------:R-:W-:Y:S01]  /*3110*/  IMAD.IADD R0, R5, 0x1, R2 ;  /* 0x0000000105007824 */ /* 0x000fe200078e0202 */
[----:B------:R-:W2:Y:S02]  /*3120*/  LDSM.16.M88.4 R132, [R2] ;  /* 0x000000000284783b */ /* 0x000ea40000000200 */
[----:B------:R-:W-:Y:S02]  /*3130*/  IADD3.X R234, PT, PT, R234, R7, RZ, P1, P0 ;  /* 0x00000007eaea7210 */ /* 0x000fe40000fe04ff */
[----:B------:R-:W3:Y:S04]  /*3140*/  LDSM.16.M88.4 R124, [R3] ;  /* 0x00000000037c783b */ /* 0x000ee80000000200 */
[----:B------:R-:W4:Y:S04]  /*3150*/  LDSM.16.M88.4 R128, [R3+0x800] ;  /* 0x000800000380783b */ /* 0x000f280000000200 */
[----:B------:R-:W1:Y:S04]  /*3160*/  LDSM.16.M88.4 R156, [R3+0x2000] ;  /* 0x00200000039c783b */ /* 0x000e680000000200 */
[----:B------:R2:W1:Y:S04]  /*3170*/  LDSM.16.M88.4 R160, [R3+0x2800] ;  /* 0x0028000003a0783b */ /* 0x0004680000000200 */
[----:B------:R-:W1:Y:S04]  /*3180*/  LDSM.16.M88.4 R136, [R2+0x800] ;  /* 0x000800000288783b */ /* 0x000e680000000200 */
[----:B------:R-:W1:Y:S04]  /*3190*/  LDSM.16.M88.4 R164, [R2+0x2000] ;  /* 0x0020000002a4783b */ /* 0x000e680000000200 */
[----:B------:R3:W1:Y:S04]  /*31a0*/  LDSM.16.M88.4 R168, [R2+0x2800] ;  /* 0x0028000002a8783b */ /* 0x0006680000000200 */
[----:B------:R-:W1:Y:S04]  /*31b0*/  LDSM.16.M88.4 R140, [R0] ;  /* 0x00000000008c783b */ /* 0x000e680000000200 */
[----:B------:R-:W1:Y:S01]  /*31c0*/  LDSM.16.M88.4 R144, [R0+0x800] ;  /* 0x000800000090783b */ /* 0x000e620000000200 */
[----:B--2---:R-:W-:-:S03]  /*31d0*/  IMAD.IADD R3, R208, 0x1, R197 ;  /* 0x00000001d0037824 */ /* 0x004fc600078e02c5 */
[----:B------:R-:W2:Y:S04]  /*31e0*/  LDSM.16.M88.4 R172, [R0+0x2000] ;  /* 0x0020000000ac783b */ /* 0x000ea80000000200 */
[----:B------:R4:W1:Y:S01]  /*31f0*/  LDSM.16.M88.4 R176, [R0+0x2800] ;  /* 0x0028000000b0783b */ /* 0x0008620000000200 */
[----:B------:R-:W-:Y:S02]  /*3200*/  UIADD3 UR32, UPT, UPT, UR13, -0x61c88647, URZ ;  /* 0x9e3779b90d207890 */ /* 0x000fe4000fffe0ff */
[----:B------:R-:W-:Y:S01]  /*3210*/  UIADD3 UR31, UPT, UPT, UR12, -0x4498517b, URZ ;  /* 0xbb67ae850c1f7890 */ /* 0x000fe2000fffe0ff */
[----:B---3--:R-:W-:Y:S01]  /*3220*/  IMAD.IADD R2, R197, 0x1, R196 ;  /* 0x00000001c5027824 */ /* 0x008fe200078e02c4 */
[----:B------:R-:W-:Y:S02]  /*3230*/  UIADD3 UR30, UPT, UPT, UR13, 0x3c6ef372, URZ ;  /* 0x3c6ef3720d1e7890 */ /* 0x000fe4000fffe0ff */
[----:B------:R-:W-:-:S02]  /*3240*/  UIADD3 UR29, UPT, UPT, UR12, 0x76cf5d0a, URZ ;  /* 0x76cf5d0a0c1d7890 */ /* 0x000fc4000fffe0ff */
[----:B------:R-:W-:Y:S02]  /*3250*/  UIADD3 UR28, UPT, UPT, UR13, -0x255992d5, URZ ;  /* 0xdaa66d2b0d1c7890 */ /* 0x000fe4000fffe0ff */
[----:B------:R-:W-:Y:S02]  /*3260*/  UIADD3 UR27, UPT, UPT, UR12, 0x32370b8f, URZ ;  /* 0x32370b8f0c1b7890 */ /* 0x000fe4000fffe0ff */
[----:B------:R-:W-:Y:S02]  /*3270*/  UIADD3 UR26, UPT, UPT, UR13, 0x78dde6e4, URZ ;  /* 0x78dde6e40d1a7890 */ /* 0x000fe4000fffe0ff */
[----:B------:R-:W-:Y:S02]  /*3280*/  UIADD3 UR19, UPT, UPT, UR12, -0x126145ec, URZ ;  /* 0xed9eba140c137890 */ /* 0x000fe4000fffe0ff */
[----:B------:R-:W-:Y:S01]  /*3290*/  UIADD3 UR17, UPT, UPT, UR13, 0x1715609d, URZ ;  /* 0x1715609d0d117890 */ /* 0x000fe2000fffe0ff */
[----:B----4-:R-:W-:Y:S01]  /*32a0*/  IMAD.IADD R0, R206, 0x1, R203 ;  /* 0x00000001ce007824 */ /* 0x010fe200078e02cb */
[----:B------:R-:W-:-:S02]  /*32b0*/  UIADD3 UR16, UPT, UPT, UR12, -0x56f99767, URZ ;  /* 0xa90668990c107890 */ /* 0x000fc4000fffe0ff */
[----:B------:R-:W-:Y:S02]  /*32c0*/  UIADD3 UR15, UPT, UPT, UR13, -0x4ab325aa, URZ ;  /* 0xb54cda560d0f7890 */ /* 0x000fe4000fffe0ff */
[----:B------:R-:W-:-:S12]  /*32d0*/  UIADD3 UR14, UPT, UPT, UR12, 0x646e171e, URZ ;  /* 0x646e171e0c0e7890 */ /* 0x000fd8000fffe0ff */
.L_x_1034:
[----:B------:R-:W0:Y:S01]  /*32e0*/  LDGDEPBAR ;  /* 0x00000000000079af */ /* 0x000e220000000000 */
[C---:B------:R-:W-:Y:S01]  /*32f0*/  LEA R186, P0, R216.reuse, R228, 0x2 ;  /* 0x000000e4d8ba7211 */ /* 0x040fe200078010ff */
        /* <DEDUP_REMOVED lines=9> */
[----:B------:R-:W3:Y:S04]  /*3390*/  LDSM.16.M88.4 R24, [R208+-0x4000] ;  /* 0xffc00000d018783b */ /* 0x000ee80000000200 */
[----:B-----5:R4:W5:Y:S04]  /*33a0*/  LDG.E R184, desc[UR20][R186.64] ;  /* 0x00000014bab87981 */ /* 0x020968000c1e1900 */
[----:B------:R4:W5:Y:S04]  /*33b0*/  LDG.E R183, desc[UR20][R186.64+0x20] ;  /* 0x00002014bab77981 */ /* 0x000968000c1e1900 */
[----:B------:R-:W1:Y:S04]  /*33c0*/  LDSM.16.M88.4 R28, [R208+-0x3800] ;  /* 0xffc80000d01c783b */ /* 0x000e680000000200 */
[----:B------:R-:W-:Y:S04]  /*33d0*/  LDSM.16.M88.4 R32, [R181] ;  /* 0x00000000b520783b */ /* 0x000fe80000000200 */
[----:B------:R-:W2:Y:S04]  /*33e0*/  LDSM.16.M88.4 R100, [R3+-0x4000] ;  /* 0xffc000000364783b */ /* 0x000ea80000000200 */
[----:B------:R-:W4:Y:S04]  /*33f0*/  LDSM.16.M88.4 R104, [R3+-0x3800] ;  /* 0xffc800000368783b */ /* 0x000f280000000200 */
[----:B------:R-:W-:Y:S04]  /*3400*/  LDSM.16.M88.4 R108, [R196+-0x4000] ;  /* 0xffc00000c46c783b */ /* 0x000fe80000000200 */
[----:B------:R-:W-:Y:S01]  /*3410*/  LDSM.16.M88.4 R112, [R196+-0x3800] ;  /* 0xffc80000c470783b */ /* 0x000fe20000000200 */
[C---:B---3--:R-:W-:Y:S08]  /*3420*/  HMMA.16816.F32.BF16 R4, R20.reuse, R24, RZ ;  /* 0x000000181404723c */ /* 0x048ff000000418ff */
[C---:B------:R-:W-:Y:S01]  /*3430*/  HMMA.16816.F32.BF16 R8, R20.reuse, R26, RZ ;  /* 0x0000001a1408723c */ /* 0x040fe200000418ff */
[----:B------:R-:W3:Y:S07]  /*3440*/  LDSM.16.M88.4 R24, [R182] ;  /* 0x00000000b618783b */ /* 0x000eee0000000200 */
[C---:B-1----:R-:W-:Y:S08]  /*3450*/  HMMA.16816.F32.BF16 R12, R20.reuse, R28, RZ ;  /* 0x0000001c140c723c */ /* 0x042ff000000418ff */
[----:B------:R-:W-:Y:S01]  /*3460*/  HMMA.16816.F32.BF16 R16, R20, R30, RZ ;  /* 0x0000001e1410723c */ /* 0x000fe200000418ff */
[----:B------:R-:W-:Y:S04]  /*3470*/  LDSM.16.M88.4 R20, [R180] ;  /* 0x00000000b414783b */ /* 0x000fe80000000200 */
[----:B------:R-:W1:Y:S03]  /*3480*/  LDSM.16.M88.4 R28, [R2+-0x4000] ;  /* 0xffc00000021c783b */ /* 0x000e660000000200 */
[C---:B--2---:R-:W-:Y:S08]  /*3490*/  HMMA.16816.F32.BF16 R4, R32.reuse, R100, R4 ;  /* 0x000000642004723c */ /* 0x044ff00000041804 */
[C---:B------:R-:W-:Y:S01]  /*34a0*/  HMMA.16816.F32.BF16 R8, R32.reuse, R102, R8 ;  /* 0x000000662008723c */ /* 0x040fe20000041808 */
[----:B------:R-:W2:Y:S07]  /*34b0*/  LDSM.16.M88.4 R100, [R2+-0x3800] ;  /* 0xffc800000264783b */ /* 0x000eae0000000200 */
[C---:B----4-:R-:W-:Y:S08]  /*34c0*/  HMMA.16816.F32.BF16 R12, R32.reuse, R104, R12 ;  /* 0x00000068200c723c */ /* 0x050ff0000004180c */
[----:B------:R-:W-:Y:S01]  /*34d0*/  HMMA.16816.F32.BF16 R16, R32, R106, R16 ;  /* 0x0000006a2010723c */ /* 0x000fe20000041810 */
[----:B------:R-:W-:Y:S04]  /*34e0*/  LDSM.16.M88.4 R32, [R202+0x2000] ;  /* 0x00200000ca20783b */ /* 0x000fe80000000200 */
[----:B------:R-:W4:Y:S03]  /*34f0*/  LDSM.16.M88.4 R104, [R208+-0x2000] ;  /* 0xffe00000d068783b */ /* 0x000f260000000200 */
[C---:B---3--:R-:W-:Y:S08]  /*3500*/  HMMA.16816.F32.BF16 R4, R24.reuse, R108, R4 ;  /* 0x0000006c1804723c */ /* 0x048ff00000041804 */
[C---:B------:R-:W-:Y:S01]  /*3510*/  HMMA.16816.F32.BF16 R8, R24.reuse, R110, R8 ;  /* 0x0000006e1808723c */ /* 0x040fe20000041808 */
[----:B------:R-:W3:Y:S07]  /*3520*/  LDSM.16.M88.4 R108, [R208+-0x1800] ;  /* 0xffe80000d06c783b */ /* 0x000eee0000000200 */
[C---:B------:R-:W-:Y:S08]  /*3530*/  HMMA.16816.F32.BF16 R12, R24.reuse, R112, R12 ;  /* 0x00000070180c723c */ /* 0x040ff0000004180c */
[----:B------:R-:W-:Y:S01]  /*3540*/  HMMA.16816.F32.BF16 R16, R24, R114, R16 ;  /* 0x000000721810723c */ /* 0x000fe20000041810 */
[----:B------:R-:W-:Y:S04]  /*3550*/  LDSM.16.M88.4 R24, [R181+0x2000] ;  /* 0x00200000b518783b */ /* 0x000fe80000000200 */
[----:B------:R-:W-:Y:S03]  /*3560*/  LDSM.16.M88.4 R112, [R3+-0x1800] ;  /* 0xffe800000370783b */ /* 0x000fe60000000200 */
        /* <DEDUP_REMOVED lines=10> */
[C---:B---3--:R-:W-:Y:S08]  /*3610*/  HMMA.16816.F32.BF16 R12, R32.reuse, R108, R12 ;  /* 0x0000006c200c723c */ /* 0x048ff0000004180c */
[----:B------:R-:W-:Y:S01]  /*3620*/  HMMA.16816.F32.BF16 R16, R32, R110, R16 ;  /* 0x0000006e2010723c */ /* 0x000fe20000041810 */
[----:B------:R-:W-:Y:S04]  /*3630*/  LDSM.16.M88.4 R32, [R2+-0x2000] ;  /* 0xffe000000220783b */ /* 0x000fe80000000200 */
[----:B------:R-:W-:Y:S03]  /*3640*/  LDSM.16.M88.4 R108, [R2+-0x1800] ;  /* 0xffe80000026c783b */ /* 0x000fe60000000200 */
[C---:B-1----:R-:W-:Y:S08]  /*3650*/  HMMA.16816.F32.BF16 R4, R24.reuse, R28, R4 ;  /* 0x0000001c1804723c */ /* 0x042ff00000041804 */
[C---:B------:R-:W-:Y:S01]  /*3660*/  HMMA.16816.F32.BF16 R8, R24.reuse, R30, R8 ;  /* 0x0000001e1808723c */ /* 0x040fe20000041808 */
[----:B------:R-:W1:Y:S07]  /*3670*/  LDSM.16.M88.4 R28, [R180+0x2000] ;  /* 0x00200000b41c783b */ /* 0x000e6e0000000200 */
[C---:B------:R-:W-:Y:S08]  /*3680*/  HMMA.16816.F32.BF16 R12, R24.reuse, R112, R12 ;  /* 0x00000070180c723c */ /* 0x040ff0000004180c */
[----:B------:R-:W-:Y:S08]  /*3690*/  HMMA.16816.F32.BF16 R16, R24, R114, R16 ;  /* 0x000000721810723c */ /* 0x000ff00000041810 */
[C---:B--2---:R-:W-:Y:S08]  /*36a0*/  HMMA.16816.F32.BF16 R4, R20.reuse, R100, R4 ;  /* 0x000000641404723c */ /* 0x044ff00000041804 */
[C---:B------:R-:W-:Y:S08]  /*36b0*/  HMMA.16816.F32.BF16 R8, R20.reuse, R102, R8 ;  /* 0x000000661408723c */ /* 0x040ff00000041808 */
[C---:B----4-:R-:W-:Y:S08]  /*36c0*/  HMMA.16816.F32.BF16 R12, R20.reuse, R104, R12 ;  /* 0x00000068140c723c */ /* 0x050ff0000004180c */
[----:B------:R-:W-:Y:S08]  /*36d0*/  HMMA.16816.F32.BF16 R16, R20, R106, R16 ;  /* 0x0000006a1410723c */ /* 0x000ff00000041810 */
[C---:B-1----:R-:W-:Y:S08]  /*36e0*/  HMMA.16816.F32.BF16 R4, R28.reuse, R32, R4 ;  /* 0x000000201c04723c */ /* 0x042ff00000041804 */
[C---:B------:R-:W-:Y:S08]  /*36f0*/  HMMA.16816.F32.BF16 R8, R28.reuse, R34, R8 ;  /* 0x000000221c08723c */ /* 0x040ff00000041808 */
[C---:B------:R-:W-:Y:S08]  /*3700*/  HMMA.16816.F32.BF16 R12, R28.reuse, R108, R12 ;  /* 0x0000006c1c0c723c */ /* 0x040ff0000004180c */
[----:B------:R-:W-:Y:S01]  /*3710*/  HMMA.16816.F32.BF16 R16, R28, R110, R16 ;  /* 0x0000006e1c10723c */ /* 0x000fe20000041810 */
[----:B------:R-:W-:Y:S08]  /*3720*/  @!UPT UIADD3 URZ, UPT, UPT, URZ, URZ, URZ ;  /* 0x000000fffffff290 */ /* 0x000ff0000fffe0ff */
[----:B------:R-:W-:Y:S11]  /*3730*/  @!P0 BRA `(.L_x_1030) ;  /* 0x00000000002c8947 */ /* 0x000ff60003800000 */
[----:B------:R-:W1:Y:S01]  /*3740*/  LDC R22, c[0x0][0x504] ;  /* 0x00014100ff167b82 */ /* 0x000e620000000800 */
[----:B------:R-:W-:Y:S04]  /*3750*/  IMAD.SHL.U32 R20, R223, 0x40, RZ ;  /* 0x00000040df147824 */ /* 0x000fe800078e00ff */
[C---:B------:R-:W-:Y:S01]  /*3760*/  VIADD R23, R20.reuse, 0x40 ;  /* 0x0000004014177836 */ /* 0x040fe20000000000 */
[----:B------:R-:W-:Y:S04]  /*3770*/  IADD3 R21, PT, PT, R20, 0x40, R245 ;  /* 0x0000004014157810 */ /* 0x000fe80007ffe0f5 */
[----:B------:R-:W-:Y:S02]  /*3780*/  ISETP.LT.AND P0, PT, R23, R242, PT ;  /* 0x000000f21700720c */ /* 0x000fe40003f01270 */
[----:B-1----:R-:W-:Y:S01]  /*3790*/  IADD3 R21, PT, PT, R21, R22, -R242 ;  /* 0x0000001615157210 */ /* 0x002fe20007ffe8f2 */
[----:B------:R-:W-:Y:S04]  /*37a0*/  VIADD R22, R185, 0x40 ;  /* 0x00000040b9167836 */ /* 0x000fe80000000000 */
[----:B------:R-:W-:Y:S05]  /*37b0*/  VIADD R21, R21, 0xffffffc0 ;  /* 0xffffffc015157836 */ /* 0x000fea0000000000 */
[----:B------:R-:W-:Y:S11]  /*37c0*/  ISETP.GE.AND P1, PT, R22, R21, PT ;  /* 0x000000151600720c */ /* 0x000ff60003f26270 */
[----:B------:R-:W-:Y:S02]  /*37d0*/  @!UPT UIADD3 URZ, UPT, UPT, URZ, URZ, URZ ;  /* 0x000000fffffff290 */ /* 0x000fe4000fffe0ff */
[----:B------:R-:W-:Y:S05]  /*37e0*/  @!P1 BRA P0, `(.L_x_1031) ;  /* 0x0000000400609947 */ /* 0x000fea0000000000 */
.L_x_1030:
        /* <DEDUP_REMOVED lines=8> */
[C---:B------:R-:W-:Y:S01]  /*3870*/  IMAD.IADD R29, R22.reuse, 0x1, R29 ;  /* 0x00000001161d7824 */ /* 0x040fe200078e021d */
[----:B------:R-:W-:Y:S04]  /*3880*/  LOP3.LUT R21, R21, 0x6, RZ, 0xc0, !PT ;  /* 0x0000000615157812 */ /* 0x000fe800078ec0ff */
[----:B------:R-:W-:Y:S02]  /*3890*/  VIADDMNMX R103, R29, 0x1, R242, PT ;  /* 0x000000011d677846 */ /* 0x000fe400038001f2 */
        /* <DEDUP_REMOVED lines=77> */
.L_x_1031:
[----:B------:R-:W1:Y:S01]  /*3d70*/  S2R R180, SR_TID.X ;  /* 0x0000000000b47919 */ /* 0x000e620000002100 */
[----:B------:R-:W-:Y:S01]  /*3d80*/  LOP3.LUT R192, R218, 0x3, RZ, 0xc0, !PT ;  /* 0x00000003dac07812 */ /* 0x000fe200078ec0ff */
[----:B------:R-:W-:Y:S04]  /*3d90*/  IMAD.WIDE.U32 R194, R235, -0x2daee0ad, RZ ;  /* 0xd2511f53ebc27825 */ /* 0x000fe800078e00ff */
[C---:B------:R-:W-:Y:S01]  /*3da0*/  FMUL.FTZ R189, R238.reuse, 1.4426950216293334961 ;  /* 0x3fb8aa3beebd7820 */ /* 0x040fe20000410000 */
[----:B------:R-:W-:Y:S01]  /*3db0*/  FSETP.NEU.FTZ.AND P0, PT, R238, -INF , PT ;  /* 0xff800000ee00780b */ /* 0x000fe20003f1d000 */
[----:B------:R-:W-:Y:S01]  /*3dc0*/  FMUL.FTZ R190, R236, 1.4426950216293334961 ;  /* 0x3fb8aa3becbe7820 */ /* 0x000fe20000410000 */
[----:B------:R-:W-:Y:S02]  /*3dd0*/  IMAD R192, R241, 0x4, R192 ;  /* 0x00000004f1c07824 */ /* 0x000fe400078e02c0 */
[----:B------:R-:W-:Y:S01]  /*3de0*/  FSEL R189, R189, RZ, P0 ;  /* 0x000000ffbdbd7208 */ /* 0x000fe20000000000 */
[----:B------:R-:W-:Y:S01]  /*3df0*/  IMAD.IADD R114, R210, 0x1, R203 ;  /* 0x00000001d2727824 */ /* 0x000fe200078e02cb */
[----:B------:R-:W-:Y:S01]  /*3e00*/  FSETP.NEU.FTZ.AND P0, PT, R236, -INF , PT ;  /* 0xff800000ec00780b */ /* 0x000fe20003f1d000 */
[----:B------:R-:W-:Y:S04]  /*3e10*/  IMAD.WIDE.U32 R192, R192, -0x326172a9, RZ ;  /* 0xcd9e8d57c0c07825 */ /* 0x000fe800078e00ff */
[--C-:B------:R-:W-:Y:S01]  /*3e20*/  FFMA.FTZ R115, R8, UR10, -R189.reuse ;  /* 0x0000000a08737c23 */ /* 0x100fe200080108bd */
[----:B------:R-:W-:Y:S01]  /*3e30*/  FFMA.FTZ R188, R9, UR10, -R189 ;  /* 0x0000000a09bc7c23 */ /* 0x000fe200080108bd */
[----:B------:R-:W-:Y:S01]  /*3e40*/  LOP3.LUT R186, R234, UR13, R193, 0x96, !PT ;  /* 0x0000000deaba7c12 */ /* 0x000fe2000f8e96c1 */
[--C-:B------:R-:W-:Y:S01]  /*3e50*/  FFMA.FTZ R252, R12, UR10, -R189.reuse ;  /* 0x0000000a0cfc7c23 */ /* 0x100fe200080108bd */
[----:B------:R-:W-:Y:S01]  /*3e60*/  FSEL R190, R190, RZ, P0 ;  /* 0x000000ffbebe7208 */ /* 0x000fe20000000000 */
[----:B------:R-:W-:Y:S01]  /*3e70*/  FFMA.FTZ R247, R13, UR10, -R189 ;  /* 0x0000000a0df77c23 */ /* 0x000fe200080108bd */
[----:B------:R-:W2:Y:S01]  /*3e80*/  MUFU.EX2 R115, R115 ;  /* 0x0000007300737308 */ /* 0x000ea20000000800 */
[----:B------:R-:W-:Y:S04]  /*3e90*/  IMAD.WIDE.U32 R186, R186, -0x2daee0ad, RZ ;  /* 0xd2511f53baba7825 */ /* 0x000fe800078e00ff */
[--C-:B------:R-:W-:Y:S01]  /*3ea0*/  FFMA.FTZ R191, R11, UR10, -R190.reuse ;  /* 0x0000000a0bbf7c23 */ /* 0x100fe200080108be */
[--C-:B------:R-:W-:Y:S01]  /*3eb0*/  FFMA.FTZ R181, R10, UR10, -R190.reuse ;  /* 0x0000000a0ab57c23 */ /* 0x100fe200080108be */
[----:B------:R-:W-:Y:S01]  /*3ec0*/  LOP3.LUT R182, R194, UR31, R187, 0x96, !PT ;  /* 0x0000001fc2b67c12 */ /* 0x000fe2000f8e96bb */
[----:B------:R-:W-:Y:S02]  /*3ed0*/  FFMA.FTZ R14, R14, UR10, -R190 ;  /* 0x0000000a0e0e7c23 */ /* 0x000fe400080108be */
[----:B------:R-:W-:Y:S02]  /*3ee0*/  MUFU.EX2 R252, R252 ;  /* 0x000000fc00fc7308 */ /* 0x000fe40000000800 */
[----:B------:R-:W-:Y:S08]  /*3ef0*/  IMAD.WIDE.U32 R8, R182, -0x326172a9, RZ ;  /* 0xcd9e8d57b6087825 */ /* 0x000ff000078e00ff */
[----:B------:R-:W3:Y:S10]  /*3f00*/  MUFU.EX2 R182, R191 ;  /* 0x000000bf00b67308 */ /* 0x000ef40000000800 */
[----:B------:R-:W-:Y:S01]  /*3f10*/  MUFU.EX2 R181, R181 ;  /* 0x000000b500b57308 */ /* 0x000fe20000000800 */
[----:B-1----:R-:W-:Y:S05]  /*3f20*/  SHF.R.U32.HI R180, RZ, 0x7, R180 ;  /* 0x00000007ffb47819 */ /* 0x002fea00000116b4 */
[----:B------:R-:W-:Y:S04]  /*3f30*/  IMAD R185, R223, 0x2, R180 ;  /* 0x00000002dfb97824 */ /* 0x000fe800078e02b4 */
[----:B------:R1:W4:Y:S01]  /*3f40*/  MUFU.EX2 R180, R188 ;  /* 0x000000bc00b47308 */ /* 0x0003220000000800 */
[----:B------:R-:W-:Y:S05]  /*3f50*/  LOP3.LUT R185, R185, UR12, R195, 0x96, !PT ;  /* 0x0000000cb9b97c12 */ /* 0x000fea000f8e96c3 */
[----:B------:R-:W-:Y:S04]  /*3f60*/  IMAD.WIDE.U32 R194, R185, -0x326172a9, RZ ;  /* 0xcd9e8d57b9c27825 */ /* 0x000fe800078e00ff */
[--C-:B------:R-:W-:Y:S01]  /*3f70*/  FFMA.FTZ R185, R7, UR10, -R190.reuse ;  /* 0x0000000a07b97c23 */ /* 0x100fe200080108be */
[----:B------:R-:W-:Y:S02]  /*3f80*/  LOP3.LUT R192, R192, UR32, R195, 0x96, !PT ;  /* 0x00000020c0c07c12 */ /* 0x000fe4000f8e96c3 */
[----:B------:R-:W-:Y:S03]  /*3f90*/  LOP3.LUT R187, R194, UR30, R9, 0x96, !PT ;  /* 0x0000001ec2bb7c12 */ /* 0x000fe6000f8e9609 */
[----:B------:R-:W4:Y:S01]  /*3fa0*/  MUFU.EX2 R185, R185 ;  /* 0x000000b900b97308 */ /* 0x000f220000000800 */
[----:B-1----:R-:W-:Y:S01]  /*3fb0*/  FFMA.FTZ R188, R6, UR10, -R190 ;  /* 0x0000000a06bc7c23 */ /* 0x002fe200080108be */
[----:B------:R-:W-:Y:S04]  /*3fc0*/  IMAD.WIDE.U32 R192, R192, -0x2daee0ad, RZ ;  /* 0xd2511f53c0c07825 */ /* 0x000fe800078e00ff */
[----:B------:R-:W-:Y:S01]  /*3fd0*/  IMAD.WIDE.U32 R10, R187, -0x2daee0ad, RZ ;  /* 0xd2511f53bb0a7825 */ /* 0x000fe200078e00ff */
[----:B------:R-:W-:Y:S03]  /*3fe0*/  LOP3.LUT R187, R186, UR29, R193, 0x96, !PT ;  /* 0x0000001dbabb7c12 */ /* 0x000fe6000f8e96c1 */
[----:B------:R-:W-:Y:S01]  /*3ff0*/  MUFU.EX2 R188, R188 ;  /* 0x000000bc00bc7308 */ /* 0x000fe20000000800 */
[--C-:B------:R-:W-:Y:S01]  /*4000*/  FFMA.FTZ R186, R4, UR10, -R189.reuse ;  /* 0x0000000a04ba7c23 */ /* 0x100fe200080108bd */
[----:B------:R-:W-:Y:S01]  /*4010*/  FFMA.FTZ R193, R17, UR10, -R189 ;  /* 0x0000000a11c17c23 */ /* 0x000fe200080108bd */
[----:B------:R-:W-:Y:S01]  /*4020*/  LOP3.LUT R194, R192, UR27, R11, 0x96, !PT ;  /* 0x0000001bc0c27c12 */ /* 0x000fe2000f8e960b */
[----:B------:R-:W-:Y:S04]  /*4030*/  IMAD.WIDE.U32 R112, R187, -0x326172a9, RZ ;  /* 0xcd9e8d57bb707825 */ /* 0x000fe800078e00ff */
[----:B------:R-:W-:Y:S01]  /*4040*/  FFMA.FTZ R187, R5, UR10, -R189 ;  /* 0x0000000a05bb7c23 */ /* 0x000fe200080108bd */
[----:B------:R-:W-:Y:S01]  /*4050*/  IMAD.WIDE.U32 R194, R194, -0x326172a9, RZ ;  /* 0xcd9e8d57c2c27825 */ /* 0x000fe200078e00ff */
[----:B------:R-:W-:Y:S01]  /*4060*/  LOP3.LUT R192, R8, UR28, R113, 0x96, !PT ;  /* 0x0000001c08c07c12 */ /* 0x000fe2000f8e9671 */
[----:B------:R-:W1:Y:S02]  /*4070*/  MUFU.EX2 R186, R186 ;  /* 0x000000ba00ba7308 */ /* 0x000e640000000800 */
[----:B------:R-:W-:Y:S01]  /*4080*/  IMAD.IADD R113, R210, 0x1, R197 ;  /* 0x00000001d2717824 */ /* 0x000fe200078e02c5 */
[----:B------:R-:W-:Y:S01]  /*4090*/  LOP3.LUT R191, R112, UR26, R195, 0x96, !PT ;  /* 0x0000001a70bf7c12 */ /* 0x000fe2000f8e96c3 */
[----:B------:R-:W-:Y:S04]  /*40a0*/  IMAD.WIDE.U32 R4, R192, -0x2daee0ad, RZ ;  /* 0xd2511f53c0047825 */ /* 0x000fe800078e00ff */
[----:B------:R-:W-:Y:S01]  /*40b0*/  FFMA.FTZ R195, R16, UR10, -R189 ;  /* 0x0000000a10c37c23 */ /* 0x000fe200080108bd */
[----:B------:R-:W-:Y:S01]  /*40c0*/  IMAD.WIDE.U32 R6, R191, -0x2daee0ad, RZ ;  /* 0xd2511f53bf067825 */ /* 0x000fe200078e00ff */
[----:B------:R-:W-:Y:S02]  /*40d0*/  LOP3.LUT R192, R10, UR19, R5, 0x96, !PT ;  /* 0x000000130ac07c12 */ /* 0x000fe4000f8e9605 */
[----:B------:R2:W-:Y:S01]  /*40e0*/  MUFU.EX2 R189, R195 ;  /* 0x000000c300bd7308 */ /* 0x0005e20000000800 */
[----:B------:R-:W-:Y:S01]  /*40f0*/  IMAD.IADD R112, R197, 0x1, R114 ;  /* 0x00000001c5707824 */ /* 0x000fe200078e0272 */
[----:B------:R-:W-:Y:S01]  /*4100*/  LOP3.LUT R191, R4, UR16, R7, 0x96, !PT ;  /* 0x0000001004bf7c12 */ /* 0x000fe2000f8e9607 */
[----:B------:R-:W-:Y:S04]  /*4110*/  IMAD.WIDE.U32 R10, R192, -0x326172a9, RZ ;  /* 0xcd9e8d57c00a7825 */ /* 0x000fe800078e00ff */
[--C-:B------:R-:W-:Y:S01]  /*4120*/  FFMA.FTZ R192, R15, UR10, -R190.reuse ;  /* 0x0000000a0fc07c23 */ /* 0x100fe200080108be */
[----:B------:R-:W-:Y:S01]  /*4130*/  IMAD.WIDE.U32 R4, R191, -0x326172a9, RZ ;  /* 0xcd9e8d57bf047825 */ /* 0x000fe200078e00ff */
[----:B------:R-:W-:Y:S01]  /*4140*/  LOP3.LUT R7, R194, UR17, R11, 0x96, !PT ;  /* 0x00000011c2077c12 */ /* 0x000fe2000f8e960b */
[----:B------:R-:W-:Y:S02]  /*4150*/  MUFU.EX2 R187, R187 ;  /* 0x000000bb00bb7308 */ /* 0x000fe40000000800 */
[--C-:B------:R-:W-:Y:S01]  /*4160*/  FFMA.FTZ R191, R18, UR10, -R190.reuse ;  /* 0x0000000a12bf7c23 */ /* 0x100fe200080108be */
[----:B------:R-:W-:Y:S01]  /*4170*/  FFMA.FTZ R190, R19, UR10, -R190 ;  /* 0x0000000a13be7c23 */ /* 0x000fe200080108be */
[----:B------:R-:W-:Y:S01]  /*4180*/  LOP3.LUT R5, R10, UR15, R5, 0x96, !PT ;  /* 0x0000000f0a057c12 */ /* 0x000fe2000f8e9605 */
[----:B------:R-:W-:Y:S01]  /*4190*/  IMAD.WIDE.U32 R18, R7, -0x2daee0ad, RZ ;  /* 0xd2511f5307127825 */ /* 0x000fe200078e00ff */
[C---:B------:R-:W-:Y:S02]  /*41a0*/  PRMT R7, R4.reuse, 0x7770, RZ ;  /* 0x0000777004077816 */ /* 0x040fe400000000ff */
[C---:B--2---:R-:W-:Y:S02]  /*41b0*/  PRMT R195, R4.reuse, 0x7773, RZ ;  /* 0x0000777304c37816 */ /* 0x044fe400000000ff */
[----:B------:R2:W-:Y:S01]  /*41c0*/  MUFU.EX2 R194, R193 ;  /* 0x000000c100c27308 */ /* 0x0005e20000000800 */
[----:B------:R-:W-:Y:S02]  /*41d0*/  ISETP.LE.U32.AND P3, PT, R7, UR7, PT ;  /* 0x0000000707007c0c */ /* 0x000fe4000bf63070 */
[----:B------:R-:W-:Y:S02]  /*41e0*/  PRMT R10, R4, 0x7771, RZ ;  /* 0x00007771040a7816 */ /* 0x000fe400000000ff */
[----:B------:R-:W-:Y:S02]  /*41f0*/  ISETP.GT.U32.AND P2, PT, R195, UR7, PT ;  /* 0x00000007c3007c0c */ /* 0x000fe4000bf44070 */
[----:B------:R-:W-:Y:S03]  /*4200*/  ISETP.GT.U32.AND P5, PT, R10, UR7, PT ;  /* 0x000000070a007c0c */ /* 0x000fe6000bfa4070 */
[----:B------:R-:W-:Y:S01]  /*4210*/  MUFU.EX2 R192, R192 ;  /* 0x000000c000c07308 */ /* 0x000fe20000000800 */
[----:B------:R-:W-:Y:S02]  /*4220*/  SHF.R.U32.HI R195, RZ, 0x18, R5 ;  /* 0x00000018ffc37819 */ /* 0x000fe40000011605 */
[----:B------:R-:W-:Y:S02]  /*4230*/  PRMT R9, R4, 0x7772, RZ ;  /* 0x0000777204097816 */ /* 0x000fe400000000ff */
[----:B------:R-:W-:Y:S01]  /*4240*/  ISETP.LE.U32.AND P4, PT, R195, UR7, PT ;  /* 0x00000007c3007c0c */ /* 0x000fe2000bf83070 */
[----:B------:R-:W-:Y:S01]  /*4250*/  @!P3 FADD.FTZ R115, -R115, -RZ ;  /* 0x800000ff7373b221 */ /* 0x000fe20000010100 */
[----:B------:R-:W-:Y:S03]  /*4260*/  ISETP.GT.U32.AND P1, PT, R9, UR7, PT ;  /* 0x0000000709007c0c */ /* 0x000fe6000bf24070 */
[----:B------:R-:W1:Y:S01]  /*4270*/  MUFU.EX2 R191, R191 ;  /* 0x000000bf00bf7308 */ /* 0x000e620000000800 */
[C---:B------:R-:W-:Y:S01]  /*4280*/  LOP3.LUT R195, R5.reuse, 0xff, RZ, 0xc0, !PT ;  /* 0x000000ff05c37812 */ /* 0x040fe200078ec0ff */
[----:B---3--:R-:W-:Y:S01]  /*4290*/  @P2 FADD.FTZ R182, -R182, -RZ ;  /* 0x800000ffb6b62221 */ /* 0x008fe20000010100 */
[----:B------:R-:W-:Y:S01]  /*42a0*/  LOP3.LUT R9, R5, 0xffff, RZ, 0xc0, !PT ;  /* 0x0000ffff05097812 */ /* 0x000fe200078ec0ff */
[----:B----4-:R-:W-:Y:S01]  /*42b0*/  @P5 FADD.FTZ R180, -R180, -RZ ;  /* 0x800000ffb4b45221 */ /* 0x010fe20000010100 */
[----:B------:R-:W-:Y:S02]  /*42c0*/  ISETP.LE.U32.AND P3, PT, R195, UR7, PT ;  /* 0x00000007c3007c0c */ /* 0x000fe4000bf63070 */
[----:B--2---:R-:W-:Y:S03]  /*42d0*/  PRMT R193, R18, 0x7772, RZ ;  /* 0x0000777212c17816 */ /* 0x004fe600000000ff */
[----:B------:R2:W3:Y:S01]  /*42e0*/  MUFU.EX2 R195, R247 ;  /* 0x000000f700c37308 */ /* 0x0004e20000000800 */
[----:B------:R-:W-:Y:S01]  /*42f0*/  SHF.R.U32.HI R9, RZ, 0x8, R9 ;  /* 0x00000008ff097819 */ /* 0x000fe20000011609 */
[----:B------:R-:W-:Y:S01]  /*4300*/  @!P4 FADD.FTZ R185, -R185, -RZ ;  /* 0x800000ffb9b9c221 */ /* 0x000fe20000010100 */
[----:B------:R-:W-:Y:S01]  /*4310*/  PRMT R5, R5, 0x7632, R5 ;  /* 0x0000763205057816 */ /* 0x000fe20000000005 */
[----:B------:R-:W-:Y:S01]  /*4320*/  @P1 FADD.FTZ R181, -R181, -RZ ;  /* 0x800000ffb5b51221 */ /* 0x000fe20000010100 */
[----:B------:R-:W-:Y:S02]  /*4330*/  ISETP.GT.U32.AND P5, PT, R193, UR7, PT ;  /* 0x00000007c1007c0c */ /* 0x000fe4000bfa4070 */
[----:B------:R-:W-:Y:S03]  /*4340*/  LOP3.LUT R193, R9, 0xffff, RZ, 0xc0, !PT ;  /* 0x0000ffff09c17812 */ /* 0x000fe600078ec0ff */
[----:B------:R-:W-:Y:S01]  /*4350*/  MUFU.EX2 R190, R190 ;  /* 0x000000be00be7308 */ /* 0x000fe20000000800 */
[----:B------:R-:W-:Y:S01]  /*4360*/  LOP3.LUT R5, R5, 0xff, RZ, 0xc0, !PT ;  /* 0x000000ff05057812 */ /* 0x000fe200078ec0ff */
[----:B-1----:R-:W-:Y:S01]  /*4370*/  @!P3 FADD.FTZ R186, -R186, -RZ ;  /* 0x800000ffbabab221 */ /* 0x002fe20000010100 */
[----:B------:R-:W-:Y:S02]  /*4380*/  ISETP.LE.U32.AND P2, PT, R193, UR7, PT ;  /* 0x00000007c1007c0c */ /* 0x000fe4000bf43070 */
[----:B------:R-:W-:Y:S02]  /*4390*/  ISETP.LE.U32.AND P1, PT, R5, UR7, PT ;  /* 0x0000000705007c0c */ /* 0x000fe4000bf23070 */
[----:B------:R-:W-:Y:S03]  /*43a0*/  LOP3.LUT R6, R6, UR14, R19, 0x96, !PT ;  /* 0x0000000e06067c12 */ /* 0x000fe6000f8e9613 */
[----:B------:R-:W1:Y:S01]  /*43b0*/  MUFU.EX2 R193, R14 ;  /* 0x0000000e00c17308 */ /* 0x000e620000000800 */
[----:B------:R-:W-:Y:S01]  /*43c0*/  PRMT R13, R18, 0x7770, RZ ;  /* 0x00007770120d7816 */ /* 0x000fe200000000ff */
[----:B------:R-:W-:Y:S01]  /*43d0*/  @P5 FADD.FTZ R191, -R191, -RZ ;  /* 0x800000ffbfbf5221 */ /* 0x000fe20000010100 */
[C---:B------:R-:W-:Y:S02]  /*43e0*/  LOP3.LUT R5, R6.reuse, 0xff, RZ, 0xc0, !PT ;  /* 0x000000ff06057812 */ /* 0x040fe400078ec0ff */
[----:B--2---:R-:W-:Y:S02]  /*43f0*/  LOP3.LUT R247, R6, 0xffff, RZ, 0xc0, !PT ;  /* 0x0000ffff06f77812 */ /* 0x004fe400078ec0ff */
[----:B------:R-:W-:Y:S01]  /*4400*/  ISETP.LE.U32.AND P3, PT, R5, UR7, PT ;  /* 0x0000000705007c0c */ /* 0x000fe2000bf63070 */
[----:B------:R-:W-:Y:S01]  /*4410*/  @!P2 FADD.FTZ R187, -R187, -RZ ;  /* 0x800000ffbbbba221 */ /* 0x000fe20000010100 */
[--C-:B------:R-:W-:Y:S01]  /*4420*/  SHF.R.U32.HI R5, RZ, 0x18, R6.reuse ;  /* 0x00000018ff057819 */ /* 0x100fe20000011606 */
[----:B------:R-:W-:Y:S01]  /*4430*/  @!P1 FADD.FTZ R188, -R188, -RZ ;  /* 0x800000ffbcbc9221 */ /* 0x000fe20000010100 */
[----:B------:R-:W-:Y:S02]  /*4440*/  PRMT R6, R6, 0x7632, R6 ;  /* 0x0000763206067816 */ /* 0x000fe40000000006 */
[----:B------:R-:W-:Y:S02]  /*4450*/  SHF.R.U32.HI R247, RZ, 0x8, R247 ;  /* 0x00000008fff77819 */ /* 0x000fe400000116f7 */
[----:B------:R-:W-:Y:S02]  /*4460*/  ISETP.LE.U32.AND P0, PT, R13, UR7, PT ;  /* 0x000000070d007c0c */ /* 0x000fe4000bf03070 */
[----:B------:R-:W-:Y:S02]  /*4470*/  ISETP.LE.U32.AND P1, PT, R5, UR7, PT ;  /* 0x0000000705007c0c */ /* 0x000fe4000bf23070 */
[----:B------:R-:W-:Y:S01]  /*4480*/  LOP3.LUT R247, R247, 0xffff, RZ, 0xc0, !PT ;  /* 0x0000fffff7f77812 */ /* 0x000fe200078ec0ff */
[----:B------:R-:W-:Y:S01]  /*4490*/  @!P3 FADD.FTZ R252, -R252, -RZ ;  /* 0x800000fffcfcb221 */ /* 0x000fe20000010100 */
[----:B------:R-:W-:Y:S02]  /*44a0*/  LOP3.LUT R5, R6, 0xff, RZ, 0xc0, !PT ;  /* 0x000000ff06057812 */ /* 0x000fe400078ec0ff */
[----:B------:R-:W-:Y:S02]  /*44b0*/  F2FP.RELU.BF16.F32.PACK_AB R6, R185, R188 ;  /* 0x000000bcb906723e */ /* 0x000fe400000018ff */
[----:B------:R-:W-:Y:S02]  /*44c0*/  F2FP.RELU.BF16.F32.PACK_AB R10, R187, R186 ;  /* 0x000000babb0a723e */ /* 0x000fe400000018ff */
[----:B------:R-:W-:Y:S01]  /*44d0*/  ISETP.LE.U32.AND P2, PT, R247, UR7, PT ;  /* 0x00000007f7007c0c */ /* 0x000fe2000bf43070 */
[----:B------:R2:W-:Y:S01]  /*44e0*/  STS [R217+0x400], R6 ;  /* 0x00040006d9007388 */ /* 0x0005e20000000800 */
[----:B------:R-:W-:Y:S01]  /*44f0*/  F2FP.RELU.BF16.F32.PACK_AB R247, R180, R115 ;  /* 0x00000073b4f7723e */ /* 0x000fe200000018ff */
[----:B------:R-:W-:Y:S01]  /*4500*/  @!P0 FADD.FTZ R189, -R189, -RZ ;  /* 0x800000ffbdbd8221 */ /* 0x000fe20000010100 */
[----:B------:R-:W-:Y:S01]  /*4510*/  ISETP.LE.U32.AND P0, PT, R5, UR7, PT ;  /* 0x0000000705007c0c */ /* 0x000fe2000bf03070 */
[----:B------:R4:W-:Y:S01]  /*4520*/  STS [R217], R10 ;  /* 0x0000000ad9007388 */ /* 0x0009e20000000800 */
[----:B------:R-:W-:Y:S01]  /*4530*/  PRMT R11, R18, 0x7771, RZ ;  /* 0x00007771120b7816 */ /* 0x000fe200000000ff */
[----:B------:R-:W-:Y:S01]  /*4540*/  @!P1 FADD.FTZ R192, -R192, -RZ ;  /* 0x800000ffc0c09221 */ /* 0x000fe20000010100 */
[----:B------:R-:W-:Y:S01]  /*4550*/  PRMT R7, R18, 0x7773, RZ ;  /* 0x0000777312077816 */ /* 0x000fe200000000ff */
[----:B------:R4:W-:Y:S01]  /*4560*/  STS [R246], R247 ;  /* 0x000000f7f6007388 */ /* 0x0009e20000000800 */
[----:B------:R-:W-:Y:S02]  /*4570*/  ISETP.GT.U32.AND P6, PT, R11, UR7, PT ;  /* 0x000000070b007c0c */ /* 0x000fe4000bfc4070 */
[----:B------:R-:W-:Y:S01]  /*4580*/  ISETP.GT.U32.AND P4, PT, R7, UR7, PT ;  /* 0x0000000707007c0c */ /* 0x000fe2000bf84070 */
[----:B---3--:R-:W-:Y:S01]  /*4590*/  @!P2 FADD.FTZ R195, -R195, -RZ ;  /* 0x800000ffc3c3a221 */ /* 0x008fe20000010100 */
[----:B------:R-:W-:Y:S02]  /*45a0*/  F2FP.RELU.BF16.F32.PACK_AB R5, R182, R181 ;  /* 0x000000b5b605723e */ /* 0x000fe400000018ff */
[----:B------:R-:W-:Y:S01]  /*45b0*/  FSETP.GE.FTZ.AND P3, PT, R186, RZ, PT ;  /* 0x000000ffba00720b */ /* 0x000fe20003f76000 */
[----:B-1----:R-:W-:Y:S01]  /*45c0*/  @!P0 FADD.FTZ R193, -R193, -RZ ;  /* 0x800000ffc1c18221 */ /* 0x002fe20000010100 */
[----:B------:R-:W-:Y:S01]  /*45d0*/  F2FP.RELU.BF16.F32.PACK_AB R14, R195, R252 ;  /* 0x000000fcc30e723e */ /* 0x000fe200000018ff */
[----:B------:R-:W-:Y:S01]  /*45e0*/  STS [R246+0x400], R5 ;  /* 0x00040005f6007388 */ /* 0x000fe20000000800 */
[----:B------:R-:W-:Y:S02]  /*45f0*/  FSETP.GE.FTZ.AND P1, PT, R188, RZ, PT ;  /* 0x000000ffbc00720b */ /* 0x000fe40003f36000 */
[----:B------:R-:W-:Y:S01]  /*4600*/  FSETP.GE.FTZ.AND P0, PT, R185, RZ, PT ;  /* 0x000000ffb900720b */ /* 0x000fe20003f16000 */
[----:B------:R-:W-:Y:S01]  /*4610*/  @P6 FADD.FTZ R194, -R194, -RZ ;  /* 0x800000ffc2c26221 */ /* 0x000fe20000010100 */
[----:B------:R-:W-:Y:S01]  /*4620*/  STS [R213], R14 ;  /* 0x0000000ed5007388 */ /* 0x000fe20000000800 */
[----:B------:R-:W-:Y:S01]  /*4630*/  @P4 FADD.FTZ R190, -R190, -RZ ;  /* 0x800000ffbebe4221 */ /* 0x000fe20000010100 */
[----:B------:R-:W-:Y:S02]  /*4640*/  FSETP.GE.FTZ.AND P2, PT, R187, RZ, PT ;  /* 0x000000ffbb00720b */ /* 0x000fe40003f56000 */
[----:B--2---:R-:W-:Y:S02]  /*4650*/  F2FP.RELU.BF16.F32.PACK_AB R6, R194, R189 ;  /* 0x000000bdc206723e */ /* 0x004fe400000018ff */
[----:B----4-:R-:W-:Y:S02]  /*4660*/  F2FP.RELU.BF16.F32.PACK_AB R10, R192, R193 ;  /* 0x000000c1c00a723e */ /* 0x010fe400000018ff */
[----:B------:R-:W-:Y:S02]  /*4670*/  ISETP.GT.AND P4, PT, R241, R226, PT ;  /* 0x000000e2f100720c */ /* 0x000fe40003f84270 */
[----:B------:R-:W-:Y:S01]  /*4680*/  F2FP.RELU.BF16.F32.PACK_AB R247, R190, R191 ;  /* 0x000000bfbef7723e */ /* 0x000fe200000018ff */
        /* <DEDUP_REMOVED lines=43> */
[C---:B------:R-:W-:Y:S01]  /*4940*/  FADD.FTZ R10, -R183.reuse, R22 ;  /* 0x00000016b70a7221 */ /* 0x040fe20000010100 */
[----:B------:R-:W-:Y:S01]  /*4950*/  FADD.FTZ R18, -R183, R23 ;  /* 0x00000017b7127221 */ /* 0x000fe20000010100 */
[----:B------:R-:W-:Y:S02]  /*4960*/  FADD.FTZ R9, -R184, R21 ;  /* 0x00000015b8097221 */ /* 0x000fe40000010100 */
[-C--:B------:R-:W-:Y:S01]  /*4970*/  FSEL R5, R5, R184.reuse, P3 ;  /* 0x000000b805057208 */ /* 0x080fe20001800000 */
[----:B------:R-:W-:Y:S03]  /*4980*/  HMMA.16816.F32.BF16 R32, R104, R178, R32 ;  /* 0x000000b26820723c */ /* 0x000fe60000041820 */
[-C--:B------:R-:W-:Y:S01]  /*4990*/  FSEL R11, R10, R183.reuse, P1 ;  /* 0x000000b70a0b7208 */ /* 0x080fe20000800000 */
[----:B------:R-:W-:Y:S01]  /*49a0*/  FADD.FTZ R247, -R184, R24 ;  /* 0x00000018b8f77221 */ /* 0x000fe20000010100 */
[----:B------:R-:W-:Y:S01]  /*49b0*/  FSEL R18, R18, R183, P0 ;  /* 0x000000b712127208 */ /* 0x000fe20000000000 */
[----:B------:R-:W-:Y:S01]  /*49c0*/  FADD.FTZ R14, -R183, R27 ;  /* 0x0000001bb70e7221 */ /* 0x000fe20000010100 */
[----:B------:R-:W-:Y:S01]  /*49d0*/  FSETP.GE.FTZ.AND P3, PT, R115, RZ, PT ;  /* 0x000000ff7300720b */ /* 0x000fe20003f76000 */
[----:B------:R-:W-:Y:S01]  /*49e0*/  FMUL.FTZ R186, R186, R5 ;  /* 0x00000005baba7220 */ /* 0x000fe20000410000 */
[----:B------:R-:W-:Y:S01]  /*49f0*/  FSETP.GE.FTZ.AND P0, PT, R182, RZ, PT ;  /* 0x000000ffb600720b */ /* 0x000fe20003f16000 */
[----:B------:R-:W-:Y:S01]  /*4a00*/  FMUL.FTZ R188, R188, R11 ;  /* 0x0000000bbcbc7220 */ /* 0x000fe20000410000 */
[-C--:B------:R-:W-:Y:S01]  /*4a10*/  FSEL R9, R9, R184.reuse, P2 ;  /* 0x000000b809097208 */ /* 0x080fe20001000000 */
[C---:B------:R-:W-:Y:S01]  /*4a20*/  FADD.FTZ R7, -R184.reuse, R25 ;  /* 0x00000019b8077221 */ /* 0x040fe20000010100 */
[----:B------:R-:W-:Y:S01]  /*4a30*/  FSEL R247, R247, R184, P3 ;  /* 0x000000b8f7f77208 */ /* 0x000fe20001800000 */
[----:B------:R-:W-:Y:S01]  /*4a40*/  FADD.FTZ R5, -R184, R28 ;  /* 0x0000001cb8057221 */ /* 0x000fe20000010100 */
[----:B------:R-:W-:Y:S01]  /*4a50*/  FSEL R11, R14, R183, P0 ;  /* 0x000000b70e0b7208 */ /* 0x000fe20000000000 */
[----:B------:R-:W-:Y:S01]  /*4a60*/  FADD.FTZ R6, -R183, R26 ;  /* 0x0000001ab7067221 */ /* 0x000fe20000010100 */
[----:B------:R-:W-:Y:S01]  /*4a70*/  FSETP.GE.FTZ.AND P2, PT, R180, RZ, PT ;  /* 0x000000ffb400720b */ /* 0x000fe20003f56000 */
[----:B------:R-:W-:Y:S01]  /*4a80*/  FMUL.FTZ R187, R187, R9 ;  /* 0x00000009bbbb7220 */ /* 0x000fe20000410000 */
[----:B------:R-:W-:Y:S01]  /*4a90*/  FSETP.GE.FTZ.AND P0, PT, R252, RZ, PT ;  /* 0x000000fffc00720b */ /* 0x000fe20003f16000 */
[----:B------:R-:W-:Y:S01]  /*4aa0*/  FMUL.FTZ R185, R185, R18 ;  /* 0x00000012b9b97220 */ /* 0x000fe20000410000 */
[----:B------:R-:W-:Y:S01]  /*4ab0*/  FSETP.GE.FTZ.AND P1, PT, R181, RZ, PT ;  /* 0x000000ffb500720b */ /* 0x000fe20003f36000 */
[----:B------:R-:W-:Y:S01]  /*4ac0*/  FMUL.FTZ R247, R115, R247 ;  /* 0x000000f773f77220 */ /* 0x000fe20000410000 */
[-C--:B------:R-:W-:Y:S01]  /*4ad0*/  FSEL R7, R7, R184.reuse, P2 ;  /* 0x000000b807077208 */ /* 0x080fe20001000000 */
[----:B------:R-:W-:Y:S01]  /*4ae0*/  FADD.FTZ R9, -R184, R29 ;  /* 0x0000001db8097221 */ /* 0x000fe20000010100 */
[----:B------:R-:W-:Y:S01]  /*4af0*/  FSEL R115, R5, R184, P0 ;  /* 0x000000b805737208 */ /* 0x000fe20000000000 */
[----:B------:R-:W-:Y:S01]  /*4b00*/  FADD.FTZ R18, -R183, R31 ;  /* 0x0000001fb7127221 */ /* 0x000fe20000010100 */
[----:B------:R-:W-:Y:S01]  /*4b10*/  FSETP.GE.FTZ.AND P2, PT, R195, RZ, PT ;  /* 0x000000ffc300720b */ /* 0x000fe20003f56000 */
[----:B------:R-:W-:Y:S01]  /*4b20*/  FADD.FTZ R10, -R183, R30 ;  /* 0x0000001eb70a7221 */ /* 0x000fe20000010100 */
[----:B------:R-:W-:Y:S01]  /*4b30*/  FSETP.GE.FTZ.AND P0, PT, R192, RZ, PT ;  /* 0x000000ffc000720b */ /* 0x000fe20003f16000 */
[----:B------:R-:W-:Y:S01]  /*4b40*/  FMUL.FTZ R115, R252, R115 ;  /* 0x00000073fc737220 */ /* 0x000fe20000410000 */
[----:B------:R-:W-:Y:S01]  /*4b50*/  FSEL R6, R6, R183, P1 ;  /* 0x000000b706067208 */ /* 0x000fe20000800000 */
[----:B------:R-:W-:Y:S01]  /*4b60*/  FMUL.FTZ R180, R180, R7 ;  /* 0x00000007b4b47220 */ /* 0x000fe20000410000 */
[----:B------:R-:W-:Y:S01]  /*4b70*/  FSETP.GE.FTZ.AND P1, PT, R193, RZ, PT ;  /* 0x000000ffc100720b */ /* 0x000fe20003f36000 */
[----:B------:R-:W-:Y:S01]  /*4b80*/  FMUL.FTZ R182, R182, R11 ;  /* 0x0000000bb6b67220 */ /* 0x000fe20000410000 */
[----:B------:R-:W-:Y:S01]  /*4b90*/  F2FP.BF16.F32.PACK_AB R186, R187, R186 ;  /* 0x000000babbba723e */ /* 0x000fe200000010ff */
[----:B------:R-:W-:Y:S01]  /*4ba0*/  FMUL.FTZ R181, R181, R6 ;  /* 0x00000006b5b57220 */ /* 0x000fe20000410000 */
[----:B------:R-:W-:Y:S02]  /*4bb0*/  F2FP.BF16.F32.PACK_AB R188, R185, R188 ;  /* 0x000000bcb9bc723e */ /* 0x000fe400000010ff */
[----:B------:R-:W-:Y:S02]  /*4bc0*/  FSEL R185, R9, R184, P2 ;  /* 0x000000b809b97208 */ /* 0x000fe40001000000 */
[----:B------:R-:W-:Y:S02]  /*4bd0*/  FSEL R187, R18, R183, P0 ;  /* 0x000000b712bb7208 */ /* 0x000fe40000000000 */
[----:B------:R-:W-:Y:S01]  /*4be0*/  FSETP.GE.FTZ.AND P2, PT, R194, RZ, PT ;  /* 0x000000ffc200720b */ /* 0x000fe20003f56000 */
[----:B------:R-:W-:Y:S01]  /*4bf0*/  FMUL.FTZ R185, R195, R185 ;  /* 0x000000b9c3b97220 */ /* 0x000fe20000410000 */
[----:B------:R-:W-:Y:S01]  /*4c00*/  FSETP.GE.FTZ.AND P0, PT, R190, RZ, PT ;  /* 0x000000ffbe00720b */ /* 0x000fe20003f16000 */
[----:B------:R-:W-:Y:S01]  /*4c10*/  FMUL.FTZ R187, R192, R187 ;  /* 0x000000bbc0bb7220 */ /* 0x000fe20000410000 */
[----:B------:R-:W-:Y:S01]  /*4c20*/  FSEL R252, R10, R183, P1 ;  /* 0x000000b70afc7208 */ /* 0x000fe20000800000 */
[----:B------:R-:W-:Y:S01]  /*4c30*/  FADD.FTZ R192, -R183, R34 ;  /* 0x00000022b7c07221 */ /* 0x000fe20000010100 */
[----:B------:R-:W-:Y:S02]  /*4c40*/  FSETP.GE.FTZ.AND P3, PT, R189, RZ, PT ;  /* 0x000000ffbd00720b */ /* 0x000fe40003f76000 */
[----:B------:R-:W-:Y:S01]  /*4c50*/  FSETP.GE.FTZ.AND P1, PT, R191, RZ, PT ;  /* 0x000000ffbf00720b */ /* 0x000fe20003f36000 */
[----:B------:R-:W-:Y:S01]  /*4c60*/  FMUL.FTZ R252, R193, R252 ;  /* 0x000000fcc1fc7220 */ /* 0x000fe20000410000 */
[----:B------:R-:W-:Y:S01]  /*4c70*/  F2FP.BF16.F32.PACK_AB R247, R180, R247 ;  /* 0x000000f7b4f7723e */ /* 0x000fe200000010ff */
[----:B------:R-:W-:Y:S01]  /*4c80*/  FADD.FTZ R193, -R184, R32 ;  /* 0x00000020b8c17221 */ /* 0x000fe20000010100 */
[----:B------:R-:W-:Y:S02]  /*4c90*/  FSEL R192, R192, R183, P1 ;  /* 0x000000b7c0c07208 */ /* 0x000fe40000800000 */
[----:B------:R-:W-:Y:S01]  /*4ca0*/  F2FP.BF16.F32.PACK_AB R181, R182, R181 ;  /* 0x000000b5b6b5723e */ /* 0x000fe200000010ff */
[----:B------:R-:W-:Y:S01]  /*4cb0*/  @P0 FADD.FTZ R183, -R183, R35 ;  /* 0x00000023b7b70221 */ /* 0x000fe20000010100 */
[----:B------:R-:W-:Y:S01]  /*4cc0*/  FSEL R180, R193, R184, P3 ;  /* 0x000000b8c1b47208 */ /* 0x000fe20001800000 */
[----:B------:R-:W-:Y:S01]  /*4cd0*/  @P2 FADD.FTZ R184, -R184, R33 ;  /* 0x00000021b8b82221 */ /* 0x000fe20000010100 */
        /* <DEDUP_REMOVED lines=55> */
.L_x_1032:
[----:B------:R-:W-:Y:S01]  /*5050*/  STS [R217+-0x2000], R186 ;  /* 0xffe000bad9007388 */ /* 0x000fe20000000800 */
[----:B------:R-:W-:Y:S01]  /*5060*/  F2FP.BF16.F32.PACK_AB R180, R115, R180 ;  /* 0x000000b473b4723e */ /* 0x000fe200000010ff */
[----:B------:R-:W-:Y:S01]  /*5070*/  IMAD.IADD R112, R206, 0x1, R203 ;  /* 0x00000001ce707824 */ /* 0x000fe200078e02cb */
[----:B------:R-:W-:Y:S01]  /*5080*/  F2FP.BF16.F32.PACK_AB R192, R183, R192 ;  /* 0x000000c0b7c0723e */ /* 0x000fe200000010ff */
[----:B------:R-:W-:Y:S04]  /*5090*/  STS [R217+-0x1c00], R188 ;  /* 0xffe400bcd9007388 */ /* 0x000fe80000000800 */
[----:B------:R2:W-:Y:S04]  /*50a0*/  STS [R246+-0x2000], R247 ;  /* 0xffe000f7f6007388 */ /* 0x0005e80000000800 */
[----:B------:R-:W-:Y:S04]  /*50b0*/  STS [R246+-0x1c00], R181 ;  /* 0xffe400b5f6007388 */ /* 0x000fe80000000800 */
[----:B------:R-:W-:Y:S04]  /*50c0*/  STS [R213+-0x2000], R182 ;  /* 0xffe000b6d5007388 */ /* 0x000fe80000000800 */
[----:B------:R-:W-:Y:S04]  /*50d0*/  STS [R213+-0x1c00], R252 ;  /* 0xffe400fcd5007388 */ /* 0x000fe80000000800 */
[----:B------:R-:W-:Y:S04]  /*50e0*/  STS [R227+-0x2000], R180 ;  /* 0xffe000b4e3007388 */ /* 0x000fe80000000800 */
[----:B------:R-:W-:Y:S01]  /*50f0*/  STS [R227+-0x1c00], R192 ;  /* 0xffe400c0e3007388 */ /* 0x000fe20000000800 */
[----:B--2---:R-:W2:Y:S08]  /*5100*/  LDC R247, c[0x0][0x44c] ;  /* 0x00011300fff77b82 */ /* 0x004eb00000000800 */
        /* <DEDUP_REMOVED lines=90> */
.L_x_1033:
        /* <DEDUP_REMOVED lines=348> */
.L_x_1035:
[----:B------:R-:W2:Y:S01]  /*6c70*/  LDCU.64 UR10, c[0x0][0x5c0] ;  /* 0x0000b800ff0a77ac */ /* 0x000ea20008000a00 */
[----:B------:R-:W-:-:S05]  /*6c80*/  IADD3 R30, PT, PT, R243, R244, RZ ;  /* 0x000000f4f31e7210 */ /* 0x000fca0007ffe0ff */
[C---:B--2---:R-:W-:Y:S02]  /*6c90*/  IMAD R28, R30.reuse, UR11, RZ ;  /* 0x0000000b1e1c7c24 */ /* 0x044fe4000f8e02ff */
[----:B------:R-:W-:-:S05]  /*6ca0*/  IMAD.WIDE.U32 R30, R30, UR10, RZ ;  /* 0x0000000a1e1e7c25 */ /* 0x000fca000f8e00ff */
[----:B------:R-:W-:Y:S02]  /*6cb0*/  IADD3 R28, PT, PT, R31, R28, RZ ;  /* 0x0000001c1f1c7210 */ /* 0x000fe40007ffe0ff */
.L_x_1036:
        /* <DEDUP_REMOVED lines=11> */
.L_x_1037:
[----:B------:R-:W2:Y:S01]  /*6d70*/  LDCU.64 UR6, c[0x0][0x5c8] ;  /* 0x0000b900ff0677ac */ /* 0x000ea20008000a00 */
[----:B-1----:R-:W-:-:S05]  /*6d80*/  IADD3 R36, PT, PT, R243, R244, RZ ;  /* 0x000000f4f3247210 */ /* 0x002fca0007ffe0ff */
[C---:B--2---:R-:W-:Y:S02]  /*6d90*/  IMAD R3, R36.reuse, UR7, RZ ;  /* 0x0000000724037c24 */ /* 0x044fe4000f8e02ff */
[----:B------:R-:W-:-:S05]  /*6da0*/  IMAD.WIDE.U32 R36, R36, UR6, RZ ;  /* 0x0000000624247c25 */ /* 0x000fca000f8e00ff */
[----:B------:R-:W-:-:S07]  /*6db0*/  IADD3 R3, PT, PT, R37, R3, RZ ;  /* 0x0000000325037210 */ /* 0x000fce0007ffe0ff */
.L_x_1038:
        /* <DEDUP_REMOVED lines=41> */
.L_x_1040:
[----:B------:R-:W-:Y:S05]  /*7050*/  BSYNC.RECONVERGENT B0 ;  /* 0x0000000000007941 */ /* 0x000fea0003800200 */
.L_x_1039:
        /* <DEDUP_REMOVED lines=16> */
.L_x_1042:
[----:B------:R-:W-:Y:S05]  /*7160*/  BSYNC.RECONVERGENT B0 ;  /* 0x0000000000007941 */ /* 0x000fea0003800200 */
.L_x_1041:
        /* <DEDUP_REMOVED lines=23> */
.L_x_1044:
[----:B------:R-:W-:Y:S05]  /*72e0*/  BSYNC.RECONVERGENT B0 ;  /* 0x0000000000007941 */ /* 0x000fea0003800200 */
.L_x_1043:
        /* <DEDUP_REMOVED lines=14> */
.L_x_1009:
[----:B------:R-:W-:Y:S05]  /*73d0*/  BSYNC.RECONVERGENT B1 ;  /* 0x0000000000017941 */ /* 0x000fea0003800200 */
.L_x_987:
[----:B------:R-:W4:Y:S01]  /*73e0*/  LDCU UR5, c[0x0][0x438] ;  /* 0x00008700ff0577ac */ /* 0x000f220008000800 */
[----:B-1-3--:R-:W1:Y:S08]  /*73f0*/  LDC R2, c[0x0][0x370] ;  /* 0x0000dc00ff027b82 */ /* 0x00ae700000000800 */
[----:B------:R-:W3:Y:S01]  /*7400*/  LDC R0, c[0x0][0x438] ;  /* 0x00010e00ff007b82 */ /* 0x000ee20000000800 */
[----:B----4-:R-:W-:-:S04]  /*7410*/  UIADD3 UR5, UPT, UPT, UR5, 0x3f, URZ ;  /* 0x0000003f05057890 */ /* 0x010fc8000fffe0ff */
[----:B------:R-:W-:Y:S01]  /*7420*/  USHF.R.S32.HI UR4, URZ, 0x1f, UR5 ;  /* 0x0000001fff047899 */ /* 0x000fe20008011405 */
[----:B-1----:R-:W-:-:S03]  /*7430*/  IADD3 R223, PT, PT, R2, R223, RZ ;  /* 0x000000df02df7210 */ /* 0x002fc60007ffe0ff */
[----:B------:R-:W-:-:S04]  /*7440*/  ULEA.HI UR4, UR4, UR5, URZ, 0x6 ;  /* 0x0000000504047291 */ /* 0x000fc8000f8f30ff */
[----:B------:R-:W-:-:S06]  /*7450*/  USHF.R.S32.HI UR4, URZ, 0x6, UR4 ;  /* 0x00000006ff047899 */ /* 0x000fcc0008011404 */
[----:B------:R-:W-:-:S13]  /*7460*/  ISETP.GE.AND P0, PT, R223, UR4, PT ;  /* 0x00000004df007c0c */ /* 0x000fda000bf06270 */
[----:B---3--:R-:W-:Y:S05]  /*7470*/  @!P0 BRA `(.L_x_1045) ;  /* 0xffffff9000588947 */ /* 0x008fea000383ffff */
[----:B------:R-:W-:Y:S05]  /*7480*/  EXIT ;  /* 0x000000000000794d */ /* 0x000fea0003800000 */
.L_x_1046:
        /* <DEDUP_REMOVED lines=15> */
.L_x_2430:


//--------------------- .text._ZN5flash44flash_bwd_dq_dk_dv_loop_seqk_parallel_kernelI23Flash_bwd_kernel_traitsILi128ELi64ELi64ELi8ELi4ELi2ELi2ELb1ELb0EN7cutlass10bfloat16_tE19Flash_kernel_traitsILi128ELi64ELi64ELi8ES3_EELb0ELb0ELb1ELb0ELb0ELb0ELb1EEEvNS_16Flash_bwd_paramsE --------------------------
	.section	.text._ZN5flash44flash_bwd_dq_dk_dv_loop_seqk_parallel_kernelI23Flash_bwd_kernel_traitsILi128ELi64ELi64ELi8ELi4ELi2ELi2ELb1ELb0EN7cutlass10bfloat16_tE19Flash_kernel_traitsILi128ELi64ELi64ELi8ES3_EELb0ELb0ELb1ELb0ELb0ELb0ELb1EEEvNS_16Flash_bwd_paramsE,"ax",@progbits
	.align	128
        .global         _ZN5flash44flash_bwd_dq_dk_dv_loop_seqk_parallel_kernelI23Flash_bwd_kernel_traitsILi128ELi64ELi64ELi8ELi4ELi2ELi2ELb1ELb0EN7cutlass10bfloat16_tE19Flash_kernel_traitsILi128ELi64ELi64ELi8ES3_EELb0ELb0ELb1ELb0ELb0ELb0ELb1EEEvNS_16Flash_bwd_paramsE
        .type           _ZN5flash44flash_bwd_dq_dk_dv_loop_seqk_parallel_kernelI23Flash_bwd_kernel_traitsILi128ELi64ELi64ELi8ELi4ELi2ELi2ELb1ELb0EN7cutlass10bfloat16_tE19Flash_kernel_traitsILi128ELi64ELi64ELi8ES3_EELb0ELb0ELb1ELb0ELb0ELb0ELb1EEEvNS_16Flash_bwd_paramsE,@function
        .size           _ZN5flash44flash_bwd_dq_dk_dv_loop_seqk_parallel_kernelI23Flash_bwd_kernel_traitsILi128ELi64ELi64ELi8ELi4ELi2ELi2ELb1ELb0EN7cutlass10bfloat16_tE19Flash_kernel_traitsILi128ELi64ELi64ELi8ES3_EELb0ELb0ELb1ELb0ELb0ELb0ELb1EEEvNS_16Flash_bwd_paramsE,(.L_x_2431 - _ZN5flash44flash_bwd_dq_dk_dv_loop_seqk_parallel_kernelI23Flash_bwd_kernel_traitsILi128ELi64ELi64ELi8ELi4ELi2ELi2ELb1ELb0EN7cutlass10bfloat16_tE19Flash_kernel_traitsILi128ELi64ELi64ELi8ES3_EELb0ELb0ELb1ELb0ELb0ELb0ELb1EEEvNS_16Flash_bwd_paramsE)
        .other          _ZN5flash44flash_bwd_dq_dk_dv_loop_seqk_parallel_kernelI23Flash_bwd_kernel_traitsILi128ELi64ELi64ELi8ELi4ELi2ELi2ELb1ELb0EN7cutlass10bfloat16_tE19Flash_kernel_traitsILi128ELi64ELi64ELi8ES3_EELb0ELb0ELb1ELb0ELb0ELb0ELb1EEEvNS_16Flash_bwd_paramsE,@"STO_CUDA_ENTRY STV_DEFAULT"
_ZN5flash44flash_bwd_dq_dk_dv_loop_seqk_parallel_kernelI23Flash_bwd_kernel_traitsILi128ELi64ELi64ELi8ELi4ELi2ELi2ELb1ELb0EN7cutlass10bfloat16_tE19Flash_kernel_traitsILi128ELi64ELi64ELi8ES3_EELb0ELb0ELb1ELb0ELb0ELb0ELb1EEEvNS_16Flash_bwd_paramsE:
.text._ZN5flash44flash_bwd_dq_dk_dv_loop_seqk_parallel_kernelI23Flash_bwd_kernel_traitsILi128ELi64ELi64ELi8ELi4ELi2ELi2ELb1ELb0EN7cutlass10bfloat16_tE19Flash_kernel_traitsILi128ELi64ELi64ELi8ES3_EELb0ELb0ELb1ELb0ELb0ELb0ELb1EEEvNS_16Flash_bwd_paramsE:
        /* <DEDUP_REMOVED lines=96> */
.L_x_1106:
        /* <DEDUP_REMOVED lines=44> */
.L_x_1047:
        /* <DEDUP_REMOVED lines=39> */
.L_x_1049:
[----:B------:R-:W1:Y:S01]  /*0b30*/  LDCU.64 UR14, c[0x0][0x3b8] ;  /* 0x00007700ff0e77ac */ /* 0x000e620008000a00 */
[----:B------:R-:W-:-:S05]  /*0b40*/  IADD3 R12, PT, PT, R244, R245, RZ ;  /* 0x000000f5f40c7210 */ /* 0x000fca0007ffe0ff */
[C---:B-1----:R-:W-:Y:S02]  /*0b50*/  IMAD R10, R12.reuse, UR15, RZ ;  /* 0x0000000f0c0a7c24 */ /* 0x042fe4000f8e02ff */
[----:B------:R-:W-:-:S05]  /*0b60*/  IMAD.WIDE.U32 R12, R12, UR14, RZ ;  /* 0x0000000e0c0c7c25 */ /* 0x000fca000f8e00ff */
[----:B------:R-:W-:Y:S02]  /*0b70*/  IADD3 R10, PT, PT, R13, R10, RZ ;  /* 0x0000000a0d0a7210 */ /* 0x000fe40007ffe0ff */
.L_x_1050:
        /* <DEDUP_REMOVED lines=38> */
.L_x_1051:
[----:B------:R-:W1:Y:S01]  /*0de0*/  LDCU.64 UR12, c[0x0][0x3c0] ;  /* 0x00007800ff0c77ac */ /* 0x000e620008000a00 */
[----:B------:R-:W-:-:S05]  /*0df0*/  IADD3 R2, PT, PT, R244, R245, RZ ;  /* 0x000000f5f4027210 */ /* 0x000fca0007ffe0ff */
[C---:B-1----:R-:W-:Y:S02]  /*0e00*/  IMAD R11, R2.reuse, UR13, RZ ;  /* 0x0000000d020b7c24 */ /* 0x042fe4000f8e02ff */
[----:B------:R-:W-:-:S05]  /*0e10*/  IMAD.WIDE.U32 R2, R2, UR12, RZ ;  /* 0x0000000c02027c25 */ /* 0x000fca000f8e00ff */
[----:B------:R-:W-:Y:S02]  /*0e20*/  IADD3 R11, PT, PT, R3, R11, RZ ;  /* 0x0000000b030b7210 */ /* 0x000fe40007ffe0ff */
[----:B------:R-:W-:-:S07]  /*0e30*/  MOV R14, R2 ;  /* 0x00000002000e7202 */ /* 0x000fce0000000f00 */
.L_x_1052:
        /* <DEDUP_REMOVED lines=28> */
.L_x_1053:
[-C--:B------:R-:W-:Y:S02]  /*1000*/  IMAD R19, R27, R6.reuse, RZ ;  /* 0x000000061b137224 */ /* 0x080fe400078e02ff */
[----:B------:R-:W-:-:S05]  /*1010*/  IMAD.WIDE.U32 R22, R26, R6, RZ ;  /* 0x000000061a167225 */ /* 0x000fca00078e00ff */
[----:B------:R-:W-:-:S07]  /*1020*/  IADD3 R19, PT, PT, R23, R19, RZ ;  /* 0x0000001317137210 */ /* 0x000fce0007ffe0ff */
.L_x_1054:
        /* <DEDUP_REMOVED lines=20> */
.L_x_1055:
[----:B------:R-:W1:Y:S01]  /*1170*/  LDC R13, c[0x0][0x434] ;  /* 0x00010d00ff0d7b82 */ /* 0x000e620000000800 */
[----:B------:R-:W-:-:S04]  /*1180*/  IMAD R2, R211, UR6, R208 ;  /* 0x00000006d3027c24 */ /* 0x000fc8000f8e02d0 */
[----:B-1----:R-:W-:-:S03]  /*1190*/  IMAD R13, R2, R13, RZ ;  /* 0x0000000d020d7224 */ /* 0x002fc600078e02ff */
.L_x_1056:
        /* <DEDUP_REMOVED lines=11> */
.L_x_1057:
[----:B------:R-:W1:Y:S01]  /*1250*/  LDC R23, c[0x0][0x444] ;  /* 0x00011100ff177b82 */ /* 0x000e620000000800 */
[----:B------:R-:W-:-:S04]  /*1260*/  IMAD R2, R211, UR6, R208 ;  /* 0x00000006d3027c24 */ /* 0x000fc8000f8e02d0 */
[----:B-1----:R-:W-:-:S07]  /*1270*/  IMAD R23, R2, R23, RZ ;  /* 0x0000001702177224 */ /* 0x002fce00078e02ff */
.L_x_1058:
        /* <DEDUP_REMOVED lines=90> */
.L_x_1060:
[----:B------:R-:W1:Y:S01]  /*1820*/  LDCU.64 UR10, c[0x0][0x5c0] ;  /* 0x0000b800ff0a77ac */ /* 0x000e620008000a00 */
[----:B------:R-:W-:-:S05]  /*1830*/  IADD3 R0, PT, PT, R244, R245, RZ ;  /* 0x000000f5f4007210 */ /* 0x000fca0007ffe0ff */
[C---:B-1----:R-:W-:Y:S02]  /*1840*/  IMAD R4, R0.reuse, UR11, RZ ;  /* 0x0000000b00047c24 */ /* 0x042fe4000f8e02ff */
[----:B------:R-:W-:-:S05]  /*1850*/  IMAD.WIDE.U32 R10, R0, UR10, RZ ;  /* 0x0000000a000a7c25 */ /* 0x000fca000f8e00ff */
[----:B------:R-:W-:Y:S02]  /*1860*/  IADD3 R0, PT, PT, R11, R4, RZ ;  /* 0x000000040b007210 */ /* 0x000fe40007ffe0ff */
[----:B------:R-:W-:Y:S02]  /*1870*/  MOV R4, R10 ;  /* 0x0000000a00047202 */ /* 0x000fe40000000f00 */
.L_x_1061:
        /* <DEDUP_REMOVED lines=12> */
.L_x_1062:
[----:B------:R-:W1:Y:S01]  /*1940*/  LDCU.64 UR6, c[0x0][0x5c8] ;  /* 0x0000b900ff0677ac */ /* 0x000e620008000a00 */
[----:B------:R-:W-:-:S05]  /*1950*/  IADD3 R244, PT, PT, R244, R245, RZ ;  /* 0x000000f5f4f47210 */ /* 0x000fca0007ffe0ff */
[C---:B-1----:R-:W-:Y:S02]  /*1960*/  IMAD R7, R244.reuse, UR7, RZ ;  /* 0x00000007f4077c24 */ /* 0x042fe4000f8e02ff */
[----:B------:R-:W-:-:S05]  /*1970*/  IMAD.WIDE.U32 R244, R244, UR6, RZ ;  /* 0x00000006f4f47c25 */ /* 0x000fca000f8e00ff */
[----:B------:R-:W-:Y:S02]  /*1980*/  IADD3 R7, PT, PT, R245, R7, RZ ;  /* 0x00000007f5077210 */ /* 0x000fe40007ffe0ff */
[----:B------:R-:W-:Y:S02]  /*1990*/  MOV R8, R244 ;  /* 0x000000f400087202 */ /* 0x000fe40000000f00 */
.L_x_1063:
        /* <DEDUP_REMOVED lines=25> */
.L_x_1065:
[----:B------:R-:W-:Y:S05]  /*1b30*/  BSYNC.RECONVERGENT B0 ;  /* 0x0000000000007941 */ /* 0x000fea0003800200 */
.L_x_1064:
        /* <DEDUP_REMOVED lines=16> */
.L_x_1067:
[----:B------:R-:W-:Y:S05]  /*1c40*/  BSYNC.RECONVERGENT B0 ;  /* 0x0000000000007941 */ /* 0x000fea0003800200 */
.L_x_1066:
        /* <DEDUP_REMOVED lines=22> */
.L_x_1069:
[----:B------:R-:W-:Y:S05]  /*1db0*/  BSYNC.RECONVERGENT B0 ;  /* 0x0000000000007941 */ /* 0x000fea0003800200 */
.L_x_1068:
        /* <DEDUP_REMOVED lines=16> */
.L_x_1059:
        /* <DEDUP_REMOVED lines=39> */
.L_x_1072:
[----:B------:R2:W-:Y:S04]  /*2130*/  STS.128 [R221+0x10000], RZ ;  /* 0x010000ffdd007388 */ /* 0x0005e80000000c00 */
[----:B------:R2:W-:Y:S02]  /*2140*/  STS.128 [R221+0x12000], RZ ;  /* 0x012000ffdd007388 */ /* 0x0005e40000000c00 */
.L_x_1073:
[----:B------:R-:W-:Y:S05]  /*2150*/  BSYNC.RECONVERGENT B0 ;  /* 0x0000000000007941 */ /* 0x000fea0003800200 */
.L_x_1071:
        /* <DEDUP_REMOVED lines=26> */
.L_x_1075:
[----:B------:R-:W-:Y:S05]  /*2300*/  BSYNC.RECONVERGENT B0 ;  /* 0x0000000000007941 */ /* 0x000fea0003800200 */
.L_x_1074:
        /* <DEDUP_REMOVED lines=21> */
.L_x_1077:
[----:B------:R1:W-:Y:S04]  /*2460*/  STS.128 [R221+0x8000], RZ ;  /* 0x008000ffdd007388 */ /* 0x0003e80000000c00 */
[----:B------:R1:W-:Y:S02]  /*2470*/  STS.128 [R221+0xa000], RZ ;  /* 0x00a000ffdd007388 */ /* 0x0003e40000000c00 */
.L_x_1078:
[----:B------:R-:W-:Y:S05]  /*2480*/  BSYNC.RECONVERGENT B0 ;  /* 0x0000000000007941 */ /* 0x000fea0003800200 */
.L_x_1076:
        /* <DEDUP_REMOVED lines=20> */
.L_x_1080:
[----:B------:R-:W-:Y:S05]  /*25d0*/  BSYNC.RECONVERGENT B0 ;  /* 0x0000000000007941 */ /* 0x000fea0003800200 */
.L_x_1079:
        /* <DEDUP_REMOVED lines=19> */
.L_x_1082:
[----:B------:R1:W-:Y:S04]  /*2710*/  STS.128 [R240], RZ ;  /* 0x000000fff0007388 */ /* 0x0003e80000000c00 */
[----:B------:R1:W-:Y:S02]  /*2720*/  STS.128 [R240+0x2000], RZ ;  /* 0x002000fff0007388 */ /* 0x0003e40000000c00 */
.L_x_1083:
[----:B------:R-:W-:Y:S05]  /*2730*/  BSYNC.RECONVERGENT B0 ;  /* 0x0000000000007941 */ /* 0x000fea0003800200 */
.L_x_1081:
        /* <DEDUP_REMOVED lines=27> */
.L_x_1085:
[----:B------:R-:W-:Y:S05]  /*28f0*/  BSYNC.RECONVERGENT B0 ;  /* 0x0000000000007941 */ /* 0x000fea0003800200 */
.L_x_1084:
        /* <DEDUP_REMOVED lines=33> */
.L_x_1087:
[----:B------:R1:W-:Y:S04]  /*2b10*/  STS.128 [R221+0xc000], RZ ;  /* 0x00c000ffdd007388 */ /* 0x0003e80000000c00 */
[----:B------:R1:W-:Y:S02]  /*2b20*/  STS.128 [R221+0xe000], RZ ;  /* 0x00e000ffdd007388 */ /* 0x0003e40000000c00 */
.L_x_1088:
[----:B------:R-:W-:Y:S05]  /*2b30*/  BSYNC.RECONVERGENT B0 ;  /* 0x0000000000007941 */ /* 0x000fea0003800200 */
.L_x_1086:
[----:B------:R3:W-:Y:S01]  /*2b40*/  @P5 STS.128 [R221+0xd000], RZ ;  /* 0x00d000ffdd005388 */ /* 0x0007e20000000c00 */
[----:B------:R-:W1:Y:S01]  /*2b50*/  LDCU UR6, c[0x0][0x440] ;  /* 0x00008800ff0677ac */ /* 0x000e620008000800 */
[----:B------:R-:W-:Y:S02]  /*2b60*/  BSSY.RECONVERGENT B0, `(.L_x_1089) ;  /* 0x000001b000007945 */ /* 0x000fe40003800200 */
[----:B------:R3:W-:Y:S01]  /*2b70*/  @P5 STS.128 [R221+0xf000], RZ ;  /* 0x00f000ffdd005388 */ /* 0x0007e20000000c00 */
[----:B------:R-:W1:Y:S01]  /*2b80*/  LDCU UR7, c[0x0][0x3e0] ;  /* 0x00007c00ff0777ac */ /* 0x000e620008000800 */
        /* <DEDUP_REMOVED lines=24> */
.L_x_1090:
[----:B-1----:R-:W-:Y:S05]  /*2d10*/  BSYNC.RECONVERGENT B0 ;  /* 0x0000000000007941 */ /* 0x002fea0003800200 */
.L_x_1089:
        /* <DEDUP_REMOVED lines=45> */
[----:B----4-:R-:W-:Y:S01]  /*2ff0*/  CS2R R20, SRZ ;  /* 0x0000000000147805 */ /* 0x010fe2000001ff00 */
[----:B-1----:R-:W-:Y:S01]  /*3000*/  USHF.L.U32 UR4, UR4, 0x6, URZ ;  /* 0x0000000604047899 */ /* 0x002fe200080006ff */
[----:B------:R1:W2:Y:S04]  /*3010*/  LDSM.16.M88.4 R140, [R4] ;  /* 0x00000000048c783b */ /* 0x0002a80000000200 */
[----:B------:R1:W4:Y:S04]  /*3020*/  LDSM.16.M88.4 R144, [R4+0x800] ;  /* 0x000800000490783b */ /* 0x0003280000000200 */
        /* <DEDUP_REMOVED lines=13> */
[----:B--2-4-:R1:W1:Y:S02]  /*3100*/  LDSM.16.M88.4 R168, [R199+0x2800] ;  /* 0x00280000c7a8783b */ /* 0x0142640000000200 */
.L_x_1095:
[----:B------:R-:W0:Y:S01]  /*3110*/  LDGDEPBAR ;  /* 0x00000000000079af */ /* 0x000e220000000000 */
[----:B------:R-:W-:Y:S02]  /*3120*/  IADD3 R182, PT, PT, R204, R197, RZ ;  /* 0x000000c5ccb67210 */ /* 0x000fe40007ffe0ff */
[----:B------:R-:W-:Y:S02]  /*3130*/  LEA R186, P0, R210, R230, 0x2 ;  /* 0x000000e6d2ba7211 */ /* 0x000fe400078010ff */
[----:B------:R-:W-:Y:S02]  /*3140*/  MOV R231, R229 ;  /* 0x000000e500e77202 */ /* 0x000fe40000000f00 */
[----:B------:R-:W-:Y:S02]  /*3150*/  IADD3 R181, PT, PT, R206, R197, RZ ;  /* 0x000000c5ceb57210 */ /* 0x000fe40007ffe0ff */
[----:B------:R-:W-:Y:S02]  /*3160*/  LEA.HI.X R187, R210, R231, RZ, 0x2, P0 ;  /* 0x000000e7d2bb7211 */ /* 0x000fe400000f14ff */
[----:B------:R-:W-:Y:S01]  /*3170*/  IADD3 R180, PT, PT, R204, R181, RZ ;  /* 0x000000b5ccb47210 */ /* 0x000fe20007ffe0ff */
[----:B------:R-:W-:Y:S04]  /*3180*/  DEPBAR.LE SB0, 0x0 ;  /* 0x000080000000791a */ /* 0x000fe80000000000 */
[----:B------:R-:W-:Y:S06]  /*3190*/  BAR.SYNC.DEFER_BLOCKING 0x0 ;  /* 0x0000000000007b1d */ /* 0x000fec0000010000 */
[----:B------:R-:W-:Y:S06]  /*31a0*/  LDSM.16.M88.4 R52, [R197] ;  /* 0x00000000c534783b */ /* 0x000fec0000000200 */
[----:B------:R-:W1:Y:S06]  /*31b0*/  LDSM.16.M88.4 R56, [R205+-0x4000] ;  /* 0xffc00000cd38783b */ /* 0x000e6c0000000200 */
[----:B------:R-:W2:Y:S06]  /*31c0*/  LDSM.16.M88.4 R60, [R205+-0x3800] ;  /* 0xffc80000cd3c783b */ /* 0x000eac0000000200 */
[----:B------:R-:W-:Y:S06]  /*31d0*/  LDSM.16.M88.4 R64, [R182] ;  /* 0x00000000b640783b */ /* 0x000fec0000000200 */
[----:B------:R-:W4:Y:S06]  /*31e0*/  LDSM.16.M88.4 R100, [R198+-0x4000] ;  /* 0xffc00000c664783b */ /* 0x000f2c0000000200 */
[----:B------:R-:W3:Y:S06]  /*31f0*/  LDSM.16.M88.4 R104, [R198+-0x3800] ;  /* 0xffc80000c668783b */ /* 0x000eec0000000200 */
[----:B------:R-:W-:Y:S06]  /*3200*/  LDSM.16.M88.4 R108, [R181] ;  /* 0x00000000b56c783b */ /* 0x000fec0000000200 */
[----:B------:R-:W3:Y:S01]  /*3210*/  LDSM.16.M88.4 R112, [R199+-0x4000] ;  /* 0xffc00000c770783b */ /* 0x000ee20000000200 */
[C---:B-1----:R-:W-:Y:S05]  /*3220*/  HMMA.16816.F32.BF16 R4, R52.reuse, R56, RZ ;  /* 0x000000383404723c */ /* 0x042fea00000418ff */
[----:B-----5:R-:W5:Y:S06]  /*3230*/  LDG.E R184, desc[UR20][R186.64] ;  /* 0x00000014bab87981 */ /* 0x020f6c000c1e1900 */
[----:B------:R1:W5:Y:S01]  /*3240*/  LDG.E R183, desc[UR20][R186.64+0x20] ;  /* 0x00002014bab77981 */ /* 0x000362000c1e1900 */
[C---:B------:R-:W-:Y:S05]  /*3250*/  HMMA.16816.F32.BF16 R8, R52.reuse, R58, RZ ;  /* 0x0000003a3408723c */ /* 0x040fea00000418ff */
[----:B------:R-:W-:Y:S03]  /*3260*/  LDSM.16.M88.4 R56, [R180] ;  /* 0x00000000b438783b */ /* 0x000fe60000000200 */
[C---:B--2---:R-:W-:Y:S08]  /*3270*/  HMMA.16816.F32.BF16 R12, R52.reuse, R60, RZ ;  /* 0x0000003c340c723c */ /* 0x044ff000000418ff */
[----:B------:R-:W-:Y:S01]  /*3280*/  HMMA.16816.F32.BF16 R16, R52, R62, RZ ;  /* 0x0000003e3410723c */ /* 0x000fe200000418ff */
[----:B------:R-:W2:Y:S06]  /*3290*/  LDSM.16.M88.4 R52, [R199+-0x3800] ;  /* 0xffc80000c734783b */ /* 0x000eac0000000200 */
[----:B------:R-:W1:Y:S01]  /*32a0*/  LDSM.16.M88.4 R60, [R0+-0x4000] ;  /* 0xffc00000003c783b */ /* 0x000e620000000200 */
[C---:B----4-:R-:W-:Y:S08]  /*32b0*/  HMMA.16816.F32.BF16 R4, R64.reuse, R100, R4 ;  /* 0x000000644004723c */ /* 0x050ff00000041804 */
[C---:B------:R-:W-:Y:S01]  /*32c0*/  HMMA.16816.F32.BF16 R8, R64.reuse, R102, R8 ;  /* 0x000000664008723c */ /* 0x040fe20000041808 */
[----:B------:R-:W-:Y:S07]  /*32d0*/  LDSM.16.M88.4 R100, [R197+0x2000] ;  /* 0x00200000c564783b */ /* 0x000fee0000000200 */
[C---:B---3--:R-:W-:Y:S08]  /*32e0*/  HMMA.16816.F32.BF16 R12, R64.reuse, R104, R12 ;  /* 0x00000068400c723c */ /* 0x048ff0000004180c */
[----:B------:R-:W-:Y:S01]  /*32f0*/  HMMA.16816.F32.BF16 R16, R64, R106, R16 ;  /* 0x0000006a4010723c */ /* 0x000fe20000041810 */
[----:B------:R-:W3:Y:S06]  /*3300*/  LDSM.16.M88.4 R64, [R0+-0x3800] ;  /* 0xffc800000040783b */ /* 0x000eec0000000200 */
[----:B------:R-:W4:Y:S01]  /*3310*/  LDSM.16.M88.4 R104, [R205+-0x2000] ;  /* 0xffe00000cd68783b */ /* 0x000f220000000200 */
[C---:B------:R-:W-:Y:S08]  /*3320*/  HMMA.16816.F32.BF16 R4, R108.reuse, R112, R4 ;  /* 0x000000706c04723c */ /* 0x040ff00000041804 */
[C---:B------:R-:W-:Y:S01]  /*3330*/  HMMA.16816.F32.BF16 R8, R108.reuse, R114, R8 ;  /* 0x000000726c08723c */ /* 0x040fe20000041808 */
[----:B------:R-:W-:Y:S07]  /*3340*/  LDSM.16.M88.4 R112, [R198+-0x2000] ;  /* 0xffe00000c670783b */ /* 0x000fee0000000200 */
[C---:B--2---:R-:W-:Y:S08]  /*3350*/  HMMA.16816.F32.BF16 R12, R108.reuse, R52, R12 ;  /* 0x000000346c0c723c */ /* 0x044ff0000004180c */
[----:B------:R-:W-:Y:S01]  /*3360*/  HMMA.16816.F32.BF16 R16, R108, R54, R16 ;  /* 0x000000366c10723c */ /* 0x000fe20000041810 */
[----:B------:R-:W2:Y:S06]  /*3370*/  LDSM.16.M88.4 R52, [R205+-0x1800] ;  /* 0xffe80000cd34783b */ /* 0x000eac0000000200 */
[----:B------:R-:W2:Y:S01]  /*3380*/  LDSM.16.M88.4 R108, [R182+0x2000] ;  /* 0x00200000b66c783b */ /* 0x000ea20000000200 */
[C---:B-1----:R-:W-:Y:S08]  /*3390*/  HMMA.16816.F32.BF16 R4, R56.reuse, R60, R4 ;  /* 0x0000003c3804723c */ /* 0x042ff00000041804 */
[C---:B------:R-:W-:Y:S01]  /*33a0*/  HMMA.16816.F32.BF16 R8, R56.reuse, R62, R8 ;  /* 0x0000003e3808723c */ /* 0x040fe20000041808 */
[----:B------:R-:W-:Y:S07]  /*33b0*/  LDSM.16.M88.4 R60, [R181+0x2000] ;  /* 0x00200000b53c783b */ /* 0x000fee0000000200 */
[C---:B---3--:R-:W-:Y:S08]  /*33c0*/  HMMA.16816.F32.BF16 R12, R56.reuse, R64, R12 ;  /* 0x00000040380c723c */ /* 0x048ff0000004180c */
[----:B------:R-:W-:Y:S01]  /*33d0*/  HMMA.16816.F32.BF16 R16, R56, R66, R16 ;  /* 0x000000423810723c */ /* 0x000fe20000041810 */
[----:B------:R-:W1:Y:S06]  /*33e0*/  LDSM.16.M88.4 R56, [R198+-0x1800] ;  /* 0xffe80000c638783b */ /* 0x000e6c0000000200 */
[----:B------:R-:W3:Y:S01]  /*33f0*/  LDSM.16.M88.4 R64, [R199+-0x2000] ;  /* 0xffe00000c740783b */ /* 0x000ee20000000200 */
[C---:B----4-:R-:W-:Y:S08]  /*3400*/  HMMA.16816.F32.BF16 R4, R100.reuse, R104, R4 ;  /* 0x000000686404723c */ /* 0x050ff00000041804 */
[C---:B------:R-:W-:Y:S01]  /*3410*/  HMMA.16816.F32.BF16 R8, R100.reuse, R106, R8 ;  /* 0x0000006a6408723c */ /* 0x040fe20000041808 */
[----:B------:R-:W-:Y:S07]  /*3420*/  LDSM.16.M88.4 R104, [R0+-0x2000] ;  /* 0xffe000000068783b */ /* 0x000fee0000000200 */
[C---:B--2---:R-:W-:Y:S08]  /*3430*/  HMMA.16816.F32.BF16 R12, R100.reuse, R52, R12 ;  /* 0x00000034640c723c */ /* 0x044ff0000004180c */
[----:B------:R-:W-:Y:S01]  /*3440*/  HMMA.16816.F32.BF16 R16, R100, R54, R16 ;  /* 0x000000366410723c */ /* 0x000fe20000041810 */
[----:B------:R-:W2:Y:S06]  /*3450*/  LDSM.16.M88.4 R52, [R199+-0x1800] ;  /* 0xffe80000c734783b */ /* 0x000eac0000000200 */
[----:B------:R-:W4:Y:S01]  /*3460*/  LDSM.16.M88.4 R100, [R180+0x2000] ;  /* 0x00200000b464783b */ /* 0x000f220000000200 */
[C---:B------:R-:W-:Y:S08]  /*3470*/  HMMA.16816.F32.BF16 R4, R108.reuse, R112, R4 ;  /* 0x000000706c04723c */ /* 0x040ff00000041804 */
[C---:B------:R-:W-:Y:S03]  /*3480*/  HMMA.16816.F32.BF16 R8, R108.reuse, R114, R8 ;  /* 0x000000726c08723c */ /* 0x040fe60000041808 */
[----:B------:R-:W-:Y:S04]  /*3490*/  SHF.L.U32 R114, R242, 0x6, RZ ;  /* 0x00000006f2727819 */ /* 0x000fe800000006ff */
[----:B------:R-:W-:Y:S01]  /*34a0*/  ISETP.GE.AND P0, PT, R114, R241, PT ;  /* 0x000000f17200720c */ /* 0x000fe20003f06270 */
[C---:B-1----:R-:W-:Y:S08]  /*34b0*/  HMMA.16816.F32.BF16 R12, R108.reuse, R56, R12 ;  /* 0x000000386c0c723c */ /* 0x042ff0000004180c */
[----:B------:R-:W-:Y:S08]  /*34c0*/  HMMA.16816.F32.BF16 R16, R108, R58, R16 ;  /* 0x0000003a6c10723c */ /* 0x000ff00000041810 */
[C---:B---3--:R-:W-:Y:S08]  /*34d0*/  HMMA.16816.F32.BF16 R4, R60.reuse, R64, R4 ;  /* 0x000000403c04723c */ /* 0x048ff00000041804 */
[C---:B------:R-:W-:Y:S08]  /*34e0*/  HMMA.16816.F32.BF16 R8, R60.reuse, R66, R8 ;  /* 0x000000423c08723c */ /* 0x040ff00000041808 */
[C---:B--2---:R-:W-:Y:S08]  /*34f0*/  HMMA.16816.F32.BF16 R12, R60.reuse, R52, R12 ;  /* 0x000000343c0c723c */ /* 0x044ff0000004180c */
[----:B------:R-:W-:Y:S01]  /*3500*/  HMMA.16816.F32.BF16 R16, R60, R54, R16 ;  /* 0x000000363c10723c */ /* 0x000fe20000041810 */
[----:B------:R-:W1:Y:S07]  /*3510*/  LDSM.16.M88.4 R52, [R0+-0x1800] ;  /* 0xffe800000034783b */ /* 0x000e6e0000000200 */
[C---:B----4-:R-:W-:Y:S08]  /*3520*/  HMMA.16816.F32.BF16 R4, R100.reuse, R104, R4 ;  /* 0x000000686404723c */ /* 0x050ff00000041804 */
[C---:B------:R-:W-:Y:S11]  /*3530*/  HMMA.16816.F32.BF16 R8, R100.reuse, R106, R8 ;  /* 0x0000006a6408723c */ /* 0x040ff60000041808 */
[----:B------:R-:W-:Y:S01]  /*3540*/  FMUL.FTZ R185, R4, UR12 ;  /* 0x0000000c04b97c20 */ /* 0x000fe20008410000 */
[----:B------:R-:W-:Y:S01]  /*3550*/  FMUL.FTZ R186, R5, UR12 ;  /* 0x0000000c05ba7c20 */ /* 0x000fe20008410000 */
[----:B------:R-:W-:Y:S01]  /*3560*/  FMUL.FTZ R187, R6, UR12 ;  /* 0x0000000c06bb7c20 */ /* 0x000fe20008410000 */
[----:B------:R-:W-:Y:S03]  /*3570*/  FMUL.FTZ R188, R7, UR12 ;  /* 0x0000000c07bc7c20 */ /* 0x000fe60008410000 */
[----:B------:R-:W2:Y:S02]  /*3580*/  MUFU.TANH R185, R185 ;  /* 0x000000b900b97308 */ /* 0x000ea40000002400 */
[----:B------:R-:W-:Y:S01]  /*3590*/  FMUL.FTZ R189, R8, UR12 ;  /* 0x0000000c08bd7c20 */ /* 0x000fe20008410000 */
[----:B------:R-:W-:Y:S01]  /*35a0*/  FMUL.FTZ R190, R9, UR12 ;  /* 0x0000000c09be7c20 */ /* 0x000fe20008410000 */
[----:B------:R-:W-:Y:S01]  /*35b0*/  FMUL.FTZ R191, R10, UR12 ;  /* 0x0000000c0abf7c20 */ /* 0x000fe20008410000 */
[----:B------:R-:W-:Y:S05]  /*35c0*/  FMUL.FTZ R192, R11, UR12 ;  /* 0x0000000c0bc07c20 */ /* 0x000fea0008410000 */
[----:B------:R-:W3:Y:S01]  /*35d0*/  MUFU.TANH R186, R186 ;  /* 0x000000ba00ba7308 */ /* 0x000ee20000002400 */
[C---:B-1----:R-:W-:Y:S09]  /*35e0*/  HMMA.16816.F32.BF16 R12, R100.reuse, R52, R12 ;  /* 0x00000034640c723c */ /* 0x042ff2000004180c */
[----:B------:R-:W1:Y:S01]  /*35f0*/  MUFU.TANH R187, R187 ;  /* 0x000000bb00bb7308 */ /* 0x000e620000002400 */
[----:B------:R-:W-:Y:S09]  /*3600*/  HMMA.16816.F32.BF16 R16, R100, R54, R16 ;  /* 0x000000366410723c */ /* 0x000ff20000041810 */
[----:B------:R-:W4:Y:S01]  /*3610*/  MUFU.TANH R188, R188 ;  /* 0x000000bc00bc7308 */ /* 0x000f220000002400 */
[----:B------:R-:W-:Y:S01]  /*3620*/  FMUL.FTZ R193, R12, UR12 ;  /* 0x0000000c0cc17c20 */ /* 0x000fe20008410000 */
[----:B------:R-:W-:Y:S01]  /*3630*/  FMUL.FTZ R194, R13, UR12 ;  /* 0x0000000c0dc27c20 */ /* 0x000fe20008410000 */
[----:B------:R-:W-:Y:S01]  /*3640*/  FMUL.FTZ R195, R14, UR12 ;  /* 0x0000000c0ec37c20 */ /* 0x000fe20008410000 */
[----:B------:R-:W-:Y:S06]  /*3650*/  FMUL.FTZ R231, R15, UR12 ;  /* 0x0000000c0fe77c20 */ /* 0x000fec0008410000 */
[----:B------:R-:W1:Y:S01]  /*3660*/  MUFU.TANH R189, R189 ;  /* 0x000000bd00bd7308 */ /* 0x000e620000002400 */
[----:B------:R-:W-:Y:S01]  /*3670*/  FMUL.FTZ R252, R16, UR12 ;  /* 0x0000000c10fc7c20 */ /* 0x000fe20008410000 */
[----:B------:R-:W-:Y:S01]  /*3680*/  FMUL.FTZ R180, R17, UR12 ;  /* 0x0000000c11b47c20 */ /* 0x000fe20008410000 */
[----:B------:R-:W-:Y:S01]  /*3690*/  FMUL.FTZ R182, R18, UR12 ;  /* 0x0000000c12b67c20 */ /* 0x000fe20008410000 */
[----:B------:R-:W-:Y:S06]  /*36a0*/  FMUL.FTZ R113, R19, UR12 ;  /* 0x0000000c13717c20 */ /* 0x000fec0008410000 */
[----:B------:R-:W1:Y:S10]  /*36b0*/  MUFU.TANH R190, R190 ;  /* 0x000000be00be7308 */ /* 0x000e740000002400 */
        /* <DEDUP_REMOVED lines=9> */
[----:B------:R-:W1:Y:S01]  /*3750*/  MUFU.TANH R113, R113 ;  /* 0x0000007100717308 */ /* 0x000e620000002400 */
[----:B--234-:R-:W-:Y:S05]  /*3760*/  @!P0 BRA `(.L_x_1091) ;  /* 0x0000000000648947 */ /* 0x01cfea0003800000 */
[----:B-1----:R-:W-:Y:S01]  /*3770*/  MOV R67, R182 ;  /* 0x000000b600437202 */ /* 0x002fe20000000f00 */
[----:B------:R-:W1:Y:S01]  /*3780*/  LDC R4, c[0x0][0x504] ;  /* 0x00014100ff047b82 */ /* 0x000e620000000800 */
[----:B------:R-:W-:Y:S01]  /*3790*/  MOV R105, R252 ;  /* 0x000000fc00697202 */ /* 0x000fe20000000f00 */
[----:B------:R-:W-:Y:S01]  /*37a0*/  VIADD R6, R225, 0x40 ;  /* 0x00000040e1067836 */ /* 0x000fe20000000000 */
[----:B------:R-:W-:Y:S01]  /*37b0*/  MOV R101, R195 ;  /* 0x000000c300657202 */ /* 0x000fe20000000f00 */
[----:B------:R-:W-:Y:S01]  /*37c0*/  VIADD R5, R114, 0x40 ;  /* 0x0000004072057836 */ /* 0x000fe20000000000 */
[----:B------:R-:W-:Y:S01]  /*37d0*/  MOV R107, R193 ;  /* 0x000000c1006b7202 */ /* 0x000fe20000000f00 */
[----:B------:R-:W-:Y:S01]  /*37e0*/  IMAD.MOV.U32 R63, RZ, RZ, R113 ;  /* 0x000000ffff3f7224 */ /* 0x000fe200078e0071 */
[----:B------:R-:W-:Y:S01]  /*37f0*/  ISETP.LT.AND P0, PT, R6, R243, PT ;  /* 0x000000f30600720c */ /* 0x000fe20003f01270 */
[----:B------:R-:W-:Y:S01]  /*3800*/  IMAD.MOV.U32 R181, RZ, RZ, R180 ;  /* 0x000000ffffb57224 */ /* 0x000fe200078e00b4 */
[----:B------:R-:W-:Y:S01]  /*3810*/  MOV R103, R191 ;  /* 0x000000bf00677202 */ /* 0x000fe20000000f00 */
[----:B------:R-:W-:Y:S01]  /*3820*/  IMAD.MOV.U32 R66, RZ, RZ, R231 ;  /* 0x000000ffff427224 */ /* 0x000fe200078e00e7 */
[----:B------:R-:W-:Y:S01]  /*3830*/  MOV R109, R189 ;  /* 0x000000bd006d7202 */ /* 0x000fe20000000f00 */
[----:B------:R-:W-:Y:S01]  /*3840*/  IMAD.MOV.U32 R100, RZ, RZ, R194 ;  /* 0x000000ffff647224 */ /* 0x000fe200078e00c2 */
[----:B------:R-:W-:Y:S01]  /*3850*/  MOV R111, R187 ;  /* 0x000000bb006f7202 */ /* 0x000fe20000000f00 */
[----:B------:R-:W-:Y:S01]  /*3860*/  IMAD.MOV.U32 R102, RZ, RZ, R192 ;  /* 0x000000ffff667224 */ /* 0x000fe200078e00c0 */
[----:B------:R-:W-:Y:S01]  /*3870*/  MOV R115, R185 ;  /* 0x000000b900737202 */ /* 0x000fe20000000f00 */
[----:B------:R-:W-:Y:S02]  /*3880*/  IMAD.MOV.U32 R104, RZ, RZ, R190 ;  /* 0x000000ffff687224 */ /* 0x000fe400078e00be */
[----:B------:R-:W-:Y:S02]  /*3890*/  IMAD.MOV.U32 R106, RZ, RZ, R188 ;  /* 0x000000ffff6a7224 */ /* 0x000fe400078e00bc */
[----:B------:R-:W-:Y:S01]  /*38a0*/  IMAD.MOV.U32 R108, RZ, RZ, R186 ;  /* 0x000000ffff6c7224 */ /* 0x000fe200078e00ba */
[----:B-1----:R-:W-:Y:S04]  /*38b0*/  IADD3 R4, PT, PT, R224, R4, -R243 ;  /* 0x00000004e0047210 */ /* 0x002fe80007ffe8f3 */
[----:B------:R-:W-:Y:S04]  /*38c0*/  IADD3 R4, PT, PT, R4, -0x40, RZ ;  /* 0xffffffc004047810 */ /* 0x000fe80007ffe0ff */
[----:B------:R-:W-:Y:S11]  /*38d0*/  ISETP.GE.AND P1, PT, R5, R4, PT ;  /* 0x000000040500720c */ /* 0x000ff60003f26270 */
[----:B------:R-:W-:Y:S02]  /*38e0*/  @!UPT UIADD3 URZ, UPT, UPT, URZ, URZ, URZ ;  /* 0x000000fffffff290 */ /* 0x000fe4000fffe0ff */
[----:B------:R-:W-:Y:S05]  /*38f0*/  @!P1 BRA P0, `(.L_x_1092) ;  /* 0x0000000400609947 */ /* 0x000fea0000000000 */
.L_x_1091:
[----:B------:R-:W2:Y:S01]  /*3900*/  LDC R6, c[0x0][0x508] ;  /* 0x00014200ff067b82 */ /* 0x000ea20000000800 */
[----:B------:R-:W3:Y:S01]  /*3910*/  S2R R5, SR_TID.X ;  /* 0x0000000000057919 */ /* 0x000ee20000002100 */
[----:B------:R-:W-:Y:S06]  /*3920*/  IMAD.IADD R114, R210, 0x1, R114 ;  /* 0x00000001d2727824 */ /* 0x000fec00078e0272 */
[----:B------:R-:W4:Y:S01]  /*3930*/  LDC R7, c[0x0][0x504] ;  /* 0x00014100ff077b82 */ /* 0x000f220000000800 */
[C-C-:B--2---:R-:W-:Y:S02]  /*3940*/  IADD3 R9, PT, PT, R243.reuse, R6, -R246.reuse ;  /* 0x00000006f3097210 */ /* 0x144fe40007ffe8f6 */
[----:B----4-:R-:W-:Y:S01]  /*3950*/  IADD3 R7, PT, PT, R243, -R7, -R246 ;  /* 0x80000007f3077210 */ /* 0x010fe20007ffe8f6 */
[----:B---3--:R-:W-:Y:S01]  /*3960*/  IMAD.SHL.U32 R4, R5, 0x2, RZ ;  /* 0x0000000205047824 */ /* 0x008fe200078e00ff */
[----:B------:R-:W-:Y:S03]  /*3970*/  SHF.R.U32.HI R5, RZ, 0x2, R5 ;  /* 0x00000002ff057819 */ /* 0x000fe60000011605 */
[----:B------:R-:W-:Y:S01]  /*3980*/  IMAD.IADD R8, R114, 0x1, R7 ;  /* 0x0000000172087824 */ /* 0x000fe200078e0207 */
[----:B------:R-:W-:Y:S01]  /*3990*/  LOP3.LUT R6, R4, 0x6, RZ, 0xc0, !PT ;  /* 0x0000000604067812 */ /* 0x000fe200078ec0ff */
[----:B------:R-:W-:Y:S03]  /*39a0*/  IMAD.IADD R4, R114, 0x1, R9 ;  /* 0x0000000172047824 */ /* 0x000fe600078e0209 */
[----:B------:R-:W-:Y:S02]  /*39b0*/  LOP3.LUT R10, R6, 0xe0, R5, 0xf8, !PT ;  /* 0x000000e0060a7812 */ /* 0x000fe400078ef805 */
[C-C-:B------:R-:W-:Y:S02]  /*39c0*/  VIADDMNMX R6, R4.reuse, 0x1, R243.reuse, PT ;  /* 0x0000000104067846 */ /* 0x140fe400038001f3 */
[----:B------:R-:W-:Y:S01]  /*39d0*/  VIADDMNMX R4, R4, 0x9, R243, PT ;  /* 0x0000000904047846 */ /* 0x000fe200038001f3 */
[----:B------:R-:W-:Y:S01]  /*39e0*/  IMAD R5, R215, 0x40, R10 ;  /* 0x00000040d7057824 */ /* 0x000fe200078e020a */
[----:B------:R-:W-:Y:S02]  /*39f0*/  VIMNMX R10, PT, PT, RZ, R8, !PT ;  /* 0x00000008ff0a7248 */ /* 0x000fe40007fe0100 */
[----:B------:R-:W-:Y:S01]  /*3a00*/  VIADDMNMX R8, R8, 0x8, RZ, !PT ;  /* 0x0000000808087846 */ /* 0x000fe200078001ff */
        /* <DEDUP_REMOVED lines=8> */
[----:B------:R-:W-:Y:S01]  /*3a90*/  VIADD R9, R5, 0x11 ;  /* 0x0000001105097836 */ /* 0x000fe20000000000 */
[----:B------:R-:W-:Y:S01]  /*3aa0*/  FSEL R115, R185, -INF , P3 ;  /* 0xff800000b9737808 */ /* 0x000fe20001800000 */
[----:B------:R-:W-:Y:S01]  /*3ab0*/  VIADD R7, R5, 0x18 ;  /* 0x0000001805077836 */ /* 0x000fe20000000000 */
[----:B-1----:R-:W-:Y:S01]  /*3ac0*/  FSEL R111, R187, -INF , P2 ;  /* 0xff800000bb6f7808 */ /* 0x002fe20001000000 */
[----:B------:R-:W-:Y:S01]  /*3ad0*/  VIADD R5, R5, 0x19 ;  /* 0x0000001905057836 */ /* 0x000fe20000000000 */
        /* <DEDUP_REMOVED lines=58> */
.L_x_1092:
[C---:B------:R-:W-:Y:S01]  /*3e80*/  FMUL.FTZ R62, R239.reuse, 1.4426950216293334961 ;  /* 0x3fb8aa3bef3e7820 */ /* 0x040fe20000410000 */
[----:B------:R-:W-:Y:S01]  /*3e90*/  FSETP.NEU.FTZ.AND P0, PT, R239, -INF , PT ;  /* 0xff800000ef00780b */ /* 0x000fe20003f1d000 */
[----:B------:R-:W-:Y:S01]  /*3ea0*/  FMUL.FTZ R60, R238, 1.4426950216293334961 ;  /* 0x3fb8aa3bee3c7820 */ /* 0x000fe20000410000 */
[----:B------:R-:W-:Y:S01]  /*3eb0*/  IADD3 R61, PT, PT, R209, R206, RZ ;  /* 0x000000ced13d7210 */ /* 0x000fe20007ffe0ff */
[----:B------:R-:W-:Y:S01]  /*3ec0*/  FFMA.FTZ R187, -R187, R187, 1 ;  /* 0x3f800000bbbb7423 */ /* 0x000fe200000101bb */
[----:B------:R-:W-:Y:S01]  /*3ed0*/  FSEL R62, R62, RZ, P0 ;  /* 0x000000ff3e3e7208 */ /* 0x000fe20000000000 */
[----:B------:R-:W-:Y:S01]  /*3ee0*/  FFMA.FTZ R188, -R188, R188, 1 ;  /* 0x3f800000bcbc7423 */ /* 0x000fe200000101bc */
[----:B------:R-:W-:Y:S01]  /*3ef0*/  FSETP.NEU.FTZ.AND P0, PT, R238, -INF , PT ;  /* 0xff800000ee00780b */ /* 0x000fe20003f1d000 */
[----:B------:R-:W-:Y:S01]  /*3f00*/  FFMA.FTZ R185, -R185, R185, 1 ;  /* 0x3f800000b9b97423 */ /* 0x000fe200000101b9 */
        /* <DEDUP_REMOVED lines=8> */
[----:B------:R-:W-:Y:S01]  /*3f90*/  FFMA.FTZ R110, R106, UR11, -R60 ;  /* 0x0000000b6a6e7c23 */ /* 0x000fe2000801083c */
[----:B------:R-:W-:Y:S01]  /*3fa0*/  FFMA.FTZ R106, R100, UR11, -R62 ;  /* 0x0000000b646a7c23 */ /* 0x000fe2000801083e */
[--C-:B------:R-:W-:Y:S01]  /*3fb0*/  FFMA.FTZ R103, R103, UR11, -R60.reuse ;  /* 0x0000000b67677c23 */ /* 0x100fe2000801083c */
[--C-:B------:R-:W-:Y:S01]  /*3fc0*/  FFMA.FTZ R102, R102, UR11, -R60.reuse ;  /* 0x0000000b66667c23 */ /* 0x100fe2000801083c */
[--C-:B------:R-:W-:Y:S01]  /*3fd0*/  FFMA.FTZ R101, R101, UR11, -R60.reuse ;  /* 0x0000000b65657c23 */ /* 0x100fe2000801083c */
[----:B------:R-:W-:Y:S01]  /*3fe0*/  MUFU.EX2 R111, R111 ;  /* 0x0000006f006f7308 */ /* 0x000fe20000000800 */
[--C-:B------:R-:W-:Y:S01]  /*3ff0*/  FFMA.FTZ R100, R66, UR11, -R60.reuse ;  /* 0x0000000b42647c23 */ /* 0x100fe2000801083c */
[--C-:B------:R-:W-:Y:S01]  /*4000*/  FFMA.FTZ R67, R67, UR11, -R60.reuse ;  /* 0x0000000b43437c23 */ /* 0x100fe2000801083c */
[----:B------:R-:W-:Y:S01]  /*4010*/  FFMA.FTZ R60, R63, UR11, -R60 ;  /* 0x0000000b3f3c7c23 */ /* 0x000fe2000801083c */
[--C-:B------:R-:W-:Y:S01]  /*4020*/  FFMA.FTZ R105, R105, UR11, -R62.reuse ;  /* 0x0000000b69697c23 */ /* 0x100fe2000801083e */
[----:B------:R-:W-:Y:S01]  /*4030*/  FFMA.FTZ R62, R181, UR11, -R62 ;  /* 0x0000000bb53e7c23 */ /* 0x000fe2000801083e */
[----:B------:R-:W-:Y:S01]  /*4040*/  FFMA.FTZ R186, -R186, R186, 1 ;  /* 0x3f800000baba7423 */ /* 0x000fe200000101ba */
[----:B------:R-:W-:Y:S03]  /*4050*/  FMUL.FTZ R187, R187, UR12 ;  /* 0x0000000cbbbb7c20 */ /* 0x000fe60008410000 */
[----:B------:R-:W-:Y:S01]  /*4060*/  MUFU.EX2 R110, R110 ;  /* 0x0000006e006e7308 */ /* 0x000fe20000000800 */
[----:B------:R-:W-:Y:S01]  /*4070*/  FMUL.FTZ R188, R188, UR12 ;  /* 0x0000000cbcbc7c20 */ /* 0x000fe20008410000 */
[----:B------:R-:W-:Y:S01]  /*4080*/  FMUL.FTZ R186, R186, UR12 ;  /* 0x0000000cbaba7c20 */ /* 0x000fe20008410000 */
[----:B------:R-:W-:Y:S01]  /*4090*/  FFMA.FTZ R231, -R231, R231, 1 ;  /* 0x3f800000e7e77423 */ /* 0x000fe200000101e7 */
[----:B------:R-:W-:Y:S01]  /*40a0*/  FFMA.FTZ R191, -R191, R191, 1 ;  /* 0x3f800000bfbf7423 */ /* 0x000fe200000101bf */
[----:B------:R-:W-:Y:S01]  /*40b0*/  FFMA.FTZ R192, -R192, R192, 1 ;  /* 0x3f800000c0c07423 */ /* 0x000fe200000101c0 */
[----:B------:R-:W-:Y:S01]  /*40c0*/  FFMA.FTZ R189, -R189, R189, 1 ;  /* 0x3f800000bdbd7423 */ /* 0x000fe200000101bd */
[----:B------:R-:W-:Y:S03]  /*40d0*/  FFMA.FTZ R190, -R190, R190, 1 ;  /* 0x3f800000bebe7423 */ /* 0x000fe600000101be */
[----:B------:R-:W-:Y:S01]  /*40e0*/  MUFU.EX2 R115, R115 ;  /* 0x0000007300737308 */ /* 0x000fe20000000800 */
[----:B------:R-:W-:Y:S01]  /*40f0*/  FFMA.FTZ R193, -R193, R193, 1 ;  /* 0x3f800000c1c17423 */ /* 0x000fe200000101c1 */
[----:B------:R-:W-:Y:S01]  /*4100*/  FFMA.FTZ R194, -R194, R194, 1 ;  /* 0x3f800000c2c27423 */ /* 0x000fe200000101c2 */
[----:B------:R-:W-:Y:S01]  /*4110*/  FFMA.FTZ R195, -R195, R195, 1 ;  /* 0x3f800000c3c37423 */ /* 0x000fe200000101c3 */
[----:B------:R-:W-:Y:S01]  /*4120*/  FFMA.FTZ R252, -R252, R252, 1 ;  /* 0x3f800000fcfc7423 */ /* 0x000fe200000101fc */
[----:B------:R-:W-:Y:S01]  /*4130*/  FFMA.FTZ R180, -R180, R180, 1 ;  /* 0x3f800000b4b47423 */ /* 0x000fe200000101b4 */
[----:B------:R-:W-:Y:S01]  /*4140*/  FFMA.FTZ R182, -R182, R182, 1 ;  /* 0x3f800000b6b67423 */ /* 0x000fe200000101b6 */
[----:B------:R-:W-:Y:S03]  /*4150*/  FFMA.FTZ R113, -R113, R113, 1 ;  /* 0x3f80000071717423 */ /* 0x000fe60000010171 */
[----:B------:R-:W-:Y:S01]  /*4160*/  MUFU.EX2 R112, R112 ;  /* 0x0000007000707308 */ /* 0x000fe20000000800 */
[----:B------:R-:W-:Y:S01]  /*4170*/  FMUL.FTZ R191, R191, UR12 ;  /* 0x0000000cbfbf7c20 */ /* 0x000fe20008410000 */
[----:B------:R-:W-:Y:S01]  /*4180*/  FMUL.FTZ R189, R189, UR12 ;  /* 0x0000000cbdbd7c20 */ /* 0x000fe20008410000 */
[----:B------:R-:W-:Y:S01]  /*4190*/  FMUL.FTZ R190, R190, UR12 ;  /* 0x0000000cbebe7c20 */ /* 0x000fe20008410000 */
[----:B------:R-:W-:Y:S01]  /*41a0*/  FMUL.FTZ R193, R193, UR12 ;  /* 0x0000000cc1c17c20 */ /* 0x000fe20008410000 */
[----:B------:R-:W-:Y:S01]  /*41b0*/  FMUL.FTZ R194, R194, UR12 ;  /* 0x0000000cc2c27c20 */ /* 0x000fe20008410000 */
[----:B------:R-:W-:Y:S01]  /*41c0*/  FMUL.FTZ R195, R195, UR12 ;  /* 0x0000000cc3c37c20 */ /* 0x000fe20008410000 */
[----:B------:R-:W-:Y:S03]  /*41d0*/  FMUL.FTZ R180, R180, UR12 ;  /* 0x0000000cb4b47c20 */ /* 0x000fe60008410000 */
        /* <DEDUP_REMOVED lines=16> */
[----:B------:R1:W-:Y:S01]  /*42e0*/  STS [R220+0x400], R63 ;  /* 0x0004003fdc007388 */ /* 0x0003e20000000800 */
[----:B------:R-:W-:Y:S02]  /*42f0*/  F2FP.BF16.F32.PACK_AB R60, R102, R103 ;  /* 0x00000067663c723e */ /* 0x000fe400000010ff */
[----:B------:R-:W-:Y:S01]  /*4300*/  F2FP.BF16.F32.PACK_AB R62, R100, R101 ;  /* 0x00000065643e723e */ /* 0x000fe200000010ff */
[----:B------:R2:W-:Y:S01]  /*4310*/  STS [R220], R65 ;  /* 0x00000041dc007388 */ /* 0x0005e20000000800 */
[----:B------:R-:W-:Y:S03]  /*4320*/  F2FP.BF16.F32.PACK_AB R114, R106, R107 ;  /* 0x0000006b6a72723e */ /* 0x000fe600000010ff */
[----:B------:R3:W-:Y:S04]  /*4330*/  STS [R247], R64 ;  /* 0x00000040f7007388 */ /* 0x0007e80000000800 */
[----:B------:R-:W-:Y:S04]  /*4340*/  STS [R247+0x400], R60 ;  /* 0x0004003cf7007388 */ /* 0x000fe80000000800 */
[----:B------:R-:W-:Y:S04]  /*4350*/  STS [R222], R114 ;  /* 0x00000072de007388 */ /* 0x000fe80000000800 */
[----:B------:R-:W-:Y:S04]  /*4360*/  STS [R222+0x400], R62 ;  /* 0x0004003ede007388 */ /* 0x000fe80000000800 */
[----:B------:R-:W-:Y:S01]  /*4370*/  STS [R226], R181 ;  /* 0x000000b5e2007388 */ /* 0x000fe20000000800 */
[----:B-1----:R-:W-:Y:S02]  /*4380*/  F2FP.BF16.F32.PACK_AB R63, R66, R67 ;  /* 0x00000043423f723e */ /* 0x002fe400000010ff */
[-C--:B--2---:R-:W-:Y:S03]  /*4390*/  IADD3 R65, PT, PT, R209, R204.reuse, RZ ;  /* 0x000000ccd1417210 */ /* 0x084fe60007ffe0ff */
[----:B------:R-:W-:Y:S01]  /*43a0*/  STS [R226+0x400], R63 ;  /* 0x0004003fe2007388 */ /* 0x000fe20000000800 */
[----:B---3--:R-:W-:Y:S03]  /*43b0*/  IADD3 R64, PT, PT, R61, R204, RZ ;  /* 0x000000cc3d407210 */ /* 0x008fe60007ffe0ff */
[----:B------:R-:W1:Y:S08]  /*43c0*/  LDSM.16.M88.4 R52, [R209+0x8000] ;  /* 0x00800000d134783b */ /* 0x000e700000000200 */
[----:B------:R-:W2:Y:S01]  /*43d0*/  LDSM.16.M88.4 R56, [R65+0x8000] ;  /* 0x008000004138783b */ /* 0x000ea20000000200 */
[C---:B-1----:R-:W-:Y:S08]  /*43e0*/  HMMA.16816.F32.BF16 R4, R52.reuse, R116, RZ ;  /* 0x000000743404723c */ /* 0x042ff000000418ff */
[C---:B------:R-:W-:Y:S08]  /*43f0*/  HMMA.16816.F32.BF16 R8, R52.reuse, R118, RZ ;  /* 0x000000763408723c */ /* 0x040ff000000418ff */
[C---:B------:R-:W-:Y:S08]  /*4400*/  HMMA.16816.F32.BF16 R12, R52.reuse, R120, RZ ;  /* 0x00000078340c723c */ /* 0x040ff000000418ff */
[----:B------:R-:W-:Y:S01]  /*4410*/  HMMA.16816.F32.BF16 R16, R52, R122, RZ ;  /* 0x0000007a3410723c */ /* 0x000fe200000418ff */
[----:B------:R-:W1:Y:S07]  /*4420*/  LDSM.16.M88.4 R52, [R61+0x8000] ;  /* 0x008000003d34783b */ /* 0x000e6e0000000200 */
[C---:B--2---:R-:W-:Y:S01]  /*4430*/  HMMA.16816.F32.BF16 R4, R56.reuse, R124, R4 ;  /* 0x0000007c3804723c */ /* 0x044fe20000041804 */
[----:B------:R-:W-:Y:S07]  /*4440*/  LDSM.16.M88.4 R60, [R61+0xa000] ;  /* 0x00a000003d3c783b */ /* 0x000fee0000000200 */
        /* <DEDUP_REMOVED lines=27> */
[C---:B-1----:R-:W-:Y:S08]  /*4600*/  HMMA.16816.F32.BF16 R4, R52.reuse, R172, R4 ;  /* 0x000000ac3404723c */ /* 0x042ff00000041804 */
[C---:B------:R-:W-:Y:S08]  /*4610*/  HMMA.16816.F32.BF16 R8, R52.reuse, R174, R8 ;  /* 0x000000ae3408723c */ /* 0x040ff00000041808 */
[C---:B------:R-:W-:Y:S03]  /*4620*/  HMMA.16816.F32.BF16 R12, R52.reuse, R176, R12 ;  /* 0x000000b0340c723c */ /* 0x040fe6000004180c */
[C---:B-----5:R-:W-:Y:S01]  /*4630*/  FADD.FTZ R63, -R184.reuse, R5 ;  /* 0x00000005b83f7221 */ /* 0x060fe20000010100 */
[----:B------:R-:W-:Y:S01]  /*4640*/  FADD.FTZ R62, -R184, R4 ;  /* 0x00000004b83e7221 */ /* 0x000fe20000010100 */
[C---:B------:R-:W-:Y:S01]  /*4650*/  FADD.FTZ R60, -R183.reuse, R6 ;  /* 0x00000006b73c7221 */ /* 0x040fe20000010100 */
[C---:B------:R-:W-:Y:S01]  /*4660*/  FADD.FTZ R181, -R183.reuse, R7 ;  /* 0x00000007b7b57221 */ /* 0x040fe20000010100 */
[----:B------:R-:W-:Y:S01]  /*4670*/  FMUL.FTZ R63, R112, R63 ;  /* 0x0000003f703f7220 */ /* 0x000fe20000410000 */
[----:B------:R-:W-:Y:S03]  /*4680*/  HMMA.16816.F32.BF16 R16, R52, R178, R16 ;  /* 0x000000b23410723c */ /* 0x000fe60000041810 */
[----:B------:R-:W-:Y:S01]  /*4690*/  FADD.FTZ R112, -R183, R11 ;  /* 0x0000000bb7707221 */ /* 0x000fe20000010100 */
[----:B------:R-:W-:Y:S01]  /*46a0*/  FMUL.FTZ R115, R115, R62 ;  /* 0x0000003e73737220 */ /* 0x000fe20000410000 */
[----:B------:R-:W-:Y:S01]  /*46b0*/  FMUL.FTZ R60, R111, R60 ;  /* 0x0000003c6f3c7220 */ /* 0x000fe20000410000 */
[----:B------:R-:W-:Y:S01]  /*46c0*/  FMUL.FTZ R181, R110, R181 ;  /* 0x000000b56eb57220 */ /* 0x000fe20000410000 */
[----:B------:R-:W-:Y:S01]  /*46d0*/  FADD.FTZ R62, -R184, R8 ;  /* 0x00000008b83e7221 */ /* 0x000fe20000010100 */
[----:B------:R-:W-:Y:S01]  /*46e0*/  FMUL.FTZ R112, R102, R112 ;  /* 0x0000007066707220 */ /* 0x000fe20000410000 */
[----:B------:R-:W-:Y:S01]  /*46f0*/  FADD.FTZ R111, -R184, R9 ;  /* 0x00000009b86f7221 */ /* 0x000fe20000010100 */
[----:B------:R-:W-:Y:S01]  /*4700*/  FADD.FTZ R110, -R183, R10 ;  /* 0x0000000ab76e7221 */ /* 0x000fe20000010100 */
[----:B------:R-:W-:Y:S01]  /*4710*/  FMUL.FTZ R102, R185, UR12 ;  /* 0x0000000cb9667c20 */ /* 0x000fe20008410000 */
[----:B------:R-:W-:Y:S01]  /*4720*/  FMUL.FTZ R60, R60, R187 ;  /* 0x000000bb3c3c7220 */ /* 0x000fe20000410000 */
[----:B------:R-:W-:Y:S01]  /*4730*/  FMUL.FTZ R181, R181, R188 ;  /* 0x000000bcb5b57220 */ /* 0x000fe20000410000 */
[----:B------:R-:W-:Y:S01]  /*4740*/  FMUL.FTZ R62, R109, R62 ;  /* 0x0000003e6d3e7220 */ /* 0x000fe20000410000 */
[----:B------:R-:W-:Y:S01]  /*4750*/  FADD.FTZ R109, -R183, R15 ;  /* 0x0000000fb76d7221 */ /* 0x000fe20000010100 */
[----:B------:R-:W-:Y:S01]  /*4760*/  FMUL.FTZ R111, R108, R111 ;  /* 0x0000006f6c6f7220 */ /* 0x000fe20000410000 */
[----:B------:R-:W-:Y:S01]  /*4770*/  FMUL.FTZ R110, R103, R110 ;  /* 0x0000006e676e7220 */ /* 0x000fe20000410000 */
[----:B------:R-:W-:Y:S01]  /*4780*/  F2FP.BF16.F32.PACK_AB R181, R181, R60 ;  /* 0x0000003cb5b5723e */ /* 0x000fe200000010ff */
[----:B------:R-:W-:Y:S01]  /*4790*/  FMUL.FTZ R102, R115, R102 ;  /* 0x0000006673667220 */ /* 0x000fe20000410000 */
[----:B------:R-:W-:Y:S01]  /*47a0*/  FMUL.FTZ R63, R63, R186 ;  /* 0x000000ba3f3f7220 */ /* 0x000fe20000410000 */
[C---:B------:R-:W-:Y:S01]  /*47b0*/  FADD.FTZ R108, -R184.reuse, R12 ;  /* 0x0000000cb86c7221 */ /* 0x040fe20000010100 */
[C---:B------:R-:W-:Y:S01]  /*47c0*/  FADD.FTZ R103, -R184.reuse, R13 ;  /* 0x0000000db8677221 */ /* 0x040fe20000010100 */
[C---:B------:R-:W-:Y:S01]  /*47d0*/  FADD.FTZ R114, -R183.reuse, R14 ;  /* 0x0000000eb7727221 */ /* 0x040fe20000010100 */
[C---:B------:R-:W-:Y:S01]  /*47e0*/  FADD.FTZ R186, -R184.reuse, R16 ;  /* 0x00000010b8ba7221 */ /* 0x040fe20000010100 */
[----:B------:R-:W-:Y:S01]  /*47f0*/  FADD.FTZ R115, -R184, R17 ;  /* 0x00000011b8737221 */ /* 0x000fe20000010100 */
[----:B------:R-:W-:Y:S01]  /*4800*/  FADD.FTZ R184, -R183, R18 ;  /* 0x00000012b7b87221 */ /* 0x000fe20000010100 */
[----:B------:R-:W-:Y:S01]  /*4810*/  FMUL.FTZ R109, R100, R109 ;  /* 0x0000006d646d7220 */ /* 0x000fe20000410000 */
[----:B------:R-:W-:Y:S01]  /*4820*/  FMUL.FTZ R60, R231, UR12 ;  /* 0x0000000ce73c7c20 */ /* 0x000fe20008410000 */
[----:B------:R-:W-:Y:S01]  /*4830*/  FADD.FTZ R183, -R183, R19 ;  /* 0x00000013b7b77221 */ /* 0x000fe20000010100 */
[----:B------:R-:W-:Y:S01]  /*4840*/  FMUL.FTZ R114, R101, R114 ;  /* 0x0000007265727220 */ /* 0x000fe20000410000 */
[----:B------:R-:W-:Y:S01]  /*4850*/  FMUL.FTZ R101, R192, UR12 ;  /* 0x0000000cc0657c20 */ /* 0x000fe20008410000 */
[----:B------:R-:W-:Y:S01]  /*4860*/  FMUL.FTZ R186, R105, R186 ;  /* 0x000000ba69ba7220 */ /* 0x000fe20000410000 */
[----:B------:R-:W-:Y:S01]  /*4870*/  FMUL.FTZ R184, R67, R184 ;  /* 0x000000b843b87220 */ /* 0x000fe20000410000 */
[----:B------:R-:W-:Y:S01]  /*4880*/  FMUL.FTZ R109, R109, R60 ;  /* 0x0000003c6d6d7220 */ /* 0x000fe20000410000 */
[----:B------:R-:W-:Y:S01]  /*4890*/  FMUL.FTZ R108, R107, R108 ;  /* 0x0000006c6b6c7220 */ /* 0x000fe20000410000 */
[----:B------:R-:W-:Y:S01]  /*48a0*/  FMUL.FTZ R103, R106, R103 ;  /* 0x000000676a677220 */ /* 0x000fe20000410000 */
[----:B------:R-:W-:Y:S01]  /*48b0*/  FMUL.FTZ R115, R104, R115 ;  /* 0x0000007368737220 */ /* 0x000fe20000410000 */
[----:B------:R-:W-:Y:S01]  /*48c0*/  FMUL.FTZ R183, R66, R183 ;  /* 0x000000b742b77220 */ /* 0x000fe20000410000 */
[----:B------:R-:W-:Y:S01]  /*48d0*/  FMUL.FTZ R67, R252, UR12 ;  /* 0x0000000cfc437c20 */ /* 0x000fe20008410000 */
[----:B------:R-:W-:Y:S01]  /*48e0*/  F2FP.BF16.F32.PACK_AB R63, R63, R102 ;  /* 0x000000663f3f723e */ /* 0x000fe200000010ff */
[----:B------:R-:W-:Y:S01]  /*48f0*/  FMUL.FTZ R105, R182, UR12 ;  /* 0x0000000cb6697c20 */ /* 0x000fe20008410000 */
[----:B------:R-:W-:Y:S01]  /*4900*/  FMUL.FTZ R60, R113, UR12 ;  /* 0x0000000c713c7c20 */ /* 0x000fe20008410000 */
        /* <DEDUP_REMOVED lines=66> */
.L_x_1093:
        /* <DEDUP_REMOVED lines=96> */
.L_x_1094:
        /* <DEDUP_REMOVED lines=313> */
.L_x_1096:
[----:B------:R-:W2:Y:S01]  /*66c0*/  LDCU.64 UR10, c[0x0][0x5c0] ;  /* 0x0000b800ff0a77ac */ /* 0x000ea20008000a00 */
[----:B-1----:R-:W-:-:S05]  /*66d0*/  IADD3 R30, PT, PT, R244, R245, RZ ;  /* 0x000000f5f41e7210 */ /* 0x002fca0007ffe0ff */
[C---:B--2---:R-:W-:Y:S02]  /*66e0*/  IMAD R28, R30.reuse, UR11, RZ ;  /* 0x0000000b1e1c7c24 */ /* 0x044fe4000f8e02ff */
[----:B------:R-:W-:-:S05]  /*66f0*/  IMAD.WIDE.U32 R30, R30, UR10, RZ ;  /* 0x0000000a1e1e7c25 */ /* 0x000fca000f8e00ff */
[----:B------:R-:W-:Y:S02]  /*6700*/  IADD3 R28, PT, PT, R31, R28, RZ ;  /* 0x0000001c1f1c7210 */ /* 0x000fe40007ffe0ff */
.L_x_1097:
        /* <DEDUP_REMOVED lines=11> */
.L_x_1098:
[----:B------:R-:W1:Y:S01]  /*67c0*/  LDCU.64 UR6, c[0x0][0x5c8] ;  /* 0x0000b900ff0677ac */ /* 0x000e620008000a00 */
[----:B------:R-:W-:-:S05]  /*67d0*/  IADD3 R36, PT, PT, R244, R245, RZ ;  /* 0x000000f5f4247210 */ /* 0x000fca0007ffe0ff */
[C---:B-1----:R-:W-:Y:S02]  /*67e0*/  IMAD R3, R36.reuse, UR7, RZ ;  /* 0x0000000724037c24 */ /* 0x042fe4000f8e02ff */
[----:B------:R-:W-:-:S05]  /*67f0*/  IMAD.WIDE.U32 R36, R36, UR6, RZ ;  /* 0x0000000624247c25 */ /* 0x000fca000f8e00ff */
[----:B------:R-:W-:-:S07]  /*6800*/  IADD3 R3, PT, PT, R37, R3, RZ ;  /* 0x0000000325037210 */ /* 0x000fce0007ffe0ff */
.L_x_1099:
        /* <DEDUP_REMOVED lines=41> */
.L_x_1101:
[----:B------:R-:W-:Y:S05]  /*6aa0*/  BSYNC.RECONVERGENT B0 ;  /* 0x0000000000007941 */ /* 0x000fea0003800200 */
.L_x_1100:
        /* <DEDUP_REMOVED lines=16> */
.L_x_1103:
[----:B------:R-:W-:Y:S05]  /*6bb0*/  BSYNC.RECONVERGENT B0 ;  /* 0x0000000000007941 */ /* 0x000fea0003800200 */
.L_x_1102:
        /* <DEDUP_REMOVED lines=23> */
.L_x_1105:
[----:B------:R-:W-:Y:S05]  /*6d30*/  BSYNC.RECONVERGENT B0 ;  /* 0x0000000000007941 */ /* 0x000fea0003800200 */
.L_x_1104:
        /* <DEDUP_REMOVED lines=14> */
.L_x_1070:
[----:B------:R-:W-:Y:S05]  /*6e20*/  BSYNC.RECONVERGENT B1 ;  /* 0x0000000000017941 */ /* 0x000fea0003800200 */
.L_x_1048:
        /* <DEDUP_REMOVED lines=11> */
.L_x_1107:
        /* <DEDUP_REMOVED lines=10> */
.L_x_2431:


//--------------------- .text._ZN5flash44flash_bwd_dq_dk_dv_loop_seqk_parallel_kernelI23Flash_bwd_kernel_traitsILi128ELi64ELi64ELi8ELi4ELi2ELi2ELb1ELb0EN7cutlass10bfloat16_tE19Flash_kernel_traitsILi128ELi64ELi64ELi8ES3_EELb1ELb0ELb0ELb0ELb1ELb1ELb0EEEvNS_16Flash_bwd_paramsE --------------------------
	.section	.text._ZN5flash44flash_bwd_dq_dk_dv_loop_seqk_parallel_kernelI23Flash_bwd_kernel_traitsILi128ELi64ELi64ELi8ELi4ELi2ELi2ELb1ELb0EN7cutlass10bfloat16_tE19Flash_kernel_traitsILi128ELi64ELi64ELi8ES3_EELb1ELb0ELb0ELb0ELb1ELb1ELb0EEEvNS_16Flash_bwd_paramsE,"ax",@progbits
	.align	128
        .global         _ZN5flash44flash_bwd_dq_dk_dv_loop_seqk_parallel_kernelI23Flash_bwd_kernel_traitsILi128ELi64ELi64ELi8ELi4ELi2ELi2ELb1ELb0EN7cutlass10bfloat16_tE19Flash_kernel_traitsILi128ELi64ELi64ELi8ES3_EELb1ELb0ELb0ELb0ELb1ELb1ELb0EEEvNS_16Flash_bwd_paramsE
        .type           _ZN5flash44flash_bwd_dq_dk_dv_loop_seqk_parallel_kernelI23Flash_bwd_kernel_traitsILi128ELi64ELi64ELi8ELi4ELi2ELi2ELb1ELb0EN7cutlass10bfloat16_tE19Flash_kernel_traitsILi128ELi64ELi64ELi8ES3_EELb1ELb0ELb0ELb0ELb1ELb1ELb0EEEvNS_16Flash_bwd_paramsE,@function
        .size           _ZN5flash44flash_bwd_dq_dk_dv_loop_seqk_parallel_kernelI23Flash_bwd_kernel_traitsILi128ELi64ELi64ELi8ELi4ELi2ELi2ELb1ELb0EN7cutlass10bfloat16_tE19Flash_kernel_traitsILi128ELi64ELi64ELi8ES3_EELb1ELb0ELb0ELb0ELb1ELb1ELb0EEEvNS_16Flash_bwd_paramsE,(.L_x_2432 - _ZN5flash44flash_bwd_dq_dk_dv_loop_seqk_parallel_kernelI23Flash_bwd_kernel_traitsILi128ELi64ELi64ELi8ELi4ELi2ELi2ELb1ELb0EN7cutlass10bfloat16_tE19Flash_kernel_traitsILi128ELi64ELi64ELi8ES3_EELb1ELb0ELb0ELb0ELb1ELb1ELb0EEEvNS_16Flash_bwd_paramsE)
        .other          _ZN5flash44flash_bwd_dq_dk_dv_loop_seqk_parallel_kernelI23Flash_bwd_kernel_traitsILi128ELi64ELi64ELi8ELi4ELi2ELi2ELb1ELb0EN7cutlass10bfloat16_tE19Flash_kernel_traitsILi128ELi64ELi64ELi8ES3_EELb1ELb0ELb0ELb0ELb1ELb1ELb0EEEvNS_16Flash_bwd_paramsE,@"STO_CUDA_ENTRY STV_DEFAULT"
_ZN5flash44flash_bwd_dq_dk_dv_loop_seqk_parallel_kernelI23Flash_bwd_kernel_traitsILi128ELi64ELi64ELi8ELi4ELi2ELi2ELb1ELb0EN7cutlass10bfloat16_tE19Flash_kernel_traitsILi128ELi64ELi64ELi8ES3_EELb1ELb0ELb0ELb0ELb1ELb1ELb0EEEvNS_16Flash_bwd_paramsE:
.text._ZN5flash44flash_bwd_dq_dk_dv_loop_seqk_parallel_kernelI23Flash_bwd_kernel_traitsILi128ELi64ELi64ELi8ELi4ELi2ELi2ELb1ELb0EN7cutlass10bfloat16_tE19Flash_kernel_traitsILi128ELi64ELi64ELi8ES3_EELb1ELb0ELb0ELb0ELb1ELb1ELb0EEEvNS_16Flash_bwd_paramsE:
        /* <DEDUP_REMOVED lines=31> */
[--C-:B------:R-:W-:Y:S01]  /*01f0*/  LOP3.LUT R11, R0, 0x20, R3.reuse, 0x78, !PT ;  /* 0x00000020000b7812 */ /* 0x100fe200078e7803 */
[----:B------:R-:W-:Y:S01]  /*0200*/  IMAD.SHL.U32 R0, R211, 0x20, RZ ;  /* 0x00000020d3007824 */ /* 0x000fe200078e00ff */
[----:B------:R-:W-:Y:S02]  /*0210*/  LOP3.LUT R210, R210, 0x7, R3, 0xf8, !PT ;  /* 0x00000007d2d27812 */ /* 0x000fe400078ef803 */
[----:B------:R-:W-:Y:S02]  /*0220*/  SHF.R.U32.HI R3, RZ, 0x3, R211 ;  /* 0x00000003ff037819 */ /* 0x000fe400000116d3 */
[----:B------:R-:W-:Y:S02]  /*0230*/  LOP3.LUT R13, R0, 0x200, RZ, 0xc0, !PT ;  /* 0x00000200000d7812 */ /* 0x000fe400078ec0ff */
[----:B------:R-:W-:Y:S02]  /*0240*/  LOP3.LUT R3, R3, 0x18, RZ, 0xc0, !PT ;  /* 0x0000001803037812 */ /* 0x000fe400078ec0ff */
[----:B------:R-:W-:-:S02]  /*0250*/  LOP3.LUT R9, R206, 0x1c0, RZ, 0xc0, !PT ;  /* 0x000001c0ce097812 */ /* 0x000fc400078ec0ff */
[----:B------:R-:W-:Y:S02]  /*0260*/  LOP3.LUT R4, R197, 0x10, RZ, 0xc0, !PT ;  /* 0x00000010c5047812 */ /* 0x000fe400078ec0ff */
[--C-:B------:R-:W-:Y:S02]  /*0270*/  LOP3.LUT R2, R13, 0x3800, R6.reuse, 0xf8, !PT ;  /* 0x000038000d027812 */ /* 0x100fe400078ef806 */
[--C-:B------:R-:W-:Y:S02]  /*0280*/  LOP3.LUT R214, R11, 0x1c0, R6.reuse, 0xf8, !PT ;  /* 0x000001c00bd67812 */ /* 0x100fe400078ef806 */
[----:B------:R-:W-:Y:S02]  /*0290*/  LOP3.LUT R213, R3, 0x1c0, R6, 0xf8, !PT ;  /* 0x000001c003d57812 */ /* 0x000fe400078ef806 */
[----:B------:R-:W-:Y:S02]  /*02a0*/  LOP3.LUT R5, R0, 0x400, RZ, 0xc0, !PT ;  /* 0x0000040000057812 */ /* 0x000fe400078ec0ff */
[----:B------:R-:W-:-:S02]  /*02b0*/  LOP3.LUT R6, R9, 0x38, R212, 0xf8, !PT ;  /* 0x0000003809067812 */ /* 0x000fc400078ef8d4 */
[--C-:B------:R-:W-:Y:S02]  /*02c0*/  LOP3.LUT R199, R4, 0x8, R211.reuse, 0xf8, !PT ;  /* 0x0000000804c77812 */ /* 0x100fe400078ef8d3 */
[--C-:B------:R-:W-:Y:S02]  /*02d0*/  LOP3.LUT R4, R5, 0x6, R8.reuse, 0xf8, !PT ;  /* 0x0000000605047812 */ /* 0x100fe400078ef808 */
[----:B------:R-:W-:Y:S02]  /*02e0*/  LOP3.LUT R205, R6, 0x8, R211, 0x78, !PT ;  /* 0x0000000806cd7812 */ /* 0x000fe400078e78d3 */
[----:B------:R-:W-:Y:S02]  /*02f0*/  LOP3.LUT R7, R0, 0xc00, RZ, 0xc0, !PT ;  /* 0x00000c0000077812 */ /* 0x000fe400078ec0ff */
[----:B------:R-:W-:Y:S02]  /*0300*/  LOP3.LUT R213, R213, 0x38, R8, 0x78, !PT ;  /* 0x00000038d5d57812 */ /* 0x000fe400078e7808 */
[----:B------:R-:W-:-:S02]  /*0310*/  LOP3.LUT R5, R206, 0x200, RZ, 0xc0, !PT ;  /* 0x00000200ce057812 */ /* 0x000fc400078ec0ff */
[----:B------:R-:W-:Y:S02]  /*0320*/  LOP3.LUT R205, R2, R205, RZ, 0xfc, !PT ;  /* 0x000000cd02cd7212 */ /* 0x000fe400078efcff */
[----:B------:R-:W-:Y:S02]  /*0330*/  LOP3.LUT R7, R7, 0x6, R8, 0xf8, !PT ;  /* 0x0000000607077812 */ /* 0x000fe400078ef808 */
[----:B------:R-:W-:Y:S02]  /*0340*/  LOP3.LUT R197, R6, 0x8, R197, 0x78, !PT ;  /* 0x0000000806c57812 */ /* 0x000fe400078e78c5 */
[----:B------:R-:W-:Y:S02]  /*0350*/  LOP3.LUT R213, R4, R213, RZ, 0xfc, !PT ;  /* 0x000000d504d57212 */ /* 0x000fe400078efcff */
[----:B------:R-:W-:Y:S02]  /*0360*/  LOP3.LUT R2, R5, 0xc00, R0, 0xf8, !PT ;  /* 0x00000c0005027812 */ /* 0x000fe400078ef800 */
[----:B------:R-:W-:-:S02]  /*0370*/  LOP3.LUT R199, R199, R6, RZ, 0x3c, !PT ;  /* 0x00000006c7c77212 */ /* 0x000fc400078e3cff */
[----:B------:R-:W-:Y:S02]  /*0380*/  LOP3.LUT R4, R5, 0x400, R0, 0xf8, !PT ;  /* 0x0000040005047812 */ /* 0x000fe400078ef800 */
[----:B------:R-:W-:Y:S02]  /*0390*/  R2P PR, R211, 0xe ;  /* 0x0000000ed3007804 */ /* 0x000fe40000000000 */
[----:B------:R-:W-:Y:S02]  /*03a0*/  LOP3.LUT R3, R3, 0x20, R8, 0xf8, !PT ;  /* 0x0000002003037812 */ /* 0x000fe400078ef808 */
[----:B------:R-:W-:Y:S02]  /*03b0*/  LOP3.LUT R214, R7, R214, RZ, 0xfc, !PT ;  /* 0x000000d607d67212 */ /* 0x000fe400078efcff */
[----:B------:R-:W-:Y:S02]  /*03c0*/  LOP3.LUT R207, R2, R197, RZ, 0xfc, !PT ;  /* 0x000000c502cf7212 */ /* 0x000fe400078efcff */
[----:B------:R-:W-:-:S02]  /*03d0*/  LOP3.LUT R199, R199, 0x200, R0, 0xf8, !PT ;  /* 0x00000200c7c77812 */ /* 0x000fc400078ef800 */
[----:B------:R-:W-:Y:S02]  /*03e0*/  LOP3.LUT R197, R4, R197, RZ, 0xfc, !PT ;  /* 0x000000c504c57212 */ /* 0x000fe400078efcff */
[----:B------:R-:W-:Y:S02]  /*03f0*/  LOP3.LUT R3, R3, 0x1c0, R206, 0xf8, !PT ;  /* 0x000001c003037812 */ /* 0x000fe400078ef8ce */
[----:B------:R-:W-:Y:S02]  /*0400*/  LOP3.LUT R0, R212, 0x1f8, RZ, 0xc0, !PT ;  /* 0x000001f8d4007812 */ /* 0x000fe400078ec0ff */
[----:B------:R-:W-:Y:S02]  /*0410*/  LEA R214, R214, UR5, 0x1 ;  /* 0x00000005d6d67c11 */ /* 0x000fe4000f8e08ff */
[----:B------:R-:W-:Y:S02]  /*0420*/  SEL R202, R202, 0xffffffc0, !P2 ;  /* 0xffffffc0caca7807 */ /* 0x000fe40005000000 */
[----:B------:R-:W-:Y:S01]  /*0430*/  LEA R207, R207, UR6, 0x1 ;  /* 0x00000006cfcf7c11 */ /* 0x000fe2000f8e08ff */
[C---:B------:R-:W-:Y:S01]  /*0440*/  VIADD R233, R214.reuse, 0x20 ;  /* 0x00000020d6e97836 */ /* 0x040fe20000000000 */
[----:B------:R-:W-:Y:S01]  /*0450*/  LEA R205, R205, UR4, 0x1 ;  /* 0x00000004cdcd7c11 */ /* 0x000fe2000f8e08ff */
[----:B------:R-:W-:Y:S01]  /*0460*/  @P3 VIADD R233, R214, 0xffffffe0 ;  /* 0xffffffe0d6e93836 */ /* 0x000fe20000000000 */
[----:B------:R-:W-:Y:S01]  /*0470*/  LEA R197, R197, UR4, 0x1 ;  /* 0x00000004c5c57c11 */ /* 0x000fe2000f8e08ff */
[----:B------:R-:W-:Y:S01]  /*0480*/  IMAD.IADD R2, R207, 0x1, R202 ;  /* 0x00000001cf027824 */ /* 0x000fe200078e02ca */
[----:B------:R-:W-:Y:S01]  /*0490*/  LOP3.LUT R3, R3, 0x38, R212, 0x78, !PT ;  /* 0x0000003803037812 */ /* 0x000fe200078e78d4 */
[----:B------:R-:W-:Y:S01]  /*04a0*/  IMAD.IADD R201, R205, 0x1, R202 ;  /* 0x00000001cdc97824 */ /* 0x000fe200078e02ca */
[----:B------:R-:W-:Y:S01]  /*04b0*/  LOP3.LUT R215, R0, 0x38, R211, 0x78, !PT ;  /* 0x0000003800d77812 */ /* 0x000fe200078e78d3 */
[----:B------:R-:W-:Y:S01]  /*04c0*/  IMAD.IADD R195, R202, 0x1, R197 ;  /* 0x00000001cac37824 */ /* 0x000fe200078e02c5 */
[----:B------:R-:W-:-:S02]  /*04d0*/  SEL R219, R219, 0xfffffff0, !P2 ;  /* 0xfffffff0dbdb7807 */ /* 0x000fc40005000000 */
[----:B------:R-:W-:Y:S02]  /*04e0*/  SEL R204, R204, 0xffffffe0, !P1 ;  /* 0xffffffe0cccc7807 */ /* 0x000fe40004800000 */
[----:B------:R-:W-:Y:S01]  /*04f0*/  LEA R213, R213, UR6, 0x1 ;  /* 0x00000006d5d57c11 */ /* 0x000fe2000f8e08ff */
[----:B------:R-:W-:Y:S01]  /*0500*/  IMAD.IADD R234, R214, 0x1, R219 ;  /* 0x00000001d6ea7824 */ /* 0x000fe200078e02db */
[----:B------:R-:W-:Y:S01]  /*0510*/  LEA R199, R199, UR5, 0x1 ;  /* 0x00000005c7c77c11 */ /* 0x000fe2000f8e08ff */
[----:B------:R-:W-:Y:S01]  /*0520*/  IMAD.IADD R203, R205, 0x1, R204 ;  /* 0x00000001cdcb7824 */ /* 0x000fe200078e02cc */
[----:B------:R-:W-:Y:S01]  /*0530*/  LOP3.LUT R206, R3, 0x200, R206, 0xf8, !PT ;  /* 0x0000020003ce7812 */ /* 0x000fe200078ef8ce */
[----:B------:R-:W-:Y:S01]  /*0540*/  VIADD R235, R213, 0xc000 ;  /* 0x0000c000d5eb7836 */ /* 0x000fe20000000000 */
[----:B------:R-:W-:Y:S01]  /*0550*/  LOP3.LUT R215, R215, 0x1e00, R212, 0xf8, !PT ;  /* 0x00001e00d7d77812 */ /* 0x000fe200078ef8d4 */
[----:B------:R-:W-:Y:S01]  /*0560*/  IMAD.IADD R3, R207, 0x1, R204 ;  /* 0x00000001cf037824 */ /* 0x000fe200078e02cc */
[----:B------:R-:W-:Y:S01]  /*0570*/  SHF.R.U32.HI R211, RZ, 0x5, R211 ;  /* 0x00000005ffd37819 */ /* 0x000fe200000116d3 */
[----:B------:R-:W-:Y:S01]  /*0580*/  IMAD.IADD R198, R202, 0x1, R199 ;  /* 0x00000001cac67824 */ /* 0x000fe200078e02c7 */
[----:B------:R-:W-:Y:S01]  /*0590*/  LOP3.LUT R216, R212, 0x38, RZ, 0xc0, !PT ;  /* 0x00000038d4d87812 */ /* 0x000fe200078ec0ff */
[C---:B------:R-:W-:Y:S01]  /*05a0*/  IMAD.IADD R196, R204.reuse, 0x1, R197 ;  /* 0x00000001ccc47824 */ /* 0x040fe200078e02c5 */
[----:B------:R-:W-:Y:S01]  /*05b0*/  LEA R215, R215, UR6, 0x1 ;  /* 0x00000006d7d77c11 */ /* 0x000fe2000f8e08ff */
[----:B------:R-:W-:Y:S01]  /*05c0*/  IMAD.IADD R200, R204, 0x1, R201 ;  /* 0x00000001ccc87824 */ /* 0x000fe200078e02c9 */
[----:B------:R-:W-:Y:S01]  /*05d0*/  LEA R206, R206, UR6, 0x1 ;  /* 0x00000006cece7c11 */ /* 0x000fe2000f8e08ff */
[----:B------:R-:W-:-:S02]  /*05e0*/  IMAD.IADD R0, R204, 0x1, R2 ;  /* 0x00000001cc007824 */ /* 0x000fc400078e0202 */
[----:B------:R-:W-:Y:S02]  /*05f0*/  IMAD.IADD R194, R204, 0x1, R195 ;  /* 0x00000001ccc27824 */ /* 0x000fe400078e02c3 */
[----:B---34-:R-:W-:-:S07]  /*0600*/  IMAD.IADD R219, R219, 0x1, R233 ;  /* 0x00000001dbdb7824 */ /* 0x018fce00078e02e9 */
.L_x_1115:
        /* <DEDUP_REMOVED lines=26> */
[----:B------:R-:W-:Y:S01]  /*07b0*/  IMAD.SHL.U32 R14, R209, 0x80, RZ ;  /* 0x00000080d10e7824 */ /* 0x000fe200078e00ff */
[----:B------:R-:W3:Y:S01]  /*07c0*/  LDCU.U8 UR25, c[0x0][0x5f0] ;  /* 0x0000be00ff1977ac */ /* 0x000ee20008000000 */
[----:B--2---:R-:W-:Y:S02]  /*07d0*/  ISETP.NE.AND P0, PT, RZ, UR4, PT ;  /* 0x00000004ff007c0c */ /* 0x004fe4000bf05270 */
[----:B-1----:R-:W-:-:S04]  /*07e0*/  IABS R4, R5 ;  /* 0x0000000500047213 */ /* 0x002fc80000000000 */
[----:B------:R-:W1:Y:S07]  /*07f0*/  I2F.RP R10, R4 ;  /* 0x00000004000a7306 */ /* 0x000e6e0000209400 */
[----:B------:R-:W2:Y:S01]  /*0800*/  @P0 LDC R15, c[0x0][0x454] ;  /* 0x00011500ff0f0b82 */ /* 0x000ea20000000800 */
[----:B-1----:R-:W1:Y:S01]  /*0810*/  MUFU.RCP R8, R10 ;  /* 0x0000000a00087308 */ /* 0x002e620000001000 */
[----:B--2---:R-:W-:Y:S02]  /*0820*/  @P0 IMAD R15, R208, R15, RZ ;  /* 0x0000000fd00f0224 */ /* 0x004fe400078e02ff */
[----:B-1----:R-:W-:-:S04]  /*0830*/  VIADD R8, R8, 0xffffffe ;  /* 0x0ffffffe08087836 */ /* 0x002fc80000000000 */
[----:B------:R-:W1:Y:S01]  /*0840*/  LDC R10, c[0x0][0x434] ;  /* 0x00010d00ff0a7b82 */ /* 0x000e620000000800 */
[----:B------:R-:W2:Y:S02]  /*0850*/  F2I.FTZ.U32.TRUNC.NTZ R9, R8 ;  /* 0x0000000800097305 */ /* 0x000ea4000021f000 */
[----:B--2---:R-:W-:Y:S01]  /*0860*/  IMAD.MOV R6, RZ, RZ, -R9 ;  /* 0x000000ffff067224 */ /* 0x004fe200078e0a09 */
[----:B------:R-:W-:-:S03]  /*0870*/  MOV R8, RZ ;  /* 0x000000ff00087202 */ /* 0x000fc60000000f00 */
[----:B------:R-:W-:Y:S01]  /*0880*/  IMAD R7, R6, R4, RZ ;  /* 0x0000000406077224 */ /* 0x000fe200078e02ff */
[----:B------:R-:W-:Y:S01]  /*0890*/  IABS R6, R208 ;  /* 0x000000d000067213 */ /* 0x000fe20000000000 */
[----:B-1----:R-:W-:Y:S02]  /*08a0*/  @P0 IMAD R15, R209, R10, R15 ;  /* 0x0000000ad10f0224 */ /* 0x002fe400078e020f */
[----:B------:R-:W-:-:S06]  /*08b0*/  IMAD.HI.U32 R7, R9, R7, R8 ;  /* 0x0000000709077227 */ /* 0x000fcc00078e0008 */
[----:B------:R-:W-:Y:S02]  /*08c0*/  IMAD.HI.U32 R28, R7, R6, RZ ;  /* 0x00000006071c7227 */ /* 0x000fe400078e00ff */
[----:B------:R-:W1:Y:S02]  /*08d0*/  @!P0 LDC R7, c[0x0][0x3e0] ;  /* 0x0000f800ff078b82 */ /* 0x000e640000000800 */
[----:B------:R-:W-:-:S04]  /*08e0*/  IMAD.MOV R9, RZ, RZ, -R28 ;  /* 0x000000ffff097224 */ /* 0x000fc800078e0a1c */
[----:B------:R-:W-:-:S05]  /*08f0*/  IMAD R9, R4, R9, R6 ;  /* 0x0000000904097224 */ /* 0x000fca00078e0206 */
[----:B------:R-:W-:-:S13]  /*0900*/  ISETP.GT.U32.AND P2, PT, R4, R9, PT ;  /* 0x000000090400720c */ /* 0x000fda0003f44070 */
[----:B------:R-:W-:Y:S01]  /*0910*/  @!P2 IMAD.IADD R9, R9, 0x1, -R4 ;  /* 0x000000010909a824 */ /* 0x000fe200078e0a04 */
[----:B------:R-:W-:Y:S01]  /*0920*/  @!P2 IADD3 R28, PT, PT, R28, 0x1, RZ ;  /* 0x000000011c1ca810 */ /* 0x000fe20007ffe0ff */
[----:B-1----:R-:W-:Y:S01]  /*0930*/  @!P0 IMAD R7, R209, R7, R208 ;  /* 0x00000007d1078224 */ /* 0x002fe200078e02d0 */
[----:B------:R-:W-:Y:S02]  /*0940*/  ISETP.NE.AND P2, PT, R5, RZ, PT ;  /* 0x000000ff0500720c */ /* 0x000fe40003f45270 */
[----:B------:R-:W-:Y:S01]  /*0950*/  ISETP.GE.U32.AND P3, PT, R9, R4, PT ;  /* 0x000000040900720c */ /* 0x000fe20003f66070 */
[----:B------:R-:W-:Y:S01]  /*0960*/  VIADD R9, R10, 0x3f ;  /* 0x0000003f0a097836 */ /* 0x000fe20000000000 */
[----:B------:R-:W-:Y:S01]  /*0970*/  LOP3.LUT R4, R208, R5, RZ, 0x3c, !PT ;  /* 0x00000005d0047212 */ /* 0x000fe200078e3cff */
[----:B------:R-:W-:-:S03]  /*0980*/  @!P0 IMAD R15, R7, R10, RZ ;  /* 0x0000000a070f8224 */ /* 0x000fc600078e02ff */
[----:B------:R-:W-:Y:S02]  /*0990*/  ISETP.GE.AND P1, PT, R4, RZ, PT ;  /* 0x000000ff0400720c */ /* 0x000fe40003f26270 */
[----:B------:R-:W-:-:S04]  /*09a0*/  SHF.R.S32.HI R228, RZ, 0x1f, R9 ;  /* 0x0000001fffe47819 */ /* 0x000fc80000011409 */
[----:B------:R-:W-:Y:S01]  /*09b0*/  LEA.HI R228, R228, R9, RZ, 0x6 ;  /* 0x00000009e4e47211 */ /* 0x000fe200078f30ff */
[----:B------:R-:W-:-:S03]  /*09c0*/  @P3 VIADD R28, R28, 0x1 ;  /* 0x000000011c1c3836 */ /* 0x000fc60000000000 */
[----:B------:R-:W-:-:S03]  /*09d0*/  SHF.R.S32.HI R228, RZ, 0x6, R228 ;  /* 0x00000006ffe47819 */ /* 0x000fc600000114e4 */
[----:B------:R-:W-:Y:S02]  /*09e0*/  @!P1 IADD3 R28, PT, PT, -R28, RZ, RZ ;  /* 0x000000ff1c1c9210 */ /* 0x000fe40007ffe1ff */
[----:B------:R-:W-:Y:S02]  /*09f0*/  @!P2 LOP3.LUT R28, RZ, R5, RZ, 0x33, !PT ;  /* 0x00000005ff1ca212 */ /* 0x000fe400078e33ff */
[----:B------:R-:W-:Y:S02]  /*0a00*/  IADD3 R232, PT, PT, R228, -0x1, RZ ;  /* 0xffffffffe4e87810 */ /* 0x000fe40007ffe0ff */
[----:B------:R-:W-:Y:S01]  /*0a10*/  SHF.R.S32.HI R19, RZ, 0x1f, R28 ;  /* 0x0000001fff137819 */ /* 0x000fe2000001141c */
[----:B---3--:R-:W-:Y:S06]  /*0a20*/  @!P0 BRA `(.L_x_1109) ;  /* 0x00000000001c8947 */ /* 0x008fec0003800000 */
[----:B------:R-:W1:Y:S01]  /*0a30*/  LDC R16, c[0x0][0x444] ;  /* 0x00011100ff107b82 */ /* 0x000e620000000800 */
[----:B------:R-:W2:Y:S01]  /*0a40*/  LDCU UR5, c[0x0][0x430] ;  /* 0x00008600ff0577ac */ /* 0x000ea20008000800 */
[----:B------:R-:W2:Y:S02]  /*0a50*/  LDCU UR4, c[0x0][0x454] ;  /* 0x00008a80ff0477ac */ /* 0x000ea40008000800 */
[----:B--2---:R-:W-:Y:S01]  /*0a60*/  ULEA UR4, UR5, UR4, 0x7 ;  /* 0x0000000405047291 */ /* 0x004fe2000f8e38ff */
[----:B-1----:R-:W-:-:S05]  /*0a70*/  IMAD R11, R209, R16, R14 ;  /* 0x00000010d10b7224 */ /* 0x002fca00078e020e */
[----:B------:R-:W-:Y:S01]  /*0a80*/  IMAD R11, R208, UR4, R11 ;  /* 0x00000004d00b7c24 */ /* 0x000fe2000f8e020b */
[----:B------:R-:W-:Y:S06]  /*0a90*/  BRA `(.L_x_1110) ;  /* 0x0000000000107947 */ /* 0x000fec0003800000 */
.L_x_1109:
[----:B------:R-:W1:Y:S01]  /*0aa0*/  LDC R16, c[0x0][0x444] ;  /* 0x00011100ff107b82 */ /* 0x000e620000000800 */
[----:B------:R-:W2:Y:S02]  /*0ab0*/  LDCU UR4, c[0x0][0x3e0] ;  /* 0x00007c00ff0477ac */ /* 0x000ea40008000800 */
[----:B--2---:R-:W-:-:S04]  /*0ac0*/  IMAD R11, R209, UR4, R208 ;  /* 0x00000004d10b7c24 */ /* 0x004fc8000f8e02d0 */
[----:B-1----:R-:W-:-:S07]  /*0ad0*/  IMAD R11, R11, R16, RZ ;  /* 0x000000100b0b7224 */ /* 0x002fce00078e02ff */
.L_x_1110:
[----:B------:R-:W1:Y:S01]  /*0ae0*/  LDCU.64 UR14, c[0x0][0x3c0] ;  /* 0x00007800ff0e77ac */ /* 0x000e620008000a00 */
[----:B------:R-:W-:Y:S01]  /*0af0*/  IMAD.MOV.U32 R217, RZ, RZ, RZ ;  /* 0x000000ffffd97224 */ /* 0x000fe200078e00ff */
[----:B------:R-:W2:Y:S01]  /*0b00*/  S2R R218, SR_TID.X ;  /* 0x0000000000da7919 */ /* 0x000ea20000002100 */
[----:B------:R-:W-:Y:S01]  /*0b10*/  LOP3.LUT R4, R232, 0x80000001, RZ, 0xc0, !PT ;  /* 0x80000001e8047812 */ /* 0x000fe200078ec0ff */
[----:B------:R-:W3:Y:S01]  /*0b20*/  LDCU.64 UR8, c[0x0][0x3b8] ;  /* 0x00007700ff0877ac */ /* 0x000ee20008000a00 */
[----:B------:R-:W-:Y:S01]  /*0b30*/  LEA R12, R228, 0xffffffc0, 0x6 ;  /* 0xffffffc0e40c7811 */ /* 0x000fe200078e30ff */
[----:B------:R-:W4:Y:S01]  /*0b40*/  LDC.64 R240, c[0x0][0x420] ;  /* 0x00010800fff07b82 */ /* 0x000f220000000a00 */
[----:B------:R-:W-:Y:S01]  /*0b50*/  ISETP.NE.AND P2, PT, R4, 0x1, PT ;  /* 0x000000010400780c */ /* 0x000fe20003f45270 */
[----:B------:R-:W-:Y:S01]  /*0b60*/  USHF.R.S32.HI UR4, URZ, 0x1f, UR24 ;  /* 0x0000001fff047899 */ /* 0x000fe20008011418 */
[----:B------:R-:W-:Y:S01]  /*0b70*/  SHF.R.S32.HI R13, RZ, 0x1f, R12 ;  /* 0x0000001fff0d7819 */ /* 0x000fe2000001140c */
[----:B------:R-:W-:Y:S01]  /*0b80*/  UIADD3 UR24, UP0, UPT, UR23, UR24, URZ ;  /* 0x0000001817187290 */ /* 0x000fe2000ff1e0ff */
[----:B------:R-:W-:Y:S01]  /*0b90*/  ISETP.NE.AND P3, PT, RZ, UR25, PT ;  /* 0x00000019ff007c0c */ /* 0x000fe2000bf65270 */
[----:B------:R-:W2:Y:S01]  /*0ba0*/  LDCU.64 UR12, c[0x0][0x3a8] ;  /* 0x00007500ff0c77ac */ /* 0x000ea20008000a00 */
[----:B------:R-:W-:Y:S01]  /*0bb0*/  SEL R192, RZ, 0x4000, P2 ;  /* 0x00004000ffc07807 */ /* 0x000fe20001000000 */
[----:B------:R-:W-:Y:S01]  /*0bc0*/  IMAD R15, R232, 0x40, R15 ;  /* 0x00000040e80f7824 */ /* 0x000fe200078e020f */
[----:B------:R-:W2:Y:S01]  /*0bd0*/  LDC.64 R220, c[0x0][0x5e8] ;  /* 0x00017a00ffdc7b82 */ /* 0x000ea20000000a00 */
[----:B------:R-:W-:Y:S01]  /*0be0*/  ULEA.HI.X.SX32 UR23, UR23, UR4, 0x1, UP0 ;  /* 0x0000000417177291 */ /* 0x000fe200080f0eff */
[----:B-1----:R-:W-:Y:S01]  /*0bf0*/  IMAD.U32 R31, RZ, RZ, UR14 ;  /* 0x0000000eff1f7e24 */ /* 0x002fe2000f8e00ff */
[----:B------:R-:W1:Y:S01]  /*0c00*/  LDCU.64 UR6, c[0x0][0x3a0] ;  /* 0x00007400ff0677ac */ /* 0x000e620008000a00 */
[----:B------:R-:W-:-:S02]  /*0c10*/  IMAD.IADD R231, R215, 0x1, R192 ;  /* 0x00000001d7e77824 */ /* 0x000fc400078e02c0 */
[----:B---3--:R-:W-:Y:S01]  /*0c20*/  IMAD.U32 R7, RZ, RZ, UR8 ;  /* 0x00000008ff077e24 */ /* 0x008fe2000f8e00ff */
[----:B------:R-:W-:Y:S01]  /*0c30*/  UIMAD UR5, UR23, UR14, URZ ;  /* 0x0000000e170572a4 */ /* 0x000fe2000f8e02ff */
[--C-:B------:R-:W-:Y:S01]  /*0c40*/  IMAD.WIDE.U32 R30, R31, UR24, R216.reuse ;  /* 0x000000181f1e7c25 */ /* 0x100fe2000f8e00d8 */
[----:B------:R-:W-:Y:S02]  /*0c50*/  UIMAD UR4, UR23, UR8, URZ ;  /* 0x00000008170472a4 */ /* 0x000fe4000f8e02ff */
[----:B------:R-:W-:Y:S01]  /*0c60*/  UIMAD UR5, UR24, UR15, UR5 ;  /* 0x0000000f180572a4 */ /* 0x000fe2000f8e0205 */
[----:B------:R-:W-:Y:S01]  /*0c70*/  IMAD.WIDE.U32 R6, R7, UR24, R216 ;  /* 0x0000001807067c25 */ /* 0x000fe2000f8e00d8 */
[----:B------:R-:W-:Y:S01]  /*0c80*/  UIMAD UR4, UR24, UR9, UR4 ;  /* 0x00000009180472a4 */ /* 0x000fe2000f8e0204 */
[----:B------:R-:W3:Y:S02]  /*0c90*/  LDCU.64 UR10, c[0x0][0x3d8] ;  /* 0x00007b00ff0a77ac */ /* 0x000ee40008000a00 */
[----:B----4-:R-:W-:Y:S01]  /*0ca0*/  IMAD.WIDE R240, R15, 0x4, R240 ;  /* 0x000000040ff07825 */ /* 0x010fe200078e02f0 */
[----:B--2---:R-:W-:Y:S01]  /*0cb0*/  SHF.R.U32.HI R17, RZ, 0x3, R218 ;  /* 0x00000003ff117819 */ /* 0x004fe200000116da */
[----:B------:R-:W2:Y:S02]  /*0cc0*/  LDCU.64 UR16, c[0x0][0x588] ;  /* 0x0000b100ff1077ac */ /* 0x000ea40008000a00 */
[----:B------:R-:W-:-:S02]  /*0cd0*/  VIADD R31, R31, UR5 ;  /* 0x000000051f1f7c36 */ /* 0x000fc40008000000 */
[----:B------:R-:W-:Y:S02]  /*0ce0*/  VIADD R7, R7, UR4 ;  /* 0x0000000407077c36 */ /* 0x000fe40008000000 */
[----:B------:R-:W4:Y:S01]  /*0cf0*/  LDCU.64 UR4, c[0x0][0x3d0] ;  /* 0x00007a00ff0477ac */ /* 0x000f220008000a00 */
[----:B------:R-:W-:Y:S01]  /*0d00*/  IMAD.WIDE.U32 R30, R209, UR12, R30 ;  /* 0x0000000cd11e7c25 */ /* 0x000fe2000f8e001e */
[----:B------:R-:W-:-:S03]  /*0d10*/  USHF.L.U32 UR12, UR14, 0x5, URZ ;  /* 0x000000050e0c7899 */ /* 0x000fc600080006ff */
[----:B-1----:R-:W-:-:S04]  /*0d20*/  IMAD.WIDE.U32 R6, R209, UR6, R6 ;  /* 0x00000006d1067c25 */ /* 0x002fc8000f8e0006 */
[----:B---3--:R-:W-:Y:S02]  /*0d30*/  IMAD R9, R19, UR10, RZ ;  /* 0x0000000a13097c24 */ /* 0x008fe4000f8e02ff */
[C---:B------:R-:W-:Y:S02]  /*0d40*/  IMAD R31, R209.reuse, UR13, R31 ;  /* 0x0000000dd11f7c24 */ /* 0x040fe4000f8e021f */
[----:B------:R-:W-:Y:S01]  /*0d50*/  IMAD R5, R209, UR7, R7 ;  /* 0x00000007d1057c24 */ /* 0x000fe2000f8e0207 */
[----:B------:R-:W1:Y:S01]  /*0d60*/  LDCU.64 UR6, c[0x0][0x390] ;  /* 0x00007200ff0677ac */ /* 0x000e620008000a00 */
[----:B------:R-:W-:Y:S02]  /*0d70*/  IMAD.MOV.U32 R4, RZ, RZ, R6 ;  /* 0x000000ffff047224 */ /* 0x000fe400078e0006 */
[----:B------:R-:W3:Y:S01]  /*0d80*/  LDC.64 R6, c[0x0][0x590] ;  /* 0x00016400ff067b82 */ /* 0x000ee20000000a00 */
[----:B----4-:R-:W-:Y:S02]  /*0d90*/  IMAD R19, R19, UR4, RZ ;  /* 0x0000000413137c24 */ /* 0x010fe4000f8e02ff */
[----:B------:R-:W-:-:S02]  /*0da0*/  IMAD R9, R28, UR11, R9 ;  /* 0x0000000b1c097c24 */ /* 0x000fc4000f8e0209 */
[----:B------:R-:W-:Y:S01]  /*0db0*/  IMAD.WIDE.U32 R30, R28, UR10, R30 ;  /* 0x0000000a1c1e7c25 */ /* 0x000fe2000f8e001e */
[----:B------:R-:W-:-:S03]  /*0dc0*/  USHF.L.U64.HI UR10, UR14, 0x5, UR15 ;  /* 0x000000050e0a7899 */ /* 0x000fc6000801020f */
[C---:B------:R-:W-:Y:S01]  /*0dd0*/  IMAD R19, R28.reuse, UR5, R19 ;  /* 0x000000051c137c24 */ /* 0x040fe2000f8e0213 */
[----:B------:R-:W-:Y:S01]  /*0de0*/  USHF.L.U64.HI UR5, UR8, 0x5, UR9 ;  /* 0x0000000508057899 */ /* 0x000fe20008010209 */
[----:B------:R-:W-:Y:S01]  /*0df0*/  IMAD.WIDE.U32 R28, R28, UR4, R4 ;  /* 0x000000041c1c7c25 */ /* 0x000fe2000f8e0004 */
[----:B------:R-:W-:Y:S01]  /*0e00*/  USHF.L.U32 UR4, UR8, 0x5, URZ ;  /* 0x0000000508047899 */ /* 0x000fe200080006ff */
[----:B------:R-:W4:Y:S02]  /*0e10*/  LDC.64 R4, c[0x0][0x3b0] ;  /* 0x0000ec00ff047b82 */ /* 0x000f240000000a00 */
[----:B------:R-:W-:Y:S01]  /*0e20*/  IMAD.U32 R26, RZ, RZ, UR12 ;  /* 0x0000000cff1a7e24 */ /* 0x000fe2000f8e00ff */
[----:B------:R-:W4:Y:S01]  /*0e30*/  LDCU.64 UR12, c[0x0][0x3c8] ;  /* 0x00007900ff0c77ac */ /* 0x000f220008000a00 */
[----:B------:R-:W-:Y:S02]  /*0e40*/  IMAD.U32 R27, RZ, RZ, UR10 ;  /* 0x0000000aff1b7e24 */ /* 0x000fe4000f8e00ff */
[----:B------:R-:W-:Y:S01]  /*0e50*/  IMAD.IADD R31, R31, 0x1, R9 ;  /* 0x000000011f1f7824 */ /* 0x000fe200078e0209 */
[----:B------:R-:W4:Y:S01]  /*0e60*/  LDCU.64 UR10, c[0x0][0x398] ;  /* 0x00007300ff0a77ac */ /* 0x000f220008000a00 */
[----:B------:R-:W4:Y:S01]  /*0e70*/  LDC.64 R8, c[0x0][0x598] ;  /* 0x00016600ff087b82 */ /* 0x000f220000000a00 */
[----:B------:R-:W-:-:S02]  /*0e80*/  IMAD.U32 R24, RZ, RZ, UR4 ;  /* 0x00000004ff187e24 */ /* 0x000fc4000f8e00ff */
[----:B------:R-:W-:Y:S01]  /*0e90*/  IMAD.U32 R25, RZ, RZ, UR5 ;  /* 0x00000005ff197e24 */ /* 0x000fe2000f8e00ff */
[----:B------:R-:W4:Y:S01]  /*0ea0*/  LDCU.64 UR4, c[0x0][0x388] ;  /* 0x00007100ff0477ac */ /* 0x000f220008000a00 */
[----:B------:R-:W-:-:S04]  /*0eb0*/  IMAD.WIDE.U32 R26, R17, UR14, R26 ;  /* 0x0000000e111a7c25 */ /* 0x000fc8000f8e001a */
[----:B------:R-:W-:Y:S01]  /*0ec0*/  IMAD R21, R17, UR15, RZ ;  /* 0x0000000f11157c24 */ /* 0x000fe2000f8e02ff */
[----:B------:R-:W-:Y:S01]  /*0ed0*/  IADD3 R23, P0, PT, R30, R26, RZ ;  /* 0x0000001a1e177210 */ /* 0x000fe20007f1e0ff */
[----:B--2---:R-:W-:-:S03]  /*0ee0*/  IMAD.WIDE.U32 R32, R209, UR16, R216 ;  /* 0x00000010d1207c25 */ /* 0x004fc6000f8e00d8 */
[----:B------:R-:W-:Y:S01]  /*0ef0*/  IADD3.X R22, PT, PT, R31, R21, R27, P0, !PT ;  /* 0x000000151f167210 */ /* 0x000fe200007fe41b */
[----:B------:R-:W-:Y:S01]  /*0f00*/  IMAD.WIDE.U32 R24, R17, UR8, R24 ;  /* 0x0000000811187c25 */ /* 0x000fe2000f8e0018 */
[----:B-1----:R-:W-:-:S03]  /*0f10*/  LEA R26, P1, R23, UR6, 0x1 ;  /* 0x00000006171a7c11 */ /* 0x002fc6000f8208ff */
[----:B------:R-:W-:Y:S01]  /*0f20*/  IMAD R33, R209, UR17, R33 ;  /* 0x00000011d1217c24 */ /* 0x000fe2000f8e0221 */
[----:B------:R-:W-:Y:S01]  /*0f30*/  IADD3 R24, P0, PT, R28, R24, RZ ;  /* 0x000000181c187210 */ /* 0x000fe20007f1e0ff */
[-C--:B---3--:R-:W-:Y:S01]  /*0f40*/  IMAD R18, R13, R6.reuse, RZ ;  /* 0x000000060d127224 */ /* 0x088fe200078e02ff */
[----:B------:R-:W-:Y:S01]  /*0f50*/  LEA.HI.X R27, R23, UR7, R22, 0x1, P1 ;  /* 0x00000007171b7c11 */ /* 0x000fe200088f0c16 */
[----:B------:R-:W-:Y:S02]  /*0f60*/  IMAD R20, R17, UR9, RZ ;  /* 0x0000000911147c24 */ /* 0x000fe4000f8e02ff */
[----:B------:R-:W-:Y:S02]  /*0f70*/  IMAD.IADD R29, R29, 0x1, R19 ;  /* 0x000000011d1d7824 */ /* 0x000fe400078e0213 */
[C---:B------:R-:W-:Y:S02]  /*0f80*/  IMAD R18, R12.reuse, R7, R18 ;  /* 0x000000070c127224 */ /* 0x040fe400078e0212 */
[----:B------:R-:W-:Y:S01]  /*0f90*/  IMAD.WIDE.U32 R32, R12, R6, R32 ;  /* 0x000000060c207225 */ /* 0x000fe200078e0020 */
[----:B------:R-:W-:-:S03]  /*0fa0*/  IADD3.X R19, PT, PT, R29, R20, R25, P0, !PT ;  /* 0x000000141d137210 */ /* 0x000fc600007fe419 */
[-C--:B----4-:R-:W-:Y:S02]  /*0fb0*/  IMAD R22, R13, R4.reuse, RZ ;  /* 0x000000040d167224 */ /* 0x090fe400078e02ff */
[----:B------:R-:W-:Y:S01]  /*0fc0*/  IMAD.WIDE.U32 R28, R17, UR8, R28 ;  /* 0x00000008111c7c25 */ /* 0x000fe2000f8e001c */
[----:B------:R-:W1:Y:S03]  /*0fd0*/  LDCU.64 UR8, c[0x0][0x550] ;  /* 0x0000aa00ff0877ac */ /* 0x000e660008000a00 */
[----:B------:R-:W-:Y:S01]  /*0fe0*/  IMAD.IADD R33, R33, 0x1, R18 ;  /* 0x0000000121217824 */ /* 0x000fe200078e0212 */
[----:B------:R-:W-:Y:S01]  /*0ff0*/  LEA R18, P0, R24, UR4, 0x1 ;  /* 0x0000000418127c11 */ /* 0x000fe2000f8008ff */
[----:B------:R-:W-:-:S03]  /*1000*/  IMAD.WIDE.U32 R34, R12, R4, RZ ;  /* 0x000000040c227225 */ /* 0x000fc600078e00ff */
[----:B------:R-:W-:Y:S01]  /*1010*/  LEA.HI.X R19, R24, UR5, R19, 0x1, P0 ;  /* 0x0000000518137c11 */ /* 0x000fe200080f0c13 */
[----:B------:R-:W-:Y:S01]  /*1020*/  IMAD R22, R12, R5, R22 ;  /* 0x000000050c167224 */ /* 0x000fe200078e0216 */
[----:B------:R-:W-:Y:S01]  /*1030*/  LOP3.LUT R24, R34, 0x38, R212, 0xf8, !PT ;  /* 0x0000003822187812 */ /* 0x000fe200078ef8d4 */
[----:B------:R-:W-:Y:S01]  /*1040*/  IMAD.WIDE.U32 R32, R208, R8, R32 ;  /* 0x00000008d0207225 */ /* 0x000fe200078e0020 */
[----:B------:R-:W-:Y:S02]  /*1050*/  LEA R8, P0, R28, UR4, 0x1 ;  /* 0x000000041c087c11 */ /* 0x000fe4000f8008ff */
[----:B------:R-:W-:Y:S01]  /*1060*/  IADD3 R25, PT, PT, R35, R22, RZ ;  /* 0x0000001623197210 */ /* 0x000fe20007ffe0ff */
[----:B------:R-:W-:Y:S01]  /*1070*/  IMAD R33, R208, R9, R33 ;  /* 0x00000009d0217224 */ /* 0x000fe200078e0221 */
[----:B------:R-:W-:Y:S01]  /*1080*/  SHF.L.U64.HI R22, R6, 0x5, R7 ;  /* 0x0000000506167819 */ /* 0x000fe20000010207 */
[----:B------:R-:W-:Y:S02]  /*1090*/  IMAD.IADD R20, R29, 0x1, R20 ;  /* 0x000000011d147824 */ /* 0x000fe400078e0214 */
[----:B------:R-:W-:-:S03]  /*10a0*/  IMAD.WIDE.U32 R24, R209, UR10, R24 ;  /* 0x0000000ad1187c25 */ /* 0x000fc6000f8e0018 */
[----:B------:R-:W-:Y:S01]  /*10b0*/  LEA.HI.X R9, R28, UR5, R20, 0x1, P0 ;  /* 0x000000051c097c11 */ /* 0x000fe200080f0c14 */
[----:B------:R-:W-:Y:S01]  /*10c0*/  IMAD.WIDE.U32 R32, R17, R6, R32 ;  /* 0x0000000611207225 */ /* 0x000fe200078e0020 */
[----:B------:R-:W2:Y:S03]  /*10d0*/  LDCU.64 UR4, c[0x0][0x380] ;  /* 0x00007000ff0477ac */ /* 0x000ea60008000a00 */
[----:B------:R-:W-:Y:S01]  /*10e0*/  IMAD R25, R209, UR11, R25 ;  /* 0x0000000bd1197c24 */ /* 0x000fe2000f8e0219 */
[----:B-1----:R-:W-:Y:S01]  /*10f0*/  LEA R224, P0, R32, UR8, 0x1 ;  /* 0x0000000820e07c11 */ /* 0x002fe2000f8008ff */
[C---:B------:R-:W-:Y:S01]  /*1100*/  IMAD.WIDE.U32 R30, R17.reuse, UR14, R30 ;  /* 0x0000000e111e7c25 */ /* 0x040fe2000f8e001e */
[----:B------:R-:W1:Y:S03]  /*1110*/  LDCU UR8, c[0x0][0x3e0] ;  /* 0x00007c00ff0877ac */ /* 0x000e660008000800 */
[----:B------:R-:W-:Y:S01]  /*1120*/  IMAD R225, R17, R7, R33 ;  /* 0x0000000711e17224 */ /* 0x000fe200078e0221 */
[----:B------:R-:W-:Y:S01]  /*1130*/  LEA R34, P1, R30, UR6, 0x1 ;  /* 0x000000061e227c11 */ /* 0x000fe2000f8208ff */
[----:B------:R-:W-:Y:S01]  /*1140*/  IMAD.SHL.U32 R7, R6, 0x20, RZ ;  /* 0x0000002006077824 */ /* 0x000fe200078e00ff */
[----:B------:R-:W-:Y:S01]  /*1150*/  SHF.L.U64.HI R6, R4, 0x5, R5 ;  /* 0x0000000504067819 */ /* 0x000fe20000010205 */
[----:B------:R-:W-:Y:S01]  /*1160*/  IMAD.WIDE.U32 R24, R208, UR12, R24 ;  /* 0x0000000cd0187c25 */ /* 0x000fe2000f8e0018 */
[----:B------:R-:W-:-:S02]  /*1170*/  LEA.HI.X R225, R32, UR9, R225, 0x1, P0 ;  /* 0x0000000920e17c11 */ /* 0x000fc400080f0ce1 */
[----:B------:R-:W-:Y:S01]  /*1180*/  LEA R20, P0, R7, R224, 0x1 ;  /* 0x000000e007147211 */ /* 0x000fe200078008ff */
[----:B------:R-:W-:Y:S02]  /*1190*/  IMAD.IADD R21, R31, 0x1, R21 ;  /* 0x000000011f157824 */ /* 0x000fe400078e0215 */
[----:B------:R-:W-:-:S03]  /*11a0*/  IMAD R25, R208, UR13, R25 ;  /* 0x0000000dd0197c24 */ /* 0x000fc6000f8e0219 */
[----:B------:R-:W-:Y:S01]  /*11b0*/  LEA.HI.X R35, R30, UR7, R21, 0x1, P1 ;  /* 0x000000071e237c11 */ /* 0x000fe200088f0c15 */
[----:B------:R-:W-:Y:S01]  /*11c0*/  @P3 BAR.SYNC.DEFER_BLOCKING 0x0 ;  /* 0x0000000000003b1d */ /* 0x000fe20000010000 */
[----:B------:R-:W-:Y:S01]  /*11d0*/  LEA.HI.X R21, R7, R225, R22, 0x1, P0 ;  /* 0x000000e107157211 */ /* 0x000fe200000f0c16 */
[----:B------:R-:W-:-:S04]  /*11e0*/  IMAD.WIDE.U32 R22, R17, R4, R24 ;  /* 0x0000000411167225 */ /* 0x000fc800078e0018 */
[----:B------:R-:W-:Y:S01]  /*11f0*/  IMAD R17, R17, R5, R23 ;  /* 0x0000000511117224 */ /* 0x000fe200078e0217 */
[----:B--2---:R-:W-:Y:S01]  /*1200*/  LEA R222, P0, R22, UR4, 0x1 ;  /* 0x0000000416de7c11 */ /* 0x004fe2000f8008ff */
[----:B------:R-:W-:Y:S01]  /*1210*/  IMAD.SHL.U32 R5, R4, 0x20, RZ ;  /* 0x0000002004057824 */ /* 0x000fe200078e00ff */
[----:B------:R-:W2:Y:S01]  /*1220*/  LDCU UR7, c[0x0][0x44c] ;  /* 0x00008980ff0777ac */ /* 0x000ea20008000800 */
[----:B------:R-:W-:Y:S01]  /*1230*/  IMAD.WIDE.U32 R24, R210, 0x4, R240 ;  /* 0x00000004d2187825 */ /* 0x000fe200078e00f0 */
[----:B------:R-:W-:Y:S02]  /*1240*/  LEA.HI.X R223, R22, UR5, R17, 0x1, P0 ;  /* 0x0000000516df7c11 */ /* 0x000fe400080f0c11 */
[----:B------:R-:W-:-:S04]  /*1250*/  LEA R22, P0, R5, R222, 0x1 ;  /* 0x000000de05167211 */ /* 0x000fc800078008ff */
[----:B------:R-:W-:Y:S02]  /*1260*/  LEA.HI.X R23, R5, R223, R6, 0x1, P0 ;  /* 0x000000df05177211 */ /* 0x000fe400000f0c06 */
[----:B------:R-:W3:Y:S01]  /*1270*/  LDC.64 R6, c[0x0][0x460] ;  /* 0x00011800ff067b82 */ /* 0x000ee20000000a00 */
[----:B------:R-:W-:Y:S01]  /*1280*/  @!PT LDS RZ, [RZ] ;  /* 0x00000000fffff984 */ /* 0x000fe20000000800 */
[----:B------:R-:W-:Y:S01]  /*1290*/  @!PT LDS RZ, [RZ] ;  /* 0x00000000fffff984 */ /* 0x000fe20000000800 */
[----:B------:R-:W-:Y:S01]  /*12a0*/  @!PT LDS RZ, [RZ] ;  /* 0x00000000fffff984 */ /* 0x000fe20000000800 */
[----:B------:R-:W-:Y:S04]  /*12b0*/  LDGSTS.E.BYPASS.LTC128B.128 [R215+0x10000], desc[UR20][R34.64] ;  /* 0x1000000022d77fae */ /* 0x000fe8000b981a14 */
[----:B------:R-:W-:Y:S04]  /*12c0*/  LDGSTS.E.BYPASS.LTC128B.128 [R215+0x12000], desc[UR20][R34.64+0x80] ;  /* 0x1200008022d77fae */ /* 0x000fe8000b981a14 */
[----:B------:R-:W-:Y:S04]  /*12d0*/  LDGSTS.E.BYPASS.LTC128B.128 [R215+0x11000], desc[UR20][R26.64] ;  /* 0x110000001ad77fae */ /* 0x000fe8000b981a14 */
[----:B------:R-:W-:Y:S04]  /*12e0*/  LDGSTS.E.BYPASS.LTC128B.128 [R215+0x13000], desc[UR20][R26.64+0x80] ;  /* 0x130000801ad77fae */ /* 0x000fe8000b981a14 */
[----:B------:R-:W0:Y:S04]  /*12f0*/  LDGDEPBAR ;  /* 0x00000000000079af */ /* 0x000e280000000000 */
[----:B------:R-:W-:Y:S04]  /*1300*/  LDGSTS.E.BYPASS.LTC128B.128 [R215+0x8000], desc[UR20][R224.64] ;  /* 0x08000000e0d77fae */ /* 0x000fe8000b981a14 */
[----:B------:R-:W-:Y:S04]  /*1310*/  LDGSTS.E.BYPASS.LTC128B.128 [R215+0xa000], desc[UR20][R224.64+0x80] ;  /* 0x0a000080e0d77fae */ /* 0x000fe8000b981a14 */
[----:B------:R-:W-:Y:S04]  /*1320*/  LDGSTS.E.BYPASS.LTC128B.128 [R215+0x9000], desc[UR20][R20.64] ;  /* 0x0900000014d77fae */ /* 0x000fe8000b981a14 */
[----:B------:R-:W-:Y:S04]  /*1330*/  LDGSTS.E.BYPASS.LTC128B.128 [R215+0xb000], desc[UR20][R20.64+0x80] ;  /* 0x0b00008014d77fae */ /* 0x000fe8000b981a14 */
[----:B------:R-:W-:Y:S04]  /*1340*/  LDGSTS.E.BYPASS.LTC128B.128 [R231], desc[UR20][R222.64] ;  /* 0x00000000dee77fae */ /* 0x000fe8000b981a14 */
[----:B------:R-:W-:Y:S04]  /*1350*/  LDGSTS.E.BYPASS.LTC128B.128 [R231+0x2000], desc[UR20][R222.64+0x80] ;  /* 0x02000080dee77fae */ /* 0x000fe8000b981a14 */
[----:B------:R-:W-:Y:S04]  /*1360*/  LDGSTS.E.BYPASS.LTC128B.128 [R231+0x1000], desc[UR20][R22.64] ;  /* 0x0100000016e77fae */ /* 0x000fe8000b981a14 */
[----:B------:R-:W-:Y:S04]  /*1370*/  LDGSTS.E.BYPASS.LTC128B.128 [R231+0x3000], desc[UR20][R22.64+0x80] ;  /* 0x0300008016e77fae */ /* 0x000fe8000b981a14 */
[----:B------:R-:W-:Y:S04]  /*1380*/  LDGSTS.E.BYPASS.LTC128B.128 [R215+0xc000], desc[UR20][R8.64] ;  /* 0x0c00000008d77fae */ /* 0x000fe8000b981a14 */
[----:B------:R4:W-:Y:S04]  /*1390*/  LDGSTS.E.BYPASS.LTC128B.128 [R215+0xe000], desc[UR20][R8.64+0x80] ;  /* 0x0e00008008d77fae */ /* 0x0009e8000b981a14 */
[----:B------:R-:W-:Y:S04]  /*13a0*/  LDGSTS.E.BYPASS.LTC128B.128 [R215+0xd000], desc[UR20][R18.64] ;  /* 0x0d00000012d77fae */ /* 0x000fe8000b981a14 */
[----:B------:R2:W-:Y:S04]  /*13b0*/  LDGSTS.E.BYPASS.LTC128B.128 [R215+0xf000], desc[UR20][R18.64+0x80] ;  /* 0x0f00008012d77fae */ /* 0x0005e8000b981a14 */
[----:B------:R-:W0:Y:S01]  /*13c0*/  LDGDEPBAR ;  /* 0x00000000000079af */ /* 0x000e220000000000 */
[----:B------:R-:W-:Y:S01]  /*13d0*/  SHF.R.S32.HI R4, RZ, 0x1f, R16 ;  /* 0x0000001fff047819 */ /* 0x000fe20000011410 */
[----:B------:R-:W-:Y:S01]  /*13e0*/  IMAD.WIDE.U32 R16, R209, R16, RZ ;  /* 0x00000010d1107225 */ /* 0x000fe200078e00ff */
[----:B-1----:R-:W-:Y:S01]  /*13f0*/  USHF.R.S32.HI UR4, URZ, 0x1f, UR8 ;  /* 0x0000001fff047899 */ /* 0x002fe20008011408 */
[----:B------:R-:W-:Y:S01]  /*1400*/  LOP3.LUT R236, R218, 0x1f, RZ, 0xc0, !PT ;  /* 0x0000001fdaec7812 */ /* 0x000fe200078ec0ff */
[----:B------:R-:W5:Y:S01]  /*1410*/  LDG.E R230, desc[UR20][R24.64] ;  /* 0x0000001418e67981 */ /* 0x000f62000c1e1900 */
[----:B------:R-:W-:-:S03]  /*1420*/  IMAD R5, R4, R209, RZ ;  /* 0x000000d104057224 */ /* 0x000fc600078e02ff */
[----:B------:R1:W5:Y:S01]  /*1430*/  LDG.E R229, desc[UR20][R24.64+0x20] ;  /* 0x0000201418e57981 */ /* 0x000362000c1e1900 */
[----:B------:R-:W-:Y:S01]  /*1440*/  IMAD.IADD R5, R17, 0x1, R5 ;  /* 0x0000000111057824 */ /* 0x000fe200078e0205 */
[----:B---3--:R-:W-:Y:S01]  /*1450*/  ISETP.NE.U32.AND P0, PT, R6, RZ, PT ;  /* 0x000000ff0600720c */ /* 0x008fe20003f05070 */
[----:B------:R-:W-:Y:S01]  /*1460*/  IMAD R11, R232, 0x40, R11 ;  /* 0x00000040e80b7824 */ /* 0x000fe200078e020b */
[----:B------:R-:W-:Y:S02]  /*1470*/  CS2R R94, SRZ ;  /* 0x00000000005e7805 */ /* 0x000fe4000001ff00 */
[----:B------:R-:W-:Y:S01]  /*1480*/  CS2R R92, SRZ ;  /* 0x00000000005c7805 */ /* 0x000fe2000001ff00 */
[----:B----4-:R-:W3:Y:S01]  /*1490*/  S2R R8, SR_CTAID.X ;  /* 0x0000000000087919 */ /* 0x010ee20000002500 */
[----:B------:R-:W-:Y:S01]  /*14a0*/  IMAD R9, R5, UR8, RZ ;  /* 0x0000000805097c24 */ /* 0x000fe2000f8e02ff */
[----:B------:R-:W-:Y:S01]  /*14b0*/  ISETP.NE.AND.EX P0, PT, R7, RZ, PT, P0 ;  /* 0x000000ff0700720c */ /* 0x000fe20003f05300 */
[----:B------:R-:W3:Y:S01]  /*14c0*/  LDC.64 R4, c[0x0][0x5f8] ;  /* 0x00017e00ff047b82 */ /* 0x000ee20000000a00 */
[----:B------:R-:W-:Y:S01]  /*14d0*/  IMAD.WIDE R220, R11, 0x4, R220 ;  /* 0x000000040bdc7825 */ /* 0x000fe200078e02dc */
[----:B------:R-:W-:-:S02]  /*14e0*/  CS2R R98, SRZ ;  /* 0x0000000000627805 */ /* 0x000fc4000001ff00 */
[----:B------:R-:W-:Y:S02]  /*14f0*/  SEL R7, R14, RZ, P0 ;  /* 0x000000ff0e077207 */ /* 0x000fe40000000000 */
[----:B------:R-:W-:Y:S01]  /*1500*/  CS2R R96, SRZ ;  /* 0x0000000000607805 */ /* 0x000fe2000001ff00 */
[C---:B------:R-:W-:Y:S01]  /*1510*/  IMAD R9, R16.reuse, UR4, R9 ;  /* 0x0000000410097c24 */ /* 0x040fe2000f8e0209 */
[----:B--2---:R-:W-:Y:S01]  /*1520*/  USHF.R.S32.HI UR4, URZ, 0x1f, UR7 ;  /* 0x0000001fff047899 */ /* 0x004fe20008011407 */
[----:B------:R-:W-:Y:S01]  /*1530*/  IMAD.WIDE.U32 R18, R16, UR8, RZ ;  /* 0x0000000810127c25 */ /* 0x000fe2000f8e00ff */
[----:B------:R-:W-:Y:S01]  /*1540*/  IADD3 R7, P0, PT, R12, R7, RZ ;  /* 0x000000070c077210 */ /* 0x000fe20007f1e0ff */
[----:B------:R-:W-:-:S04]  /*1550*/  DEPBAR.LE SB0, 0x1 ;  /* 0x000080400000791a */ /* 0x000fc80000000000 */
[----:B------:R-:W-:Y:S01]  /*1560*/  IADD3 R9, PT, PT, R19, R9, RZ ;  /* 0x0000000913097210 */ /* 0x000fe20007ffe0ff */
[----:B------:R-:W-:Y:S01]  /*1570*/  IMAD R16, R208, UR7, RZ ;  /* 0x00000007d0107c24 */ /* 0x000fe2000f8e02ff */
[----:B------:R-:W-:Y:S01]  /*1580*/  BAR.SYNC.DEFER_BLOCKING 0x0 ;  /* 0x0000000000007b1d */ /* 0x000fe20000010000 */
[----:B------:R-:W-:Y:S01]  /*1590*/  IMAD.X R13, RZ, RZ, R13, P0 ;  /* 0x000000ffff0d7224 */ /* 0x000fe200000e060d */
[----:B------:R-:W-:Y:S01]  /*15a0*/  CS2R R90, SRZ ;  /* 0x00000000005a7805 */ /* 0x000fe2000001ff00 */
[----:B------:R-:W-:Y:S01]  /*15b0*/  IMAD R9, R9, UR7, RZ ;  /* 0x0000000709097c24 */ /* 0x000fe2000f8e02ff */
[--C-:B------:R-:W-:Y:S02]  /*15c0*/  SHF.R.S32.HI R17, RZ, 0x1f, R16.reuse ;  /* 0x0000001fff117819 */ /* 0x100fe40000011410 */
[----:B------:R-:W-:Y:S02]  /*15d0*/  CS2R R88, SRZ ;  /* 0x0000000000587805 */ /* 0x000fe4000001ff00 */
[----:B------:R-:W-:Y:S01]  /*15e0*/  CS2R R86, SRZ ;  /* 0x0000000000567805 */ /* 0x000fe2000001ff00 */
[C---:B------:R-:W-:Y:S01]  /*15f0*/  IMAD R9, R18.reuse, UR4, R9 ;  /* 0x0000000412097c24 */ /* 0x040fe2000f8e0209 */
[----:B------:R-:W-:Y:S01]  /*1600*/  UIMAD.WIDE UR4, UR8, UR7, URZ ;  /* 0x00000007080472a5 */ /* 0x000fe2000f8e02ff */
[----:B------:R-:W-:Y:S01]  /*1610*/  IMAD.WIDE.U32 R16, R18, UR7, R16 ;  /* 0x0000000712107c25 */ /* 0x000fe2000f8e0010 */
[----:B------:R-:W-:Y:S01]  /*1620*/  UIMAD UR7, UR8, UR7, URZ ;  /* 0x00000007080772a4 */ /* 0x000fe2000f8e02ff */
[----:B------:R-:W-:-:S02]  /*1630*/  CS2R R84, SRZ ;  /* 0x0000000000547805 */ /* 0x000fc4000001ff00 */
[----:B------:R-:W-:Y:S01]  /*1640*/  CS2R R78, SRZ ;  /* 0x00000000004e7805 */ /* 0x000fe2000001ff00 */
[----:B------:R-:W-:Y:S01]  /*1650*/  IMAD.IADD R17, R17, 0x1, R9 ;  /* 0x0000000111117824 */ /* 0x000fe200078e0209 */
[----:B------:R-:W-:Y:S01]  /*1660*/  USHF.L.U32 UR6, UR7, 0x6, URZ ;  /* 0x0000000607067899 */ /* 0x000fe200080006ff */
[C---:B------:R-:W-:Y:S01]  /*1670*/  IMAD R6, R7.reuse, UR5, RZ ;  /* 0x0000000507067c24 */ /* 0x040fe2000f8e02ff */
[----:B------:R-:W-:Y:S01]  /*1680*/  CS2R R76, SRZ ;  /* 0x00000000004c7805 */ /* 0x000fe2000001ff00 */
[----:B---3--:R-:W-:Y:S01]  /*1690*/  IMAD.WIDE.U32 R14, R8, R4, RZ ;  /* 0x00000004080e7225 */ /* 0x008fe200078e00ff */
[----:B------:R-:W-:Y:S02]  /*16a0*/  CS2R R82, SRZ ;  /* 0x0000000000527805 */ /* 0x000fe4000001ff00 */
[----:B------:R-:W-:Y:S02]  /*16b0*/  CS2R R80, SRZ ;  /* 0x0000000000507805 */ /* 0x000fe4000001ff00 */
[----:B------:R-:W-:Y:S01]  /*16c0*/  CS2R R74, SRZ ;  /* 0x00000000004a7805 */ /* 0x000fe2000001ff00 */
[----:B------:R-:W-:Y:S01]  /*16d0*/  IMAD.WIDE.U32 R16, R7, UR4, R16 ;  /* 0x0000000407107c25 */ /* 0x000fe2000f8e0010 */
[----:B------:R-:W-:-:S02]  /*16e0*/  SEL R4, R14, RZ, P3 ;  /* 0x000000ff0e047207 */ /* 0x000fc40001800000 */
[----:B------:R-:W-:Y:S01]  /*16f0*/  CS2R R72, SRZ ;  /* 0x0000000000487805 */ /* 0x000fe2000001ff00 */
[----:B------:R2:W3:Y:S01]  /*1700*/  LDSM.16.M88.4 R116, [R205] ;  /* 0x00000000cd74783b */ /* 0x0004e20000000200 */
[----:B------:R-:W-:Y:S01]  /*1710*/  IMAD R6, R13, UR4, R6 ;  /* 0x000000040d067c24 */ /* 0x000fe2000f8e0206 */
[----:B------:R-:W4:Y:S01]  /*1720*/  LDCU.64 UR4, c[0x0][0x570] ;  /* 0x0000ae00ff0477ac */ /* 0x000f220008000a00 */
[----:B------:R-:W-:Y:S01]  /*1730*/  IMAD R7, R211, UR7, R236 ;  /* 0x00000007d3077c24 */ /* 0x000fe2000f8e02ec */
[----:B------:R2:W1:Y:S01]  /*1740*/  LDSM.16.M88.4 R120, [R205+0x800] ;  /* 0x00080000cd78783b */ /* 0x0004620000000200 */
[----:B------:R-:W-:Y:S01]  /*1750*/  IMAD R5, R8, R5, R15 ;  /* 0x0000000508057224 */ /* 0x000fe200078e020f */
[----:B------:R-:W-:Y:S01]  /*1760*/  CS2R R70, SRZ ;  /* 0x0000000000467805 */ /* 0x000fe2000001ff00 */
[----:B------:R-:W-:Y:S01]  /*1770*/  IMAD.IADD R6, R17, 0x1, R6 ;  /* 0x0000000111067824 */ /* 0x000fe200078e0206 */
[----:B------:R-:W-:Y:S01]  /*1780*/  IADD3 R4, P1, P0, R7, R16, R4 ;  /* 0x0000001007047210 */ /* 0x000fe2000783e004 */
[----:B------:R2:W1:Y:S01]  /*1790*/  LDSM.16.M88.4 R124, [R203] ;  /* 0x00000000cb7c783b */ /* 0x0004620000000200 */
[----:B------:R-:W-:-:S02]  /*17a0*/  SHF.R.S32.HI R7, RZ, 0x1f, R7 ;  /* 0x0000001fff077819 */ /* 0x000fc40000011407 */
[----:B------:R-:W-:Y:S02]  /*17b0*/  CS2R R68, SRZ ;  /* 0x0000000000447805 */ /* 0x000fe4000001ff00 */
[----:B------:R-:W-:Y:S01]  /*17c0*/  SEL R5, R5, RZ, P3 ;  /* 0x000000ff05057207 */ /* 0x000fe20001800000 */
[----:B------:R2:W2:Y:S01]  /*17d0*/  LDSM.16.M88.4 R128, [R203+0x800] ;  /* 0x00080000cb80783b */ /* 0x0004a20000000200 */
[----:B------:R-:W-:Y:S02]  /*17e0*/  CS2R R46, SRZ ;  /* 0x00000000002e7805 */ /* 0x000fe4000001ff00 */
[----:B------:R-:W-:Y:S02]  /*17f0*/  CS2R R44, SRZ ;  /* 0x00000000002c7805 */ /* 0x000fe4000001ff00 */
[----:B------:R-:W-:Y:S01]  /*1800*/  IADD3.X R6, PT, PT, R7, R6, R5, P1, P0 ;  /* 0x0000000607067210 */ /* 0x000fe20000fe0405 */
[----:B------:R-:W-:Y:S01]  /*1810*/  IMAD.U32 R5, RZ, RZ, UR6 ;  /* 0x00000006ff057e24 */ /* 0x000fe2000f8e00ff */
[----:B------:R-:W-:Y:S01]  /*1820*/  ISETP.GE.AND P1, PT, R10, 0x1, PT ;  /* 0x000000010a00780c */ /* 0x000fe20003f26270 */
[----:B------:R1:W2:Y:S01]  /*1830*/  LDSM.16.M88.4 R132, [R201] ;  /* 0x00000000c984783b */ /* 0x0002a20000000200 */
[----:B------:R-:W-:-:S02]  /*1840*/  IADD3 R4, P0, PT, R4, UR6, RZ ;  /* 0x0000000604047c10 */ /* 0x000fc4000ff1e0ff */
[----:B------:R-:W-:Y:S02]  /*1850*/  CS2R R50, SRZ ;  /* 0x0000000000327805 */ /* 0x000fe4000001ff00 */
[----:B------:R-:W-:Y:S01]  /*1860*/  CS2R R48, SRZ ;  /* 0x0000000000307805 */ /* 0x000fe2000001ff00 */
[----:B------:R1:W2:Y:S01]  /*1870*/  LDSM.16.M88.4 R136, [R201+0x800] ;  /* 0x00080000c988783b */ /* 0x0002a20000000200 */
[----:B------:R-:W-:Y:S02]  /*1880*/  LEA.HI.X.SX32 R5, R5, R6, 0x1, P0 ;  /* 0x0000000605057211 */ /* 0x000fe400000f0eff */
[----:B------:R-:W-:Y:S02]  /*1890*/  CS2R R42, SRZ ;  /* 0x00000000002a7805 */ /* 0x000fe4000001ff00 */
[----:B----4-:R-:W-:Y:S01]  /*18a0*/  LEA R238, P0, R4, UR4, 0x2 ;  /* 0x0000000404ee7c11 */ /* 0x010fe2000f8010ff */
[----:B------:R4:W2:Y:S01]  /*18b0*/  LDSM.16.M88.4 R140, [R200] ;  /* 0x00000000c88c783b */ /* 0x0008a20000000200 */
[----:B------:R-:W-:-:S02]  /*18c0*/  CS2R R40, SRZ ;  /* 0x0000000000287805 */ /* 0x000fc4000001ff00 */
[----:B------:R-:W-:Y:S02]  /*18d0*/  CS2R R38, SRZ ;  /* 0x0000000000267805 */ /* 0x000fe4000001ff00 */
[----:B------:R-:W-:Y:S01]  /*18e0*/  LEA.HI.X R239, R4, UR5, R5, 0x2, P0 ;  /* 0x0000000504ef7c11 */ /* 0x000fe200080f1405 */
[----:B------:R4:W2:Y:S01]  /*18f0*/  LDSM.16.M88.4 R144, [R200+0x800] ;  /* 0x00080000c890783b */ /* 0x0008a20000000200 */
[----:B------:R-:W-:Y:S02]  /*1900*/  CS2R R36, SRZ ;  /* 0x0000000000247805 */ /* 0x000fe4000001ff00 */
[----:B------:R-:W-:Y:S02]  /*1910*/  CS2R R30, SRZ ;  /* 0x00000000001e7805 */ /* 0x000fe4000001ff00 */
[----:B------:R-:W-:Y:S01]  /*1920*/  CS2R R28, SRZ ;  /* 0x00000000001c7805 */ /* 0x000fe2000001ff00 */
[----:B------:R4:W2:Y:S01]  /*1930*/  LDSM.16.M88.4 R148, [R205+0x2000] ;  /* 0x00200000cd94783b */ /* 0x0008a20000000200 */
[----:B------:R-:W-:-:S02]  /*1940*/  CS2R R34, SRZ ;  /* 0x0000000000227805 */ /* 0x000fc4000001ff00 */
[----:B------:R-:W-:Y:S02]  /*1950*/  CS2R R32, SRZ ;  /* 0x0000000000207805 */ /* 0x000fe4000001ff00 */
[----:B------:R-:W-:Y:S01]  /*1960*/  CS2R R26, SRZ ;  /* 0x00000000001a7805 */ /* 0x000fe2000001ff00 */
[----:B------:R4:W2:Y:S01]  /*1970*/  LDSM.16.M88.4 R152, [R205+0x2800] ;  /* 0x00280000cd98783b */ /* 0x0008a20000000200 */
[----:B-1----:R-:W-:Y:S02]  /*1980*/  CS2R R24, SRZ ;  /* 0x0000000000187805 */ /* 0x002fe4000001ff00 */
[----:B------:R-:W-:Y:S02]  /*1990*/  CS2R R22, SRZ ;  /* 0x0000000000167805 */ /* 0x000fe4000001ff00 */
[----:B------:R-:W-:Y:S01]  /*19a0*/  CS2R R20, SRZ ;  /* 0x0000000000147805 */ /* 0x000fe2000001ff00 */
[----:B------:R4:W1:Y:S04]  /*19b0*/  LDSM.16.M88.4 R156, [R203+0x2000] ;  /* 0x00200000cb9c783b */ /* 0x0008680000000200 */
[----:B------:R4:W1:Y:S04]  /*19c0*/  LDSM.16.M88.4 R160, [R203+0x2800] ;  /* 0x00280000cba0783b */ /* 0x0008680000000200 */
[----:B------:R4:W1:Y:S04]  /*19d0*/  LDSM.16.M88.4 R164, [R201+0x2000] ;  /* 0x00200000c9a4783b */ /* 0x0008680000000200 */
[----:B------:R4:W1:Y:S04]  /*19e0*/  LDSM.16.M88.4 R168, [R201+0x2800] ;  /* 0x00280000c9a8783b */ /* 0x0008680000000200 */
[----:B------:R4:W1:Y:S04]  /*19f0*/  LDSM.16.M88.4 R172, [R200+0x2000] ;  /* 0x00200000c8ac783b */ /* 0x0008680000000200 */
[----:B------:R4:W1:Y:S01]  /*1a00*/  LDSM.16.M88.4 R176, [R200+0x2800] ;  /* 0x00280000c8b0783b */ /* 0x0008620000000200 */
[----:B---3--:R-:W-:Y:S05]  /*1a10*/  @!P1 BRA `(.L_x_1111) ;  /* 0x0000002800449947 */ /* 0x008fea0003800000 */
[----:B------:R-:W3:Y:S01]  /*1a20*/  LDC.64 R6, c[0x0][0x528] ;  /* 0x00014a00ff067b82 */ /* 0x000ee20000000a00 */
[----:B------:R-:W2:Y:S01]  /*1a30*/  S2R R218, SR_TID.X ;  /* 0x0000000000da7919 */ /* 0x000ea20000002100 */
[----:B------:R-:W-:Y:S01]  /*1a40*/  USHF.L.U32 UR7, UR7, 0x3, URZ ;  /* 0x0000000307077899 */ /* 0x000fe200080006ff */
[----:B------:R-:W1:Y:S05]  /*1a50*/  LDCU UR4, c[0x0][0x3e0] ;  /* 0x00007c00ff0477ac */ /* 0x000e6a0008000800 */
[----:B------:R-:W1:Y:S01]  /*1a60*/  LDC R217, c[0x0][0x44c] ;  /* 0x00011300ffd97b82 */ /* 0x000e620000000800 */
[----:B------:R-:W1:Y:S01]  /*1a70*/  LDCU UR6, c[0x0][0x45c] ;  /* 0x00008b80ff0677ac */ /* 0x000e620008000800 */
[----:B------:R-:W1:Y:S01]  /*1a80*/  LDCU.U8 UR5, c[0x0][0x4f8] ;  /* 0x00009f00ff0577ac */ /* 0x000e620008000000 */
[----:B---3--:R-:W3:Y:S04]  /*1a90*/  LDG.E.64 R4, desc[UR20][R6.64] ;  /* 0x0000001406047981 */ /* 0x008ee8000c1e1b00 */
[----:B------:R4:W2:Y:S01]  /*1aa0*/  LDG.E.64 R226, desc[UR20][R6.64+0x8] ;  /* 0x0000081406e27981 */ /* 0x0008a2000c1e1b00 */
[----:B------:R-:W-:-:S02]  /*1ab0*/  IMAD.IADD R193, R207, 0x1, R192 ;  /* 0x00000001cfc17824 */ /* 0x000fc400078e02c0 */
[----:B------:R-:W-:Y:S02]  /*1ac0*/  IMAD.IADD R192, R206, 0x1, R192 ;  /* 0x00000001cec07824 */ /* 0x000fe400078e02c0 */
[----:B------:R-:W-:Y:S01]  /*1ad0*/  IMAD.MOV.U32 R95, RZ, RZ, RZ ;  /* 0x000000ffff5f7224 */ /* 0x000fe200078e00ff */
[----:B----4-:R-:W-:-:S05]  /*1ae0*/  LOP3.LUT R7, R211, 0x3, RZ, 0xc0, !PT ;  /* 0x00000003d3077812 */ /* 0x010fca00078ec0ff */
[----:B------:R-:W-:Y:S01]  /*1af0*/  IMAD R228, R228, 0x4, R7 ;  /* 0x00000004e4e47824 */ /* 0x000fe200078e0207 */
[----:B---3--:R-:W-:Y:S01]  /*1b00*/  R2UR UR27, R5 ;  /* 0x00000000051b72ca */ /* 0x008fe200000e0000 */
[----:B------:R-:W-:Y:S01]  /*1b10*/  IMAD R5, R209, UR8, R208 ;  /* 0x00000008d1057c24 */ /* 0x000fe2000f8e02d0 */
[----:B------:R-:W-:-:S03]  /*1b20*/  R2UR UR28, R4 ;  /* 0x00000000041c72ca */ /* 0x000fc600000e0000 */
[----:B------:R-:W-:-:S05]  /*1b30*/  IMAD.SHL.U32 R5, R5, 0x20, RZ ;  /* 0x0000002005057824 */ /* 0x000fca00078e00ff */
[----:B--2---:R-:W-:Y:S02]  /*1b40*/  IADD3 R236, P1, P0, R5, R226, R236 ;  /* 0x000000e205ec7210 */ /* 0x004fe4000783e0ec */
[----:B------:R-:W-:Y:S01]  /*1b50*/  SHF.R.S32.HI R226, RZ, 0x1f, R5 ;  /* 0x0000001fffe27819 */ /* 0x000fe20000011405 */
[----:B------:R-:W-:Y:S02]  /*1b60*/  UIADD3 UR25, UPT, UPT, UR27, -0x4498517b, URZ ;  /* 0xbb67ae851b197890 */ /* 0x000fe4000fffe0ff */
[----:B------:R-:W-:Y:S01]  /*1b70*/  UIADD3 UR26, UPT, UPT, UR28, -0x61c88647, URZ ;  /* 0x9e3779b91c1a7890 */ /* 0x000fe2000fffe0ff */
[----:B------:R-:W-:Y:S01]  /*1b80*/  IADD3.X R226, PT, PT, R226, R227, RZ, P1, P0 ;  /* 0x000000e3e2e27210 */ /* 0x000fe20000fe04ff */
[----:B------:R-:W-:Y:S02]  /*1b90*/  UIADD3 UR17, UPT, UPT, UR28, 0x3c6ef372, URZ ;  /* 0x3c6ef3721c117890 */ /* 0x000fe4000fffe0ff */
[----:B------:R-:W-:Y:S02]  /*1ba0*/  UIADD3 UR16, UPT, UPT, UR27, 0x76cf5d0a, URZ ;  /* 0x76cf5d0a1b107890 */ /* 0x000fe4000fffe0ff */
[----:B------:R-:W-:-:S02]  /*1bb0*/  UIADD3 UR15, UPT, UPT, UR28, -0x255992d5, URZ ;  /* 0xdaa66d2b1c0f7890 */ /* 0x000fc4000fffe0ff */
[----:B------:R-:W-:Y:S02]  /*1bc0*/  UIADD3 UR14, UPT, UPT, UR27, 0x32370b8f, URZ ;  /* 0x32370b8f1b0e7890 */ /* 0x000fe4000fffe0ff */
[----:B------:R-:W-:Y:S02]  /*1bd0*/  UIADD3 UR13, UPT, UPT, UR28, 0x78dde6e4, URZ ;  /* 0x78dde6e41c0d7890 */ /* 0x000fe4000fffe0ff */
[----:B------:R-:W-:Y:S02]  /*1be0*/  UIADD3 UR12, UPT, UPT, UR27, -0x126145ec, URZ ;  /* 0xed9eba141b0c7890 */ /* 0x000fe4000fffe0ff */
[----:B------:R-:W-:Y:S02]  /*1bf0*/  UIADD3 UR11, UPT, UPT, UR28, 0x1715609d, URZ ;  /* 0x1715609d1c0b7890 */ /* 0x000fe4000fffe0ff */
[----:B------:R-:W-:Y:S02]  /*1c00*/  UIADD3 UR10, UPT, UPT, UR27, -0x56f99767, URZ ;  /* 0xa90668991b0a7890 */ /* 0x000fe4000fffe0ff */
[----:B------:R-:W-:-:S02]  /*1c10*/  UIADD3 UR9, UPT, UPT, UR28, -0x4ab325aa, URZ ;  /* 0xb54cda561c097890 */ /* 0x000fc4000fffe0ff */
[----:B------:R-:W-:Y:S01]  /*1c20*/  UIADD3 UR8, UPT, UPT, UR27, 0x646e171e, URZ ;  /* 0x646e171e1b087890 */ /* 0x000fe2000fffe0ff */
[----:B------:R-:W-:Y:S01]  /*1c30*/  SHF.R.U32.HI R227, RZ, 0x7, R218 ;  /* 0x00000007ffe37819 */ /* 0x000fe200000116da */
[----:B-1----:R-:W-:-:S10]  /*1c40*/  IMAD.WIDE.U32 R236, R236, -0x2daee0ad, RZ ;  /* 0xd2511f53ecec7825 */ /* 0x002fd400078e00ff */
.L_x_1114:
[----:B------:R-:W0:Y:S01]  /*1c50*/  LDGDEPBAR ;  /* 0x00000000000079af */ /* 0x000e220000000000 */
[--C-:B------:R-:W-:Y:S01]  /*1c60*/  IMAD.IADD R182, R204, 0x1, R193.reuse ;  /* 0x00000001ccb67824 */ /* 0x100fe200078e02c1 */
[----:B-----5:R-:W-:Y:S01]  /*1c70*/  FSETP.NEU.FTZ.AND P0, PT, R230, -INF , PT ;  /* 0xff800000e600780b */ /* 0x020fe20003f1d000 */
[----:B------:R-:W-:Y:S02]  /*1c80*/  IMAD.IADD R181, R202, 0x1, R193 ;  /* 0x00000001cab57824 */ /* 0x000fe400078e02c1 */
[C---:B------:R-:W-:Y:S01]  /*1c90*/  FMUL.FTZ R250, R229.reuse, 1.4426950216293334961 ;  /* 0x3fb8aa3be5fa7820 */ /* 0x040fe20000410000 */
[----:B------:R-:W-:Y:S02]  /*1ca0*/  VIADD R228, R228, 0xfffffffc ;  /* 0xfffffffce4e47836 */ /* 0x000fe40000000000 */
[----:B------:R-:W-:Y:S01]  /*1cb0*/  FMUL.FTZ R248, R230, 1.4426950216293334961 ;  /* 0x3fb8aa3be6f87820 */ /* 0x000fe20000410000 */
[----:B------:R-:W-:Y:S02]  /*1cc0*/  IMAD.IADD R180, R204, 0x1, R181 ;  /* 0x00000001ccb47824 */ /* 0x000fe400078e02b5 */
[----:B------:R-:W-:Y:S03]  /*1cd0*/  IMAD.WIDE.U32 R186, R228, -0x326172a9, RZ ;  /* 0xcd9e8d57e4ba7825 */ /* 0x000fe600078e00ff */
[----:B------:R-:W-:Y:S01]  /*1ce0*/  FSEL R248, R248, RZ, P0 ;  /* 0x000000fff8f87208 */ /* 0x000fe20000000000 */
[----:B------:R-:W-:Y:S01]  /*1cf0*/  IMAD.U32 R184, RZ, RZ, UR18 ;  /* 0x00000012ffb87e24 */ /* 0x000fe2000f8e00ff */
[----:B------:R-:W-:Y:S02]  /*1d00*/  FSETP.NEU.FTZ.AND P0, PT, R229, -INF , PT ;  /* 0xff800000e500780b */ /* 0x000fe40003f1d000 */
[----:B------:R-:W-:Y:S01]  /*1d10*/  LOP3.LUT R190, R226, UR28, R187, 0x96, !PT ;  /* 0x0000001ce2be7c12 */ /* 0x000fe2000f8e96bb */
[----:B------:R-:W-:Y:S01]  /*1d20*/  IMAD R183, R184, 0x2, R227 ;  /* 0x00000002b8b77824 */ /* 0x000fe200078e02e3 */
[----:B------:R-:W-:Y:S02]  /*1d30*/  FSEL R250, R250, RZ, P0 ;  /* 0x000000fffafa7208 */ /* 0x000fe40000000000 */
[----:B------:R-:W-:Y:S01]  /*1d40*/  LEA R246, P0, R210, R220, 0x2 ;  /* 0x000000dcd2f67211 */ /* 0x000fe200078010ff */
[----:B------:R-:W-:Y:S01]  /*1d50*/  IMAD.WIDE.U32 R190, R190, -0x2daee0ad, RZ ;  /* 0xd2511f53bebe7825 */ /* 0x000fe200078e00ff */
[----:B------:R-:W-:Y:S01]  /*1d60*/  LOP3.LUT R184, R183, UR27, R237, 0x96, !PT ;  /* 0x0000001bb7b87c12 */ /* 0x000fe2000f8e96ed */
[----:B------:R-:W-:Y:S04]  /*1d70*/  DEPBAR.LE SB0, 0x0 ;  /* 0x000080000000791a */ /* 0x000fe80000000000 */
[----:B------:R-:W-:Y:S01]  /*1d80*/  BAR.SYNC.DEFER_BLOCKING 0x0 ;  /* 0x0000000000007b1d */ /* 0x000fe20000010000 */
[----:B------:R-:W-:Y:S01]  /*1d90*/  LEA.HI.X R247, R210, R221, RZ, 0x2, P0 ;  /* 0x000000ddd2f77211 */ /* 0x000fe200000f14ff */
[----:B------:R-:W-:Y:S01]  /*1da0*/  IMAD.WIDE.U32 R184, R184, -0x326172a9, RZ ;  /* 0xcd9e8d57b8b87825 */ /* 0x000fe200078e00ff */
[----:B------:R-:W-:Y:S04]  /*1db0*/  LOP3.LUT R188, R236, UR25, R191, 0x96, !PT ;  /* 0x00000019ecbc7c12 */ /* 0x000fe8000f8e96bf */
[----:B------:R-:W-:Y:S01]  /*1dc0*/  LOP3.LUT R186, R186, UR26, R185, 0x96, !PT ;  /* 0x0000001ababa7c12 */ /* 0x000fe2000f8e96b9 */
[----:B------:R-:W-:Y:S04]  /*1dd0*/  IMAD.WIDE.U32 R188, R188, -0x326172a9, RZ ;  /* 0xcd9e8d57bcbc7825 */ /* 0x000fe800078e00ff */
[----:B------:R-:W-:Y:S01]  /*1de0*/  IMAD.WIDE.U32 R242, R186, -0x2daee0ad, RZ ;  /* 0xd2511f53baf27825 */ /* 0x000fe200078e00ff */
[----:B------:R-:W-:Y:S04]  /*1df0*/  LOP3.LUT R185, R184, UR17, R189, 0x96, !PT ;  /* 0x00000011b8b97c12 */ /* 0x000fe8000f8e96bd */
[----:B------:R-:W-:Y:S05]  /*1e00*/  LOP3.LUT R190, R190, UR16, R243, 0x96, !PT ;  /* 0x00000010bebe7c12 */ /* 0x000fea000f8e96f3 */
[----:B------:R-:W-:Y:S01]  /*1e10*/  IMAD.WIDE.U32 R244, R190, -0x326172a9, RZ ;  /* 0xcd9e8d57bef47825 */ /* 0x000fe200078e00ff */
[----:B------:R-:W-:Y:S04]  /*1e20*/  LDSM.16.M88.4 R52, [R193] ;  /* 0x00000000c134783b */ /* 0x000fe80000000200 */
[----:B------:R-:W-:Y:S04]  /*1e30*/  LOP3.LUT R190, R188, UR15, R245, 0x96, !PT ;  /* 0x0000000fbcbe7c12 */ /* 0x000fe8000f8e96f5 */
[----:B------:R-:W1:Y:S01]  /*1e40*/  LDSM.16.M88.4 R56, [R205+-0x4000] ;  /* 0xffc00000cd38783b */ /* 0x000e620000000200 */
[----:B------:R-:W-:Y:S07]  /*1e50*/  IMAD.WIDE.U32 R190, R190, -0x2daee0ad, RZ ;  /* 0xd2511f53bebe7825 */ /* 0x000fee00078e00ff */
        /* <DEDUP_REMOVED lines=45> */
[----:B---3--:R-:W-:Y:S05]  /*2130*/  IMAD.WIDE.U32 R180, R185, -0x2daee0ad, RZ ;  /* 0xd2511f53b9b47825 */ /* 0x008fea00078e00ff */
[C---:B-1----:R-:W-:Y:S05]  /*2140*/  HMMA.16816.F32.BF16 R4, R60.reuse, R64, R4 ;  /* 0x000000403c04723c */ /* 0x042fea0000041804 */
[----:B------:R-:W-:Y:S03]  /*2150*/  LOP3.LUT R242, R242, UR14, R181, 0x96, !PT ;  /* 0x0000000ef2f27c12 */ /* 0x000fe6000f8e96b5 */
[C---:B------:R-:W-:Y:S03]  /*2160*/  HMMA.16816.F32.BF16 R8, R60.reuse, R66, R8 ;  /* 0x000000423c08723c */ /* 0x040fe60000041808 */
[----:B------:R-:W-:Y:S05]  /*2170*/  IMAD.WIDE.U32 R242, R242, -0x326172a9, RZ ;  /* 0xcd9e8d57f2f27825 */ /* 0x000fea00078e00ff */
[C---:B--2---:R-:W-:Y:S03]  /*2180*/  HMMA.16816.F32.BF16 R12, R60.reuse, R52, R12 ;  /* 0x000000343c0c723c */ /* 0x044fe6000004180c */
[----:B------:R-:W-:Y:S05]  /*2190*/  LOP3.LUT R244, R244, UR13, R243, 0x96, !PT ;  /* 0x0000000df4f47c12 */ /* 0x000fea000f8e96f3 */
[----:B------:R-:W-:Y:S01]  /*21a0*/  HMMA.16816.F32.BF16 R16, R60, R54, R16 ;  /* 0x000000363c10723c */ /* 0x000fe20000041810 */
[----:B------:R-:W1:Y:S02]  /*21b0*/  LDSM.16.M88.4 R52, [R200+-0x1800] ;  /* 0xffe80000c834783b */ /* 0x000e640000000200 */
[----:B------:R-:W-:Y:S05]  /*21c0*/  IMAD.WIDE.U32 R244, R244, -0x2daee0ad, RZ ;  /* 0xd2511f53f4f47825 */ /* 0x000fea00078e00ff */
[C---:B------:R-:W-:Y:S08]  /*21d0*/  HMMA.16816.F32.BF16 R4, R100.reuse, R104, R4 ;  /* 0x000000686404723c */ /* 0x040ff00000041804 */
[C---:B------:R-:W-:Y:S11]  /*21e0*/  HMMA.16816.F32.BF16 R8, R100.reuse, R106, R8 ;  /* 0x0000006a6408723c */ /* 0x040ff60000041808 */
[----:B------:R-:W-:Y:S01]  /*21f0*/  FFMA.FTZ R189, R6, UR6, -R250 ;  /* 0x0000000606bd7c23 */ /* 0x000fe200080108fa */
[--C-:B------:R-:W-:Y:S01]  /*2200*/  FFMA.FTZ R183, R4, UR6, -R248.reuse ;  /* 0x0000000604b77c23 */ /* 0x100fe200080108f8 */
[----:B------:R-:W-:Y:S01]  /*2210*/  FFMA.FTZ R184, R5, UR6, -R248 ;  /* 0x0000000605b87c23 */ /* 0x000fe200080108f8 */
[--C-:B------:R-:W-:Y:S01]  /*2220*/  FFMA.FTZ R186, R7, UR6, -R250.reuse ;  /* 0x0000000607ba7c23 */ /* 0x100fe200080108fa */
[----:B------:R2:W-:Y:S04]  /*2230*/  MUFU.EX2 R185, R189 ;  /* 0x000000bd00b97308 */ /* 0x0005e80000000800 */
[----:B------:R-:W-:Y:S01]  /*2240*/  FFMA.FTZ R249, R10, UR6, -R250 ;  /* 0x000000060af97c23 */ /* 0x000fe200080108fa */
[--C-:B------:R-:W-:Y:S01]  /*2250*/  FFMA.FTZ R187, R8, UR6, -R248.reuse ;  /* 0x0000000608bb7c23 */ /* 0x100fe200080108f8 */
[----:B------:R-:W-:Y:S04]  /*2260*/  FFMA.FTZ R188, R9, UR6, -R248 ;  /* 0x0000000609bc7c23 */ /* 0x000fe800080108f8 */
[----:B------:R-:W3:Y:S01]  /*2270*/  MUFU.EX2 R183, R183 ;  /* 0x000000b700b77308 */ /* 0x000ee20000000800 */
[C---:B-1----:R-:W-:Y:S09]  /*2280*/  HMMA.16816.F32.BF16 R12, R100.reuse, R52, R12 ;  /* 0x00000034640c723c */ /* 0x042ff2000004180c */
[----:B------:R-:W1:Y:S01]  /*2290*/  MUFU.EX2 R187, R187 ;  /* 0x000000bb00bb7308 */ /* 0x000e620000000800 */
[----:B--2---:R-:W-:Y:S01]  /*22a0*/  LOP3.LUT R189, R180, UR12, R191, 0x96, !PT ;  /* 0x0000000cb4bd7c12 */ /* 0x004fe2000f8e96bf */
[----:B------:R-:W-:Y:S03]  /*22b0*/  HMMA.16816.F32.BF16 R16, R100, R54, R16 ;  /* 0x000000366410723c */ /* 0x000fe60000041810 */
[----:B------:R-:W-:Y:S01]  /*22c0*/  LOP3.LUT R191, R190, UR10, R245, 0x96, !PT ;  /* 0x0000000abebf7c12 */ /* 0x000fe2000f8e96f5 */
[----:B------:R-:W-:Y:S01]  /*22d0*/  IMAD.WIDE.U32 R180, R189, -0x326172a9, RZ ;  /* 0xcd9e8d57bdb47825 */ /* 0x000fe200078e00ff */
[----:B------:R-:W2:Y:S03]  /*22e0*/  LDG.E R190, desc[UR20][R246.64] ;  /* 0x00000014f6be7981 */ /* 0x000ea6000c1e1900 */
[----:B------:R4:W-:Y:S01]  /*22f0*/  MUFU.EX2 R189, R249 ;  /* 0x000000f900bd7308 */ /* 0x0009e20000000800 */
[----:B------:R-:W-:Y:S01]  /*2300*/  IMAD.WIDE.U32 R114, R191, -0x326172a9, RZ ;  /* 0xcd9e8d57bf727825 */ /* 0x000fe200078e00ff */
[----:B------:R-:W-:Y:S01]  /*2310*/  LOP3.LUT R243, R242, UR11, R181, 0x96, !PT ;  /* 0x0000000bf2f37c12 */ /* 0x000fe2000f8e96b5 */
[----:B------:R1:W2:Y:S02]  /*2320*/  LDG.E R191, desc[UR20][R246.64+0x20] ;  /* 0x00002014f6bf7981 */ /* 0x0002a4000c1e1900 */
[----:B------:R-:W-:Y:S01]  /*2330*/  FFMA.FTZ R242, R11, UR6, -R250 ;  /* 0x000000060bf27c23 */ /* 0x000fe200080108fa */
[----:B------:R-:W-:Y:S01]  /*2340*/  LOP3.LUT R180, R180, UR9, R115, 0x96, !PT ;  /* 0x00000009b4b47c12 */ /* 0x000fe2000f8e9673 */
[----:B------:R-:W-:Y:S01]  /*2350*/  IMAD.WIDE.U32 R106, R243, -0x2daee0ad, RZ ;  /* 0xd2511f53f36a7825 */ /* 0x000fe200078e00ff */
[----:B------:R-:W-:Y:S02]  /*2360*/  PRMT R252, R114, 0x7770, RZ ;  /* 0x0000777072fc7816 */ /* 0x000fe400000000ff */
[----:B------:R-:W1:Y:S01]  /*2370*/  MUFU.EX2 R188, R188 ;  /* 0x000000bc00bc7308 */ /* 0x000e620000000800 */
[----:B------:R-:W-:Y:S01]  /*2380*/  LOP3.LUT R102, R180, 0xff, RZ, 0xc0, !PT ;  /* 0x000000ffb4667812 */ /* 0x000fe200078ec0ff */
[--C-:B------:R-:W-:Y:S01]  /*2390*/  FFMA.FTZ R243, R12, UR6, -R248.reuse ;  /* 0x000000060cf37c23 */ /* 0x100fe200080108f8 */
[----:B------:R-:W-:Y:S02]  /*23a0*/  ISETP.LE.U32.AND P4, PT, R252, UR5, PT ;  /* 0x00000005fc007c0c */ /* 0x000fe4000bf83070 */
[----:B------:R-:W-:Y:S02]  /*23b0*/  ISETP.LE.U32.AND P2, PT, R102, UR5, PT ;  /* 0x0000000566007c0c */ /* 0x000fe4000bf43070 */
[----:B----4-:R-:W-:Y:S03]  /*23c0*/  LOP3.LUT R249, R244, UR8, R107, 0x96, !PT ;  /* 0x00000008f4f97c12 */ /* 0x010fe6000f8e966b */
[----:B------:R-:W4:Y:S01]  /*23d0*/  MUFU.EX2 R184, R184 ;  /* 0x000000b800b87308 */ /* 0x000f220000000800 */
[C---:B------:R-:W-:Y:S01]  /*23e0*/  LOP3.LUT R244, R180.reuse, 0xffff, RZ, 0xc0, !PT ;  /* 0x0000ffffb4f47812 */ /* 0x040fe200078ec0ff */
[----:B------:R-:W-:Y:S01]  /*23f0*/  FFMA.FTZ R107, R13, UR6, -R248 ;  /* 0x000000060d6b7c23 */ /* 0x000fe200080108f8 */
[----:B------:R-:W-:Y:S02]  /*2400*/  PRMT R245, R180, 0x7632, R245 ;  /* 0x00007632b4f57816 */ /* 0x000fe400000000f5 */
[----:B------:R-:W-:Y:S02]  /*2410*/  SHF.R.U32.HI R101, RZ, 0x8, R244 ;  /* 0x00000008ff657819 */ /* 0x000fe400000116f4 */
[----:B------:R-:W-:Y:S03]  /*2420*/  LOP3.LUT R245, R245, 0xff, RZ, 0xc0, !PT ;  /* 0x000000fff5f57812 */ /* 0x000fe600078ec0ff */
[----:B------:R-:W4:Y:S01]  /*2430*/  MUFU.EX2 R186, R186 ;  /* 0x000000ba00ba7308 */ /* 0x000f220000000800 */
[----:B------:R-:W-:Y:S01]  /*2440*/  SHF.R.U32.HI R105, RZ, 0x18, R180 ;  /* 0x00000018ff697819 */ /* 0x000fe200000116b4 */
[----:B---3--:R-:W-:Y:S01]  /*2450*/  @!P2 FADD.FTZ R183, -R183, -RZ ;  /* 0x800000ffb7b7a221 */ /* 0x008fe20000010100 */
[----:B-1----:R-:W-:Y:S01]  /*2460*/  PRMT R246, R114, 0x7771, RZ ;  /* 0x0000777172f67816 */ /* 0x002fe200000000ff */
[----:B------:R-:W-:Y:S01]  /*2470*/  @!P4 FADD.FTZ R187, -R187, -RZ ;  /* 0x800000ffbbbbc221 */ /* 0x000fe20000010100 */
[----:B------:R-:W-:Y:S02]  /*2480*/  LOP3.LUT R101, R101, 0xffff, RZ, 0xc0, !PT ;  /* 0x0000ffff65657812 */ /* 0x000fe400078ec0ff */
[----:B------:R-:W-:Y:S03]  /*2490*/  ISETP.GT.U32.AND P1, PT, R246, UR5, PT ;  /* 0x00000005f6007c0c */ /* 0x000fe6000bf24070 */
[----:B------:R-:W1:Y:S01]  /*24a0*/  MUFU.EX2 R242, R242 ;  /* 0x000000f200f27308 */ /* 0x000e620000000800 */
[----:B------:R-:W-:Y:S02]  /*24b0*/  PRMT R247, R114, 0x7773, RZ ;  /* 0x0000777372f77816 */ /* 0x000fe400000000ff */
[----:B------:R-:W-:Y:S02]  /*24c0*/  LOP3.LUT R252, R249, 0xff, RZ, 0xc0, !PT ;  /* 0x000000fff9fc7812 */ /* 0x000fe400078ec0ff */
[----:B------:R-:W-:Y:S01]  /*24d0*/  ISETP.LE.U32.AND P6, PT, R245, UR5, PT ;  /* 0x00000005f5007c0c */ /* 0x000fe2000bfc3070 */
[----:B------:R-:W-:Y:S01]  /*24e0*/  FFMA.FTZ R245, R14, UR6, -R250 ;  /* 0x000000060ef57c23 */ /* 0x000fe200080108fa */
[----:B------:R-:W-:Y:S03]  /*24f0*/  ISETP.LE.U32.AND P0, PT, R101, UR5, PT ;  /* 0x0000000565007c0c */ /* 0x000fe6000bf03070 */
[----:B------:R-:W3:Y:S01]  /*2500*/  MUFU.EX2 R243, R243 ;  /* 0x000000f300f37308 */ /* 0x000ee20000000800 */
[----:B------:R-:W-:Y:S02]  /*2510*/  ISETP.LE.U32.AND P5, PT, R105, UR5, PT ;  /* 0x0000000569007c0c */ /* 0x000fe4000bfa3070 */
[----:B------:R-:W-:Y:S01]  /*2520*/  ISETP.GT.U32.AND P2, PT, R247, UR5, PT ;  /* 0x00000005f7007c0c */ /* 0x000fe2000bf44070 */
[----:B------:R-:W-:Y:S01]  /*2530*/  @P1 FADD.FTZ R188, -R188, -RZ ;  /* 0x800000ffbcbc1221 */ /* 0x000fe20000010100 */
[----:B------:R-:W-:Y:S01]  /*2540*/  ISETP.LE.U32.AND P4, PT, R252, UR5, PT ;  /* 0x00000005fc007c0c */ /* 0x000fe2000bf83070 */
[--C-:B------:R-:W-:Y:S01]  /*2550*/  FFMA.FTZ R247, R16, UR6, -R248.reuse ;  /* 0x0000000610f77c23 */ /* 0x100fe200080108f8 */
[----:B------:R-:W-:Y:S01]  /*2560*/  PRMT R251, R114, 0x7772, RZ ;  /* 0x0000777272fb7816 */ /* 0x000fe200000000ff */
[----:B------:R-:W-:Y:S01]  /*2570*/  FFMA.FTZ R248, R17, UR6, -R248 ;  /* 0x0000000611f87c23 */ /* 0x000fe200080108f8 */
[----:B------:R-:W-:Y:S01]  /*2580*/  SHF.R.U32.HI R252, RZ, 0x18, R249 ;  /* 0x00000018fffc7819 */ /* 0x000fe200000116f9 */
[----:B------:R-:W-:Y:S01]  /*2590*/  @!P6 FADD.FTZ R185, -R185, -RZ ;  /* 0x800000ffb9b9e221 */ /* 0x000fe20000010100 */
[----:B------:R-:W-:Y:S01]  /*25a0*/  ISETP.GT.U32.AND P3, PT, R251, UR5, PT ;  /* 0x00000005fb007c0c */ /* 0x000fe2000bf64070 */
[----:B----4-:R-:W-:Y:S01]  /*25b0*/  @!P0 FADD.FTZ R184, -R184, -RZ ;  /* 0x800000ffb8b88221 */ /* 0x010fe20000010100 */
[----:B------:R-:W-:Y:S01]  /*25c0*/  ISETP.LE.U32.AND P1, PT, R252, UR5, PT ;  /* 0x00000005fc007c0c */ /* 0x000fe2000bf23070 */
[----:B------:R-:W-:Y:S01]  /*25d0*/  @!P5 FADD.FTZ R186, -R186, -RZ ;  /* 0x800000ffbabad221 */ /* 0x000fe20000010100 */
[C---:B------:R-:W-:Y:S01]  /*25e0*/  LOP3.LUT R251, R249.reuse, 0xffff, RZ, 0xc0, !PT ;  /* 0x0000fffff9fb7812 */ /* 0x040fe200078ec0ff */
[----:B-1----:R-:W-:Y:S01]  /*25f0*/  @P2 FADD.FTZ R242, -R242, -RZ ;  /* 0x800000fff2f22221 */ /* 0x002fe20000010100 */
[----:B------:R-:W-:Y:S01]  /*2600*/  PRMT R252, R249, 0x7632, R252 ;  /* 0x00007632f9fc7816 */ /* 0x000fe200000000fc */
[----:B---3--:R-:W-:Y:S01]  /*2610*/  @!P4 FADD.FTZ R243, -R243, -RZ ;  /* 0x800000fff3f3c221 */ /* 0x008fe20000010100 */
[----:B------:R-:W-:Y:S01]  /*2620*/  PRMT R180, R106, 0x7773, RZ ;  /* 0x000077736ab47816 */ /* 0x000fe200000000ff */
[----:B------:R-:W-:Y:S01]  /*2630*/  MUFU.EX2 R244, R107 ;  /* 0x0000006b00f47308 */ /* 0x000fe20000000800 */
[----:B------:R-:W-:Y:S02]  /*2640*/  LOP3.LUT R252, R252, 0xff, RZ, 0xc0, !PT ;  /* 0x000000fffcfc7812 */ /* 0x000fe400078ec0ff */
[----:B------:R-:W-:Y:S01]  /*2650*/  SHF.R.U32.HI R251, RZ, 0x8, R251 ;  /* 0x00000008fffb7819 */ /* 0x000fe200000116fb */
[----:B------:R-:W-:Y:S01]  /*2660*/  @P3 FADD.FTZ R189, -R189, -RZ ;  /* 0x800000ffbdbd3221 */ /* 0x000fe20000010100 */
[----:B------:R-:W-:Y:S02]  /*2670*/  ISETP.LE.U32.AND P2, PT, R252, UR5, PT ;  /* 0x00000005fc007c0c */ /* 0x000fe4000bf43070 */
[----:B------:R-:W-:Y:S03]  /*2680*/  LOP3.LUT R251, R251, 0xffff, RZ, 0xc0, !PT ;  /* 0x0000fffffbfb7812 */ /* 0x000fe600078ec0ff */
[----:B------:R-:W1:Y:S01]  /*2690*/  MUFU.EX2 R245, R245 ;  /* 0x000000f500f57308 */ /* 0x000e620000000800 */
[----:B------:R-:W-:Y:S02]  /*26a0*/  ISETP.GT.U32.AND P4, PT, R180, UR5, PT ;  /* 0x00000005b4007c0c */ /* 0x000fe4000bf84070 */
[----:B------:R-:W-:Y:S02]  /*26b0*/  F2FP.RELU.BF16.F32.PACK_AB R180, R184, R183 ;  /* 0x000000b7b8b4723e */ /* 0x000fe400000018ff */
[----:B------:R-:W-:Y:S02]  /*26c0*/  F2FP.RELU.BF16.F32.PACK_AB R252, R186, R185 ;  /* 0x000000b9bafc723e */ /* 0x000fe400000018ff */
[C---:B------:R-:W-:Y:S01]  /*26d0*/  PRMT R101, R106.reuse, 0x7771, RZ ;  /* 0x000077716a657816 */ /* 0x040fe200000000ff */
[----:B------:R3:W-:Y:S01]  /*26e0*/  STS [R214], R180 ;  /* 0x000000b4d6007388 */ /* 0x0007e20000000800 */
[C---:B------:R-:W-:Y:S01]  /*26f0*/  PRMT R102, R106.reuse, 0x7772, RZ ;  /* 0x000077726a667816 */ /* 0x040fe200000000ff */
[----:B------:R-:W-:Y:S01]  /*2700*/  MUFU.EX2 R247, R247 ;  /* 0x000000f700f77308 */ /* 0x000fe20000000800 */
[----:B------:R-:W-:Y:S01]  /*2710*/  ISETP.LE.U32.AND P3, PT, R251, UR5, PT ;  /* 0x00000005fb007c0c */ /* 0x000fe2000bf63070 */
[----:B------:R-:W-:Y:S01]  /*2720*/  STS [R214+0x400], R252 ;  /* 0x000400fcd6007388 */ /* 0x000fe20000000800 */
[----:B------:R-:W-:Y:S01]  /*2730*/  PRMT R103, R106, 0x7770, RZ ;  /* 0x000077706a677816 */ /* 0x000fe200000000ff */
[--C-:B------:R-:W-:Y:S01]  /*2740*/  FFMA.FTZ R106, R15, UR6, -R250.reuse ;  /* 0x000000060f6a7c23 */ /* 0x100fe200080108fa */
[----:B------:R-:W-:Y:S02]  /*2750*/  F2FP.RELU.BF16.F32.PACK_AB R251, R188, R187 ;  /* 0x000000bbbcfb723e */ /* 0x000fe400000018ff */
[----:B------:R-:W-:Y:S01]  /*2760*/  ISETP.GT.U32.AND P6, PT, R101, UR5, PT ;  /* 0x0000000565007c0c */ /* 0x000fe2000bfc4070 */
[--C-:B------:R-:W-:Y:S01]  /*2770*/  FFMA.FTZ R101, R18, UR6, -R250.reuse ;  /* 0x0000000612657c23 */ /* 0x100fe200080108fa */
[----:B------:R-:W-:Y:S01]  /*2780*/  FFMA.FTZ R250, R19, UR6, -R250 ;  /* 0x0000000613fa7c23 */ /* 0x000fe200080108fa */
[----:B------:R-:W4:Y:S01]  /*2790*/  MUFU.EX2 R246, R106 ;  /* 0x0000006a00f67308 */ /* 0x000f220000000800 */
[----:B------:R3:W-:Y:S01]  /*27a0*/  STS [R234], R251 ;  /* 0x000000fbea007388 */ /* 0x0007e20000000800 */
[----:B------:R-:W-:Y:S01]  /*27b0*/  ISETP.GT.U32.AND P5, PT, R102, UR5, PT ;  /* 0x0000000566007c0c */ /* 0x000fe2000bfa4070 */
[----:B-1----:R-:W-:Y:S01]  /*27c0*/  @!P2 FADD.FTZ R245, -R245, -RZ ;  /* 0x800000fff5f5a221 */ /* 0x002fe20000010100 */
[----:B------:R-:W-:Y:S01]  /*27d0*/  ISETP.LE.U32.AND P0, PT, R103, UR5, PT ;  /* 0x0000000567007c0c */ /* 0x000fe2000bf03070 */
[----:B------:R-:W-:Y:S01]  /*27e0*/  @!P3 FADD.FTZ R244, -R244, -RZ ;  /* 0x800000fff4f4b221 */ /* 0x000fe20000010100 */
[----:B------:R-:W-:Y:S04]  /*27f0*/  FSETP.GE.FTZ.AND P3, PT, R188, RZ, PT ;  /* 0x000000ffbc00720b */ /* 0x000fe80003f76000 */
[----:B------:R1:W1:Y:S01]  /*2800*/  MUFU.EX2 R249, R101 ;  /* 0x0000006500f97308 */ /* 0x0002620000000800 */
[----:B------:R-:W-:Y:S02]  /*2810*/  FSETP.GE.FTZ.AND P2, PT, R243, RZ, PT ;  /* 0x000000fff300720b */ /* 0x000fe40003f56000 */
[----:B------:R-:W-:Y:S07]  /*2820*/  F2FP.RELU.BF16.F32.PACK_AB R102, R244, R243 ;  /* 0x000000f3f466723e */ /* 0x000fee00000018ff */
[----:B------:R-:W1:Y:S01]  /*2830*/  MUFU.EX2 R248, R248 ;  /* 0x000000f800f87308 */ /* 0x000e620000000800 */
[----:B----4-:R-:W-:Y:S01]  /*2840*/  @!P1 FADD.FTZ R246, -R246, -RZ ;  /* 0x800000fff6f69221 */ /* 0x010fe20000010100 */
[----:B------:R-:W-:Y:S01]  /*2850*/  @!P0 FADD.FTZ R247, -R247, -RZ ;  /* 0x800000fff7f78221 */ /* 0x000fe20000010100 */
[----:B------:R-:W-:Y:S02]  /*2860*/  FSETP.GE.FTZ.AND P1, PT, R183, RZ, PT ;  /* 0x000000ffb700720b */ /* 0x000fe40003f36000 */
[----:B------:R-:W-:Y:S02]  /*2870*/  FSETP.GE.FTZ.AND P0, PT, R184, RZ, PT ;  /* 0x000000ffb800720b */ /* 0x000fe40003f16000 */
[----:B---3--:R-:W-:Y:S03]  /*2880*/  F2FP.RELU.BF16.F32.PACK_AB R180, R246, R245 ;  /* 0x000000f5f6b4723e */ /* 0x008fe600000018ff */
[----:B------:R-:W3:Y:S01]  /*2890*/  MUFU.EX2 R250, R250 ;  /* 0x000000fa00fa7308 */ /* 0x000ee20000000800 */
[----:B-1----:R-:W-:Y:S01]  /*28a0*/  F2FP.RELU.BF16.F32.PACK_AB R101, R242, R189 ;  /* 0x000000bdf265723e */ /* 0x002fe200000018ff */
[----:B------:R-:W-:Y:S04]  /*28b0*/  @P5 FADD.FTZ R249, -R249, -RZ ;  /* 0x800000fff9f95221 */ /* 0x000fe80000010100 */
[----:B------:R-:W-:Y:S01]  /*28c0*/  STS [R234+0x400], R101 ;  /* 0x00040065ea007388 */ /* 0x000fe20000000800 */
[----:B------:R-:W-:Y:S03]  /*28d0*/  @P6 FADD.FTZ R248, -R248, -RZ ;  /* 0x800000fff8f86221 */ /* 0x000fe60000010100 */
[----:B------:R-:W-:Y:S02]  /*28e0*/  STS [R233], R102 ;  /* 0x00000066e9007388 */ /* 0x000fe40000000800 */
[----:B------:R-:W-:Y:S02]  /*28f0*/  F2FP.RELU.BF16.F32.PACK_AB R251, R248, R247 ;  /* 0x000000f7f8fb723e */ /* 0x000fe400000018ff */
[----:B------:R1:W-:Y:S01]  /*2900*/  STS [R233+0x400], R180 ;  /* 0x000400b4e9007388 */ /* 0x0003e20000000800 */
[----:B---3--:R-:W-:Y:S01]  /*2910*/  @P4 FADD.FTZ R250, -R250, -RZ ;  /* 0x800000fffafa4221 */ /* 0x008fe20000010100 */
[----:B------:R-:W-:Y:S02]  /*2920*/  FSETP.GE.FTZ.AND P4, PT, R187, RZ, PT ;  /* 0x000000ffbb00720b */ /* 0x000fe40003f96000 */
[----:B------:R-:W-:Y:S02]  /*2930*/  STS [R219], R251 ;  /* 0x000000fbdb007388 */ /* 0x000fe40000000800 */
[----:B------:R-:W-:Y:S05]  /*2940*/  F2FP.RELU.BF16.F32.PACK_AB R252, R250, R249 ;  /* 0x000000f9fafc723e */ /* 0x000fea00000018ff */
[----:B------:R-:W-:Y:S04]  /*2950*/  STS [R219+0x400], R252 ;  /* 0x000400fcdb007388 */ /* 0x000fe80000000800 */
[----:B------:R-:W3:Y:S08]  /*2960*/  LDSM.16.M88.4 R52, [R207+0x8000] ;  /* 0x00800000cf34783b */ /* 0x000ef00000000200 */
[----:B------:R-:W4:Y:S01]  /*2970*/  LDSM.16.M88.4 R56, [R3+0x8000] ;  /* 0x008000000338783b */ /* 0x000f220000000200 */
[----:B-1----:R-:W-:Y:S07]  /*2980*/  VIADD R180, R232, 0x1 ;  /* 0x00000001e8b47836 */ /* 0x002fee0000000000 */
[----:B------:R-:W1:Y:S01]  /*2990*/  LDSM.16.M88.4 R60, [R2+0x8000] ;  /* 0x00800000023c783b */ /* 0x000e620000000200 */
[C---:B---3--:R-:W-:Y:S08]  /*29a0*/  HMMA.16816.F32.BF16 R4, R52.reuse, R116, RZ ;  /* 0x000000743404723c */ /* 0x048ff000000418ff */
[C---:B------:R-:W-:Y:S08]  /*29b0*/  HMMA.16816.F32.BF16 R8, R52.reuse, R118, RZ ;  /* 0x000000763408723c */ /* 0x040ff000000418ff */
[C---:B------:R-:W-:Y:S08]  /*29c0*/  HMMA.16816.F32.BF16 R12, R52.reuse, R120, RZ ;  /* 0x00000078340c723c */ /* 0x040ff000000418ff */
[----:B------:R-:W-:Y:S01]  /*29d0*/  HMMA.16816.F32.BF16 R16, R52, R122, RZ ;  /* 0x0000007a3410723c */ /* 0x000fe200000418ff */
        /* <DEDUP_REMOVED lines=24> */
[----:B------:R-:W-:Y:S08]  /*2b60*/  HMMA.16816.F32.BF16 R16, R60, R162, R16 ;  /* 0x000000a23c10723c */ /* 0x000ff00000041810 */
[C---:B---3--:R-:W-:Y:S08]  /*2b70*/  HMMA.16816.F32.BF16 R4, R52.reuse, R164, R4 ;  /* 0x000000a43404723c */ /* 0x048ff00000041804 */
[C---:B------:R-:W-:Y:S08]  /*2b80*/  HMMA.16816.F32.BF16 R8, R52.reuse, R166, R8 ;  /* 0x000000a63408723c */ /* 0x040ff00000041808 */
[C---:B------:R-:W-:Y:S08]  /*2b90*/  HMMA.16816.F32.BF16 R12, R52.reuse, R168, R12 ;  /* 0x000000a8340c723c */ /* 0x040ff0000004180c */
[----:B------:R-:W-:Y:S08]  /*2ba0*/  HMMA.16816.F32.BF16 R16, R52, R170, R16 ;  /* 0x000000aa3410723c */ /* 0x000ff00000041810 */
[C---:B----4-:R-:W-:Y:S08]  /*2bb0*/  HMMA.16816.F32.BF16 R4, R56.reuse, R172, R4 ;  /* 0x000000ac3804723c */ /* 0x050ff00000041804 */
        /* <DEDUP_REMOVED lines=8> */
[----:B------:R-:W-:Y:S01]  /*2c40*/  ISETP.NE.AND P1, PT, R180, 0x1, PT ;  /* 0x00000001b400780c */ /* 0x000fe20003f25270 */
[----:B------:R-:W-:Y:S01]  /*2c50*/  FADD.FTZ R183, -R190, R8 ;  /* 0x00000008beb77221 */ /* 0x000fe20000010100 */
[----:B------:R-:W-:Y:S01]  /*2c60*/  FSETP.GE.FTZ.AND P0, PT, R248, RZ, PT ;  /* 0x000000fff800720b */ /* 0x000fe20003f16000 */
[----:B------:R-:W-:Y:S01]  /*2c70*/  FMUL.FTZ R251, R184, R251 ;  /* 0x000000fbb8fb7220 */ /* 0x000fe20000410000 */
[C---:B------:R-:W-:Y:S01]  /*2c80*/  FADD.FTZ R184, -R190.reuse, R9 ;  /* 0x00000009beb87221 */ /* 0x040fe20000010100 */
[C---:B------:R-:W-:Y:S01]  /*2c90*/  FADD.FTZ R180, -R190.reuse, R12 ;  /* 0x0000000cbeb47221 */ /* 0x040fe20000010100 */
[----:B------:R-:W-:Y:S01]  /*2ca0*/  FSEL R183, R183, R190, P4 ;  /* 0x000000beb7b77208 */ /* 0x000fe20002000000 */
[----:B------:R-:W-:Y:S01]  /*2cb0*/  FADD.FTZ R101, -R190, R13 ;  /* 0x0000000dbe657221 */ /* 0x000fe20000010100 */
[----:B------:R-:W-:Y:S02]  /*2cc0*/  F2FP.BF16.F32.PACK_AB R251, R251, R252 ;  /* 0x000000fcfbfb723e */ /* 0x000fe400000010ff */
[----:B------:R-:W-:Y:S01]  /*2cd0*/  FSEL R184, R184, R190, P3 ;  /* 0x000000beb8b87208 */ /* 0x000fe20001800000 */
[----:B------:R-:W-:Y:S01]  /*2ce0*/  FMUL.FTZ R183, R187, R183 ;  /* 0x000000b7bbb77220 */ /* 0x000fe20000410000 */
[----:B------:R-:W-:Y:S02]  /*2cf0*/  FSETP.GE.FTZ.AND P3, PT, R244, RZ, PT ;  /* 0x000000fff400720b */ /* 0x000fe40003f76000 */
[----:B------:R-:W-:Y:S01]  /*2d00*/  FSETP.GE.FTZ.AND P4, PT, R185, RZ, PT ;  /* 0x000000ffb900720b */ /* 0x000fe20003f96000 */
        /* <DEDUP_REMOVED lines=10> */
[----:B------:R-:W-:Y:S01]  /*2db0*/  FSETP.GE.FTZ.AND P3, PT, R186, RZ, PT ;  /* 0x000000ffba00720b */ /* 0x000fe20003f76000 */
[----:B------:R-:W-:Y:S01]  /*2dc0*/  FADD.FTZ R184, -R191, R6 ;  /* 0x00000006bfb87221 */ /* 0x000fe20000010100 */
[----:B------:R-:W-:Y:S01]  /*2dd0*/  F2FP.BF16.F32.PACK_AB R188, R187, R188 ;  /* 0x000000bcbbbc723e */ /* 0x000fe200000010ff */
[----:B------:R-:W-:Y:S01]  /*2de0*/  FMUL.FTZ R187, R248, R190 ;  /* 0x000000bef8bb7220 */ /* 0x000fe20000410000 */
[----:B------:R-:W-:Y:S01]  /*2df0*/  FMUL.FTZ R244, R247, R244 ;  /* 0x000000f4f7f47220 */ /* 0x000fe20000410000 */
[----:B------:R-:W-:Y:S01]  /*2e00*/  FADD.FTZ R190, -R191, R7 ;  /* 0x00000007bfbe7221 */ /* 0x000fe20000010100 */
[----:B------:R-:W-:Y:S07]  /*2e10*/  @!P1 BRA `(.L_x_1112) ;  /* 0x0000000000609947 */ /* 0x000fee0003800000 */
        /* <DEDUP_REMOVED lines=24> */
.L_x_1112:
[----:B------:R-:W-:Y:S01]  /*2fa0*/  FADD.FTZ R10, -R191, R10 ;  /* 0x0000000abf0a7221 */ /* 0x000fe20000010100 */
[----:B------:R-:W-:Y:S01]  /*2fb0*/  FSETP.GE.FTZ.AND P0, PT, R189, RZ, PT ;  /* 0x000000ffbd00720b */ /* 0x000fe20003f16000 */
[C---:B------:R-:W-:Y:S01]  /*2fc0*/  FADD.FTZ R4, -R191.reuse, R11 ;  /* 0x0000000bbf047221 */ /* 0x040fe20000010100 */
[-C--:B------:R-:W-:Y:S01]  /*2fd0*/  FSEL R184, R184, R191.reuse, P4 ;  /* 0x000000bfb8b87208 */ /* 0x080fe20002000000 */
[C---:B------:R-:W-:Y:S01]  /*2fe0*/  FADD.FTZ R6, -R191.reuse, R15 ;  /* 0x0000000fbf067221 */ /* 0x040fe20000010100 */
[-C--:B------:R-:W-:Y:S01]  /*2ff0*/  FSEL R10, R10, R191.reuse, P0 ;  /* 0x000000bf0a0a7208 */ /* 0x080fe20000000000 */
[----:B------:R-:W-:Y:S01]  /*3000*/  FADD.FTZ R14, -R191, R14 ;  /* 0x0000000ebf0e7221 */ /* 0x000fe20000010100 */
[----:B------:R-:W-:Y:S01]  /*3010*/  FSEL R5, R190, R191, P3 ;  /* 0x000000bfbe057208 */ /* 0x000fe20001800000 */
[----:B------:R-:W-:Y:S01]  /*3020*/  FMUL.FTZ R184, R185, R184 ;  /* 0x000000b8b9b87220 */ /* 0x000fe20000410000 */
[----:B------:R-:W-:Y:S01]  /*3030*/  FSETP.GE.FTZ.AND P2, PT, R242, RZ, PT ;  /* 0x000000fff200720b */ /* 0x000fe20003f56000 */
[----:B------:R-:W-:Y:S01]  /*3040*/  FADD.FTZ R18, -R191, R18 ;  /* 0x00000012bf127221 */ /* 0x000fe20000010100 */
        /* <DEDUP_REMOVED lines=8> */
[-C--:B-1----:R-:W-:Y:S01]  /*30d0*/  FSEL R9, R6, R191.reuse, P3 ;  /* 0x000000bf06097208 */ /* 0x082fe20001800000 */
        /* <DEDUP_REMOVED lines=75> */
[----:B------:R-:W1:Y:S01]  /*3590*/  LDC R5, c[0x0][0x590] ;  /* 0x00016400ff057b82 */ /* 0x000e620000000800 */
[----:B------:R-:W-:Y:S07]  /*35a0*/  IADD3 R7, P0, PT, RZ, -UR22, RZ ;  /* 0x80000016ff077c10 */ /* 0x000fee000ff1e0ff */
[----:B------:R-:W2:Y:S01]  /*35b0*/  LDC R4, c[0x0][0x594] ;  /* 0x00016500ff047b82 */ /* 0x000ea20000000800 */
        /* <DEDUP_REMOVED lines=10> */
[----:B--2---:R-:W-:Y:S03]  /*3660*/  LEA.HI.X R9, R5, R225, R4, 0x6, P0 ;  /* 0x000000e105097211 */ /* 0x004fe600000f3404 */
[----:B------:R1:W-:Y:S04]  /*3670*/  LDGSTS.E.BYPASS.LTC128B.128 [R215+0xa000], desc[UR20][R224.64+0x80] ;  /* 0x0a000080e0d77fae */ /* 0x0003e8000b981a14 */
[----:B------:R1:W-:Y:S04]  /*3680*/  LDGSTS.E.BYPASS.LTC128B.128 [R215+0x9000], desc[UR20][R8.64] ;  /* 0x0900000008d77fae */ /* 0x0003e8000b981a14 */
[----:B------:R1:W-:Y:S04]  /*3690*/  LDGSTS.E.BYPASS.LTC128B.128 [R215+0xb000], desc[UR20][R8.64+0x80] ;  /* 0x0b00008008d77fae */ /* 0x0003e8000b981a14 */
[----:B------:R-:W0:Y:S02]  /*36a0*/  LDGDEPBAR ;  /* 0x00000000000079af */ /* 0x000e240000000000 */
.L_x_1113:
[----:B------:R-:W-:Y:S01]  /*36b0*/  LDSM.16.M88.4 R100, [R197] ;  /* 0x00000000c564783b */ /* 0x000fe20000000200 */
[----:B------:R-:W-:Y:S01]  /*36c0*/  IMAD.U32 R245, RZ, RZ, UR7 ;  /* 0x00000007fff57e24 */ /* 0x000fe2000f8e00ff */
[----:B------:R-:W-:Y:S02]  /*36d0*/  ISETP.GT.AND P4, PT, R232, RZ, PT ;  /* 0x000000ffe800720c */ /* 0x000fe40003f84270 */
[----:B------:R-:W2:Y:S01]  /*36e0*/  LDSM.16.MT88.4 R16, [R206+0xc000] ;  /* 0x00c00000ce10783b */ /* 0x000ea20000004200 */
[----:B------:R-:W-:Y:S02]  /*36f0*/  @P1 IADD3 R220, P2, PT, R220, -0x100, RZ ;  /* 0xffffff00dcdc1810 */ /* 0x000fe40007f5e0ff */
[----:B------:R-:W-:Y:S01]  /*3700*/  LEA R244, P0, R245, R238, 0x2 ;  /* 0x000000eef5f47211 */ /* 0x000fe200078010ff */
[----:B------:R-:W1:Y:S01]  /*3710*/  LDSM.16.M88.4 R60, [R197+0x1000] ;  /* 0x00100000c53c783b */ /* 0x000e620000000200 */
[----:B------:R-:W-:Y:S03]  /*3720*/  @P1 IADD3.X R221, PT, PT, R221, -0x1, RZ, P2, !PT ;  /* 0xffffffffdddd1810 */ /* 0x000fe600017fe4ff */
[----:B------:R-:W3:Y:S04]  /*3730*/  LDSM.16.MT88.4 R64, [R206+0xe000] ;  /* 0x00e00000ce40783b */ /* 0x000ee80000004200 */
[----:B------:R-:W-:Y:S04]  /*3740*/  LDSM.16.M88.4 R104, [R196] ;  /* 0x00000000c468783b */ /* 0x000fe80000000200 */
[----:B------:R-:W4:Y:S04]  /*3750*/  LDSM.16.MT88.4 R108, [R206+0xc800] ;  /* 0x00c80000ce6c783b */ /* 0x000f280000004200 */
[----:B------:R-:W4:Y:S04]  /*3760*/  LDSM.16.M88.4 R112, [R196+0x1000] ;  /* 0x00100000c470783b */ /* 0x000f280000000200 */
[----:B------:R-:W4:Y:S04]  /*3770*/  LDSM.16.MT88.4 R180, [R206+0xe800] ;  /* 0x00e80000ceb4783b */ /* 0x000f280000004200 */
[----:B------:R-:W-:Y:S04]  /*3780*/  LDSM.16.M88.4 R184, [R195] ;  /* 0x00000000c3b8783b */ /* 0x000fe80000000200 */
[----:B------:R-:W4:Y:S01]  /*3790*/  LDSM.16.MT88.4 R188, [R206+0xd000] ;  /* 0x00d00000cebc783b */ /* 0x000f220000004200 */
[-C--:B--2---:R-:W-:Y:S08]  /*37a0*/  HMMA.16816.F32.BF16 R4, R100, R16.reuse, RZ ;  /* 0x000000106404723c */ /* 0x084ff000000418ff */
[C---:B-1----:R-:W-:Y:S08]  /*37b0*/  HMMA.16816.F32.BF16 R8, R60.reuse, R16, RZ ;  /* 0x000000103c08723c */ /* 0x042ff000000418ff */
[-C--:B------:R-:W-:Y:S08]  /*37c0*/  HMMA.16816.F32.BF16 R12, R60, R18.reuse, RZ ;  /* 0x000000123c0c723c */ /* 0x080ff000000418ff */
[C---:B------:R-:W-:Y:S08]  /*37d0*/  HMMA.16816.F32.BF16 R16, R100.reuse, R18, RZ ;  /* 0x000000126410723c */ /* 0x040ff000000418ff */
[-C--:B---3--:R-:W-:Y:S08]  /*37e0*/  HMMA.16816.F32.BF16 R52, R100, R64.reuse, RZ ;  /* 0x000000406434723c */ /* 0x088ff000000418ff */
[C---:B------:R-:W-:Y:S08]  /*37f0*/  HMMA.16816.F32.BF16 R56, R60.reuse, R64, RZ ;  /* 0x000000403c38723c */ /* 0x040ff000000418ff */
[-C--:B------:R-:W-:Y:S08]  /*3800*/  HMMA.16816.F32.BF16 R60, R60, R66.reuse, RZ ;  /* 0x000000423c3c723c */ /* 0x080ff000000418ff */
[----:B------:R-:W-:Y:S01]  /*3810*/  HMMA.16816.F32.BF16 R64, R100, R66, RZ ;  /* 0x000000426440723c */ /* 0x000fe200000418ff */
[----:B------:R-:W1:Y:S07]  /*3820*/  LDSM.16.M88.4 R100, [R195+0x1000] ;  /* 0x00100000c364783b */ /* 0x000e6e0000000200 */
        /* <DEDUP_REMOVED lines=8> */
[----:B------:R-:W-:Y:S05]  /*38b0*/  IMAD.U32 R113, RZ, RZ, UR7 ;  /* 0x00000007ff717e24 */ /* 0x000fea000f8e00ff */
[----:B------:R-:W-:Y:S02]  /*38c0*/  LEA.HI.X.SX32 R245, R113, R239, 0x2, P0 ;  /* 0x000000ef71f57211 */ /* 0x000fe400000f16ff */
[----:B------:R-:W-:Y:S01]  /*38d0*/  HMMA.16816.F32.BF16 R64, R104, R182, R64 ;  /* 0x000000b66840723c */ /* 0x000fe20000041840 */
[----:B------:R-:W-:Y:S03]  /*38e0*/  LDSM.16.M88.4 R104, [R194] ;  /* 0x00000000c268783b */ /* 0x000fe60000000200 */
[C---:B------:R-:W-:Y:S01]  /*38f0*/  LEA R246, P0, R242.reuse, R244, 0x5 ;  /* 0x000000f4f2f67211 */ /* 0x040fe200078028ff */
[----:B------:R-:W3:Y:S03]  /*3900*/  LDSM.16.MT88.4 R112, [R206+0xd800] ;  /* 0x00d80000ce70783b */ /* 0x000ee60000004200 */
[-C--:B------:R-:W-:Y:S01]  /*3910*/  HMMA.16816.F32.BF16 R4, R184, R188.reuse, R4 ;  /* 0x000000bcb804723c */ /* 0x080fe20000041804 */
[----:B------:R-:W4:Y:S04]  /*3920*/  LDSM.16.M88.4 R180, [R194+0x1000] ;  /* 0x00100000c2b4783b */ /* 0x000f280000000200 */
[C---:B------:R-:W-:Y:S02]  /*3930*/  LEA.HI.X.SX32 R247, R242.reuse, R245, 0x5, P0 ;  /* 0x000000f5f2f77211 */ /* 0x040fe400000f2eff */
[C---:B------:R-:W-:Y:S01]  /*3940*/  LEA R248, P0, R242.reuse, R246, 0x5 ;  /* 0x000000f6f2f87211 */ /* 0x040fe200078028ff */
[C---:B-1----:R-:W-:Y:S04]  /*3950*/  HMMA.16816.F32.BF16 R8, R100.reuse, R188, R8 ;  /* 0x000000bc6408723c */ /* 0x042fe80000041808 */
        /* <DEDUP_REMOVED lines=10> */
[-C--:B------:R-:W-:Y:S01]  /*3a00*/  HMMA.16816.F32.BF16 R60, R100, R110.reuse, R60 ;  /* 0x0000006e643c723c */ /* 0x080fe2000004183c */
[----:B------:R-:W1:Y:S02]  /*3a10*/  LDSM.16.MT88.4 R100, [R206+0xf800] ;  /* 0x00f80000ce64783b */ /* 0x000e640000004200 */
[C---:B------:R-:W-:Y:S02]  /*3a20*/  LEA.HI.X.SX32 R109, R242.reuse, R191, 0x5, P0 ;  /* 0x000000bff26d7211 */ /* 0x040fe400000f2eff */
[C---:B------:R-:W-:Y:S03]  /*3a30*/  LEA R250, P0, R242.reuse, R108, 0x5 ;  /* 0x0000006cf2fa7211 */ /* 0x040fe600078028ff */
[----:B------:R-:W-:Y:S04]  /*3a40*/  HMMA.16816.F32.BF16 R64, R184, R110, R64 ;  /* 0x0000006eb840723c */ /* 0x000fe80000041840 */
[C---:B------:R-:W-:Y:S04]  /*3a50*/  LEA.HI.X.SX32 R251, R242.reuse, R109, 0x5, P0 ;  /* 0x0000006df2fb7211 */ /* 0x040fe800000f2eff */
[-C--:B---3--:R-:W-:Y:S05]  /*3a60*/  HMMA.16816.F32.BF16 R4, R104, R112.reuse, R4 ;  /* 0x000000706804723c */ /* 0x088fea0000041804 */
[C---:B------:R-:W-:Y:S03]  /*3a70*/  IMAD.WIDE R184, R242.reuse, -0xc0, R250 ;  /* 0xffffff40f2b87825 */ /* 0x040fe600078e02fa */
[C---:B----4-:R-:W-:Y:S04]  /*3a80*/  HMMA.16816.F32.BF16 R8, R180.reuse, R112, R8 ;  /* 0x00000070b408723c */ /* 0x050fe80000041808 */
[C---:B------:R-:W-:Y:S04]  /*3a90*/  LEA R110, P0, R242.reuse, R184, 0x5 ;  /* 0x000000b8f26e7211 */ /* 0x040fe800078028ff */
[-C--:B------:R-:W-:Y:S03]  /*3aa0*/  HMMA.16816.F32.BF16 R12, R180, R114.reuse, R12 ;  /* 0x00000072b40c723c */ /* 0x080fe6000004180c */
[C---:B------:R-:W-:Y:S02]  /*3ab0*/  LEA.HI.X.SX32 R111, R242.reuse, R185, 0x5, P0 ;  /* 0x000000b9f26f7211 */ /* 0x040fe400000f2eff */
[C---:B------:R-:W-:Y:S03]  /*3ac0*/  LEA R112, P0, R242.reuse, R110, 0x5 ;  /* 0x0000006ef2707211 */ /* 0x040fe600078028ff */
[C---:B------:R-:W-:Y:S04]  /*3ad0*/  HMMA.16816.F32.BF16 R16, R104.reuse, R114, R16 ;  /* 0x000000726810723c */ /* 0x040fe80000041810 */
[C---:B------:R-:W-:Y:S02]  /*3ae0*/  LEA.HI.X.SX32 R113, R242.reuse, R111, 0x5, P0 ;  /* 0x0000006ff2717211 */ /* 0x040fe400000f2eff */
[C---:B------:R-:W-:Y:S02]  /*3af0*/  LEA R114, P0, R242.reuse, R112, 0x5 ;  /* 0x00000070f2727211 */ /* 0x040fe400078028ff */
[-C--:B-1----:R-:W-:Y:S03]  /*3b00*/  HMMA.16816.F32.BF16 R52, R104, R100.reuse, R52 ;  /* 0x000000646834723c */ /* 0x082fe60000041834 */
[C---:B------:R-:W-:Y:S02]  /*3b10*/  LEA.HI.X.SX32 R115, R242.reuse, R113, 0x5, P0 ;  /* 0x00000071f2737211 */ /* 0x040fe400000f2eff */
[C---:B------:R-:W-:Y:S03]  /*3b20*/  LEA R186, P0, R242.reuse, R114, 0x5 ;  /* 0x00000072f2ba7211 */ /* 0x040fe600078028ff */
[C---:B------:R-:W-:Y:S04]  /*3b30*/  HMMA.16816.F32.BF16 R56, R180.reuse, R100, R56 ;  /* 0x00000064b438723c */ /* 0x040fe80000041838 */
[C---:B------:R-:W-:Y:S02]  /*3b40*/  LEA.HI.X.SX32 R187, R242.reuse, R115, 0x5, P0 ;  /* 0x00000073f2bb7211 */ /* 0x040fe400000f2eff */
[C---:B------:R-:W-:Y:S02]  /*3b50*/  LEA R100, P0, R242.reuse, R186, 0x5 ;  /* 0x000000baf2647211 */ /* 0x040fe400078028ff */
[-C--:B------:R-:W-:Y:S03]  /*3b60*/  HMMA.16816.F32.BF16 R60, R180, R102.reuse, R60 ;  /* 0x00000066b43c723c */ /* 0x080fe6000004183c */
[C---:B------:R-:W-:Y:S02]  /*3b70*/  LEA.HI.X.SX32 R101, R242.reuse, R187, 0x5, P0 ;  /* 0x000000bbf2657211 */ /* 0x040fe400000f2eff */
[----:B------:R-:W-:Y:S03]  /*3b80*/  LEA R180, P0, R242, R100, 0x5 ;  /* 0x00000064f2b47211 */ /* 0x000fe600078028ff */
[----:B------:R-:W-:Y:S04]  /*3b90*/  HMMA.16816.F32.BF16 R64, R104, R102, R64 ;  /* 0x000000666840723c */ /* 0x000fe80000041840 */
[----:B------:R-:W-:Y:S01]  /*3ba0*/  @P1 IMAD.WIDE.U32 R104, R210, 0x4, R240 ;  /* 0x00000004d2681825 */ /* 0x000fe200078e00f0 */
[C---:B------:R-:W-:Y:S04]  /*3bb0*/  LEA.HI.X.SX32 R181, R242.reuse, R101, 0x5, P0 ;  /* 0x00000065f2b57211 */ /* 0x040fe800000f2eff */
[----:B------:R-:W5:Y:S01]  /*3bc0*/  @P1 LDG.E R230, desc[UR20][R104.64+-0x100] ;  /* 0xffff001468e61981 */ /* 0x000f62000c1e1900 */
[C---:B------:R-:W-:Y:S03]  /*3bd0*/  IMAD.WIDE R102, R242.reuse, -0xc0, R180 ;  /* 0xffffff40f2667825 */ /* 0x040fe600078e02b4 */
[----:B------:R1:W5:Y:S01]  /*3be0*/  @P1 LDG.E R229, desc[UR20][R104.64+-0xe0] ;  /* 0xffff201468e51981 */ /* 0x000362000c1e1900 */
[C---:B------:R-:W-:Y:S03]  /*3bf0*/  LEA R182, P0, R242.reuse, R102, 0x5 ;  /* 0x00000066f2b67211 */ /* 0x040fe600078028ff */
[----:B------:R2:W-:Y:S01]  /*3c00*/  REDG.E.ADD.F32.FTZ.RN.STRONG.GPU desc[UR20][R238.64], R4 ;  /* 0x00000004ee0079a6 */ /* 0x0005e2000c12f314 */
[C---:B------:R-:W-:Y:S03]  /*3c10*/  LEA.HI.X.SX32 R183, R242.reuse, R103, 0x5, P0 ;  /* 0x00000067f2b77211 */ /* 0x040fe600000f2eff */
        /* <DEDUP_REMOVED lines=17> */
[C---:B----4-:R-:W-:Y:S01]  /*3d30*/  LEA R246, P0, R242.reuse, R244, 0x5 ;  /* 0x000000f4f2f67211 */ /* 0x050fe200078028ff */
[----:B------:R3:W-:Y:S03]  /*3d40*/  REDG.E.ADD.F32.FTZ.RN.STRONG.GPU desc[UR20][R110.64+0x80], R18 ;  /* 0x000080126e0079a6 */ /* 0x0007e6000c12f314 */
        /* <DEDUP_REMOVED lines=94> */
.L_x_1111:
[----:B------:R-:W3:Y:S01]  /*4330*/  LDCU UR4, c[0x0][0x500] ;  /* 0x0000a000ff0477ac */ /* 0x000ee20008000800 */
[----:B------:R-:W-:Y:S01]  /*4340*/  LOP3.LUT P0, RZ, R218, 0x10, RZ, 0xc0, !PT ;  /* 0x00000010daff7812 */ /* 0x000fe2000780c0ff */
[----:B------:R-:W2:Y:S01]  /*4350*/  LDC.64 R6, c[0x0][0x5c0] ;  /* 0x00017000ff067b82 */ /* 0x000ea20000000a00 */
[----:B------:R-:W-:Y:S01]  /*4360*/  IADD3 R9, PT, PT, R213, 0xc040, RZ ;  /* 0x0000c040d5097810 */ /* 0x000fe20007ffe0ff */
[----:B------:R-:W4:Y:S01]  /*4370*/  LDCU UR5, c[0x0][0x4fc] ;  /* 0x00009f80ff0577ac */ /* 0x000f220008000800 */
[----:B------:R-:W-:Y:S02]  /*4380*/  MOV R217, RZ ;  /* 0x000000ff00d97202 */ /* 0x000fe40000000f00 */
[----:B------:R-:W-:Y:S01]  /*4390*/  SHF.R.U32.HI R218, RZ, 0x3, R218 ;  /* 0x00000003ffda7819 */ /* 0x000fe200000116da */
[----:B------:R-:W1:Y:S02]  /*43a0*/  LDCU.64 UR8, c[0x0][0x5b0] ;  /* 0x0000b600ff0877ac */ /* 0x000e640008000a00 */
[----:B------:R-:W1:Y:S01]  /*43b0*/  LDC.64 R4, c[0x0][0x5c8] ;  /* 0x00017200ff047b82 */ /* 0x000e620000000a00 */
[----:B------:R-:W1:Y:S03]  /*43c0*/  LDCU.64 UR10, c[0x0][0x5d8] ;  /* 0x0000bb00ff0a77ac */ /* 0x000e660008000a00 */
[----:B------:R-:W-:Y:S01]  /*43d0*/  @P0 IADD3 R9, PT, PT, R235, -0x40, RZ ;  /* 0xffffffc0eb090810 */ /* 0x000fe20007ffe0ff */
[----:B------:R-:W1:Y:S01]  /*43e0*/  LDCU.64 UR12, c[0x0][0x5e0] ;  /* 0x0000bc00ff0c77ac */ /* 0x000e620008000a00 */
[----:B---3--:R-:W-:Y:S01]  /*43f0*/  FMUL.FTZ R68, R68, UR4 ;  /* 0x0000000444447c20 */ /* 0x008fe20008410000 */
        /* <DEDUP_REMOVED lines=37> */
[----:B----4-:R-:W-:Y:S01]  /*4650*/  FMUL.FTZ R20, R20, UR5 ;  /* 0x0000000514147c20 */ /* 0x010fe20008410000 */
        /* <DEDUP_REMOVED lines=59> */
[----:B------:R-:W3:Y:S01]  /*4a10*/  LDCU.64 UR4, c[0x0][0x5a8] ;  /* 0x0000b500ff0477ac */ /* 0x000ee20008000a00 */
[----:B------:R-:W-:Y:S01]  /*4a20*/  F2FP.BF16.F32.PACK_AB R28, R29, R28 ;  /* 0x0000001c1d1c723e */ /* 0x000fe200000010ff */
[----:B------:R-:W-:Y:S01]  /*4a30*/  STS [R9+0x2400], R98 ;  /* 0x0024006209007388 */ /* 0x000fe20000000800 */
[----:B------:R-:W-:Y:S01]  /*4a40*/  F2FP.BF16.F32.PACK_AB R30, R31, R30 ;  /* 0x0000001e1f1e723e */ /* 0x000fe200000010ff */
[C---:B--2---:R-:W-:Y:S01]  /*4a50*/  IMAD R8, R6.reuse, UR23, RZ ;  /* 0x0000001706087c24 */ /* 0x044fe2000f8e02ff */
[----:B------:R-:W-:Y:S01]  /*4a60*/  F2FP.BF16.F32.PACK_AB R36, R37, R36 ;  /* 0x000000242524723e */ /* 0x000fe200000010ff */
[----:B------:R-:W-:Y:S01]  /*4a70*/  STS [R213+0xf000], R88 ;  /* 0x00f00058d5007388 */ /* 0x000fe20000000800 */
[----:B------:R-:W-:Y:S01]  /*4a80*/  F2FP.BF16.F32.PACK_AB R38, R39, R38 ;  /* 0x000000262726723e */ /* 0x000fe200000010ff */
[----:B------:R-:W-:Y:S01]  /*4a90*/  IMAD.WIDE.U32 R10, R6, UR24, R216 ;  /* 0x00000018060a7c25 */ /* 0x000fe2000f8e00d8 */
        /* <DEDUP_REMOVED lines=10> */
[----:B------:R-:W-:Y:S01]  /*4b40*/  IADD3 R11, PT, PT, R11, R8, RZ ;  /* 0x000000080b0b7210 */ /* 0x000fe20007ffe0ff */
[----:B------:R-:W-:Y:S01]  /*4b50*/  STS [R213+0x10000], R20 ;  /* 0x01000014d5007388 */ /* 0x000fe20000000800 */
[----:B-1----:R-:W-:-:S03]  /*4b60*/  IMAD R8, R4, UR23, RZ ;  /* 0x0000001704087c24 */ /* 0x002fc6000f8e02ff */
[----:B------:R-:W-:Y:S01]  /*4b70*/  STS [R213+0x10400], R22 ;  /* 0x01040016d5007388 */ /* 0x000fe20000000800 */
[----:B---3--:R-:W-:-:S03]  /*4b80*/  IMAD.WIDE.U32 R12, R209, UR4, R10 ;  /* 0x00000004d10c7c25 */ /* 0x008fc6000f8e000a */
[----:B------:R-:W-:Y:S01]  /*4b90*/  STS [R9+0x4000], R32 ;  /* 0x0040002009007388 */ /* 0x000fe20000000800 */
[----:B------:R-:W-:-:S03]  /*4ba0*/  IMAD.WIDE.U32 R10, R4, UR24, R216 ;  /* 0x00000018040a7c25 */ /* 0x000fc6000f8e00d8 */
[----:B------:R-:W-:Y:S01]  /*4bb0*/  STS [R9+0x4400], R34 ;  /* 0x0044002209007388 */ /* 0x000fe20000000800 */
[----:B------:R-:W-:Y:S02]  /*4bc0*/  IMAD R43, R5, UR24, R8 ;  /* 0x00000018052b7c24 */ /* 0x000fe4000f8e0208 */
[----:B------:R-:W-:Y:S01]  /*4bd0*/  IMAD R47, R209, UR5, R13 ;  /* 0x00000005d12f7c24 */ /* 0x000fe2000f8e020d */
[----:B------:R-:W-:Y:S01]  /*4be0*/  STS [R213+0x11000], R24 ;  /* 0x01100018d5007388 */ /* 0x000fe20000000800 */
[----:B------:R-:W1:Y:S01]  /*4bf0*/  LDCU.128 UR4, c[0x0][0x560] ;  /* 0x0000ac00ff0477ac */ /* 0x000e620008000c00 */
[----:B------:R-:W-:Y:S02]  /*4c00*/  IADD3 R43, PT, PT, R11, R43, RZ ;  /* 0x0000002b0b2b7210 */ /* 0x000fe40007ffe0ff */
        /* <DEDUP_REMOVED lines=10> */
[----:B------:R3:W-:Y:S01]  /*4cb0*/  STS [R9+0x7400], R46 ;  /* 0x0074002e09007388 */ /* 0x0007e20000000800 */
[----:B------:R-:W-:Y:S01]  /*4cc0*/  BAR.SYNC.DEFER_BLOCKING 0x0 ;  /* 0x0000000000007b1d */ /* 0x000fe20000010000 */
[----:B--2---:R-:W-:-:S05]  /*4cd0*/  MOV R42, R10 ;  /* 0x0000000a002a7202 */ /* 0x004fca0000000f00 */
[----:B------:R-:W-:Y:S01]  /*4ce0*/  IMAD.WIDE.U32 R42, R209, UR8, R42 ;  /* 0x00000008d12a7c25 */ /* 0x000fe2000f8e002a */
[----:B---3--:R-:W-:-:S03]  /*4cf0*/  MOV R46, R12 ;  /* 0x0000000c002e7202 */ /* 0x008fc60000000f00 */
[----:B------:R-:W-:Y:S01]  /*4d00*/  IMAD R43, R209, UR9, R43 ;  /* 0x00000009d12b7c24 */ /* 0x000fe2000f8e022b */
[----:B------:R-:W2:Y:S01]  /*4d10*/  LDS.128 R36, [R215+0xc000] ;  /* 0x00c00000d7247984 */ /* 0x000ea20000000c00 */
[----:B------:R-:W-:-:S03]  /*4d20*/  IMAD.WIDE.U32 R46, R208, UR10, R46 ;  /* 0x0000000ad02e7c25 */ /* 0x000fc6000f8e002e */
[----:B------:R-:W3:Y:S01]  /*4d30*/  LDS.128 R28, [R215+0xe000] ;  /* 0x00e00000d71c7984 */ /* 0x000ee20000000c00 */
[----:B------:R-:W-:-:S03]  /*4d40*/  IMAD R47, R208, UR11, R47 ;  /* 0x0000000bd02f7c24 */ /* 0x000fc6000f8e022f */
[----:B------:R-:W4:Y:S01]  /*4d50*/  LDS.128 R32, [R215+0xd000] ;  /* 0x00d00000d7207984 */ /* 0x000f220000000c00 */
[----:B------:R-:W-:-:S03]  /*4d60*/  IMAD.WIDE.U32 R42, R208, UR12, R42 ;  /* 0x0000000cd02a7c25 */ /* 0x000fc6000f8e002a */
[----:B------:R-:W4:Y:S01]  /*4d70*/  LDS.128 R24, [R215+0xf000] ;  /* 0x00f00000d7187984 */ /* 0x000f220000000c00 */
[----:B------:R-:W-:-:S03]  /*4d80*/  IMAD.WIDE.U32 R46, R218, R6, R46 ;  /* 0x00000006da2e7225 */ /* 0x000fc600078e002e */
[----:B------:R-:W4:Y:S01]  /*4d90*/  LDS.128 R20, [R215+0x10000] ;  /* 0x01000000d7147984 */ /* 0x000f220000000c00 */
[----:B------:R-:W-:Y:S01]  /*4da0*/  IMAD R43, R208, UR13, R43 ;  /* 0x0000000dd02b7c24 */ /* 0x000fe2000f8e022b */
[----:B-1----:R-:W-:Y:S01]  /*4db0*/  LEA R44, P0, R46, UR4, 0x1 ;  /* 0x000000042e2c7c11 */ /* 0x002fe2000f8008ff */
[C---:B------:R-:W-:Y:S01]  /*4dc0*/  IMAD R40, R218.reuse, R7, R47 ;  /* 0x00000007da287224 */ /* 0x040fe200078e022f */
[----:B------:R-:W1:Y:S01]  /*4dd0*/  LDS.128 R12, [R215+0x12000] ;  /* 0x01200000d70c7984 */ /* 0x000e620000000c00 */
[----:B------:R-:W-:-:S03]  /*4de0*/  IMAD.WIDE.U32 R42, R218, R4, R42 ;  /* 0x00000004da2a7225 */ /* 0x000fc600078e002a */
[----:B------:R-:W1:Y:S01]  /*4df0*/  LDS.128 R16, [R215+0x11000] ;  /* 0x01100000d7107984 */ /* 0x000e620000000c00 */
[----:B------:R-:W-:Y:S01]  /*4e00*/  LEA.HI.X R45, R46, UR5, R40, 0x1, P0 ;  /* 0x000000052e2d7c11 */ /* 0x000fe200080f0c28 */
[----:B------:R-:W-:Y:S01]  /*4e10*/  IMAD R218, R218, R5, R43 ;  /* 0x00000005dada7224 */ /* 0x000fe200078e022b */
[----:B------:R-:W-:Y:S01]  /*4e20*/  LEA R40, P1, R6, R44, 0x6 ;  /* 0x0000002c06287211 */ /* 0x000fe200078230ff */
[----:B------:R-:W1:Y:S01]  /*4e30*/  LDS.128 R8, [R215+0x13000] ;  /* 0x01300000d7087984 */ /* 0x000e620000000c00 */
[----:B------:R-:W-:Y:S02]  /*4e40*/  LEA R46, P0, R42, UR6, 0x1 ;  /* 0x000000062a2e7c11 */ /* 0x000fe4000f8008ff */
[----:B------:R-:W-:Y:S02]  /*4e50*/  LEA.HI.X R41, R6, R45, R7, 0x6, P1 ;  /* 0x0000002d06297211 */ /* 0x000fe400008f3407 */
        /* <DEDUP_REMOVED lines=11> */
.L_x_1108:
        /* <DEDUP_REMOVED lines=10> */
.L_x_1116:
        /* <DEDUP_REMOVED lines=13> */
.L_x_2432:


//--------------------- .text._ZN5flash44flash_bwd_dq_dk_dv_loop_seqk_parallel_kernelI23Flash_bwd_kernel_traitsILi128ELi64ELi64ELi8ELi4ELi2ELi2ELb1ELb0EN7cutlass10bfloat16_tE19Flash_kernel_traitsILi128ELi64ELi64ELi8ES3_EELb0ELb0ELb0ELb0ELb1ELb1ELb1EEEvNS_16Flash_bwd_paramsE --------------------------
	.section	.text._ZN5flash44flash_bwd_dq_dk_dv_loop_seqk_parallel_kernelI23Flash_bwd_kernel_traitsILi128ELi64ELi64ELi8ELi4ELi2ELi2ELb1ELb0EN7cutlass10bfloat16_tE19Flash_kernel_traitsILi128ELi64ELi64ELi8ES3_EELb0ELb0ELb0ELb0ELb1ELb1ELb1EEEvNS_16Flash_bwd_paramsE,"ax",@progbits
	.align	128
        .global         _ZN5flash44flash_bwd_dq_dk_dv_loop_seqk_parallel_kernelI23Flash_bwd_kernel_traitsILi128ELi64ELi64ELi8ELi4ELi2ELi2ELb1ELb0EN7cutlass10bfloat16_tE19Flash_kernel_traitsILi128ELi64ELi64ELi8ES3_EELb0ELb0ELb0ELb0ELb1ELb1ELb1EEEvNS_16Flash_bwd_paramsE
        .type           _ZN5flash44flash_bwd_dq_dk_dv_loop_seqk_parallel_kernelI23Flash_bwd_kernel_traitsILi128ELi64ELi64ELi8ELi4ELi2ELi2ELb1ELb0EN7cutlass10bfloat16_tE19Flash_kernel_traitsILi128ELi64ELi64ELi8ES3_EELb0ELb0ELb0ELb0ELb1ELb1ELb1EEEvNS_16Flash_bwd_paramsE,@function
        .size           _ZN5flash44flash_bwd_dq_dk_dv_loop_seqk_parallel_kernelI23Flash_bwd_kernel_traitsILi128ELi64ELi64ELi8ELi4ELi2ELi2ELb1ELb0EN7cutlass10bfloat16_tE19Flash_kernel_traitsILi128ELi64ELi64ELi8ES3_EELb0ELb0ELb0ELb0ELb1ELb1ELb1EEEvNS_16Flash_bwd_paramsE,(.L_x_2433 - _ZN5flash44flash_bwd_dq_dk_dv_loop_seqk_parallel_kernelI23Flash_bwd_kernel_traitsILi128ELi64ELi64ELi8ELi4ELi2ELi2ELb1ELb0EN7cutlass10bfloat16_tE19Flash_kernel_traitsILi128ELi64ELi64ELi8ES3_EELb0ELb0ELb0ELb0ELb1ELb1ELb1EEEvNS_16Flash_bwd_paramsE)
        .other          _ZN5flash44flash_bwd_dq_dk_dv_loop_seqk_parallel_kernelI23Flash_bwd_kernel_traitsILi128ELi64ELi64ELi8ELi4ELi2ELi2ELb1ELb0EN7cutlass10bfloat16_tE19Flash_kernel_traitsILi128ELi64ELi64ELi8ES3_EELb0ELb0ELb0ELb0ELb1ELb1ELb1EEEvNS_16Flash_bwd_paramsE,@"STO_CUDA_ENTRY STV_DEFAULT"
_ZN5flash44flash_bwd_dq_dk_dv_loop_seqk_parallel_kernelI23Flash_bwd_kernel_traitsILi128ELi64ELi64ELi8ELi4ELi2ELi2ELb1ELb0EN7cutlass10bfloat16_tE19Flash_kernel_traitsILi128ELi64ELi64ELi8ES3_EELb0ELb0ELb0ELb0ELb1ELb1ELb1EEEvNS_16Flash_bwd_paramsE:
.text._ZN5flash44flash_bwd_dq_dk_dv_loop_seqk_parallel_kernelI23Flash_bwd_kernel_traitsILi128ELi64ELi64ELi8ELi4ELi2ELi2ELb1ELb0EN7cutlass10bfloat16_tE19Flash_kernel_traitsILi128ELi64ELi64ELi8ES3_EELb0ELb0ELb0ELb0ELb1ELb1ELb1EEEvNS_16Flash_bwd_paramsE:
        /* <DEDUP_REMOVED lines=98> */
.L_x_1124:
        /* <DEDUP_REMOVED lines=74> */
.L_x_1118:
[----:B------:R-:W1:Y:S01]  /*0ac0*/  LDC R4, c[0x0][0x444] ;  /* 0x00011100ff047b82 */ /* 0x000e620000000800 */
[----:B------:R-:W2:Y:S02]  /*0ad0*/  LDCU UR4, c[0x0][0x3e0] ;  /* 0x00007c00ff0477ac */ /* 0x000ea40008000800 */
[----:B--2---:R-:W-:-:S04]  /*0ae0*/  IMAD R13, R205, UR4, R204 ;  /* 0x00000004cd0d7c24 */ /* 0x004fc8000f8e02cc */
[----:B-1----:R-:W-:-:S07]  /*0af0*/  IMAD R13, R13, R4, RZ ;  /* 0x000000040d0d7224 */ /* 0x002fce00078e02ff */
.L_x_1119:
        /* <DEDUP_REMOVED lines=10> */
[----:B------:R-:W4:Y:S04]  /*0ba0*/  LDCU.64 UR22, c[0x0][0x3b0] ;  /* 0x00007600ff1677ac */ /* 0x000f280008000a00 */
        /* <DEDUP_REMOVED lines=17> */
[----:B------:R-:W-:Y:S01]  /*0cc0*/  UIMAD UR36, UR33, UR22, URZ ;  /* 0x00000016212472a4 */ /* 0x000fe2000f8e02ff */
[----:B---3--:R-:W-:Y:S01]  /*0cd0*/  IMAD.WIDE R232, R9, 0x4, R232 ;  /* 0x0000000409e87825 */ /* 0x008fe200078e02e8 */
[----:B------:R-:W3:Y:S03]  /*0ce0*/  LDCU.64 UR16, c[0x0][0x3a8] ;  /* 0x00007500ff1077ac */ /* 0x000ee60008000a00 */
[----:B-1----:R-:W-:Y:S01]  /*0cf0*/  IMAD.U32 R24, RZ, RZ, UR4 ;  /* 0x00000004ff187e24 */ /* 0x002fe2000f8e00ff */
[----:B------:R-:W-:-:S02]  /*0d00*/  UIMAD UR9, UR28, UR19, UR37 ;  /* 0x000000131c0972a4 */ /* 0x000fc4000f8e0225 */
[----:B------:R-:W-:Y:S01]  /*0d10*/  UIMAD UR8, UR28, UR13, UR8 ;  /* 0x0000000d1c0872a4 */ /* 0x000fe2000f8e0208 */
[----:B------:R-:W-:Y:S01]  /*0d20*/  IMAD.WIDE.U32 R24, R24, UR34, R10 ;  /* 0x0000002218187c25 */ /* 0x000fe2000f8e000a */
[----:B------:R-:W-:Y:S01]  /*0d30*/  UIMAD.WIDE.U32 UR38, UR34, UR22, URZ ;  /* 0x00000016222672a5 */ /* 0x000fe2000f8e00ff */
[----:B------:R-:W1:Y:S02]  /*0d40*/  LDCU.64 UR10, c[0x0][0x3a0] ;  /* 0x00007400ff0a77ac */ /* 0x000e640008000a00 */
[----:B------:R-:W-:Y:S02]  /*0d50*/  VIADD R21, R21, UR9 ;  /* 0x0000000915157c36 */ /* 0x000fe40008000000 */
[----:B------:R-:W-:Y:S01]  /*0d60*/  VIADD R15, R15, UR8 ;  /* 0x000000080f0f7c36 */ /* 0x000fe20008000000 */
[----:B------:R-:W-:Y:S01]  /*0d70*/  UIMAD UR36, UR34, UR23, UR36 ;  /* 0x00000017222472a4 */ /* 0x000fe2000f8e0224 */
[----:B------:R-:W-:Y:S01]  /*0d80*/  IMAD.U32 R22, RZ, RZ, UR38 ;  /* 0x00000026ff167e24 */ /* 0x000fe2000f8e00ff */
[----:B------:R-:W4:Y:S01]  /*0d90*/  LDCU.64 UR14, c[0x0][0x3d8] ;  /* 0x00007b00ff0e77ac */ /* 0x000f220008000a00 */
[----:B------:R-:W-:-:S02]  /*0da0*/  IMAD.U32 R23, RZ, RZ, UR39 ;  /* 0x00000027ff177e24 */ /* 0x000fc4000f8e00ff */
[C---:B---3--:R-:W-:Y:S01]  /*0db0*/  IMAD.WIDE.U32 R20, R205.reuse, UR16, R20 ;  /* 0x00000010cd147c25 */ /* 0x048fe2000f8e0014 */
[----:B------:R-:W-:Y:S01]  /*0dc0*/  UIADD3 UR36, UPT, UPT, UR39, UR36, URZ ;  /* 0x0000002427247290 */ /* 0x000fe2000fffe0ff */
[----:B------:R-:W-:Y:S01]  /*0dd0*/  LOP3.LUT R22, R22, 0x38, R208, 0xf8, !PT ;  /* 0x0000003816167812 */ /* 0x000fe200078ef8d0 */
[----:B------:R-:W-:Y:S01]  /*0de0*/  UIMAD UR35, UR33, UR4, URZ ;  /* 0x00000004212372a4 */ /* 0x000fe2000f8e02ff */
[C---:B------:R-:W-:Y:S01]  /*0df0*/  IMAD R21, R205.reuse, UR17, R21 ;  /* 0x00000011cd157c24 */ /* 0x040fe2000f8e0215 */
[----:B------:R-:W3:Y:S02]  /*0e00*/  LDCU.64 UR8, c[0x0][0x3d0] ;  /* 0x00007a00ff0877ac */ /* 0x000ee40008000a00 */
[----:B------:R-:W-:Y:S01]  /*0e10*/  IMAD.U32 R23, RZ, RZ, UR36 ;  /* 0x00000024ff177e24 */ /* 0x000fe2000f8e00ff */
[----:B------:R-:W-:Y:S01]  /*0e20*/  UIMAD UR35, UR34, UR5, UR35 ;  /* 0x00000005222372a4 */ /* 0x000fe2000f8e0223 */
[C---:B-1----:R-:W-:Y:S01]  /*0e30*/  IMAD.WIDE.U32 R14, R205.reuse, UR10, R14 ;  /* 0x0000000acd0e7c25 */ /* 0x042fe2000f8e000e */
[----:B------:R-:W1:Y:S03]  /*0e40*/  LDCU.64 UR16, c[0x0][0x550] ;  /* 0x0000aa00ff1077ac */ /* 0x000e660008000a00 */
[----:B--2---:R-:W-:Y:S01]  /*0e50*/  IMAD.WIDE.U32 R22, R205, UR20, R22 ;  /* 0x00000014cd167c25 */ /* 0x004fe2000f8e0016 */
[----:B------:R-:W-:Y:S01]  /*0e60*/  IADD3 R25, PT, PT, R25, UR35, RZ ;  /* 0x0000002319197c10 */ /* 0x000fe2000fffe0ff */
[----:B------:R-:W-:-:S02]  /*0e70*/  USHF.L.U32 UR35, UR18, 0x5, URZ ;  /* 0x0000000512237899 */ /* 0x000fc400080006ff */
[----:B------:R-:W-:Y:S01]  /*0e80*/  IMAD R23, R205, UR21, R23 ;  /* 0x00000015cd177c24 */ /* 0x000fe2000f8e0217 */
[----:B------:R-:W-:Y:S01]  /*0e90*/  USHF.L.U64.HI UR21, UR18, 0x5, UR19 ;  /* 0x0000000512157899 */ /* 0x000fe20008010213 */
[----:B------:R-:W-:Y:S01]  /*0ea0*/  IMAD.WIDE.U32 R24, R204, UR6, R24 ;  /* 0x00000006cc187c25 */ /* 0x000fe2000f8e0018 */
[----:B------:R-:W-:-:S03]  /*0eb0*/  USHF.L.U64.HI UR20, UR12, 0x5, UR13 ;  /* 0x000000050c147899 */ /* 0x000fc6000801020d */
[----:B------:R-:W-:Y:S01]  /*0ec0*/  IMAD R15, R205, UR11, R15 ;  /* 0x0000000bcd0f7c24 */ /* 0x000fe2000f8e020f */
[----:B------:R-:W2:Y:S01]  /*0ed0*/  LDCU.64 UR10, c[0x0][0x3c8] ;  /* 0x00007900ff0a77ac */ /* 0x000ea20008000a00 */
[----:B----4-:R-:W-:Y:S02]  /*0ee0*/  IMAD R11, R7, UR14, RZ ;  /* 0x0000000e070b7c24 */ /* 0x010fe4000f8e02ff */
[----:B------:R-:W-:Y:S01]  /*0ef0*/  IMAD.WIDE.U32 R20, R18, UR14, R20 ;  /* 0x0000000e12147c25 */ /* 0x000fe2000f8e0014 */
[----:B------:R-:W-:-:S03]  /*0f00*/  USHF.L.U32 UR14, UR12, 0x5, URZ ;  /* 0x000000050c0e7899 */ /* 0x000fc600080006ff */
[----:B------:R-:W-:Y:S01]  /*0f10*/  IMAD R25, R204, UR7, R25 ;  /* 0x00000007cc197c24 */ /* 0x000fe2000f8e0219 */
[----:B------:R-:W4:Y:S01]  /*0f20*/  LDCU.64 UR6, c[0x0][0x390] ;  /* 0x00007200ff0677ac */ /* 0x000f220008000a00 */
[----:B------:R-:W-:Y:S02]  /*0f30*/  IMAD.U32 R26, RZ, RZ, UR35 ;  /* 0x00000023ff1a7e24 */ /* 0x000fe4000f8e00ff */
[----:B------:R-:W-:Y:S02]  /*0f40*/  IMAD.U32 R27, RZ, RZ, UR21 ;  /* 0x00000015ff1b7e24 */ /* 0x000fe4000f8e00ff */
[----:B---3--:R-:W-:Y:S02]  /*0f50*/  IMAD R7, R7, UR8, RZ ;  /* 0x0000000807077c24 */ /* 0x008fe4000f8e02ff */
[----:B------:R-:W-:Y:S02]  /*0f60*/  IMAD R11, R18, UR15, R11 ;  /* 0x0000000f120b7c24 */ /* 0x000fe4000f8e020b */
[----:B------:R-:W-:-:S04]  /*0f70*/  IMAD.WIDE.U32 R26, R209, UR18, R26 ;  /* 0x00000012d11a7c25 */ /* 0x000fc8000f8e001a */
[C---:B------:R-:W-:Y:S02]  /*0f80*/  IMAD R7, R18.reuse, UR9, R7 ;  /* 0x0000000912077c24 */ /* 0x040fe4000f8e0207 */
[----:B------:R-:W-:Y:S01]  /*0f90*/  IMAD.U32 R16, RZ, RZ, UR14 ;  /* 0x0000000eff107e24 */ /* 0x000fe2000f8e00ff */
[----:B------:R-:W-:Y:S01]  /*0fa0*/  USHF.L.U64.HI UR14, UR4, 0x5, UR5 ;  /* 0x00000005040e7899 */ /* 0x000fe20008010205 */
[----:B------:R-:W-:Y:S02]  /*0fb0*/  IMAD.U32 R17, RZ, RZ, UR20 ;  /* 0x00000014ff117e24 */ /* 0x000fe4000f8e00ff */
[----:B------:R-:W-:Y:S01]  /*0fc0*/  IMAD.WIDE.U32 R18, R18, UR8, R14 ;  /* 0x0000000812127c25 */ /* 0x000fe2000f8e000e */
[----:B------:R-:W3:Y:S01]  /*0fd0*/  LDCU.64 UR8, c[0x0][0x388] ;  /* 0x00007100ff0877ac */ /* 0x000ee20008000a00 */
[----:B------:R-:W-:Y:S02]  /*0fe0*/  IADD3 R15, P0, PT, R20, R26, RZ ;  /* 0x0000001a140f7210 */ /* 0x000fe40007f1e0ff */
[----:B------:R-:W-:Y:S01]  /*0ff0*/  IMAD.IADD R21, R21, 0x1, R11 ;  /* 0x0000000115157824 */ /* 0x000fe200078e020b */
[----:B------:R-:W-:Y:S01]  /*1000*/  IADD3 R19, PT, PT, R19, R7, RZ ;  /* 0x0000000713137210 */ /* 0x000fe20007ffe0ff */
[----:B------:R-:W-:-:S03]  /*1010*/  IMAD.WIDE.U32 R24, R209, UR4, R24 ;  /* 0x00000004d1187c25 */ /* 0x000fc6000f8e0018 */
[----:B------:R-:W-:Y:S01]  /*1020*/  IADD3.X R6, PT, PT, R21, R5, R27, P0, !PT ;  /* 0x0000000515067210 */ /* 0x000fe200007fe41b */
[----:B------:R-:W-:Y:S01]  /*1030*/  IMAD.WIDE.U32 R16, R209, UR12, R16 ;  /* 0x0000000cd1107c25 */ /* 0x000fe2000f8e0010 */
[----:B-1----:R-:W-:-:S03]  /*1040*/  LEA R220, P1, R24, UR16, 0x1 ;  /* 0x0000001018dc7c11 */ /* 0x002fc6000f8208ff */
[C---:B------:R-:W-:Y:S01]  /*1050*/  IMAD R11, R209.reuse, UR13, RZ ;  /* 0x0000000dd10b7c24 */ /* 0x040fe2000f8e02ff */
[----:B------:R-:W-:Y:S01]  /*1060*/  USHF.L.U32 UR13, UR4, 0x5, URZ ;  /* 0x00000005040d7899 */ /* 0x000fe200080006ff */
[C---:B------:R-:W-:Y:S01]  /*1070*/  IMAD R221, R209.reuse, UR5, R25 ;  /* 0x00000005d1dd7c24 */ /* 0x040fe2000f8e0219 */
[----:B------:R-:W1:Y:S01]  /*1080*/  LDCU.64 UR4, c[0x0][0x380] ;  /* 0x00007000ff0477ac */ /* 0x000e620008000a00 */
[----:B------:R-:W-:Y:S01]  /*1090*/  IADD3 R14, P0, PT, R18, R16, RZ ;  /* 0x00000010120e7210 */ /* 0x000fe20007f1e0ff */
[----:B------:R-:W-:Y:S02]  /*10a0*/  IMAD.WIDE.U32 R20, R209, UR18, R20 ;  /* 0x00000012d1147c25 */ /* 0x000fe4000f8e0014 */
[----:B------:R-:W-:Y:S01]  /*10b0*/  LEA.HI.X R221, R24, UR17, R221, 0x1, P1 ;  /* 0x0000001118dd7c11 */ /* 0x000fe200088f0cdd */
[----:B------:R-:W-:Y:S01]  /*10c0*/  USHF.L.U64.HI UR14, UR13, 0x1, UR14 ;  /* 0x000000010d0e7899 */ /* 0x000fe2000801020e */
[----:B--2---:R-:W-:Y:S01]  /*10d0*/  IMAD.WIDE.U32 R22, R204, UR10, R22 ;  /* 0x0000000acc167c25 */ /* 0x004fe2000f8e0016 */
[----:B------:R-:W-:-:S02]  /*10e0*/  IADD3.X R7, PT, PT, R19, R11, R17, P0, !PT ;  /* 0x0000000b13077210 */ /* 0x000fc400007fe411 */
[----:B----4-:R-:W-:Y:S01]  /*10f0*/  LEA R16, P0, R15, UR6, 0x1 ;  /* 0x000000060f107c11 */ /* 0x010fe2000f8008ff */
[----:B------:R-:W-:Y:S01]  /*1100*/  IMAD.IADD R5, R21, 0x1, R5 ;  /* 0x0000000115057824 */ /* 0x000fe200078e0205 */
[----:B------:R-:W-:Y:S01]  /*1110*/  LEA R24, P2, R20, UR6, 0x1 ;  /* 0x0000000614187c11 */ /* 0x000fe2000f8408ff */
[----:B------:R-:W-:Y:S01]  /*1120*/  IMAD R23, R204, UR11, R23 ;  /* 0x0000000bcc177c24 */ /* 0x000fe2000f8e0217 */
[----:B------:R-:W-:Y:S01]  /*1130*/  LEA.HI.X R17, R15, UR7, R6, 0x1, P0 ;  /* 0x000000070f117c11 */ /* 0x000fe200080f0c06 */
[C---:B------:R-:W-:Y:S01]  /*1140*/  IMAD.WIDE.U32 R18, R209.reuse, UR12, R18 ;  /* 0x0000000cd1127c25 */ /* 0x040fe2000f8e0012 */
[----:B------:R-:W-:Y:S01]  /*1150*/  LEA.HI.X R25, R20, UR7, R5, 0x1, P2 ;  /* 0x0000000714197c11 */ /* 0x000fe200090f0c05 */
[----:B------:R-:W-:Y:S01]  /*1160*/  @P5 BAR.SYNC.DEFER_BLOCKING 0x0 ;  /* 0x0000000000005b1d */ /* 0x000fe20000010000 */
[----:B------:R-:W-:Y:S01]  /*1170*/  USHF.L.U64.HI UR7, UR22, 0x5, UR23 ;  /* 0x0000000516077899 */ /* 0x000fe20008010217 */
[C---:B------:R-:W-:Y:S01]  /*1180*/  IMAD.WIDE.U32 R22, R209.reuse, UR22, R22 ;  /* 0x00000016d1167c25 */ /* 0x040fe2000f8e0016 */
[----:B------:R-:W-:Y:S01]  /*1190*/  USHF.L.U32 UR6, UR13, 0x1, URZ ;  /* 0x000000010d067899 */ /* 0x000fe200080006ff */
[----:B---3--:R-:W-:Y:S01]  /*11a0*/  LEA R6, P0, R14, UR8, 0x1 ;  /* 0x000000080e067c11 */ /* 0x008fe2000f8008ff */
[----:B------:R-:W-:Y:S01]  /*11b0*/  USHF.L.U32 UR22, UR22, 0x5, URZ ;  /* 0x0000000516167899 */ /* 0x000fe200080006ff */
[----:B------:R-:W-:Y:S01]  /*11c0*/  LEA R10, P1, R18, UR8, 0x1 ;  /* 0x00000008120a7c11 */ /* 0x000fe2000f8208ff */
[----:B------:R-:W-:Y:S01]  /*11d0*/  IMAD R219, R209, UR23, R23 ;  /* 0x00000017d1db7c24 */ /* 0x000fe2000f8e0217 */
        /* <DEDUP_REMOVED lines=11> */
[----:B------:R-:W-:Y:S01]  /*1290*/  LEA.HI.X R11, R18, UR9, R8, 0x1, P1 ;  /* 0x00000009120b7c11 */ /* 0x000fe200088f0c08 */
[----:B------:R-:W2:Y:S01]  /*12a0*/  LDCU UR9, c[0x0][0x3e0] ;  /* 0x00007c00ff0977ac */ /* 0x000ea20008000800 */
        /* <DEDUP_REMOVED lines=29> */
[----:B------:R-:W4:Y:S01]  /*1480*/  S2R R4, SR_CTAID.X ;  /* 0x0000000000047919 */ /* 0x000f220000002500 */
[----:B--2---:R-:W2:Y:S01]  /*1490*/  S2R R10, SR_TID.X ;  /* 0x00000000000a7919 */ /* 0x004ea20000002100 */
[----:B------:R-:W-:Y:S01]  /*14a0*/  IMAD R11, R14, R205, RZ ;  /* 0x000000cd0e0b7224 */ /* 0x000fe200078e02ff */
[----:B------:R-:W-:Y:S01]  /*14b0*/  USHF.R.S32.HI UR5, URZ, 0x1f, UR9 ;  /* 0x0000001fff057899 */ /* 0x000fe20008011409 */
[----:B---3--:R-:W4:Y:S01]  /*14c0*/  LDC.64 R6, c[0x0][0x5f8] ;  /* 0x00017e00ff067b82 */ /* 0x008f220000000a00 */
[----:B------:R-:W-:-:S07]  /*14d0*/  DEPBAR.LE SB0, 0x1 ;  /* 0x000080400000791a */ /* 0x000fce0000000000 */
[----:B------:R-:W-:Y:S01]  /*14e0*/  BAR.SYNC.DEFER_BLOCKING 0x0 ;  /* 0x0000000000007b1d */ /* 0x000fe20000010000 */
[----:B------:R-:W-:-:S04]  /*14f0*/  IMAD.IADD R11, R17, 0x1, R11 ;  /* 0x00000001110b7824 */ /* 0x000fc800078e020b */
[----:B------:R-:W-:Y:S01]  /*1500*/  IMAD R11, R11, UR9, RZ ;  /* 0x000000090b0b7c24 */ /* 0x000fe2000f8e02ff */
[----:B------:R-:W-:-:S03]  /*1510*/  ISETP.NE.U32.AND P0, PT, R8, RZ, PT ;  /* 0x000000ff0800720c */ /* 0x000fc60003f05070 */
[C---:B------:R-:W-:Y:S02]  /*1520*/  IMAD R11, R16.reuse, UR5, R11 ;  /* 0x00000005100b7c24 */ /* 0x040fe4000f8e020b */
[----:B------:R-:W-:Y:S01]  /*1530*/  IMAD.WIDE.U32 R16, R16, UR9, RZ ;  /* 0x0000000910107c25 */ /* 0x000fe2000f8e00ff */
[----:B------:R-:W-:-:S03]  /*1540*/  ISETP.NE.AND.EX P0, PT, R9, RZ, PT, P0 ;  /* 0x000000ff0900720c */ /* 0x000fc60003f05300 */
[----:B------:R-:W-:Y:S02]  /*1550*/  IMAD R14, R204, UR4, RZ ;  /* 0x00000004cc0e7c24 */ /* 0x000fe4000f8e02ff */
[----:B------:R-:W-:Y:S01]  /*1560*/  IMAD.IADD R11, R17, 0x1, R11 ;  /* 0x00000001110b7824 */ /* 0x000fe200078e020b */
[----:B------:R-:W-:Y:S01]  /*1570*/  USHF.R.S32.HI UR5, URZ, 0x1f, UR4 ;  /* 0x0000001fff057899 */ /* 0x000fe20008011404 */
[----:B------:R-:W-:Y:S02]  /*1580*/  SEL R12, R12, RZ, P0 ;  /* 0x000000ff0c0c7207 */ /* 0x000fe40000000000 */
[--C-:B------:R-:W-:Y:S01]  /*1590*/  SHF.R.S32.HI R15, RZ, 0x1f, R14.reuse ;  /* 0x0000001fff0f7819 */ /* 0x100fe2000001140e */
[----:B------:R-:W-:Y:S01]  /*15a0*/  IMAD R11, R11, UR4, RZ ;  /* 0x000000040b0b7c24 */ /* 0x000fe2000f8e02ff */
[----:B------:R1:W3:Y:S04]  /*15b0*/  LDSM.16.M88.4 R116, [R201] ;  /* 0x00000000c974783b */ /* 0x0002e80000000200 */
        /* <DEDUP_REMOVED lines=15> */
[----:B------:R-:W-:Y:S01]  /*16b0*/  UIMAD.WIDE UR10, UR9, UR4, URZ ;  /* 0x00000004090a72a5 */ /* 0x000fe2000f8e02ff */
[----:B------:R-:W-:Y:S01]  /*16c0*/  IMAD.WIDE.U32 R14, R16, UR4, R14 ;  /* 0x00000004100e7c25 */ /* 0x000fe2000f8e000e */
[----:B------:R-:W-:-:S03]  /*16d0*/  IADD3 R12, P0, PT, R12, UR34, RZ ;  /* 0x000000220c0c7c10 */ /* 0x000fc6000ff1e0ff */
[----:B------:R-:W-:Y:S01]  /*16e0*/  IMAD R11, R16, UR5, R11 ;  /* 0x00000005100b7c24 */ /* 0x000fe2000f8e020b */
[----:B------:R-:W-:Y:S01]  /*16f0*/  UIMAD UR9, UR9, UR4, URZ ;  /* 0x00000004090972a4 */ /* 0x000fe2000f8e02ff */
[----:B------:R-:W-:Y:S01]  /*1700*/  IMAD.X R9, RZ, RZ, UR33, P0 ;  /* 0x00000021ff097e24 */ /* 0x000fe200080e06ff */
[----:B--2---:R-:W-:Y:S01]  /*1710*/  LOP3.LUT R10, R10, 0x1f, RZ, 0xc0, !PT ;  /* 0x0000001f0a0a7812 */ /* 0x004fe200078ec0ff */
[----:B------:R-:W-:Y:S01]  /*1720*/  IMAD R8, R12, UR11, RZ ;  /* 0x0000000b0c087c24 */ /* 0x000fe2000f8e02ff */
[----:B------:R-:W-:Y:S01]  /*1730*/  IADD3 R15, PT, PT, R15, R11, RZ ;  /* 0x0000000b0f0f7210 */ /* 0x000fe20007ffe0ff */
[----:B----4-:R-:W-:Y:S01]  /*1740*/  IMAD.WIDE.U32 R16, R4, R6, RZ ;  /* 0x0000000604107225 */ /* 0x010fe200078e00ff */
[----:B------:R-:W2:Y:S03]  /*1750*/  LDCU.64 UR4, c[0x0][0x570] ;  /* 0x0000ae00ff0477ac */ /* 0x000ea60008000a00 */
        /* <DEDUP_REMOVED lines=58> */
[----:B------:R-:W1:Y:S01]  /*1b00*/  LDCU UR11, c[0x0][0x45c] ;  /* 0x00008b80ff0b77ac */ /* 0x000e620008000800 */
[----:B------:R-:W-:Y:S02]  /*1b10*/  USHF.L.U32 UR9, UR9, 0x3, URZ ;  /* 0x0000000309097899 */ /* 0x000fe400080006ff */
[----:B--2---:R-:W-:Y:S02]  /*1b20*/  USHF.L.U32 UR5, UR5, 0x6, URZ ;  /* 0x0000000605057899 */ /* 0x004fe400080006ff */
[----:B---3--:R-:W-:Y:S01]  /*1b30*/  USHF.L.U32 UR4, UR4, 0x6, URZ ;  /* 0x0000000604047899 */ /* 0x008fe200080006ff */
[----:B------:R-:W-:-:S02]  /*1b40*/  IADD3 R188, PT, PT, R202, R5, RZ ;  /* 0x00000005cabc7210 */ /* 0x000fc40007ffe0ff */
[----:B----4-:R-:W-:-:S09]  /*1b50*/  MOV R95, RZ ;  /* 0x000000ff005f7202 */ /* 0x010fd20000000f00 */
.L_x_1123:
[----:B------:R-:W0:Y:S01]  /*1b60*/  LDGDEPBAR ;  /* 0x00000000000079af */ /* 0x000e220000000000 */
[-C--:B------:R-:W-:Y:S01]  /*1b70*/  IADD3 R182, PT, PT, R200, R189.reuse, RZ ;  /* 0x000000bdc8b67210 */ /* 0x080fe20007ffe0ff */
[----:B-----5:R-:W-:Y:S01]  /*1b80*/  FMUL.FTZ R241, R222, 1.4426950216293334961 ;  /* 0x3fb8aa3bdef17820 */ /* 0x020fe20000410000 */
[----:B------:R-:W-:Y:S01]  /*1b90*/  IADD3 R181, PT, PT, R198, R189, RZ ;  /* 0x000000bdc6b57210 */ /* 0x000fe20007ffe0ff */
[C---:B------:R-:W-:Y:S01]  /*1ba0*/  FMUL.FTZ R248, R223.reuse, 1.4426950216293334961 ;  /* 0x3fb8aa3bdff87820 */ /* 0x040fe20000410000 */
[----:B------:R-:W-:Y:S02]  /*1bb0*/  FSETP.NEU.FTZ.AND P0, PT, R223, -INF , PT ;  /* 0xff800000df00780b */ /* 0x000fe40003f1d000 */
[----:B------:R-:W-:Y:S02]  /*1bc0*/  IADD3 R180, PT, PT, R200, R181, RZ ;  /* 0x000000b5c8b47210 */ /* 0x000fe40007ffe0ff */
[----:B------:R-:W-:Y:S02]  /*1bd0*/  FSEL R248, R248, RZ, P0 ;  /* 0x000000fff8f87208 */ /* 0x000fe40000000000 */
[----:B------:R-:W-:Y:S01]  /*1be0*/  FSETP.NEU.FTZ.AND P0, PT, R222, -INF , PT ;  /* 0xff800000de00780b */ /* 0x000fe20003f1d000 */
        /* <DEDUP_REMOVED lines=46> */
[C---:B------:R-:W-:Y:S08]  /*1ed0*/  HMMA.16816.F32.BF16 R8, R108.reuse, R114, R8 ;  /* 0x000000726c08723c */ /* 0x040ff00000041808 */
[C---:B-1----:R-:W-:Y:S08]  /*1ee0*/  HMMA.16816.F32.BF16 R12, R108.reuse, R56, R12 ;  /* 0x000000386c0c723c */ /* 0x042ff0000004180c */
[----:B------:R-:W-:Y:S08]  /*1ef0*/  HMMA.16816.F32.BF16 R16, R108, R58, R16 ;  /* 0x0000003a6c10723c */ /* 0x000ff00000041810 */
[C---:B--2---:R-:W-:Y:S08]  /*1f00*/  HMMA.16816.F32.BF16 R4, R60.reuse, R64, R4 ;  /* 0x000000403c04723c */ /* 0x044ff00000041804 */
[C---:B------:R-:W-:Y:S08]  /*1f10*/  HMMA.16816.F32.BF16 R8, R60.reuse, R66, R8 ;  /* 0x000000423c08723c */ /* 0x040ff00000041808 */
[C---:B---3--:R-:W-:Y:S08]  /*1f20*/  HMMA.16816.F32.BF16 R12, R60.reuse, R52, R12 ;  /* 0x000000343c0c723c */ /* 0x048ff0000004180c */
[----:B------:R-:W-:Y:S01]  /*1f30*/  HMMA.16816.F32.BF16 R16, R60, R54, R16 ;  /* 0x000000363c10723c */ /* 0x000fe20000041810 */
[----:B------:R-:W1:Y:S02]  /*1f40*/  LDSM.16.M88.4 R52, [R196+-0x1800] ;  /* 0xffe80000c434783b */ /* 0x000e640000000200 */
[----:B------:R-:W-:Y:S02]  /*1f50*/  FSEL R62, R241, RZ, P0 ;  /* 0x000000fff13e7208 */ /* 0x000fe40000000000 */
[C---:B------:R-:W-:Y:S03]  /*1f60*/  LEA R250, P0, R206.reuse, R216, 0x2 ;  /* 0x000000d8cefa7211 */ /* 0x040fe600078010ff */
[C---:B----4-:R-:W-:Y:S05]  /*1f70*/  HMMA.16816.F32.BF16 R4, R100.reuse, R104, R4 ;  /* 0x000000686404723c */ /* 0x050fea0000041804 */
[----:B------:R-:W-:Y:S03]  /*1f80*/  LEA.HI.X R251, R206, R217, RZ, 0x2, P0 ;  /* 0x000000d9cefb7211 */ /* 0x000fe600000f14ff */
[C---:B------:R-:W-:Y:S02]  /*1f90*/  HMMA.16816.F32.BF16 R8, R100.reuse, R106, R8 ;  /* 0x0000006a6408723c */ /* 0x040fe40000041808 */
[----:B------:R-:W2:Y:S04]  /*1fa0*/  LDG.E R245, desc[UR26][R250.64] ;  /* 0x0000001afaf57981 */ /* 0x000ea8000c1e1900 */
[----:B------:R3:W4:Y:S05]  /*1fb0*/  LDG.E R113, desc[UR26][R250.64+0x20] ;  /* 0x0000201afa717981 */ /* 0x00072a000c1e1900 */
[----:B------:R-:W-:Y:S01]  /*1fc0*/  FMUL.FTZ R183, R4, UR12 ;  /* 0x0000000c04b77c20 */ /* 0x000fe20008410000 */
[----:B------:R-:W-:Y:S01]  /*1fd0*/  FMUL.FTZ R184, R5, UR12 ;  /* 0x0000000c05b87c20 */ /* 0x000fe20008410000 */
[----:B------:R-:W-:Y:S01]  /*1fe0*/  FMUL.FTZ R185, R6, UR12 ;  /* 0x0000000c06b97c20 */ /* 0x000fe20008410000 */
[----:B------:R-:W-:Y:S03]  /*1ff0*/  FMUL.FTZ R186, R7, UR12 ;  /* 0x0000000c07ba7c20 */ /* 0x000fe60008410000 */
[----:B------:R-:W3:Y:S02]  /*2000*/  MUFU.TANH R183, R183 ;  /* 0x000000b700b77308 */ /* 0x000ee40000002400 */
[----:B------:R-:W-:Y:S01]  /*2010*/  FMUL.FTZ R187, R8, UR12 ;  /* 0x0000000c08bb7c20 */ /* 0x000fe20008410000 */
[----:B------:R-:W-:Y:S01]  /*2020*/  FMUL.FTZ R229, R9, UR12 ;  /* 0x0000000c09e57c20 */ /* 0x000fe20008410000 */
[----:B------:R-:W-:Y:S01]  /*2030*/  FMUL.FTZ R234, R10, UR12 ;  /* 0x0000000c0aea7c20 */ /* 0x000fe20008410000 */
[----:B------:R-:W-:Y:S01]  /*2040*/  FMUL.FTZ R235, R11, UR12 ;  /* 0x0000000c0beb7c20 */ /* 0x000fe20008410000 */
[C---:B-1----:R-:W-:Y:S04]  /*2050*/  HMMA.16816.F32.BF16 R12, R100.reuse, R52, R12 ;  /* 0x00000034640c723c */ /* 0x042fe8000004180c */
[----:B------:R-:W1:Y:S04]  /*2060*/  MUFU.TANH R184, R184 ;  /* 0x000000b800b87308 */ /* 0x000e680000002400 */
[----:B------:R-:W-:Y:S06]  /*2070*/  HMMA.16816.F32.BF16 R16, R100, R54, R16 ;  /* 0x000000366410723c */ /* 0x000fec0000041810 */
[----:B------:R-:W1:Y:S01]  /*2080*/  MUFU.TANH R185, R185 ;  /* 0x000000b900b97308 */ /* 0x000e620000002400 */
[C-C-:B---3--:R-:W-:Y:S01]  /*2090*/  FFMA.FTZ R239, R183.reuse, UR11, -R248.reuse ;  /* 0x0000000bb7ef7c23 */ /* 0x148fe200080108f8 */
[----:B------:R-:W-:Y:S04]  /*20a0*/  FFMA.FTZ R183, -R183, R183, 1 ;  /* 0x3f800000b7b77423 */ /* 0x000fe800000101b7 */
[----:B------:R-:W-:Y:S04]  /*20b0*/  FMUL.FTZ R183, R183, UR12 ;  /* 0x0000000cb7b77c20 */ /* 0x000fe80008410000 */
[----:B------:R-:W3:Y:S01]  /*20c0*/  MUFU.TANH R186, R186 ;  /* 0x000000ba00ba7308 */ /* 0x000ee20000002400 */
[----:B-1----:R-:W-:Y:S01]  /*20d0*/  FFMA.FTZ R244, R184, UR11, -R248 ;  /* 0x0000000bb8f47c23 */ /* 0x002fe200080108f8 */
[----:B------:R-:W-:Y:S01]  /*20e0*/  FMUL.FTZ R236, R12, UR12 ;  /* 0x0000000c0cec7c20 */ /* 0x000fe20008410000 */
[----:B------:R-:W-:Y:S01]  /*20f0*/  FMUL.FTZ R237, R13, UR12 ;  /* 0x0000000c0ded7c20 */ /* 0x000fe20008410000 */
[----:B------:R-:W-:Y:S01]  /*2100*/  FMUL.FTZ R238, R14, UR12 ;  /* 0x0000000c0eee7c20 */ /* 0x000fe20008410000 */
[----:B------:R-:W-:Y:S01]  /*2110*/  FMUL.FTZ R240, R15, UR12 ;  /* 0x0000000c0ff07c20 */ /* 0x000fe20008410000 */
[----:B------:R-:W-:Y:S04]  /*2120*/  FFMA.FTZ R184, -R184, R184, 1 ;  /* 0x3f800000b8b87423 */ /* 0x000fe800000101b8 */
[----:B------:R-:W1:Y:S01]  /*2130*/  MUFU.TANH R236, R236 ;  /* 0x000000ec00ec7308 */ /* 0x000e620000002400 */
[--C-:B------:R-:W-:Y:S01]  /*2140*/  FFMA.FTZ R242, R185, UR11, -R62.reuse ;  /* 0x0000000bb9f27c23 */ /* 0x100fe2000801083e */
[----:B------:R-:W-:Y:S01]  /*2150*/  FMUL.FTZ R249, R19, UR12 ;  /* 0x0000000c13f97c20 */ /* 0x000fe20008410000 */
[----:B------:R-:W-:Y:S01]  /*2160*/  FMUL.FTZ R243, R16, UR12 ;  /* 0x0000000c10f37c20 */ /* 0x000fe20008410000 */
[----:B------:R-:W-:Y:S01]  /*2170*/  FMUL.FTZ R246, R17, UR12 ;  /* 0x0000000c11f67c20 */ /* 0x000fe20008410000 */
[----:B------:R-:W-:Y:S01]  /*2180*/  FMUL.FTZ R247, R18, UR12 ;  /* 0x0000000c12f77c20 */ /* 0x000fe20008410000 */
[----:B------:R-:W-:Y:S01]  /*2190*/  FMUL.FTZ R184, R184, UR12 ;  /* 0x0000000cb8b87c20 */ /* 0x000fe20008410000 */
[----:B------:R-:W-:Y:S03]  /*21a0*/  FFMA.FTZ R185, -R185, R185, 1 ;  /* 0x3f800000b9b97423 */ /* 0x000fe600000101b9 */
[----:B------:R1:W-:Y:S01]  /*21b0*/  MUFU.TANH R107, R249 ;  /* 0x000000f9006b7308 */ /* 0x0003e20000002400 */
[C---:B---3--:R-:W-:Y:S01]  /*21c0*/  FFMA.FTZ R241, R186.reuse, UR11, -R62 ;  /* 0x0000000bbaf17c23 */ /* 0x048fe2000801083e */
[----:B------:R-:W-:Y:S04]  /*21d0*/  FFMA.FTZ R186, -R186, R186, 1 ;  /* 0x3f800000baba7423 */ /* 0x000fe800000101ba */
[----:B------:R-:W-:Y:S04]  /*21e0*/  FMUL.FTZ R186, R186, UR12 ;  /* 0x0000000cbaba7c20 */ /* 0x000fe80008410000 */
[----:B------:R-:W-:Y:S10]  /*21f0*/  MUFU.TANH R237, R237 ;  /* 0x000000ed00ed7308 */ /* 0x000ff40000002400 */
[----:B------:R-:W3:Y:S01]  /*2200*/  MUFU.TANH R187, R187 ;  /* 0x000000bb00bb7308 */ /* 0x000ee20000002400 */
[C-C-:B-1----:R-:W-:Y:S01]  /*2210*/  FFMA.FTZ R249, R236.reuse, UR11, -R248.reuse ;  /* 0x0000000becf97c23 */ /* 0x142fe200080108f8 */
[----:B------:R-:W-:Y:S04]  /*2220*/  FFMA.FTZ R236, -R236, R236, 1 ;  /* 0x3f800000ecec7423 */ /* 0x000fe800000101ec */
[----:B------:R-:W-:Y:S04]  /*2230*/  FMUL.FTZ R236, R236, UR12 ;  /* 0x0000000cecec7c20 */ /* 0x000fe80008410000 */
[----:B------:R1:W-:Y:S10]  /*2240*/  MUFU.EX2 R106, R249 ;  /* 0x000000f9006a7308 */ /* 0x0003f40000000800 */
[----:B------:R-:W1:Y:S01]  /*2250*/  MUFU.TANH R229, R229 ;  /* 0x000000e500e57308 */ /* 0x000e620000002400 */
[C-C-:B---3--:R-:W-:Y:S01]  /*2260*/  FFMA.FTZ R114, R187.reuse, UR11, -R248.reuse ;  /* 0x0000000bbb727c23 */ /* 0x148fe200080108f8 */
[----:B------:R-:W-:Y:S04]  /*2270*/  FFMA.FTZ R187, -R187, R187, 1 ;  /* 0x3f800000bbbb7423 */ /* 0x000fe800000101bb */
[----:B------:R-:W-:Y:S04]  /*2280*/  FMUL.FTZ R187, R187, UR12 ;  /* 0x0000000cbbbb7c20 */ /* 0x000fe80008410000 */
[----:B------:R-:W3:Y:S01]  /*2290*/  MUFU.TANH R243, R243 ;  /* 0x000000f300f37308 */ /* 0x000ee20000002400 */
[C-C-:B-1----:R-:W-:Y:S01]  /*22a0*/  FFMA.FTZ R249, R237.reuse, UR11, -R248.reuse ;  /* 0x0000000bedf97c23 */ /* 0x142fe200080108f8 */
[----:B------:R-:W-:Y:S04]  /*22b0*/  FFMA.FTZ R237, -R237, R237, 1 ;  /* 0x3f800000eded7423 */ /* 0x000fe800000101ed */
[----:B------:R-:W-:Y:S04]  /*22c0*/  FMUL.FTZ R237, R237, UR12 ;  /* 0x0000000ceded7c20 */ /* 0x000fe80008410000 */
[----:B------:R-:W1:Y:S01]  /*22d0*/  MUFU.TANH R234, R234 ;  /* 0x000000ea00ea7308 */ /* 0x000e620000002400 */
[C-C-:B------:R-:W-:Y:S01]  /*22e0*/  FFMA.FTZ R105, R229.reuse, UR11, -R248.reuse ;  /* 0x0000000be5697c23 */ /* 0x140fe200080108f8 */
[----:B------:R-:W-:Y:S04]  /*22f0*/  FFMA.FTZ R229, -R229, R229, 1 ;  /* 0x3f800000e5e57423 */ /* 0x000fe800000101e5 */
[----:B------:R-:W-:Y:S04]  /*2300*/  FMUL.FTZ R229, R229, UR12 ;  /* 0x0000000ce5e57c20 */ /* 0x000fe80008410000 */
[----:B------:R-:W1:Y:S01]  /*2310*/  MUFU.TANH R235, R235 ;  /* 0x000000eb00eb7308 */ /* 0x000e620000002400 */
[C---:B---3--:R-:W-:Y:S01]  /*2320*/  FFMA.FTZ R102, R243.reuse, UR11, -R248 ;  /* 0x0000000bf3667c23 */ /* 0x048fe200080108f8 */
[----:B------:R-:W-:Y:S04]  /*2330*/  FFMA.FTZ R243, -R243, R243, 1 ;  /* 0x3f800000f3f37423 */ /* 0x000fe800000101f3 */
[----:B------:R-:W-:Y:S04]  /*2340*/  FMUL.FTZ R243, R243, UR12 ;  /* 0x0000000cf3f37c20 */ /* 0x000fe80008410000 */
[----:B------:R-:W3:Y:S01]  /*2350*/  MUFU.TANH R246, R246 ;  /* 0x000000f600f67308 */ /* 0x000ee20000002400 */
[C-C-:B-1----:R-:W-:Y:S01]  /*2360*/  FFMA.FTZ R180, R234.reuse, UR11, -R62.reuse ;  /* 0x0000000beab47c23 */ /* 0x142fe2000801083e */
[----:B------:R-:W-:Y:S04]  /*2370*/  FFMA.FTZ R234, -R234, R234, 1 ;  /* 0x3f800000eaea7423 */ /* 0x000fe800000101ea */
[----:B------:R-:W-:Y:S04]  /*2380*/  FMUL.FTZ R234, R234, UR12 ;  /* 0x0000000ceaea7c20 */ /* 0x000fe80008410000 */
[----:B------:R-:W1:Y:S01]  /*2390*/  MUFU.EX2 R103, R249 ;  /* 0x000000f900677308 */ /* 0x000e620000000800 */
[C---:B------:R-:W-:Y:S01]  /*23a0*/  FFMA.FTZ R252, R235.reuse, UR11, -R62 ;  /* 0x0000000bebfc7c23 */ /* 0x040fe2000801083e */
[----:B------:R-:W-:Y:S08]  /*23b0*/  FFMA.FTZ R235, -R235, R235, 1 ;  /* 0x3f800000ebeb7423 */ /* 0x000ff000000101eb */
[----:B------:R-:W1:Y:S01]  /*23c0*/  MUFU.TANH R238, R238 ;  /* 0x000000ee00ee7308 */ /* 0x000e620000002400 */
[C---:B---3--:R-:W-:Y:S01]  /*23d0*/  FFMA.FTZ R248, R246.reuse, UR11, -R248 ;  /* 0x0000000bf6f87c23 */ /* 0x048fe200080108f8 */
[----:B------:R-:W-:Y:S04]  /*23e0*/  FFMA.FTZ R246, -R246, R246, 1 ;  /* 0x3f800000f6f67423 */ /* 0x000fe800000101f6 */
[----:B------:R-:W-:Y:S04]  /*23f0*/  FMUL.FTZ R246, R246, UR12 ;  /* 0x0000000cf6f67c20 */ /* 0x000fe80008410000 */
[----:B------:R-:W3:Y:S01]  /*2400*/  MUFU.TANH R240, R240 ;  /* 0x000000f000f07308 */ /* 0x000ee20000002400 */
[----:B-1----:R-:W-:Y:S09]  /*2410*/  F2FP.BF16.F32.PACK_AB R63, R103, R106 ;  /* 0x0000006a673f723e */ /* 0x002ff200000010ff */
[----:B------:R-:W1:Y:S01]  /*2420*/  MUFU.TANH R247, R247 ;  /* 0x000000f700f77308 */ /* 0x000e620000002400 */
[C-C-:B------:R-:W-:Y:S01]  /*2430*/  FFMA.FTZ R251, R238.reuse, UR11, -R62.reuse ;  /* 0x0000000beefb7c23 */ /* 0x140fe2000801083e */
[----:B------:R-:W-:Y:S08]  /*2440*/  FFMA.FTZ R238, -R238, R238, 1 ;  /* 0x3f800000eeee7423 */ /* 0x000ff000000101ee */
[----:B------:R-:W-:Y:S01]  /*2450*/  MUFU.EX2 R239, R239 ;  /* 0x000000ef00ef7308 */ /* 0x000fe20000000800 */
[C-C-:B---3--:R-:W-:Y:S01]  /*2460*/  FFMA.FTZ R250, R240.reuse, UR11, -R62.reuse ;  /* 0x0000000bf0fa7c23 */ /* 0x148fe2000801083e */
[----:B------:R-:W-:Y:S04]  /*2470*/  FFMA.FTZ R240, -R240, R240, 1 ;  /* 0x3f800000f0f07423 */ /* 0x000fe800000101f0 */
[----:B------:R-:W-:Y:S04]  /*2480*/  FMUL.FTZ R240, R240, UR12 ;  /* 0x0000000cf0f07c20 */ /* 0x000fe80008410000 */
[----:B------:R-:W3:Y:S01]  /*2490*/  MUFU.EX2 R244, R244 ;  /* 0x000000f400f47308 */ /* 0x000ee20000000800 */
[--C-:B-1----:R-:W-:Y:S01]  /*24a0*/  FFMA.FTZ R249, R247, UR11, -R62.reuse ;  /* 0x0000000bf7f97c23 */ /* 0x102fe2000801083e */
[----:B------:R-:W-:Y:S01]  /*24b0*/  FFMA.FTZ R62, R107, UR11, -R62 ;  /* 0x0000000b6b3e7c23 */ /* 0x000fe2000801083e */
[----:B------:R-:W-:Y:S04]  /*24c0*/  FFMA.FTZ R247, -R247, R247, 1 ;  /* 0x3f800000f7f77423 */ /* 0x000fe800000101f7 */
[----:B------:R-:W-:Y:S03]  /*24d0*/  FMUL.FTZ R247, R247, UR12 ;  /* 0x0000000cf7f77c20 */ /* 0x000fe60008410000 */
        /* <DEDUP_REMOVED lines=9> */
[----:B------:R-:W-:Y:S10]  /*2570*/  MUFU.EX2 R180, R180 ;  /* 0x000000b400b47308 */ /* 0x000ff40000000800 */
[----:B------:R-:W3:Y:S01]  /*2580*/  MUFU.EX2 R252, R252 ;  /* 0x000000fc00fc7308 */ /* 0x000ee20000000800 */
[----:B-1----:R-:W-:Y:S05]  /*2590*/  F2FP.BF16.F32.PACK_AB R58, R105, R114 ;  /* 0x00000072693a723e */ /* 0x002fea00000010ff */
[----:B------:R-:W-:Y:S04]  /*25a0*/  STS [R227], R58 ;  /* 0x0000003ae3007388 */ /* 0x000fe80000000800 */
[----:B------:R3:W-:Y:S10]  /*25b0*/  MUFU.EX2 R248, R62 ;  /* 0x0000003e00f87308 */ /* 0x0007f40000000800 */
[----:B------:R-:W-:Y:S10]  /*25c0*/  MUFU.EX2 R251, R251 ;  /* 0x000000fb00fb7308 */ /* 0x000ff40000000800 */
[----:B------:R-:W1:Y:S01]  /*25d0*/  MUFU.EX2 R250, R250 ;  /* 0x000000fa00fa7308 */ /* 0x000e620000000800 */
[----:B---3--:R-:W-:Y:S05]  /*25e0*/  F2FP.BF16.F32.PACK_AB R62, R252, R180 ;  /* 0x000000b4fc3e723e */ /* 0x008fea00000010ff */
[----:B------:R-:W-:Y:S04]  /*25f0*/  STS [R227+0x400], R62 ;  /* 0x0004003ee3007388 */ /* 0x000fe80000000800 */
[----:B------:R-:W3:Y:S01]  /*2600*/  MUFU.EX2 R102, R102 ;  /* 0x0000006600667308 */ /* 0x000ee20000000800 */
[----:B------:R-:W-:Y:S09]  /*2610*/  STS [R226], R63 ;  /* 0x0000003fe2007388 */ /* 0x000ff20000000800 */
[----:B------:R-:W2:Y:S01]  /*2620*/  MUFU.EX2 R249, R249 ;  /* 0x000000f900f97308 */ /* 0x000ea20000000800 */
[----:B-1----:R-:W-:Y:S05]  /*2630*/  F2FP.BF16.F32.PACK_AB R181, R250, R251 ;  /* 0x000000fbfab5723e */ /* 0x002fea00000010ff */
[----:B------:R-:W-:Y:S01]  /*2640*/  STS [R226+0x400], R181 ;  /* 0x000400b5e2007388 */ /* 0x000fe20000000800 */
[----:B---3--:R-:W-:Y:S05]  /*2650*/  F2FP.BF16.F32.PACK_AB R115, R101, R102 ;  /* 0x000000666573723e */ /* 0x008fea00000010ff */
[----:B------:R-:W-:Y:S01]  /*2660*/  STS [R215], R115 ;  /* 0x00000073d7007388 */ /* 0x000fe20000000800 */
[----:B--2---:R-:W-:Y:S05]  /*2670*/  F2FP.BF16.F32.PACK_AB R182, R248, R249 ;  /* 0x000000f9f8b6723e */ /* 0x004fea00000010ff */
        /* <DEDUP_REMOVED lines=32> */
[----:B------:R-:W-:Y:S03]  /*2880*/  HMMA.16816.F32.BF16 R16, R60, R162, R16 ;  /* 0x000000a23c10723c */ /* 0x000fe60000041810 */
[----:B------:R-:W-:Y:S04]  /*2890*/  IADD3 R62, PT, PT, R224, 0x1, RZ ;  /* 0x00000001e03e7810 */ /* 0x000fe80007ffe0ff */
[----:B------:R-:W-:Y:S01]  /*28a0*/  ISETP.NE.AND P1, PT, R62, 0x1, PT ;  /* 0x000000013e00780c */ /* 0x000fe20003f25270 */
        /* <DEDUP_REMOVED lines=13> */
[----:B------:R-:W-:Y:S01]  /*2980*/  FADD.FTZ R62, -R245, R9 ;  /* 0x00000009f53e7221 */ /* 0x000fe20000010100 */
[----:B------:R-:W-:Y:S01]  /*2990*/  FMUL.FTZ R183, R183, R239 ;  /* 0x000000efb7b77220 */ /* 0x000fe20000410000 */
[----:B------:R-:W-:Y:S01]  /*29a0*/  FMUL.FTZ R184, R184, R244 ;  /* 0x000000f4b8b87220 */ /* 0x000fe20000410000 */
[----:B------:R-:W-:Y:S01]  /*29b0*/  FMUL.FTZ R63, R114, R63 ;  /* 0x0000003f723f7220 */ /* 0x000fe20000410000 */
[----:B------:R-:W-:Y:S02]  /*29c0*/  FMUL.FTZ R62, R105, R62 ;  /* 0x0000003e693e7220 */ /* 0x000fe40000410000 */
[C---:B------:R-:W-:Y:S01]  /*29d0*/  FADD.FTZ R239, -R245.reuse, R12 ;  /* 0x0000000cf5ef7221 */ /* 0x040fe20000010100 */
[----:B------:R-:W-:Y:S01]  /*29e0*/  FADD.FTZ R244, -R245, R13 ;  /* 0x0000000df5f47221 */ /* 0x000fe20000010100 */
[----:B------:R-:W-:Y:S01]  /*29f0*/  FMUL.FTZ R187, R187, R63 ;  /* 0x0000003fbbbb7220 */ /* 0x000fe20000410000 */
[----:B------:R-:W-:Y:S01]  /*2a00*/  FMUL.FTZ R229, R229, R62 ;  /* 0x0000003ee5e57220 */ /* 0x000fe20000410000 */
[----:B------:R-:W-:Y:S01]  /*2a10*/  FMUL.FTZ R239, R106, R239 ;  /* 0x000000ef6aef7220 */ /* 0x000fe20000410000 */
[----:B------:R-:W-:Y:S01]  /*2a20*/  FMUL.FTZ R244, R103, R244 ;  /* 0x000000f467f47220 */ /* 0x000fe20000410000 */
[----:B------:R-:W-:Y:S02]  /*2a30*/  F2FP.BF16.F32.PACK_AB R184, R184, R183 ;  /* 0x000000b7b8b8723e */ /* 0x000fe400000010ff */
[C---:B------:R-:W-:Y:S01]  /*2a40*/  FADD.FTZ R105, -R245.reuse, R16 ;  /* 0x00000010f5697221 */ /* 0x040fe20000010100 */
[----:B------:R-:W-:Y:S01]  /*2a50*/  FADD.FTZ R245, -R245, R17 ;  /* 0x00000011f5f57221 */ /* 0x000fe20000010100 */
[----:B------:R-:W-:Y:S01]  /*2a60*/  FMUL.FTZ R236, R236, R239 ;  /* 0x000000efecec7220 */ /* 0x000fe20000410000 */
[----:B------:R-:W-:Y:S01]  /*2a70*/  FMUL.FTZ R237, R237, R244 ;  /* 0x000000f4eded7220 */ /* 0x000fe20000410000 */
[----:B------:R-:W-:Y:S01]  /*2a80*/  FMUL.FTZ R183, R102, R105 ;  /* 0x0000006966b77220 */ /* 0x000fe20000410000 */
[----:B------:R-:W-:Y:S01]  /*2a90*/  FMUL.FTZ R245, R101, R245 ;  /* 0x000000f565f57220 */ /* 0x000fe20000410000 */
[----:B------:R-:W-:Y:S01]  /*2aa0*/  F2FP.BF16.F32.PACK_AB R244, R229, R187 ;  /* 0x000000bbe5f4723e */ /* 0x000fe200000010ff */
[C---:B----4-:R-:W-:Y:S01]  /*2ab0*/  FADD.FTZ R187, -R113.reuse, R6 ;  /* 0x0000000671bb7221 */ /* 0x050fe20000010100 */
[----:B------:R-:W-:Y:S01]  /*2ac0*/  FADD.FTZ R229, -R113, R7 ;  /* 0x0000000771e57221 */ /* 0x000fe20000010100 */
[----:B------:R-:W-:Y:S01]  /*2ad0*/  FMUL.FTZ R183, R243, R183 ;  /* 0x000000b7f3b77220 */ /* 0x000fe20000410000 */
[----:B------:R-:W-:Y:S01]  /*2ae0*/  FMUL.FTZ R246, R246, R245 ;  /* 0x000000f5f6f67220 */ /* 0x000fe20000410000 */
[----:B------:R-:W-:Y:S01]  /*2af0*/  F2FP.BF16.F32.PACK_AB R237, R237, R236 ;  /* 0x000000eceded723e */ /* 0x000fe200000010ff */
[----:B------:R-:W-:Y:S01]  /*2b00*/  FMUL.FTZ R187, R242, R187 ;  /* 0x000000bbf2bb7220 */ /* 0x000fe20000410000 */
[----:B------:R-:W-:Y:S01]  /*2b10*/  FMUL.FTZ R229, R241, R229 ;  /* 0x000000e5f1e57220 */ /* 0x000fe20000410000 */
[----:B------:R-:W-:Y:S01]  /*2b20*/  FMUL.FTZ R236, R185, UR12 ;  /* 0x0000000cb9ec7c20 */ /* 0x000fe20008410000 */
[----:B------:R-:W-:Y:S01]  /*2b30*/  F2FP.BF16.F32.PACK_AB R246, R246, R183 ;  /* 0x000000b7f6f6723e */ /* 0x000fe200000010ff */
[C---:B------:R-:W-:Y:S01]  /*2b40*/  FADD.FTZ R183, -R113.reuse, R10 ;  /* 0x0000000a71b77221 */ /* 0x040fe20000010100 */
[----:B------:R-:W-:Y:S01]  /*2b50*/  FMUL.FTZ R186, R186, R229 ;  /* 0x000000e5baba7220 */ /* 0x000fe20000410000 */
[----:B------:R-:W-:Y:S01]  /*2b60*/  FMUL.FTZ R187, R236, R187 ;  /* 0x000000bbecbb7220 */ /* 0x000fe20000410000 */
[C---:B------:R-:W-:Y:S01]  /*2b70*/  FADD.FTZ R239, -R113.reuse, R11 ;  /* 0x0000000b71ef7221 */ /* 0x040fe20000010100 */
[----:B------:R-:W-:Y:S01]  /*2b80*/  FMUL.FTZ R183, R180, R183 ;  /* 0x000000b7b4b77220 */ /* 0x000fe20000410000 */
[C---:B------:R-:W-:Y:S01]  /*2b90*/  FADD.FTZ R236, -R113.reuse, R14 ;  /* 0x0000000e71ec7221 */ /* 0x040fe20000010100 */
[C---:B------:R-:W-:Y:S01]  /*2ba0*/  FADD.FTZ R185, -R113.reuse, R15 ;  /* 0x0000000f71b97221 */ /* 0x040fe20000010100 */
[----:B------:R-:W-:Y:S01]  /*2bb0*/  F2FP.BF16.F32.PACK_AB R186, R186, R187 ;  /* 0x000000bbbaba723e */ /* 0x000fe200000010ff */
[C---:B------:R-:W-:Y:S01]  /*2bc0*/  FADD.FTZ R242, -R113.reuse, R18 ;  /* 0x0000001271f27221 */ /* 0x040fe20000010100 */
[----:B------:R-:W-:Y:S01]  /*2bd0*/  FADD.FTZ R229, -R113, R19 ;  /* 0x0000001371e57221 */ /* 0x000fe20000010100 */
[----:B------:R-:W-:Y:S01]  /*2be0*/  FFMA.FTZ R187, -R107, R107, 1 ;  /* 0x3f8000006bbb7423 */ /* 0x000fe2000001016b */
[----:B------:R-:W-:Y:S01]  /*2bf0*/  FMUL.FTZ R239, R252, R239 ;  /* 0x000000effcef7220 */ /* 0x000fe20000410000 */
[----:B------:R-:W-:Y:S01]  /*2c00*/  FMUL.FTZ R252, R235, UR12 ;  /* 0x0000000cebfc7c20 */ /* 0x000fe20008410000 */
[----:B------:R-:W-:Y:S01]  /*2c10*/  FMUL.FTZ R183, R234, R183 ;  /* 0x000000b7eab77220 */ /* 0x000fe20000410000 */
[----:B------:R-:W-:Y:S01]  /*2c20*/  FMUL.FTZ R236, R251, R236 ;  /* 0x000000ecfbec7220 */ /* 0x000fe20000410000 */
[----:B------:R-:W-:Y:S01]  /*2c30*/  FMUL.FTZ R185, R250, R185 ;  /* 0x000000b9fab97220 */ /* 0x000fe20000410000 */
[----:B------:R-:W-:Y:S01]  /*2c40*/  FMUL.FTZ R242, R249, R242 ;  /* 0x000000f2f9f27220 */ /* 0x000fe20000410000 */
[----:B------:R-:W-:Y:S01]  /*2c50*/  FMUL.FTZ R229, R248, R229 ;  /* 0x000000e5f8e57220 */ /* 0x000fe20000410000 */
[----:B------:R-:W-:Y:S01]  /*2c60*/  FMUL.FTZ R235, R238, UR12 ;  /* 0x0000000ceeeb7c20 */ /* 0x000fe20008410000 */
[----:B------:R-:W-:Y:S01]  /*2c70*/  FMUL.FTZ R234, R187, UR12 ;  /* 0x0000000cbbea7c20 */ /* 0x000fe20008410000 */
[----:B------:R-:W-:Y:S01]  /*2c80*/  FMUL.FTZ R252, R252, R239 ;  /* 0x000000effcfc7220 */ /* 0x000fe20000410000 */
        /* <DEDUP_REMOVED lines=26> */
.L_x_1121:
        /* <DEDUP_REMOVED lines=81> */
.L_x_1122:
        /* <DEDUP_REMOVED lines=200> */
.L_x_1120:
        /* <DEDUP_REMOVED lines=158> */
.L_x_1117:
        /* <DEDUP_REMOVED lines=10> */
.L_x_1125:
        /* <DEDUP_REMOVED lines=12> */
.L_x_2433:


//--------------------- .text._ZN5flash44flash_bwd_dq_dk_dv_loop_seqk_parallel_kernelI23Flash_bwd_kernel_traitsILi128ELi64ELi64ELi8ELi4ELi2ELi2ELb1ELb0EN7cutlass10bfloat16_tE19Flash_kernel_traitsILi128ELi64ELi64ELi8ES3_EELb1ELb0ELb0ELb1ELb0ELb0ELb0EEEvNS_16Flash_bwd_paramsE --------------------------
	.section	.text._ZN5flash44flash_bwd_dq_dk_dv_loop_seqk_parallel_kernelI23Flash_bwd_kernel_traitsILi128ELi64ELi64ELi8ELi4ELi2ELi2ELb1ELb0EN7cutlass10bfloat16_tE19Flash_kernel_traitsILi128ELi64ELi64ELi8ES3_EELb1ELb0ELb0ELb1ELb0ELb0ELb0EEEvNS_16Flash_bwd_paramsE,"ax",@progbits
	.align	128
        .global         _ZN5flash44flash_bwd_dq_dk_dv_loop_seqk_parallel_kernelI23Flash_bwd_kernel_traitsILi128ELi64ELi64ELi8ELi4ELi2ELi2ELb1ELb0EN7cutlass10bfloat16_tE19Flash_kernel_traitsILi128ELi64ELi64ELi8ES3_EELb1ELb0ELb0ELb1ELb0ELb0ELb0EEEvNS_16Flash_bwd_paramsE
        .type           _ZN5flash44flash_bwd_dq_dk_dv_loop_seqk_parallel_kernelI23Flash_bwd_kernel_traitsILi128ELi64ELi64ELi8ELi4ELi2ELi2ELb1ELb0EN7cutlass10bfloat16_tE19Flash_kernel_traitsILi128ELi64ELi64ELi8ES3_EELb1ELb0ELb0ELb1ELb0ELb0ELb0EEEvNS_16Flash_bwd_paramsE,@function
        .size           _ZN5flash44flash_bwd_dq_dk_dv_loop_seqk_parallel_kernelI23Flash_bwd_kernel_traitsILi128ELi64ELi64ELi8ELi4ELi2ELi2ELb1ELb0EN7cutlass10bfloat16_tE19Flash_kernel_traitsILi128ELi64ELi64ELi8ES3_EELb1ELb0ELb0ELb1ELb0ELb0ELb0EEEvNS_16Flash_bwd_paramsE,(.L_x_2434 - _ZN5flash44flash_bwd_dq_dk_dv_loop_seqk_parallel_kernelI23Flash_bwd_kernel_traitsILi128ELi64ELi64ELi8ELi4ELi2ELi2ELb1ELb0EN7cutlass10bfloat16_tE19Flash_kernel_traitsILi128ELi64ELi64ELi8ES3_EELb1ELb0ELb0ELb1ELb0ELb0ELb0EEEvNS_16Flash_bwd_paramsE)
        .other          _ZN5flash44flash_bwd_dq_dk_dv_loop_seqk_parallel_kernelI23Flash_bwd_kernel_traitsILi128ELi64ELi64ELi8ELi4ELi2ELi2ELb1ELb0EN7cutlass10bfloat16_tE19Flash_kernel_traitsILi128ELi64ELi64ELi8ES3_EELb1ELb0ELb0ELb1ELb0ELb0ELb0EEEvNS_16Flash_bwd_paramsE,@"STO_CUDA_ENTRY STV_DEFAULT"
_ZN5flash44flash_bwd_dq_dk_dv_loop_seqk_parallel_kernelI23Flash_bwd_kernel_traitsILi128ELi64ELi64ELi8ELi4ELi2ELi2ELb1ELb0EN7cutlass10bfloat16_tE19Flash_kernel_traitsILi128ELi64ELi64ELi8ES3_EELb1ELb0ELb0ELb1ELb0ELb0ELb0EEEvNS_16Flash_bwd_paramsE:
.text._ZN5flash44flash_bwd_dq_dk_dv_loop_seqk_parallel_kernelI23Flash_bwd_kernel_traitsILi128ELi64ELi64ELi8ELi4ELi2ELi2ELb1ELb0EN7cutlass10bfloat16_tE19Flash_kernel_traitsILi128ELi64ELi64ELi8ES3_EELb1ELb0ELb0ELb1ELb0ELb0ELb0EEEvNS_16Flash_bwd_paramsE:
        /* <DEDUP_REMOVED lines=33> */
[----:B------:R-:W-:Y:S01]  /*0210*/  LOP3.LUT R216, R3, 0x20, R0, 0x78, !PT ;  /* 0x0000002003d87812 */ /* 0x000fe200078e7800 */
[----:B------:R-:W-:Y:S01]  /*0220*/  IMAD.SHL.U32 R3, R207, 0x40, RZ ;  /* 0x00000040cf037824 */ /* 0x000fe200078e00ff */
[----:B------:R-:W-:-:S02]  /*0230*/  LOP3.LUT R6, R6, 0x3800, R5, 0xf8, !PT ;  /* 0x0000380006067812 */ /* 0x000fc400078ef805 */
[----:B------:R-:W-:Y:S02]  /*0240*/  LOP3.LUT R216, R216, 0x1c0, R5, 0xf8, !PT ;  /* 0x000001c0d8d87812 */ /* 0x000fe400078ef805 */
[----:B------:R-:W-:Y:S02]  /*0250*/  LOP3.LUT R5, R5, 0x1c0, RZ, 0xc0, !PT ;  /* 0x000001c005057812 */ /* 0x000fe400078ec0ff */
[----:B------:R-:W-:Y:S02]  /*0260*/  SHF.R.U32.HI R11, RZ, 0x1, R207 ;  /* 0x00000001ff0b7819 */ /* 0x000fe400000116cf */
[C---:B------:R-:W-:Y:S02]  /*0270*/  LOP3.LUT R12, R4.reuse, 0xc00, RZ, 0xc0, !PT ;  /* 0x00000c00040c7812 */ /* 0x040fe400078ec0ff */
[----:B------:R-:W-:Y:S02]  /*0280*/  LOP3.LUT R10, R4, 0x400, RZ, 0xc0, !PT ;  /* 0x00000400040a7812 */ /* 0x000fe400078ec0ff */
[----:B------:R-:W-:-:S02]  /*0290*/  LOP3.LUT R214, R5, 0x18, R220, 0xf8, !PT ;  /* 0x0000001805d67812 */ /* 0x000fc400078ef8dc */
[----:B------:R-:W-:Y:S02]  /*02a0*/  LOP3.LUT R215, R11, 0x30, RZ, 0xc0, !PT ;  /* 0x000000300bd77812 */ /* 0x000fe400078ec0ff */
[--C-:B------:R-:W-:Y:S02]  /*02b0*/  LOP3.LUT R9, R12, 0x6, R7.reuse, 0xf8, !PT ;  /* 0x000000060c097812 */ /* 0x100fe400078ef807 */
[--C-:B------:R-:W-:Y:S02]  /*02c0*/  LOP3.LUT R5, R10, 0x6, R7.reuse, 0xf8, !PT ;  /* 0x000000060a057812 */ /* 0x100fe400078ef807 */
[----:B------:R-:W-:Y:S02]  /*02d0*/  LOP3.LUT R214, R214, 0x38, R7, 0x78, !PT ;  /* 0x00000038d6d67812 */ /* 0x000fe400078e7807 */
[----:B------:R-:W-:Y:S02]  /*02e0*/  LOP3.LUT R8, R3, 0x1c0, RZ, 0xc0, !PT ;  /* 0x000001c003087812 */ /* 0x000fe400078ec0ff */
[----:B------:R-:W-:-:S02]  /*02f0*/  LOP3.LUT R7, R7, 0x20, RZ, 0xc0, !PT ;  /* 0x0000002007077812 */ /* 0x000fc400078ec0ff */
[----:B------:R-:W-:Y:S02]  /*0300*/  LOP3.LUT R215, R215, 0x7, R0, 0xf8, !PT ;  /* 0x00000007d7d77812 */ /* 0x000fe400078ef800 */
[----:B------:R-:W-:Y:S02]  /*0310*/  R2P PR, R207, 0xe ;  /* 0x0000000ecf007804 */ /* 0x000fe40000000000 */
[----:B------:R-:W-:Y:S02]  /*0320*/  LOP3.LUT R0, R219, 0x1f8, RZ, 0xc0, !PT ;  /* 0x000001f8db007812 */ /* 0x000fe400078ec0ff */
[----:B------:R-:W-:Y:S02]  /*0330*/  LOP3.LUT R2, R11, 0x10, RZ, 0xc0, !PT ;  /* 0x000000100b027812 */ /* 0x000fe400078ec0ff */
[----:B------:R-:W-:Y:S02]  /*0340*/  LOP3.LUT R8, R8, 0x38, R219, 0xf8, !PT ;  /* 0x0000003808087812 */ /* 0x000fe400078ef8db */
[----:B------:R-:W-:-:S02]  /*0350*/  LOP3.LUT R204, R7, 0x18, R220, 0xf8, !PT ;  /* 0x0000001807cc7812 */ /* 0x000fc400078ef8dc */
[----:B------:R-:W-:Y:S02]  /*0360*/  LOP3.LUT R216, R9, R216, RZ, 0xfc, !PT ;  /* 0x000000d809d87212 */ /* 0x000fe400078efcff */
[--C-:B------:R-:W-:Y:S02]  /*0370*/  LOP3.LUT R0, R0, 0x38, R207.reuse, 0x78, !PT ;  /* 0x0000003800007812 */ /* 0x100fe400078e78cf */
[--C-:B------:R-:W-:Y:S02]  /*0380*/  LOP3.LUT R205, R2, 0x8, R207.reuse, 0xf8, !PT ;  /* 0x0000000802cd7812 */ /* 0x100fe400078ef8cf */
[----:B------:R-:W-:Y:S02]  /*0390*/  LOP3.LUT R203, R3, 0x200, RZ, 0xc0, !PT ;  /* 0x0000020003cb7812 */ /* 0x000fe400078ec0ff */
[----:B------:R-:W-:Y:S02]  /*03a0*/  LOP3.LUT R207, R8, 0x8, R207, 0x78, !PT ;  /* 0x0000000808cf7812 */ /* 0x000fe400078e78cf */
[----:B------:R-:W-:-:S02]  /*03b0*/  LOP3.LUT R204, R204, 0x1c0, R3, 0xf8, !PT ;  /* 0x000001c0cccc7812 */ /* 0x000fc400078ef803 */
[----:B------:R-:W-:Y:S02]  /*03c0*/  LEA R216, R216, UR5, 0x1 ;  /* 0x00000005d8d87c11 */ /* 0x000fe4000f8e08ff */
[--C-:B------:R-:W-:Y:S02]  /*03d0*/  LOP3.LUT R209, R203, 0xc00, R4.reuse, 0xf8, !PT ;  /* 0x00000c00cbd17812 */ /* 0x100fe400078ef804 */
[----:B------:R-:W-:Y:S01]  /*03e0*/  LOP3.LUT R2, R8, 0x8, R11, 0x78, !PT ;  /* 0x0000000808027812 */ /* 0x000fe200078e780b */
[C---:B------:R-:W-:Y:S01]  /*03f0*/  VIADD R212, R216.reuse, 0x20 ;  /* 0x00000020d8d47836 */ /* 0x040fe20000000000 */
[----:B------:R-:W-:Y:S01]  /*0400*/  LOP3.LUT R205, R205, R8, RZ, 0x3c, !PT ;  /* 0x00000008cdcd7212 */ /* 0x000fe200078e3cff */
[----:B------:R-:W-:Y:S01]  /*0410*/  @P3 VIADD R212, R216, 0xffffffe0 ;  /* 0xffffffe0d8d43836 */ /* 0x000fe20000000000 */
[----:B------:R-:W-:Y:S01]  /*0420*/  LOP3.LUT R207, R6, R207, RZ, 0xfc, !PT ;  /* 0x000000cf06cf7212 */ /* 0x000fe200078efcff */
[----:B---3--:R-:W-:Y:S01]  /*0430*/  IMAD.U32 R6, RZ, RZ, UR4 ;  /* 0x00000004ff067e24 */ /* 0x008fe2000f8e00ff */
[----:B------:R-:W-:Y:S01]  /*0440*/  LOP3.LUT R203, R203, 0x400, R4, 0xf8, !PT ;  /* 0x00000400cbcb7812 */ /* 0x000fe200078ef804 */
[----:B------:R-:W-:Y:S01]  /*0450*/  UIADD3 UR4, UPT, UPT, UR6, 0x10000, URZ ;  /* 0x0001000006047890 */ /* 0x000fe2000fffe0ff */
[----:B------:R-:W-:-:S02]  /*0460*/  LOP3.LUT R204, R204, 0x38, R219, 0x78, !PT ;  /* 0x00000038cccc7812 */ /* 0x000fc400078e78db */
[C---:B------:R-:W-:Y:S02]  /*0470*/  SEL R208, R225.reuse, 0xfffffff0, !P1 ;  /* 0xfffffff0e1d07807 */ /* 0x040fe40004800000 */
[----:B------:R-:W-:Y:S02]  /*0480*/  SEL R225, R225, 0xfffffff0, !P2 ;  /* 0xfffffff0e1e17807 */ /* 0x000fe40005000000 */
[----:B------:R-:W-:Y:S02]  /*0490*/  LOP3.LUT R214, R5, R214, RZ, 0xfc, !PT ;  /* 0x000000d605d67212 */ /* 0x000fe400078efcff */
[----:B------:R-:W-:Y:S01]  /*04a0*/  LOP3.LUT R205, R205, 0x200, R4, 0xf8, !PT ;  /* 0x00000200cdcd7812 */ /* 0x000fe200078ef804 */
[----:B------:R-:W-:Y:S01]  /*04b0*/  IMAD.IADD R243, R216, 0x1, R225 ;  /* 0x00000001d8f37824 */ /* 0x000fe200078e02e1 */
[----:B----4-:R-:W-:Y:S01]  /*04c0*/  LEA R222, P0, R211, R222, 0x2 ;  /* 0x000000ded3de7211 */ /* 0x010fe200078010ff */
[----:B------:R-:W-:Y:S01]  /*04d0*/  IMAD.IADD R225, R225, 0x1, R212 ;  /* 0x00000001e1e17824 */ /* 0x000fe200078e02d4 */
[----:B------:R-:W-:-:S02]  /*04e0*/  LOP3.LUT R209, R209, R2, RZ, 0xfc, !PT ;  /* 0x00000002d1d17212 */ /* 0x000fc400078efcff */
[----:B------:R-:W-:Y:S02]  /*04f0*/  LOP3.LUT R203, R203, R2, RZ, 0xfc, !PT ;  /* 0x00000002cbcb7212 */ /* 0x000fe400078efcff */
[----:B------:R-:W-:Y:S02]  /*0500*/  LOP3.LUT R204, R204, 0x200, R3, 0xf8, !PT ;  /* 0x00000200cccc7812 */ /* 0x000fe400078ef803 */
[----:B------:R-:W-:Y:S02]  /*0510*/  LOP3.LUT R218, R219, 0x38, RZ, 0xc0, !PT ;  /* 0x00000038dbda7812 */ /* 0x000fe400078ec0ff */
[----:B------:R-:W-:Y:S02]  /*0520*/  LOP3.LUT R217, R0, 0x1e00, R219, 0xf8, !PT ;  /* 0x00001e0000d97812 */ /* 0x000fe400078ef8db */
[----:B------:R-:W-:Y:S02]  /*0530*/  LEA.HI.X R223, R211, R223, RZ, 0x2, P0 ;  /* 0x000000dfd3df7211 */ /* 0x000fe400000f14ff */
[----:B------:R-:W-:-:S02]  /*0540*/  SEL R206, R206, 0xffffffe0, !P2 ;  /* 0xffffffe0cece7807 */ /* 0x000fc40005000000 */
[----:B------:R-:W-:Y:S02]  /*0550*/  LOP3.LUT R213, R218, 0x40, RZ, 0xfc, !PT ;  /* 0x00000040dad57812 */ /* 0x000fe400078efcff */
[----:B------:R-:W-:Y:S02]  /*0560*/  LEA R217, R217, UR6, 0x1 ;  /* 0x00000006d9d97c11 */ /* 0x000fe4000f8e08ff */
[----:B------:R-:W-:Y:S02]  /*0570*/  LEA R214, R214, UR6, 0x1 ;  /* 0x00000006d6d67c11 */ /* 0x000fe4000f8e08ff */
[----:B------:R-:W-:Y:S02]  /*0580*/  LEA R205, R205, UR5, 0x1 ;  /* 0x00000005cdcd7c11 */ /* 0x000fe4000f8e08ff */
[----:B------:R-:W-:Y:S02]  /*0590*/  LEA R209, R209, UR6, 0x1 ;  /* 0x00000006d1d17c11 */ /* 0x000fe4000f8e08ff */
[----:B------:R-:W-:-:S02]  /*05a0*/  LEA R207, R207, UR4, 0x1 ;  /* 0x00000004cfcf7c11 */ /* 0x000fc4000f8e08ff */
[----:B------:R-:W-:Y:S02]  /*05b0*/  LEA R203, R203, UR4, 0x1 ;  /* 0x00000004cbcb7c11 */ /* 0x000fe4000f8e08ff */
[----:B------:R-:W-:-:S07]  /*05c0*/  LEA R204, R204, UR6, 0x1 ;  /* 0x00000006cccc7c11 */ /* 0x000fce000f8e08ff */
.L_x_1183:
        /* <DEDUP_REMOVED lines=17> */
[----:B------:R-:W2:Y:S01]  /*06e0*/  @P4 LDG.E R241, desc[UR22][R14.64] ;  /* 0x000000160ef14981 */ /* 0x000ea2000c1e1900 */
[----:B------:R-:W-:-:S03]  /*06f0*/  ISETP.NE.AND.EX P2, PT, R3, RZ, PT, P2 ;  /* 0x000000ff0300720c */ /* 0x000fc60003f45320 */
[----:B------:R-:W-:-:S04]  /*0700*/  @P3 IADD3 R2, P0, PT, R13, UR4, RZ ;  /* 0x000000040d023c10 */ /* 0x000fc8000ff1e0ff */
[----:B------:R-:W-:-:S04]  /*0710*/  @P3 IADD3.X R3, PT, PT, R0, UR5, RZ, P0, !PT ;  /* 0x0000000500033c10 */ /* 0x000fc800087fe4ff */
[----:B-----5:R1:W5:Y:S04]  /*0720*/  @P5 LDG.E R11, desc[UR22][R222.64] ;  /* 0x00000016de0b5981 */ /* 0x020368000c1e1900 */
[----:B------:R-:W2:Y:S04]  /*0730*/  @P3 LDG.E R240, desc[UR22][R2.64] ;  /* 0x0000001602f03981 */ /* 0x000ea8000c1e1900 */
[----:B------:R1:W5:Y:S01]  /*0740*/  @P2 LDG.E R8, desc[UR22][R222.64+0x4] ;  /* 0x00000416de082981 */ /* 0x000362000c1e1900 */
[----:B---3--:R-:W-:Y:S02]  /*0750*/  ISETP.NE.AND P4, PT, R7, RZ, PT ;  /* 0x000000ff0700720c */ /* 0x008fe40003f85270 */
[----:B----4-:R-:W-:Y:S01]  /*0760*/  ISETP.EQ.U32.AND P1, PT, R4, RZ, PT ;  /* 0x000000ff0400720c */ /* 0x010fe20003f22070 */
[----:B------:R-:W-:Y:S01]  /*0770*/  IMAD.MOV.U32 R242, RZ, RZ, -0x1 ;  /* 0xfffffffffff27424 */ /* 0x000fe200078e00ff */
[----:B------:R-:W-:Y:S01]  /*0780*/  IADD3 R12, P0, PT, R13, R4, RZ ;  /* 0x000000040d0c7210 */ /* 0x000fe20007f1e0ff */
[----:B------:R-:W3:Y:S01]  /*0790*/  @!P3 LDC R7, c[0x0][0x43c] ;  /* 0x00010f00ff07bb82 */ /* 0x000ee20000000800 */
[----:B------:R-:W-:-:S03]  /*07a0*/  ISETP.EQ.OR.EX P1, PT, R5, RZ, !P4, P1 ;  /* 0x000000ff0500720c */ /* 0x000fc60006722710 */
[----:B------:R-:W-:-:S04]  /*07b0*/  IMAD.X R13, R0, 0x1, R5, P0 ;  /* 0x00000001000d7824 */ /* 0x000fc800000e0605 */
[----:B------:R-:W4:Y:S06]  /*07c0*/  @!P3 LDC.64 R2, c[0x0][0x488] ;  /* 0x00012200ff02bb82 */ /* 0x000f2c0000000a00 */
[----:B------:R1:W5:Y:S01]  /*07d0*/  @!P1 LDG.E R242, desc[UR22][R12.64] ;  /* 0x000000160cf29981 */ /* 0x000362000c1e1900 */
[----:B------:R-:W-:Y:S01]  /*07e0*/  ISETP.NE.U32.AND P1, PT, R4, RZ, PT ;  /* 0x000000ff0400720c */ /* 0x000fe20003f25070 */
[----:B------:R-:W1:Y:S03]  /*07f0*/  @!P2 LDC R0, c[0x0][0x434] ;  /* 0x00010d00ff00ab82 */ /* 0x000e660000000800 */
[----:B------:R-:W-:Y:S01]  /*0800*/  ISETP.NE.AND.EX P1, PT, R5, RZ, PT, P1 ;  /* 0x000000ff0500720c */ /* 0x000fe20003f25310 */
[----:B------:R-:W-:Y:S01]  /*0810*/  USHF.L.U32 UR25, UR21, 0x6, URZ ;  /* 0x0000000615197899 */ /* 0x000fe200080006ff */
[----:B----4-:R-:W-:-:S04]  /*0820*/  @!P3 ISETP.NE.U32.AND P0, PT, R2, RZ, PT ;  /* 0x000000ff0200b20c */ /* 0x010fc80003f05070 */
[----:B------:R-:W-:-:S04]  /*0830*/  @!P3 ISETP.NE.AND.EX P0, PT, R3, RZ, PT, P0 ;  /* 0x000000ff0300b20c */ /* 0x000fc80003f05300 */
[----:B---3--:R-:W-:Y:S01]  /*0840*/  @!P3 SEL R7, R7, RZ, P0 ;  /* 0x000000ff0707b207 */ /* 0x008fe20000000000 */
[----:B--2---:R-:W-:Y:S02]  /*0850*/  @P3 IMAD.IADD R240, R240, 0x1, -R241 ;  /* 0x00000001f0f03824 */ /* 0x004fe400078e0af1 */
[----:B-1----:R-:W-:Y:S06]  /*0860*/  @!P1 BRA `(.L_x_1126) ;  /* 0x00000000000c9947 */ /* 0x002fec0003800000 */
[----:B------:R-:W2:Y:S02]  /*0870*/  @P4 LDG.E R3, desc[UR22][R12.64+0x4] ;  /* 0x000004160c034981 */ /* 0x000ea4000c1e1900 */
[----:B--2--5:R-:W-:-:S06]  /*0880*/  @P4 IADD3 R6, PT, PT, R3, -R242, RZ ;  /* 0x800000f203064210 */ /* 0x024fcc0007ffe0ff */
[----:B------:R1:W5:Y:S02]  /*0890*/  @!P4 LDG.E R6, desc[UR22][R12.64] ;  /* 0x000000160c06c981 */ /* 0x000364000c1e1900 */
.L_x_1126:
        /* <DEDUP_REMOVED lines=31> */
.L_x_1128:
[----:B------:R-:W1:Y:S01]  /*0a90*/  LDCU.64 UR12, c[0x0][0x3b8] ;  /* 0x00007700ff0c77ac */ /* 0x000e620008000a00 */
[----:B------:R-:W-:-:S05]  /*0aa0*/  IADD3 R2, PT, PT, R241, R242, RZ ;  /* 0x000000f2f1027210 */ /* 0x000fca0007ffe0ff */
[C---:B-1----:R-:W-:Y:S02]  /*0ab0*/  IMAD R8, R2.reuse, UR13, RZ ;  /* 0x0000000d02087c24 */ /* 0x042fe4000f8e02ff */
[----:B------:R-:W-:-:S05]  /*0ac0*/  IMAD.WIDE.U32 R2, R2, UR12, RZ ;  /* 0x0000000c02027c25 */ /* 0x000fca000f8e00ff */
[----:B------:R-:W-:Y:S02]  /*0ad0*/  IADD3 R8, PT, PT, R3, R8, RZ ;  /* 0x0000000803087210 */ /* 0x000fe40007ffe0ff */
[----:B------:R-:W-:-:S07]  /*0ae0*/  MOV R10, R2 ;  /* 0x00000002000a7202 */ /* 0x000fce0000000f00 */
.L_x_1129:
        /* <DEDUP_REMOVED lines=39> */
.L_x_1130:
[----:B------:R-:W1:Y:S01]  /*0d60*/  LDCU.64 UR10, c[0x0][0x3c0] ;  /* 0x00007800ff0a77ac */ /* 0x000e620008000a00 */
[----:B------:R-:W-:-:S05]  /*0d70*/  IADD3 R2, PT, PT, R241, R242, RZ ;  /* 0x000000f2f1027210 */ /* 0x000fca0007ffe0ff */
[C---:B-1----:R-:W-:Y:S02]  /*0d80*/  IMAD R12, R2.reuse, UR11, RZ ;  /* 0x0000000b020c7c24 */ /* 0x042fe4000f8e02ff */
[----:B------:R-:W-:-:S05]  /*0d90*/  IMAD.WIDE.U32 R2, R2, UR10, RZ ;  /* 0x0000000a02027c25 */ /* 0x000fca000f8e00ff */
[----:B------:R-:W-:Y:S02]  /*0da0*/  IADD3 R12, PT, PT, R3, R12, RZ ;  /* 0x0000000c030c7210 */ /* 0x000fe40007ffe0ff */
[----:B------:R-:W-:-:S07]  /*0db0*/  MOV R14, R2 ;  /* 0x00000002000e7202 */ /* 0x000fce0000000f00 */
.L_x_1131:
        /* <DEDUP_REMOVED lines=27> */
.L_x_1132:
[C---:B------:R-:W-:Y:S02]  /*0f70*/  IMAD R24, R11.reuse, UR7, RZ ;  /* 0x000000070b187c24 */ /* 0x040fe4000f8e02ff */
[----:B------:R-:W-:-:S05]  /*0f80*/  IMAD.WIDE.U32 R22, R11, UR6, RZ ;  /* 0x000000060b167c25 */ /* 0x000fca000f8e00ff */
[----:B------:R-:W-:-:S07]  /*0f90*/  IADD3 R24, PT, PT, R23, R24, RZ ;  /* 0x0000001817187210 */ /* 0x000fce0007ffe0ff */
.L_x_1133:
        /* <DEDUP_REMOVED lines=20> */
.L_x_1134:
[----:B------:R-:W1:Y:S01]  /*10e0*/  LDC R16, c[0x0][0x434] ;  /* 0x00010d00ff107b82 */ /* 0x000e620000000800 */
[----:B------:R-:W-:-:S04]  /*10f0*/  IMAD R3, R211, UR26, R210 ;  /* 0x0000001ad3037c24 */ /* 0x000fc8000f8e02d2 */
[----:B-1----:R-:W-:-:S03]  /*1100*/  IMAD R16, R3, R16, RZ ;  /* 0x0000001003107224 */ /* 0x002fc600078e02ff */
.L_x_1135:
        /* <DEDUP_REMOVED lines=11> */
.L_x_1136:
[----:B------:R-:W1:Y:S01]  /*11c0*/  LDC R26, c[0x0][0x444] ;  /* 0x00011100ff1a7b82 */ /* 0x000e620000000800 */
[----:B------:R-:W-:-:S04]  /*11d0*/  IMAD R3, R211, UR26, R210 ;  /* 0x0000001ad3037c24 */ /* 0x000fc8000f8e02d2 */
[----:B-1----:R-:W-:-:S07]  /*11e0*/  IMAD R26, R3, R26, RZ ;  /* 0x0000001a031a7224 */ /* 0x002fce00078e02ff */
.L_x_1137:
[----:B------:R-:W1:Y:S01]  /*11f0*/  LDCU.128 UR4, c[0x0][0x590] ;  /* 0x0000b200ff0477ac */ /* 0x000e620008000c00 */
[----:B------:R-:W2:Y:S01]  /*1200*/  S2R R17, SR_TID.X ;  /* 0x0000000000117919 */ /* 0x000ea20000002100 */
[----:B------:R-:W3:Y:S01]  /*1210*/  LDC.64 R2, c[0x0][0x3b0] ;  /* 0x0000ec00ff027b82 */ /* 0x000ee20000000a00 */
[----:B------:R-:W-:Y:S01]  /*1220*/  IADD3 R28, P0, PT, R218, R28, RZ ;  /* 0x0000001cda1c7210 */ /* 0x000fe20007f1e0ff */
[----:B------:R-:W4:Y:S01]  /*1230*/  LDCU.64 UR18, c[0x0][0x3c8] ;  /* 0x00007900ff1277ac */ /* 0x000f220008000a00 */
[----:B------:R-:W5:Y:S01]  /*1240*/  S2R R11, SR_TID.X ;  /* 0x00000000000b7919 */ /* 0x000f620000002100 */
[----:B------:R-:W-:Y:S01]  /*1250*/  ISETP.NE.AND P4, PT, RZ, UR14, PT ;  /* 0x0000000eff007c0c */ /* 0x000fe2000bf85270 */
[----:B------:R-:W-:Y:S01]  /*1260*/  BSSY.RECONVERGENT B1, `(.L_x_1127) ;  /* 0x000061c000017945 */ /* 0x000fe20003800200 */
[----:B------:R-:W-:Y:S01]  /*1270*/  IMAD.X R29, RZ, RZ, R5, P0 ;  /* 0x000000ffff1d7224 */ /* 0x000fe200000e0605 */
[--C-:B------:R-:W-:Y:S01]  /*1280*/  IADD3 R22, P1, P0, R18, R22, R23.reuse ;  /* 0x0000001612167210 */ /* 0x100fe2000783e017 */
[----:B------:R-:W4:Y:S01]  /*1290*/  LDCU.64 UR14, c[0x0][0x550] ;  /* 0x0000aa00ff0e77ac */ /* 0x000f220008000a00 */
[----:B------:R-:W-:Y:S01]  /*12a0*/  MOV R18, R218 ;  /* 0x000000da00127202 */ /* 0x000fe20000000f00 */
[----:B------:R-:W4:Y:S01]  /*12b0*/  LDC.64 R248, c[0x0][0x420] ;  /* 0x00010800fff87b82 */ /* 0x000f220000000a00 */
[----:B------:R-:W-:Y:S01]  /*12c0*/  SHF.R.S32.HI R23, RZ, 0x1f, R23 ;  /* 0x0000001fff177819 */ /* 0x000fe20000011417 */
[----:B------:R-:W-:Y:S01]  /*12d0*/  UIMAD UR29, UR26, UR29, URZ ;  /* 0x0000001d1a1d72a4 */ /* 0x000fe2000f8e02ff */
[----:B------:R-:W4:Y:S01]  /*12e0*/  LDCU.64 UR16, c[0x0][0x380] ;  /* 0x00007000ff1077ac */ /* 0x000f220008000a00 */
[----:B-1----:R-:W-:-:S02]  /*12f0*/  IMAD R4, R15, UR4, RZ ;  /* 0x000000040f047c24 */ /* 0x002fc4000f8e02ff */
[----:B------:R-:W-:-:S04]  /*1300*/  IMAD.WIDE.U32 R28, R9, UR4, R28 ;  /* 0x00000004091c7c25 */ /* 0x000fc8000f8e001c */
[----:B------:R-:W-:Y:S02]  /*1310*/  IMAD R19, R9, UR5, R4 ;  /* 0x0000000509137c24 */ /* 0x000fe4000f8e0204 */
[----:B------:R-:W1:Y:S02]  /*1320*/  LDC.64 R4, c[0x0][0x5f8] ;  /* 0x00017e00ff047b82 */ /* 0x000e640000000a00 */
[----:B------:R-:W-:Y:S02]  /*1330*/  IMAD.IADD R29, R29, 0x1, R19 ;  /* 0x000000011d1d7824 */ /* 0x000fe400078e0213 */
[----:B------:R-:W-:Y:S02]  /*1340*/  IMAD.MOV.U32 R19, RZ, RZ, RZ ;  /* 0x000000ffff137224 */ /* 0x000fe400078e00ff */
[----:B------:R-:W-:-:S04]  /*1350*/  IMAD.WIDE.U32 R32, R210, UR6, R28 ;  /* 0x00000006d2207c25 */ /* 0x000fc8000f8e001c */
[----:B---3--:R-:W-:Y:S01]  /*1360*/  IMAD R28, R15, R2, RZ ;  /* 0x000000020f1c7224 */ /* 0x008fe200078e02ff */
[----:B------:R-:W-:Y:S01]  /*1370*/  IADD3.X R15, PT, PT, R21, R24, R23, P1, P0 ;  /* 0x00000018150f7210 */ /* 0x000fe20000fe0417 */
[----:B------:R-:W-:Y:S01]  /*1380*/  IMAD.WIDE.U32 R30, R9, R2, R18 ;  /* 0x00000002091e7225 */ /* 0x000fe200078e0012 */
[----:B-----5:R-:W-:-:S03]  /*1390*/  LOP3.LUT R250, R11, 0x1f, RZ, 0xc0, !PT ;  /* 0x0000001f0bfa7812 */ /* 0x020fc600078ec0ff */
[----:B------:R-:W-:Y:S01]  /*13a0*/  IMAD R28, R9, R3, R28 ;  /* 0x00000003091c7224 */ /* 0x000fe200078e021c */
[----:B------:R-:W-:Y:S01]  /*13b0*/  IADD3 R20, P0, PT, R20, R30, RZ ;  /* 0x0000001e14147210 */ /* 0x000fe20007f1e0ff */
[----:B------:R-:W-:Y:S01]  /*13c0*/  IMAD R25, R210, UR7, R33 ;  /* 0x00000007d2197c24 */ /* 0x000fe2000f8e0221 */
[----:B--2---:R-:W-:Y:S01]  /*13d0*/  SHF.R.U32.HI R9, RZ, 0x5, R17 ;  /* 0x00000005ff097819 */ /* 0x004fe20000011611 */
[----:B------:R-:W-:Y:S01]  /*13e0*/  IMAD.MOV.U32 R24, RZ, RZ, R32 ;  /* 0x000000ffff187224 */ /* 0x000fe200078e0020 */
[----:B------:R-:W-:Y:S01]  /*13f0*/  IADD3.X R21, PT, PT, R13, R31, R28, P0, !PT ;  /* 0x0000001f0d157210 */ /* 0x000fe200007fe41c */
[----:B------:R-:W2:Y:S01]  /*1400*/  LDCU.64 UR6, c[0x0][0x570] ;  /* 0x0000ae00ff0677ac */ /* 0x000ea20008000a00 */
[----:B-1----:R-:W-:-:S04]  /*1410*/  IMAD.WIDE.U32 R32, R4, UR20, RZ ;  /* 0x0000001404207c25 */ /* 0x002fc8000f8e00ff */
[----:B------:R-:W-:Y:S01]  /*1420*/  IMAD R4, R5, UR20, R33 ;  /* 0x0000001405047c24 */ /* 0x000fe2000f8e0221 */
[----:B------:R-:W-:Y:S01]  /*1430*/  SEL R5, R32, RZ, P4 ;  /* 0x000000ff20057207 */ /* 0x000fe20002000000 */
[----:B------:R-:W-:Y:S02]  /*1440*/  IMAD R13, R9, UR29, R250 ;  /* 0x0000001d090d7c24 */ /* 0x000fe4000f8e02fa */
[----:B----4-:R-:W-:Y:S01]  /*1450*/  IMAD.WIDE.U32 R28, R210, UR18, R20 ;  /* 0x00000012d21c7c25 */ /* 0x010fe2000f8e0014 */
[----:B------:R-:W-:Y:S01]  /*1460*/  SEL R4, R4, RZ, P4 ;  /* 0x000000ff04047207 */ /* 0x000fe20002000000 */
[----:B------:R-:W1:Y:S01]  /*1470*/  LDC.64 R20, c[0x0][0x5e8] ;  /* 0x00017a00ff147b82 */ /* 0x000e620000000a00 */
[----:B------:R-:W-:Y:S01]  /*1480*/  IADD3 R5, P1, P0, R13, R22, R5 ;  /* 0x000000160d057210 */ /* 0x000fe2000783e005 */
[----:B------:R-:W-:Y:S01]  /*1490*/  IMAD.WIDE.U32 R24, R220, UR4, R24 ;  /* 0x00000004dc187c25 */ /* 0x000fe2000f8e0018 */
[----:B------:R-:W-:Y:S01]  /*14a0*/  SHF.R.S32.HI R22, RZ, 0x1f, R13 ;  /* 0x0000001fff167819 */ /* 0x000fe2000001140d */
[----:B------:R-:W-:Y:S01]  /*14b0*/  USHF.L.U64.HI UR18, UR4, 0x5, UR5 ;  /* 0x0000000504127899 */ /* 0x000fe20008010205 */
[----:B------:R-:W-:Y:S01]  /*14c0*/  LEA R13, R239, R26, 0x6 ;  /* 0x0000001aef0d7211 */ /* 0x000fe200078e30ff */
[----:B------:R-:W-:Y:S01]  /*14d0*/  IMAD R29, R210, UR19, R29 ;  /* 0x00000013d21d7c24 */ /* 0x000fe2000f8e021d */
[----:B------:R-:W-:Y:S01]  /*14e0*/  USHF.L.U32 UR19, UR4, 0x5, URZ ;  /* 0x0000000504137899 */ /* 0x000fe200080006ff */
[----:B------:R-:W-:Y:S01]  /*14f0*/  IMAD R231, R220, UR5, R25 ;  /* 0x00000005dce77c24 */ /* 0x000fe2000f8e0219 */
[----:B------:R-:W-:Y:S01]  /*1500*/  USHF.L.U32 UR4, UR29, 0x6, URZ ;  /* 0x000000061d047899 */ /* 0x000fe200080006ff */
[----:B------:R-:W-:Y:S01]  /*1510*/  IADD3.X R15, PT, PT, R22, R15, R4, P1, P0 ;  /* 0x0000000f160f7210 */ /* 0x000fe20000fe0404 */
[----:B------:R-:W-:Y:S01]  /*1520*/  IMAD.WIDE.U32 R22, R220, R2, R28 ;  /* 0x00000002dc167225 */ /* 0x000fe200078e001c */
[----:B------:R-:W-:-:S03]  /*1530*/  LEA R230, P1, R24, UR14, 0x1 ;  /* 0x0000000e18e67c11 */ /* 0x000fc6000f8208ff */
[----:B------:R-:W-:Y:S01]  /*1540*/  IMAD.U32 R4, RZ, RZ, UR4 ;  /* 0x00000004ff047e24 */ /* 0x000fe2000f8e00ff */
[----:B------:R-:W-:Y:S01]  /*1550*/  LEA.HI.X R231, R24, UR15, R231, 0x1, P1 ;  /* 0x0000000f18e77c11 */ /* 0x000fe200088f0ce7 */
[----:B------:R-:W-:Y:S01]  /*1560*/  IMAD R229, R220, R3, R23 ;  /* 0x00000003dce57224 */ /* 0x000fe200078e0217 */
[----:B------:R-:W-:Y:S02]  /*1570*/  IADD3 R5, P0, PT, R5, UR4, RZ ;  /* 0x0000000405057c10 */ /* 0x000fe4000ff1e0ff */
[----:B------:R-:W-:Y:S02]  /*1580*/  ISETP.GT.AND P1, PT, R0, RZ, PT ;  /* 0x000000ff0000720c */ /* 0x000fe40003f24270 */
[----:B------:R-:W-:Y:S02]  /*1590*/  LEA.HI.X.SX32 R4, R4, R15, 0x1, P0 ;  /* 0x0000000f04047211 */ /* 0x000fe400000f0eff */
[----:B--2---:R-:W-:Y:S01]  /*15a0*/  LEA R244, P0, R5, UR6, 0x2 ;  /* 0x0000000605f47c11 */ /* 0x004fe2000f8010ff */
[----:B-1----:R-:W-:Y:S01]  /*15b0*/  IMAD.WIDE R226, R13, 0x4, R20 ;  /* 0x000000040de27825 */ /* 0x002fe200078e0214 */
[----:B------:R-:W-:-:S02]  /*15c0*/  LEA R228, P3, R22, UR16, 0x1 ;  /* 0x0000001016e47c11 */ /* 0x000fc4000f8608ff */
[----:B------:R-:W-:Y:S01]  /*15d0*/  LEA.HI.X R245, R5, UR7, R4, 0x2, P0 ;  /* 0x0000000705f57c11 */ /* 0x000fe200080f1404 */
[----:B------:R-:W-:Y:S01]  /*15e0*/  IMAD R5, R239, 0x40, R16 ;  /* 0x00000040ef057824 */ /* 0x000fe200078e0210 */
[----:B------:R-:W-:Y:S02]  /*15f0*/  IADD3 R4, P0, PT, R220, 0x20, RZ ;  /* 0x00000020dc047810 */ /* 0x000fe40007f1e0ff */
[----:B------:R-:W-:Y:S01]  /*1600*/  LEA.HI.X R229, R22, UR17, R229, 0x1, P3 ;  /* 0x0000001116e57c11 */ /* 0x000fe200098f0ce5 */
[----:B------:R-:W-:Y:S01]  /*1610*/  IMAD.WIDE R248, R5, 0x4, R248 ;  /* 0x0000000405f87825 */ /* 0x000fe200078e02f8 */
[C---:B------:R-:W-:Y:S02]  /*1620*/  SHF.L.U64.HI R16, R2.reuse, 0x5, R3 ;  /* 0x0000000502107819 */ /* 0x040fe40000010203 */
        /* <DEDUP_REMOVED lines=15> */
.L_x_1139:
[----:B------:R-:W1:Y:S01]  /*1720*/  LDCU.64 UR10, c[0x0][0x5c0] ;  /* 0x0000b800ff0a77ac */ /* 0x000e620008000a00 */
[----:B------:R-:W-:-:S05]  /*1730*/  IADD3 R0, PT, PT, R241, R242, RZ ;  /* 0x000000f2f1007210 */ /* 0x000fca0007ffe0ff */
[C---:B-1----:R-:W-:Y:S02]  /*1740*/  IMAD R3, R0.reuse, UR11, RZ ;  /* 0x0000000b00037c24 */ /* 0x042fe4000f8e02ff */
[----:B------:R-:W-:-:S05]  /*1750*/  IMAD.WIDE.U32 R6, R0, UR10, RZ ;  /* 0x0000000a00067c25 */ /* 0x000fca000f8e00ff */
[----:B------:R-:W-:Y:S02]  /*1760*/  IADD3 R0, PT, PT, R7, R3, RZ ;  /* 0x0000000307007210 */ /* 0x000fe40007ffe0ff */
.L_x_1140:
        /* <DEDUP_REMOVED lines=11> */
.L_x_1141:
[----:B------:R-:W1:Y:S01]  /*1820*/  LDCU.64 UR6, c[0x0][0x5c8] ;  /* 0x0000b900ff0677ac */ /* 0x000e620008000a00 */
[----:B------:R-:W-:-:S05]  /*1830*/  IADD3 R241, PT, PT, R241, R242, RZ ;  /* 0x000000f2f1f17210 */ /* 0x000fca0007ffe0ff */
[C---:B-1----:R-:W-:Y:S02]  /*1840*/  IMAD R7, R241.reuse, UR7, RZ ;  /* 0x00000007f1077c24 */ /* 0x042fe4000f8e02ff */
[----:B------:R-:W-:-:S05]  /*1850*/  IMAD.WIDE.U32 R8, R241, UR6, RZ ;  /* 0x00000006f1087c25 */ /* 0x000fca000f8e00ff */
[----:B------:R-:W-:Y:S02]  /*1860*/  IADD3 R7, PT, PT, R9, R7, RZ ;  /* 0x0000000709077210 */ /* 0x000fe40007ffe0ff */
.L_x_1142:
        /* <DEDUP_REMOVED lines=27> */
.L_x_1144:
[----:B------:R-:W-:Y:S05]  /*1a20*/  BSYNC.RECONVERGENT B0 ;  /* 0x0000000000007941 */ /* 0x000fea0003800200 */
.L_x_1143:
        /* <DEDUP_REMOVED lines=15> */
.L_x_1146:
[----:B------:R-:W-:Y:S05]  /*1b20*/  BSYNC.RECONVERGENT B0 ;  /* 0x0000000000007941 */ /* 0x000fea0003800200 */
.L_x_1145:
        /* <DEDUP_REMOVED lines=22> */
.L_x_1148:
[----:B------:R-:W-:Y:S05]  /*1c90*/  BSYNC.RECONVERGENT B0 ;  /* 0x0000000000007941 */ /* 0x000fea0003800200 */
.L_x_1147:
        /* <DEDUP_REMOVED lines=16> */
.L_x_1138:
[----:B------:R-:W-:Y:S01]  /*1da0*/  IMAD.U32 R13, RZ, RZ, UR10 ;  /* 0x0000000aff0d7e24 */ /* 0x000fe2000f8e00ff */
[----:B------:R-:W-:Y:S01]  /*1db0*/  UIMAD UR6, UR24, UR10, URZ ;  /* 0x0000000a180672a4 */ /* 0x000fe2000f8e02ff */
[----:B------:R-:W-:Y:S02]  /*1dc0*/  @P4 BAR.SYNC.DEFER_BLOCKING 0x0 ;  /* 0x0000000000004b1d */ /* 0x000fe40000010000 */
[----:B------:R-:W-:Y:S01]  /*1dd0*/  IMAD.WIDE.U32 R20, R13, UR25, R18 ;  /* 0x000000190d147c25 */ /* 0x000fe2000f8e0012 */
[----:B------:R-:W-:Y:S01]  /*1de0*/  UIMAD UR6, UR25, UR11, UR6 ;  /* 0x0000000b190672a4 */ /* 0x000fe2000f8e0206 */
[----:B------:R-:W-:Y:S02]  /*1df0*/  LOP3.LUT R13, R239, 0x80000001, RZ, 0xc0, !PT ;  /* 0x80000001ef0d7812 */ /* 0x000fe400078ec0ff */
[----:B------:R-:W1:Y:S01]  /*1e00*/  LDCU.64 UR4, c[0x0][0x3d8] ;  /* 0x00007b00ff0477ac */ /* 0x000e620008000a00 */
[----:B------:R-:W-:Y:S01]  /*1e10*/  IADD3 R20, P0, PT, R14, R20, RZ ;  /* 0x000000140e147210 */ /* 0x000fe20007f1e0ff */
[----:B------:R-:W-:Y:S03]  /*1e20*/  BSSY.RECONVERGENT B0, `(.L_x_1150) ;  /* 0x0000022000007945 */ /* 0x000fe60003800200 */
[----:B------:R-:W-:-:S02]  /*1e30*/  IADD3.X R21, PT, PT, R12, UR6, R21, P0, !PT ;  /* 0x000000060c157c10 */ /* 0x000fc400087fe415 */
[----:B------:R-:W-:Y:S02]  /*1e40*/  IADD3 R12, PT, PT, R240, -UR25, RZ ;  /* 0x80000019f00c7c10 */ /* 0x000fe4000fffe0ff */
[----:B------:R-:W-:Y:S02]  /*1e50*/  ISETP.NE.AND P0, PT, R13, 0x1, PT ;  /* 0x000000010d00780c */ /* 0x000fe40003f05270 */
[----:B------:R-:W-:Y:S02]  /*1e60*/  ISETP.GE.AND P6, PT, R220, R12, PT ;  /* 0x0000000cdc00720c */ /* 0x000fe40003fc6270 */
[----:B------:R-:W-:Y:S01]  /*1e70*/  SEL R200, RZ, 0x4000, P0 ;  /* 0x00004000ffc87807 */ /* 0x000fe20000000000 */
[----:B-1----:R-:W-:Y:S02]  /*1e80*/  IMAD R14, R6, UR4, RZ ;  /* 0x00000004060e7c24 */ /* 0x002fe4000f8e02ff */
[----:B------:R-:W-:-:S04]  /*1e90*/  IMAD.WIDE.U32 R20, R7, UR4, R20 ;  /* 0x0000000407147c25 */ /* 0x000fc8000f8e0014 */
[----:B------:R-:W-:-:S04]  /*1ea0*/  IMAD R13, R7, UR5, R14 ;  /* 0x00000005070d7c24 */ /* 0x000fc8000f8e020e */
        /* <DEDUP_REMOVED lines=23> */
.L_x_1151:
[----:B------:R2:W-:Y:S04]  /*2020*/  STS.128 [R217+0x10000], RZ ;  /* 0x010000ffd9007388 */ /* 0x0005e80000000c00 */
[----:B------:R2:W-:Y:S02]  /*2030*/  STS.128 [R217+0x12000], RZ ;  /* 0x012000ffd9007388 */ /* 0x0005e40000000c00 */
.L_x_1152:
[----:B------:R-:W-:Y:S05]  /*2040*/  BSYNC.RECONVERGENT B0 ;  /* 0x0000000000007941 */ /* 0x000fea0003800200 */
.L_x_1150:
        /* <DEDUP_REMOVED lines=26> */
.L_x_1154:
[----:B------:R-:W-:Y:S05]  /*21f0*/  BSYNC.RECONVERGENT B0 ;  /* 0x0000000000007941 */ /* 0x000fea0003800200 */
.L_x_1153:
        /* <DEDUP_REMOVED lines=21> */
.L_x_1156:
[----:B------:R1:W-:Y:S04]  /*2350*/  STS.128 [R217+0x8000], RZ ;  /* 0x008000ffd9007388 */ /* 0x0003e80000000c00 */
[----:B------:R1:W-:Y:S02]  /*2360*/  STS.128 [R217+0xa000], RZ ;  /* 0x00a000ffd9007388 */ /* 0x0003e40000000c00 */
.L_x_1157:
[----:B------:R-:W-:Y:S05]  /*2370*/  BSYNC.RECONVERGENT B0 ;  /* 0x0000000000007941 */ /* 0x000fea0003800200 */
.L_x_1155:
        /* <DEDUP_REMOVED lines=8> */
[----:B----4-:R-:W-:Y:S01]  /*2400*/  IMAD.U32 R14, RZ, RZ, UR18 ;  /* 0x00000012ff0e7e24 */ /* 0x010fe2000f8e00ff */
[----:B------:R-:W-:-:S04]  /*2410*/  LEA R20, P2, R13, R230, 0x1 ;  /* 0x000000e60d147211 */ /* 0x000fc800078408ff */
        /* <DEDUP_REMOVED lines=13> */
.L_x_1159:
[----:B------:R-:W-:Y:S05]  /*24f0*/  BSYNC.RECONVERGENT B0 ;  /* 0x0000000000007941 */ /* 0x000fea0003800200 */
.L_x_1158:
        /* <DEDUP_REMOVED lines=19> */
.L_x_1161:
[----:B------:R1:W-:Y:S04]  /*2630*/  STS.128 [R238], RZ ;  /* 0x000000ffee007388 */ /* 0x0003e80000000c00 */
[----:B------:R1:W-:Y:S02]  /*2640*/  STS.128 [R238+0x2000], RZ ;  /* 0x002000ffee007388 */ /* 0x0003e40000000c00 */
.L_x_1162:
[----:B------:R-:W-:Y:S05]  /*2650*/  BSYNC.RECONVERGENT B0 ;  /* 0x0000000000007941 */ /* 0x000fea0003800200 */
.L_x_1160:
        /* <DEDUP_REMOVED lines=27> */
.L_x_1164:
[----:B------:R-:W-:Y:S05]  /*2810*/  BSYNC.RECONVERGENT B0 ;  /* 0x0000000000007941 */ /* 0x000fea0003800200 */
.L_x_1163:
        /* <DEDUP_REMOVED lines=17> */
[----:B----4-:R-:W-:-:S04]  /*2930*/  IMAD.WIDE.U32 R14, R220, UR12, R6 ;  /* 0x0000000cdc0e7c25 */ /* 0x010fc8000f8e0006 */
        /* <DEDUP_REMOVED lines=16> */
.L_x_1166:
[----:B------:R1:W-:Y:S04]  /*2a40*/  STS.128 [R217+0xc000], RZ ;  /* 0x00c000ffd9007388 */ /* 0x0003e80000000c00 */
[----:B------:R1:W-:Y:S02]  /*2a50*/  STS.128 [R217+0xe000], RZ ;  /* 0x00e000ffd9007388 */ /* 0x0003e40000000c00 */
.L_x_1167:
[----:B------:R-:W-:Y:S05]  /*2a60*/  BSYNC.RECONVERGENT B0 ;  /* 0x0000000000007941 */ /* 0x000fea0003800200 */
.L_x_1165:
        /* <DEDUP_REMOVED lines=25> */
.L_x_1169:
[----:B------:R-:W-:Y:S05]  /*2c00*/  BSYNC.RECONVERGENT B0 ;  /* 0x0000000000007941 */ /* 0x000fea0003800200 */
.L_x_1168:
[----:B------:R-:W4:Y:S01]  /*2c10*/  LDCU.64 UR4, c[0x0][0x538] ;  /* 0x0000a700ff0477ac */ /* 0x000f220008000a00 */
[----:B------:R-:W0:Y:S01]  /*2c20*/  LDGDEPBAR ;  /* 0x00000000000079af */ /* 0x000e220000000000 */
[----:B------:R-:W1:Y:S01]  /*2c30*/  LDC.64 R12, c[0x0][0x528] ;  /* 0x00014a00ff0c7b82 */ /* 0x000e620000000a00 */
[----:B------:R-:W1:Y:S01]  /*2c40*/  S2R R246, SR_TID.X ;  /* 0x0000000000f67919 */ /* 0x000e620000002100 */
[----:B--2---:R-:W-:Y:S01]  /*2c50*/  IMAD.SHL.U32 R6, R11, 0x2, RZ ;  /* 0x000000020b067824 */ /* 0x004fe200078e00ff */
[----:B------:R-:W2:Y:S01]  /*2c60*/  LDCU UR10, c[0x0][0x590] ;  /* 0x0000b200ff0a77ac */ /* 0x000ea20008000800 */
[----:B------:R-:W-:-:S04]  /*2c70*/  IMAD.IADD R7, R215, 0x1, R240 ;  /* 0x00000001d7077824 */ /* 0x000fc800078e02f0 */
[----:B------:R-:W2:Y:S01]  /*2c80*/  LDC R221, c[0x0][0x44c] ;  /* 0x00011300ffdd7b82 */ /* 0x000ea20000000800 */
[----:B------:R-:W-:Y:S01]  /*2c90*/  LOP3.LUT R9, R9, 0x3, RZ, 0xc0, !PT ;  /* 0x0000000309097812 */ /* 0x000fe200078ec0ff */
[----:B------:R-:W1:Y:S01]  /*2ca0*/  LDCU UR7, c[0x0][0x45c] ;  /* 0x00008b80ff0777ac */ /* 0x000e620008000800 */
[----:B------:R-:W1:Y:S01]  /*2cb0*/  LDCU.U8 UR6, c[0x0][0x4f8] ;  /* 0x00009f00ff0677ac */ /* 0x000e620008000000 */
[----:B----4-:R-:W-:-:S04]  /*2cc0*/  ISETP.NE.U32.AND P0, PT, RZ, UR4, PT ;  /* 0x00000004ff007c0c */ /* 0x010fc8000bf05070 */
[----:B------:R-:W-:Y:S01]  /*2cd0*/  ISETP.NE.AND.EX P0, PT, RZ, UR5, PT, P0 ;  /* 0x00000005ff007c0c */ /* 0x000fe2000bf05300 */
[----:B------:R-:W-:-:S04]  /*2ce0*/  DEPBAR.LE SB0, 0x1 ;  /* 0x000080400000791a */ /* 0x000fc80000000000 */
[----:B------:R-:W-:Y:S08]  /*2cf0*/  BAR.SYNC.DEFER_BLOCKING 0x0 ;  /* 0x0000000000007b1d */ /* 0x000ff00000010000 */
[----:B------:R-:W-:Y:S01]  /*2d00*/  VOTEU.ANY UP0, P0 ;  /* 0x0000000000ff7886 */ /* 0x000fe20000000100 */
[----:B------:R-:W-:-:S13]  /*2d10*/  PLOP3.LUT P0, PT, PT, PT, UP0, 0x80, 0x8 ;  /* 0x000000000008781c */ /* 0x000fda0003f0f008 */
[----:B------:R-:W4:Y:S01]  /*2d20*/  @P0 LDC.64 R2, c[0x0][0x540] ;  /* 0x00015000ff020b82 */ /* 0x000f220000000a00 */
[----:B---3--:R-:W-:Y:S02]  /*2d30*/  @P0 IMAD.MOV.U32 R4, RZ, RZ, R210 ;  /* 0x000000ffff040224 */ /* 0x008fe400078e00d2 */
[----:B------:R-:W-:Y:S01]  /*2d40*/  @P0 IMAD.MOV.U32 R5, RZ, RZ, RZ ;  /* 0x000000ffff050224 */ /* 0x000fe200078e00ff */
[----:B-1----:R-:W3:Y:S04]  /*2d50*/  LDG.E.64 R232, desc[UR22][R12.64+0x8] ;  /* 0x000008160ce87981 */ /* 0x002ee8000c1e1b00 */
[----:B------:R-:W1:Y:S04]  /*2d60*/  LDSM.16.M88.4 R116, [R207] ;  /* 0x00000000cf74783b */ /* 0x000e680000000200 */
[----:B------:R-:W1:Y:S04]  /*2d70*/  LDSM.16.M88.4 R120, [R207+0x800] ;  /* 0x00080000cf78783b */ /* 0x000e680000000200 */
[----:B------:R-:W1:Y:S04]  /*2d80*/  LDSM.16.M88.4 R148, [R207+0x2000] ;  /* 0x00200000cf94783b */ /* 0x000e680000000200 */
[----:B------:R-:W1:Y:S01]  /*2d90*/  LDSM.16.M88.4 R152, [R207+0x2800] ;  /* 0x00280000cf98783b */ /* 0x000e620000000200 */
[----:B----4-:R-:W-:-:S02]  /*2da0*/  @P0 IMAD.WIDE.U32 R4, R211, R2, R4 ;  /* 0x00000002d3040225 */ /* 0x010fc400078e0004 */
[----:B------:R-:W4:Y:S02]  /*2db0*/  @P0 LDC R2, c[0x0][0x458] ;  /* 0x00011600ff020b82 */ /* 0x000f240000000800 */
[----:B------:R-:W-:Y:S01]  /*2dc0*/  @P0 IMAD R3, R211, R3, R5 ;  /* 0x00000003d3030224 */ /* 0x000fe200078e0205 */
[----:B------:R-:W-:-:S04]  /*2dd0*/  @P0 LEA R14, P1, R4, UR4, 0x2 ;  /* 0x00000004040e0c11 */ /* 0x000fc8000f8210ff */
[----:B------:R-:W-:Y:S01]  /*2de0*/  @P0 LEA.HI.X R15, R4, UR5, R3, 0x2, P1 ;  /* 0x00000005040f0c11 */ /* 0x000fe200088f1403 */
[----:B------:R-:W-:Y:S01]  /*2df0*/  UIADD3 UR4, UPT, UPT, UR25, 0x40, URZ ;  /* 0x0000004019047890 */ /* 0x000fe2000fffe0ff */
[----:B------:R-:W3:Y:S01]  /*2e00*/  LDG.E.64 R4, desc[UR22][R12.64] ;  /* 0x000000160c047981 */ /* 0x000ee2000c1e1b00 */
[----:B------:R-:W-:Y:S01]  /*2e10*/  SHF.R.U32.HI R11, RZ, 0x2, R11 ;  /* 0x00000002ff0b7819 */ /* 0x000fe2000001160b */
[----:B------:R-:W-:Y:S01]  /*2e20*/  IMAD.SHL.U32 R202, R206, 0x2, RZ ;  /* 0x00000002ceca7824 */ /* 0x000fe200078e00ff */
[----:B------:R-:W-:Y:S01]  /*2e30*/  LOP3.LUT R6, R6, 0x6, RZ, 0xc0, !PT ;  /* 0x0000000606067812 */ /* 0x000fe200078ec0ff */
[----:B------:R-:W3:Y:S01]  /*2e40*/  @P0 LDG.E R3, desc[UR22][R14.64] ;  /* 0x000000160e030981 */ /* 0x000ee2000c1e1900 */
[----:B------:R-:W-:Y:S01]  /*2e50*/  ISETP.LE.AND P4, PT, R240, UR4, PT ;  /* 0x00000004f0007c0c */ /* 0x000fe2000bf83270 */
[----:B------:R-:W-:Y:S01]  /*2e60*/  IMAD.SHL.U32 R192, R208, 0x2, RZ ;  /* 0x00000002d0c07824 */ /* 0x000fe200078e00ff */
[----:B----4-:R-:W4:Y:S01]  /*2e70*/  @P0 MUFU.RCP R2, R2 ;  /* 0x0000000200020308 */ /* 0x010f220000001000 */
[----:B------:R-:W-:Y:S01]  /*2e80*/  LOP3.LUT R11, R6, 0xe0, R11, 0xf8, !PT ;  /* 0x000000e0060b7812 */ /* 0x000fe200078ef80b */
[----:B------:R-:W-:Y:S01]  /*2e90*/  IMAD R6, R211, UR26, R210 ;  /* 0x0000001ad3067c24 */ /* 0x000fe2000f8e02d2 */
[----:B------:R-:W-:Y:S01]  /*2ea0*/  CS2R R94, SRZ ;  /* 0x00000000005e7805 */ /* 0x000fe2000001ff00 */
[----:B------:R-:W-:Y:S01]  /*2eb0*/  IMAD.IADD R193, R207, 0x1, R202 ;  /* 0x00000001cfc17824 */ /* 0x000fe200078e02ca */
[----:B------:R-:W-:Y:S01]  /*2ec0*/  IADD3 R11, PT, PT, R0, UR25, R11 ;  /* 0x00000019000b7c10 */ /* 0x000fe2000fffe00b */
[----:B------:R-:W-:-:S05]  /*2ed0*/  IMAD R0, R234, 0x40, R7 ;  /* 0x00000040ea007824 */ /* 0x000fca00078e0207 */
[----:B------:R-:W-:Y:S01]  /*2ee0*/  @P4 SHF.R.U32.HI R224, RZ, 0x2, R246 ;  /* 0x00000002ffe04819 */ /* 0x000fe200000116f6 */
[----:B------:R-:W-:Y:S01]  /*2ef0*/  IMAD.SHL.U32 R7, R6, 0x20, RZ ;  /* 0x0000002006077824 */ /* 0x000fe200078e00ff */
[----:B------:R-:W-:Y:S01]  /*2f00*/  CS2R R92, SRZ ;  /* 0x00000000005c7805 */ /* 0x000fe2000001ff00 */
[--C-:B------:R-:W-:Y:S01]  /*2f10*/  IMAD.IADD R195, R209, 0x1, R202.reuse ;  /* 0x00000001d1c37824 */ /* 0x100fe200078e02ca */
[----:B------:R-:W-:Y:S01]  /*2f20*/  IADD3 R235, PT, PT, R0, -0x59, -R11 ;  /* 0xffffffa700eb7810 */ /* 0x000fe20007ffe80b */
[----:B------:R-:W-:Y:S01]  /*2f30*/  IMAD.SHL.U32 R0, R208, 0x2, RZ ;  /* 0x00000002d0007824 */ /* 0x000fe200078e00ff */
[----:B------:R-:W-:Y:S01]  /*2f40*/  CS2R R98, SRZ ;  /* 0x0000000000627805 */ /* 0x000fe2000001ff00 */
[----:B------:R-:W-:Y:S01]  /*2f50*/  IMAD.IADD R199, R203, 0x1, R202 ;  /* 0x00000001cbc77824 */ /* 0x000fe200078e02ca */
[----:B------:R-:W-:Y:S01]  /*2f60*/  CS2R R96, SRZ ;  /* 0x0000000000607805 */ /* 0x000fe2000001ff00 */
[--C-:B------:R-:W-:Y:S01]  /*2f70*/  IMAD.IADD R201, R209, 0x1, R200.reuse ;  /* 0x00000001d1c97824 */ /* 0x100fe200078e02c8 */
[----:B------:R-:W-:Y:S01]  /*2f80*/  CS2R R90, SRZ ;  /* 0x00000000005a7805 */ /* 0x000fe2000001ff00 */
[----:B------:R-:W-:Y:S01]  /*2f90*/  IMAD R234, R234, 0x4, R9 ;  /* 0x00000004eaea7824 */ /* 0x000fe200078e0209 */
        /* <DEDUP_REMOVED lines=28> */
[--C-:B------:R-:W-:Y:S01]  /*3160*/  IMAD.IADD R196, R209, 0x1, R192.reuse ;  /* 0x00000001d1c47824 */ /* 0x100fe200078e02c0 */
[----:B------:R-:W-:Y:S01]  /*3170*/  UMOV UR12, URZ ;  /* 0x000000ff000c7c82 */ /* 0x000fe20008000000 */
[----:B------:R-:W-:Y:S01]  /*3180*/  IMAD.IADD R197, R203, 0x1, R192 ;  /* 0x00000001cbc57824 */ /* 0x000fe200078e02c0 */
[----:B------:R-:W1:Y:S01]  /*3190*/  LDCU UR4, c[0x0][0x440] ;  /* 0x00008800ff0477ac */ /* 0x000e620008000800 */
[C---:B------:R-:W-:Y:S02]  /*31a0*/  IMAD.IADD R194, R192.reuse, 0x1, R195 ;  /* 0x00000001c0c27824 */ /* 0x040fe400078e02c3 */
[----:B------:R-:W-:Y:S01]  /*31b0*/  IMAD.IADD R198, R192, 0x1, R199 ;  /* 0x00000001c0c67824 */ /* 0x000fe200078e02c7 */
[----:B------:R-:W1:Y:S01]  /*31c0*/  LDCU UR5, c[0x0][0x3e0] ;  /* 0x00007c00ff0577ac */ /* 0x000e620008000800 */
[----:B--2---:R-:W-:Y:S02]  /*31d0*/  USHF.L.U32 UR10, UR10, 0x6, URZ ;  /* 0x000000060a0a7899 */ /* 0x004fe400080006ff */
[----:B------:R-:W-:Y:S01]  /*31e0*/  USHF.L.U32 UR29, UR29, 0x3, URZ ;  /* 0x000000031d1d7899 */ /* 0x000fe200080006ff */
[----:B---3--:R-:W-:-:S02]  /*31f0*/  IADD3 R250, P2, P1, R7, R232, R250 ;  /* 0x000000e807fa7210 */ /* 0x008fc4000795e0fa */
[----:B------:R-:W-:-:S03]  /*3200*/  SHF.R.S32.HI R232, RZ, 0x1f, R7 ;  /* 0x0000001fffe87819 */ /* 0x000fc60000011407 */
[----:B------:R-:W-:Y:S01]  /*3210*/  IMAD.WIDE.U32 R250, R250, -0x2daee0ad, RZ ;  /* 0xd2511f53fafa7825 */ /* 0x000fe200078e00ff */
[----:B------:R-:W-:-:S03]  /*3220*/  IADD3.X R232, PT, PT, R232, R233, RZ, P2, P1 ;  /* 0x000000e9e8e87210 */ /* 0x000fc600017e24ff */
[----:B------:R-:W-:Y:S02]  /*3230*/  IMAD.MOV.U32 R233, RZ, RZ, R238 ;  /* 0x000000ffffe97224 */ /* 0x000fe400078e00ee */
[----:B----4-:R-:W-:Y:S01]  /*3240*/  @P0 FMUL.FTZ R2, R3, R2 ;  /* 0x0000000203020220 */ /* 0x010fe20000410000 */
[----:B------:R-:W-:Y:S01]  /*3250*/  @P4 IMAD.SHL.U32 R3, R246, 0x2, RZ ;  /* 0x00000002f6034824 */ /* 0x000fe200078e00ff */
[----:B------:R-:W-:Y:S02]  /*3260*/  R2UR UR34, R4 ;  /* 0x00000000042272ca */ /* 0x000fe400000e0000 */
[----:B------:R-:W-:Y:S02]  /*3270*/  R2UR UR35, R5 ;  /* 0x00000000052372ca */ /* 0x000fe400000e0000 */
[----:B------:R-:W-:Y:S02]  /*3280*/  @P4 LOP3.LUT R3, R3, 0x6, RZ, 0xc0, !PT ;  /* 0x0000000603034812 */ /* 0x000fe400078ec0ff */
[----:B------:R-:W-:Y:S01]  /*3290*/  @P0 R2UR UR11, R2 ;  /* 0x00000000020b02ca */ /* 0x000fe200000e0000 */
[----:B------:R-:W-:Y:S01]  /*32a0*/  IMAD.IADD R2, R207, 0x1, R202 ;  /* 0x00000001cf027824 */ /* 0x000fe200078e02ca */
[----:B------:R-:W-:Y:S01]  /*32b0*/  @P4 LOP3.LUT R224, R3, 0xe0, R224, 0xf8, !PT ;  /* 0x000000e003e04812 */ /* 0x000fe200078ef8e0 */
[----:B------:R-:W-:-:S02]  /*32c0*/  IMAD.IADD R3, R207, 0x1, R0 ;  /* 0x00000001cf037824 */ /* 0x000fc400078e0200 */
[----:B------:R-:W-:Y:S01]  /*32d0*/  IMAD.IADD R0, R0, 0x1, R2 ;  /* 0x0000000100007824 */ /* 0x000fe200078e0202 */
[----:B------:R-:W2:Y:S01]  /*32e0*/  LDSM.16.M88.4 R132, [R2] ;  /* 0x000000000284783b */ /* 0x000ea20000000200 */
[----:B------:R-:W-:-:S03]  /*32f0*/  SHF.R.U32.HI R246, RZ, 0x7, R246 ;  /* 0x00000007fff67819 */ /* 0x000fc600000116f6 */
        /* <DEDUP_REMOVED lines=25> */
[----:B------:R-:W-:Y:S01]  /*3490*/  UIADD3 UR13, UPT, UPT, UR35, 0x646e171e, URZ ;  /* 0x646e171e230d7890 */ /* 0x000fe2000fffe0ff */
[----:B------:R-:W-:-:S11]  /*34a0*/  @UP0 UMOV UR12, UR11 ;  /* 0x0000000b000c0c82 */ /* 0x000fd60008000000 */
.L_x_1172:
[----:B------:R-:W0:Y:S01]  /*34b0*/  LDGDEPBAR ;  /* 0x00000000000079af */ /* 0x000e220000000000 */
[--C-:B------:R-:W-:Y:S01]  /*34c0*/  IMAD.IADD R182, R192, 0x1, R201.reuse ;  /* 0x00000001c0b67824 */ /* 0x100fe200078e02c9 */
[----:B-----5:R-:W-:Y:S01]  /*34d0*/  FSETP.NEU.FTZ.AND P6, PT, R237, -INF , PT ;  /* 0xff800000ed00780b */ /* 0x020fe20003fdd000 */
[----:B------:R-:W-:Y:S02]  /*34e0*/  IMAD.IADD R181, R202, 0x1, R201 ;  /* 0x00000001cab57824 */ /* 0x000fe400078e02c9 */
[----:B------:R-:W-:Y:S02]  /*34f0*/  VIADD R234, R234, 0xfffffffc ;  /* 0xfffffffceaea7836 */ /* 0x000fe40000000000 */
[----:B------:R-:W-:Y:S02]  /*3500*/  IMAD.IADD R180, R192, 0x1, R181 ;  /* 0x00000001c0b47824 */ /* 0x000fe400078e02b5 */
[----:B------:R-:W-:Y:S04]  /*3510*/  IMAD.WIDE.U32 R186, R234, -0x326172a9, RZ ;  /* 0xcd9e8d57eaba7825 */ /* 0x000fe800078e00ff */
[----:B------:R-:W-:Y:S01]  /*3520*/  IMAD.U32 R185, RZ, RZ, UR21 ;  /* 0x00000015ffb97e24 */ /* 0x000fe2000f8e00ff */
[----:B------:R-:W-:Y:S01]  /*3530*/  LOP3.LUT R190, R232, UR34, R187, 0x96, !PT ;  /* 0x00000022e8be7c12 */ /* 0x000fe2000f8e96bb */
[----:B------:R-:W-:Y:S02]  /*3540*/  IMAD.U32 R183, RZ, RZ, UR21 ;  /* 0x00000015ffb77e24 */ /* 0x000fe4000f8e00ff */
[----:B------:R-:W-:Y:S02]  /*3550*/  IMAD R185, R185, 0x2, R246 ;  /* 0x00000002b9b97824 */ /* 0x000fe400078e02f6 */
[----:B------:R-:W-:Y:S03]  /*3560*/  IMAD.WIDE.U32 R190, R190, -0x2daee0ad, RZ ;  /* 0xd2511f53bebe7825 */ /* 0x000fe600078e00ff */
[----:B------:R-:W-:Y:S01]  /*3570*/  LOP3.LUT R188, R185, UR35, R251, 0x96, !PT ;  /* 0x00000023b9bc7c12 */ /* 0x000fe2000f8e96fb */
[----:B------:R-:W-:Y:S01]  /*3580*/  @P4 IMAD R183, R183, 0x40, R224 ;  /* 0x00000040b7b74824 */ /* 0x000fe200078e02e0 */
[----:B------:R-:W-:Y:S04]  /*3590*/  DEPBAR.LE SB0, 0x0 ;  /* 0x000080000000791a */ /* 0x000fe80000000000 */
[----:B------:R-:W-:Y:S01]  /*35a0*/  BAR.SYNC.DEFER_BLOCKING 0x0 ;  /* 0x0000000000007b1d */ /* 0x000fe20000010000 */
[----:B------:R-:W-:Y:S01]  /*35b0*/  LOP3.LUT R184, R250, UR32, R191, 0x96, !PT ;  /* 0x00000020fab87c12 */ /* 0x000fe2000f8e96bf */
[----:B------:R-:W-:Y:S04]  /*35c0*/  IMAD.WIDE.U32 R188, R188, -0x326172a9, RZ ;  /* 0xcd9e8d57bcbc7825 */ /* 0x000fe800078e00ff */
[----:B------:R-:W-:Y:S01]  /*35d0*/  FMUL.FTZ R191, R237, 1.4426950216293334961 ;  /* 0x3fb8aa3bedbf7820 */ /* 0x000fe20000410000 */
[----:B------:R-:W-:Y:S01]  /*35e0*/  @P4 VIADD R187, R183, 0x9 ;  /* 0x00000009b7bb4836 */ /* 0x000fe20000000000 */
[----:B------:R-:W-:Y:S01]  /*35f0*/  LOP3.LUT R186, R186, UR33, R189, 0x96, !PT ;  /* 0x00000021baba7c12 */ /* 0x000fe2000f8e96bd */
[----:B------:R-:W-:Y:S02]  /*3600*/  VIADD R189, R235, 0x21 ;  /* 0x00000021ebbd7836 */ /* 0x000fe40000000000 */
[----:B------:R-:W-:Y:S01]  /*3610*/  @P4 VIADD R185, R183, 0x1 ;  /* 0x00000001b7b94836 */ /* 0x000fe20000000000 */
[-C--:B------:R-:W-:Y:S01]  /*3620*/  @P4 ISETP.GE.AND P1, PT, R187, R240.reuse, PT ;  /* 0x000000f0bb00420c */ /* 0x080fe20003f26270 */
[----:B------:R-:W-:Y:S02]  /*3630*/  @P4 VIADD R187, R183, 0x10 ;  /* 0x00000010b7bb4836 */ /* 0x000fe40000000000 */
[----:B------:R-:W-:Y:S01]  /*3640*/  VIADD R252, R235, 0x10 ;  /* 0x00000010ebfc7836 */ /* 0x000fe20000000000 */
[----:B------:R-:W-:Y:S01]  /*3650*/  @P4 ISETP.GE.AND P3, PT, R185, R240, PT ;  /* 0x000000f0b900420c */ /* 0x000fe20003f66270 */
[----:B------:R-:W-:Y:S03]  /*3660*/  @P4 VIADD R185, R183, 0x8 ;  /* 0x00000008b7b94836 */ /* 0x000fe60000000000 */
[----:B------:R-:W-:Y:S02]  /*3670*/  IABS R252, R252 ;  /* 0x000000fc00fc7213 */ /* 0x000fe40000000000 */
[----:B------:R-:W-:Y:S01]  /*3680*/  @P4 ISETP.GE.AND P5, PT, R185, R240, PT ;  /* 0x000000f0b900420c */ /* 0x000fe20003fa6270 */
[----:B------:R-:W-:Y:S01]  /*3690*/  @P4 VIADD R185, R183, 0x11 ;  /* 0x00000011b7b94836 */ /* 0x000fe20000000000 */
[----:B------:R-:W-:Y:S01]  /*36a0*/  I2FP.F32.S32 R252, R252 ;  /* 0x000000fc00fc7245 */ /* 0x000fe20000201400 */
[----:B------:R-:W-:Y:S03]  /*36b0*/  LDSM.16.M88.4 R52, [R201] ;  /* 0x00000000c934783b */ /* 0x000fe60000000200 */
[----:B------:R-:W-:Y:S05]  /*36c0*/  @P4 ISETP.GE.AND P2, PT, R185, R240, PT ;  /* 0x000000f0b900420c */ /* 0x000fea0003f46270 */
[----:B------:R-:W3:Y:S08]  /*36d0*/  LDSM.16.M88.4 R56, [R207+-0x4000] ;  /* 0xffc00000cf38783b */ /* 0x000ef00000000200 */
[----:B------:R-:W4:Y:S08]  /*36e0*/  LDSM.16.M88.4 R60, [R207+-0x3800] ;  /* 0xffc80000cf3c783b */ /* 0x000f300000000200 */
[----:B------:R-:W-:Y:S08]  /*36f0*/  LDSM.16.M88.4 R64, [R182] ;  /* 0x00000000b640783b */ /* 0x000ff00000000200 */
[----:B------:R-:W1:Y:S08]  /*3700*/  LDSM.16.M88.4 R100, [R2+-0x4000] ;  /* 0xffc000000264783b */ /* 0x000e700000000200 */
[----:B------:R-:W2:Y:S01]  /*3710*/  LDSM.16.M88.4 R104, [R2+-0x3800] ;  /* 0xffc800000268783b */ /* 0x000ea20000000200 */
[C---:B---3--:R-:W-:Y:S07]  /*3720*/  HMMA.16816.F32.BF16 R4, R52.reuse, R56, RZ ;  /* 0x000000383404723c */ /* 0x048fee00000418ff */
[----:B------:R-:W-:Y:S01]  /*3730*/  LDSM.16.M88.4 R108, [R193+-0x4000] ;  /* 0xffc00000c16c783b */ /* 0x000fe20000000200 */
[C---:B------:R-:W-:Y:S07]  /*3740*/  HMMA.16816.F32.BF16 R8, R52.reuse, R58, RZ ;  /* 0x0000003a3408723c */ /* 0x040fee00000418ff */
[----:B------:R-:W3:Y:S01]  /*3750*/  LDSM.16.M88.4 R56, [R181] ;  /* 0x00000000b538783b */ /* 0x000ee20000000200 */
[C---:B----4-:R-:W-:Y:S07]  /*3760*/  HMMA.16816.F32.BF16 R12, R52.reuse, R60, RZ ;  /* 0x0000003c340c723c */ /* 0x050fee00000418ff */
[----:B------:R-:W4:Y:S01]  /*3770*/  LDSM.16.M88.4 R112, [R193+-0x3800] ;  /* 0xffc80000c170783b */ /* 0x000f220000000200 */
[----:B------:R-:W-:Y:S07]  /*3780*/  HMMA.16816.F32.BF16 R16, R52, R62, RZ ;  /* 0x0000003e3410723c */ /* 0x000fee00000418ff */
[----:B------:R-:W-:Y:S01]  /*3790*/  LDSM.16.M88.4 R52, [R180] ;  /* 0x00000000b434783b */ /* 0x000fe20000000200 */
[C---:B-1----:R-:W-:Y:S07]  /*37a0*/  HMMA.16816.F32.BF16 R4, R64.reuse, R100, R4 ;  /* 0x000000644004723c */ /* 0x042fee0000041804 */
[----:B------:R-:W1:Y:S01]  /*37b0*/  LDSM.16.M88.4 R60, [R3+-0x4000] ;  /* 0xffc00000033c783b */ /* 0x000e620000000200 */
[C---:B------:R-:W-:Y:S07]  /*37c0*/  HMMA.16816.F32.BF16 R8, R64.reuse, R102, R8 ;  /* 0x000000664008723c */ /* 0x040fee0000041808 */
[----:B------:R-:W1:Y:S01]  /*37d0*/  LDSM.16.M88.4 R100, [R3+-0x3800] ;  /* 0xffc800000364783b */ /* 0x000e620000000200 */
[C---:B--2---:R-:W-:Y:S08]  /*37e0*/  HMMA.16816.F32.BF16 R12, R64.reuse, R104, R12 ;  /* 0x00000068400c723c */ /* 0x044ff0000004180c */
[----:B------:R-:W-:Y:S01]  /*37f0*/  HMMA.16816.F32.BF16 R16, R64, R106, R16 ;  /* 0x0000006a4010723c */ /* 0x000fe20000041810 */
[----:B------:R-:W-:Y:S07]  /*3800*/  LDSM.16.M88.4 R64, [R201+0x2000] ;  /* 0x00200000c940783b */ /* 0x000fee0000000200 */
[C---:B---3--:R-:W-:Y:S01]  /*3810*/  HMMA.16816.F32.BF16 R4, R56.reuse, R108, R4 ;  /* 0x0000006c3804723c */ /* 0x048fe20000041804 */
[----:B------:R-:W2:Y:S07]  /*3820*/  LDSM.16.M88.4 R104, [R207+-0x2000] ;  /* 0xffe00000cf68783b */ /* 0x000eae0000000200 */
[C---:B------:R-:W-:Y:S01]  /*3830*/  HMMA.16816.F32.BF16 R8, R56.reuse, R110, R8 ;  /* 0x0000006e3808723c */ /* 0x040fe20000041808 */
[----:B------:R-:W3:Y:S07]  /*3840*/  LDSM.16.M88.4 R108, [R207+-0x1800] ;  /* 0xffe80000cf6c783b */ /* 0x000eee0000000200 */
[C---:B----4-:R-:W-:Y:S08]  /*3850*/  HMMA.16816.F32.BF16 R12, R56.reuse, R112, R12 ;  /* 0x00000070380c723c */ /* 0x050ff0000004180c */
[----:B------:R-:W-:Y:S01]  /*3860*/  HMMA.16816.F32.BF16 R16, R56, R114, R16 ;  /* 0x000000723810723c */ /* 0x000fe20000041810 */
[----:B------:R-:W-:Y:S07]  /*3870*/  LDSM.16.M88.4 R56, [R182+0x2000] ;  /* 0x00200000b638783b */ /* 0x000fee0000000200 */
[C---:B-1----:R-:W-:Y:S01]  /*3880*/  HMMA.16816.F32.BF16 R4, R52.reuse, R60, R4 ;  /* 0x0000003c3404723c */ /* 0x042fe20000041804 */
[----:B------:R-:W-:Y:S07]  /*3890*/  LDSM.16.M88.4 R112, [R2+-0x1800] ;  /* 0xffe800000270783b */ /* 0x000fee0000000200 */
[C---:B------:R-:W-:Y:S01]  /*38a0*/  HMMA.16816.F32.BF16 R8, R52.reuse, R62, R8 ;  /* 0x0000003e3408723c */ /* 0x040fe20000041808 */
[----:B------:R-:W1:Y:S07]  /*38b0*/  LDSM.16.M88.4 R60, [R2+-0x2000] ;  /* 0xffe00000023c783b */ /* 0x000e6e0000000200 */
[C---:B------:R-:W-:Y:S08]  /*38c0*/  HMMA.16816.F32.BF16 R12, R52.reuse, R100, R12 ;  /* 0x00000064340c723c */ /* 0x040ff0000004180c */
[----:B------:R-:W-:Y:S01]  /*38d0*/  HMMA.16816.F32.BF16 R16, R52, R102, R16 ;  /* 0x000000663410723c */ /* 0x000fe20000041810 */
[----:B------:R-:W-:Y:S07]  /*38e0*/  LDSM.16.M88.4 R52, [R181+0x2000] ;  /* 0x00200000b534783b */ /* 0x000fee0000000200 */
[C---:B--2---:R-:W-:Y:S01]  /*38f0*/  HMMA.16816.F32.BF16 R4, R64.reuse, R104, R4 ;  /* 0x000000684004723c */ /* 0x044fe20000041804 */
[----:B------:R-:W2:Y:S07]  /*3900*/  LDSM.16.M88.4 R100, [R193+-0x2000] ;  /* 0xffe00000c164783b */ /* 0x000eae0000000200 */
[C---:B------:R-:W-:Y:S01]  /*3910*/  HMMA.16816.F32.BF16 R8, R64.reuse, R106, R8 ;  /* 0x0000006a4008723c */ /* 0x040fe20000041808 */
[----:B------:R-:W4:Y:S07]  /*3920*/  LDSM.16.M88.4 R104, [R193+-0x1800] ;  /* 0xffe80000c168783b */ /* 0x000f2e0000000200 */
[C---:B---3--:R-:W-:Y:S08]  /*3930*/  HMMA.16816.F32.BF16 R12, R64.reuse, R108, R12 ;  /* 0x0000006c400c723c */ /* 0x048ff0000004180c */
[----:B------:R-:W-:Y:S01]  /*3940*/  HMMA.16816.F32.BF16 R16, R64, R110, R16 ;  /* 0x0000006e4010723c */ /* 0x000fe20000041810 */
[----:B------:R-:W-:Y:S07]  /*3950*/  LDSM.16.M88.4 R64, [R3+-0x2000] ;  /* 0xffe000000340783b */ /* 0x000fee0000000200 */
[C---:B-1----:R-:W-:Y:S08]  /*3960*/  HMMA.16816.F32.BF16 R4, R56.reuse, R60, R4 ;  /* 0x0000003c3804723c */ /* 0x042ff00000041804 */
[C---:B------:R-:W-:Y:S01]  /*3970*/  HMMA.16816.F32.BF16 R8, R56.reuse, R62, R8 ;  /* 0x0000003e3808723c */ /* 0x040fe20000041808 */
[----:B------:R1:W3:Y:S07]  /*3980*/  LDSM.16.M88.4 R60, [R180+0x2000] ;  /* 0x00200000b43c783b */ /* 0x0002ee0000000200 */
[C---:B------:R-:W-:Y:S03]  /*3990*/  HMMA.16816.F32.BF16 R12, R56.reuse, R112, R12 ;  /* 0x00000070380c723c */ /* 0x040fe6000004180c */
[----:B------:R-:W-:Y:S01]  /*39a0*/  FSEL R113, R191, RZ, P6 ;  /* 0x000000ffbf717208 */ /* 0x000fe20003000000 */
[----:B------:R-:W-:Y:S01]  /*39b0*/  VIADD R191, R235, 0x11 ;  /* 0x00000011ebbf7836 */ /* 0x000fe20000000000 */
[----:B------:R-:W-:Y:S03]  /*39c0*/  FSETP.NEU.FTZ.AND P6, PT, R236, -INF , PT ;  /* 0xff800000ec00780b */ /* 0x000fe60003fdd000 */
[----:B------:R-:W-:Y:S03]  /*39d0*/  HMMA.16816.F32.BF16 R16, R56, R114, R16 ;  /* 0x000000723810723c */ /* 0x000fe60000041810 */
[----:B------:R-:W-:Y:S04]  /*39e0*/  IABS R191, R191 ;  /* 0x000000bf00bf7213 */ /* 0x000fe80000000000 */
[----:B------:R-:W-:Y:S01]  /*39f0*/  I2FP.F32.S32 R191, R191 ;  /* 0x000000bf00bf7245 */ /* 0x000fe20000201400 */
[C---:B--2---:R-:W-:Y:S05]  /*3a00*/  HMMA.16816.F32.BF16 R4, R52.reuse, R100, R4 ;  /* 0x000000643404723c */ /* 0x044fea0000041804 */
[----:B-1----:R-:W-:Y:S01]  /*3a10*/  IMAD.WIDE.U32 R180, R184, -0x326172a9, RZ ;  /* 0xcd9e8d57b8b47825 */ /* 0x002fe200078e00ff */
[----:B------:R-:W-:Y:S02]  /*3a20*/  IABS R184, R189 ;  /* 0x000000bd00b87213 */ /* 0x000fe40000000000 */
[C---:B------:R-:W-:Y:S03]  /*3a30*/  HMMA.16816.F32.BF16 R8, R52.reuse, R102, R8 ;  /* 0x000000663408723c */ /* 0x040fe60000041808 */
[C---:B------:R-:W-:Y:S02]  /*3a40*/  LEA R102, P0, R215.reuse, R226, 0x2 ;  /* 0x000000e2d7667211 */ /* 0x040fe400078010ff */
[----:B------:R-:W-:Y:S02]  /*3a50*/  LOP3.LUT R188, R188, UR31, R181, 0x96, !PT ;  /* 0x0000001fbcbc7c12 */ /* 0x000fe4000f8e96b5 */
[----:B------:R-:W-:Y:S01]  /*3a60*/  LEA.HI.X R103, R215, R227, RZ, 0x2, P0 ;  /* 0x000000e3d7677211 */ /* 0x000fe200000f14ff */
[C---:B----4-:R-:W-:Y:S03]  /*3a70*/  HMMA.16816.F32.BF16 R12, R52.reuse, R104, R12 ;  /* 0x00000068340c723c */ /* 0x050fe6000004180c */
[----:B------:R-:W-:Y:S01]  /*3a80*/  IMAD.WIDE.U32 R188, R188, -0x2daee0ad, RZ ;  /* 0xd2511f53bcbc7825 */ /* 0x000fe200078e00ff */
[----:B------:R-:W-:Y:S02]  /*3a90*/  @P4 ISETP.GE.AND P0, PT, R187, R240, PT ;  /* 0x000000f0bb00420c */ /* 0x000fe40003f06270 */
[----:B------:R-:W-:Y:S01]  /*3aa0*/  I2FP.F32.S32 R187, R184 ;  /* 0x000000b800bb7245 */ /* 0x000fe20000201400 */
[C---:B------:R-:W-:Y:S01]  /*3ab0*/  VIADD R184, R235.reuse, 0x20 ;  /* 0x00000020ebb87836 */ /* 0x040fe20000000000 */
[----:B------:R-:W-:Y:S01]  /*3ac0*/  HMMA.16816.F32.BF16 R16, R52, R106, R16 ;  /* 0x0000006a3410723c */ /* 0x000fe20000041810 */
[----:B------:R-:W1:Y:S02]  /*3ad0*/  LDSM.16.M88.4 R52, [R3+-0x1800] ;  /* 0xffe800000334783b */ /* 0x000e640000000200 */
[----:B------:R-:W-:Y:S01]  /*3ae0*/  IMAD.WIDE.U32 R106, R186, -0x2daee0ad, RZ ;  /* 0xd2511f53ba6a7825 */ /* 0x000fe200078e00ff */
[----:B------:R-:W-:Y:S04]  /*3af0*/  IABS R184, R184 ;  /* 0x000000b800b87213 */ /* 0x000fe80000000000 */
[C---:B---3--:R-:W-:Y:S05]  /*3b00*/  HMMA.16816.F32.BF16 R4, R60.reuse, R64, R4 ;  /* 0x000000403c04723c */ /* 0x048fea0000041804 */
[----:B------:R-:W-:Y:S01]  /*3b10*/  LOP3.LUT R186, R106, UR25, R189, 0x96, !PT ;  /* 0x000000196aba7c12 */ /* 0x000fe2000f8e96bd */
[----:B------:R-:W-:Y:S01]  /*3b20*/  VIADD R189, R235, 0x19 ;  /* 0x00000019ebbd7836 */ /* 0x000fe20000000000 */
[----:B------:R-:W-:Y:S01]  /*3b30*/  LOP3.LUT R190, R190, UR30, R107, 0x96, !PT ;  /* 0x0000001ebebe7c12 */ /* 0x000fe2000f8e966b */
[C---:B------:R-:W-:Y:S03]  /*3b40*/  HMMA.16816.F32.BF16 R8, R60.reuse, R66, R8 ;  /* 0x000000423c08723c */ /* 0x040fe60000041808 */
[----:B------:R-:W-:Y:S01]  /*3b50*/  IABS R189, R189 ;  /* 0x000000bd00bd7213 */ /* 0x000fe20000000000 */
[----:B------:R-:W-:Y:S01]  /*3b60*/  IMAD.WIDE.U32 R114, R190, -0x326172a9, RZ ;  /* 0xcd9e8d57be727825 */ /* 0x000fe200078e00ff */
[----:B------:R-:W-:Y:S02]  /*3b70*/  I2FP.F32.S32 R184, R184 ;  /* 0x000000b800b87245 */ /* 0x000fe40000201400 */
[----:B------:R-:W-:Y:S01]  /*3b80*/  I2FP.F32.S32 R189, R189 ;  /* 0x000000bd00bd7245 */ /* 0x000fe20000201400 */
[----:B------:R-:W-:Y:S01]  /*3b90*/  IMAD.WIDE.U32 R106, R186, -0x326172a9, RZ ;  /* 0xcd9e8d57ba6a7825 */ /* 0x000fe200078e00ff */
[----:B------:R-:W-:Y:S03]  /*3ba0*/  LOP3.LUT R185, R180, UR26, R115, 0x96, !PT ;  /* 0x0000001ab4b97c12 */ /* 0x000fe6000f8e9673 */
[----:B------:R-:W-:Y:S01]  /*3bb0*/  FFMA.FTZ R6, R187, -UR12, R6 ;  /* 0x8000000cbb067c23 */ /* 0x000fe20008010006 */
[----:B------:R-:W-:Y:S01]  /*3bc0*/  FMUL.FTZ R187, R236, 1.4426950216293334961 ;  /* 0x3fb8aa3becbb7820 */ /* 0x000fe20000410000 */
[----:B------:R-:W-:Y:S01]  /*3bd0*/  FFMA.FTZ R4, R189, -UR12, R4 ;  /* 0x8000000cbd047c23 */ /* 0x000fe20008010004 */
[----:B------:R-:W-:Y:S01]  /*3be0*/  LOP3.LUT R186, R114, UR24, R107, 0x96, !PT ;  /* 0x0000001872ba7c12 */ /* 0x000fe2000f8e966b */
[----:B------:R-:W-:Y:S04]  /*3bf0*/  IMAD.WIDE.U32 R114, R185, -0x2daee0ad, RZ ;  /* 0xd2511f53b9727825 */ /* 0x000fe800078e00ff */
[----:B------:R-:W-:Y:S01]  /*3c00*/  FFMA.FTZ R7, R184, -UR12, R7 ;  /* 0x8000000cb8077c23 */ /* 0x000fe20008010007 */
[----:B------:R-:W-:Y:S01]  /*3c10*/  FSEL R180, R187, RZ, P6 ;  /* 0x000000ffbbb47208 */ /* 0x000fe20003000000 */
[C---:B------:R-:W-:Y:S01]  /*3c20*/  @P4 VIADD R187, R183.reuse, 0x18 ;  /* 0x00000018b7bb4836 */ /* 0x040fe20000000000 */
[CC--:B------:R-:W-:Y:S01]  /*3c30*/  @P4 ISETP.GE.AND P6, PT, R183.reuse, R240.reuse, PT ;  /* 0x000000f0b700420c */ /* 0x0c0fe20003fc6270 */
[----:B------:R-:W-:Y:S01]  /*3c40*/  @P4 VIADD R185, R183, 0x19 ;  /* 0x00000019b7b94836 */ /* 0x000fe20000000000 */
[----:B------:R-:W-:Y:S01]  /*3c50*/  LOP3.LUT R184, R188, UR17, R115, 0x96, !PT ;  /* 0x00000011bcb87c12 */ /* 0x000fe2000f8e9673 */
[----:B------:R-:W-:Y:S01]  /*3c60*/  VIADD R190, R235, 0x18 ;  /* 0x00000018ebbe7836 */ /* 0x000fe20000000000 */
[----:B------:R-:W-:Y:S01]  /*3c70*/  @P4 FSEL R4, R4, -INF , !P6 ;  /* 0xff80000004044808 */ /* 0x000fe20007000000 */
[C---:B-1----:R-:W-:Y:S03]  /*3c80*/  HMMA.16816.F32.BF16 R12, R60.reuse, R52, R12 ;  /* 0x000000343c0c723c */ /* 0x042fe6000004180c */
[----:B------:R-:W-:Y:S01]  /*3c90*/  @P4 FSEL R6, R6, -INF , !P6 ;  /* 0xff80000006064808 */ /* 0x000fe20007000000 */
[----:B------:R-:W-:Y:S01]  /*3ca0*/  IMAD.WIDE.U32 R110, R184, -0x326172a9, RZ ;  /* 0xcd9e8d57b86e7825 */ /* 0x000fe200078e00ff */
[----:B------:R-:W-:Y:S01]  /*3cb0*/  @P4 ISETP.GE.AND P6, PT, R187, R240, PT ;  /* 0x000000f0bb00420c */ /* 0x000fe20003fc6270 */
[----:B------:R-:W2:Y:S02]  /*3cc0*/  LDG.E R184, desc[UR22][R102.64] ;  /* 0x0000001666b87981 */ /* 0x000ea4000c1e1900 */
[----:B------:R-:W-:Y:S01]  /*3cd0*/  FFMA.FTZ R8, R191, -UR12, R8 ;  /* 0x8000000cbf087c23 */ /* 0x000fe20008010008 */
[----:B------:R-:W-:Y:S03]  /*3ce0*/  HMMA.16816.F32.BF16 R16, R60, R54, R16 ;  /* 0x000000363c10723c */ /* 0x000fe60000041810 */
[----:B------:R-:W-:Y:S01]  /*3cf0*/  IMAD.WIDE.U32 R186, R186, -0x2daee0ad, RZ ;  /* 0xd2511f53baba7825 */ /* 0x000fe200078e00ff */
[----:B------:R-:W-:Y:S02]  /*3d00*/  IABS R190, R190 ;  /* 0x000000be00be7213 */ /* 0x000fe40000000000 */
[----:B------:R-:W-:Y:S01]  /*3d10*/  @P4 FSEL R8, R8, -INF , !P5 ;  /* 0xff80000008084808 */ /* 0x000fe20006800000 */
[----:B------:R-:W-:Y:S01]  /*3d20*/  FFMA.FTZ R9, R252, -UR12, R9 ;  /* 0x8000000cfc097c23 */ /* 0x000fe20008010009 */
[----:B------:R-:W-:Y:S01]  /*3d30*/  LOP3.LUT R183, R114, UR15, R187, 0x96, !PT ;  /* 0x0000000f72b77c12 */ /* 0x000fe2000f8e96bb */
[----:B------:R-:W-:Y:S01]  /*3d40*/  FFMA.FTZ R10, R189, -UR12, R10 ;  /* 0x8000000cbd0a7c23 */ /* 0x000fe2000801000a */
[----:B------:R-:W-:Y:S01]  /*3d50*/  I2FP.F32.S32 R190, R190 ;  /* 0x000000be00be7245 */ /* 0x000fe20000201400 */
[----:B------:R-:W-:Y:S01]  /*3d60*/  FFMA.FTZ R182, R8, UR7, -R113 ;  /* 0x0000000708b67c23 */ /* 0x000fe20008010871 */
[----:B------:R-:W-:Y:S01]  /*3d70*/  VIADD R189, R235, 0x9 ;  /* 0x00000009ebbd7836 */ /* 0x000fe20000000000 */
[----:B------:R-:W-:Y:S01]  /*3d80*/  @P4 FSEL R9, R9, -INF , !P1 ;  /* 0xff80000009094808 */ /* 0x000fe20004800000 */
[----:B------:R-:W-:Y:S04]  /*3d90*/  IMAD.WIDE.U32 R114, R183, -0x326172a9, RZ ;  /* 0xcd9e8d57b7727825 */ /* 0x000fe800078e00ff */
[C---:B------:R-:W-:Y:S01]  /*3da0*/  FFMA.FTZ R5, R190.reuse, -UR12, R5 ;  /* 0x8000000cbe057c23 */ /* 0x040fe20008010005 */
[----:B------:R1:W3:Y:S01]  /*3db0*/  LDG.E R183, desc[UR22][R102.64+0x20] ;  /* 0x0000201666b77981 */ /* 0x0002e2000c1e1900 */
[----:B------:R-:W-:Y:S01]  /*3dc0*/  FFMA.FTZ R11, R190, -UR12, R11 ;  /* 0x8000000cbe0b7c23 */ /* 0x000fe2000801000b */
[----:B------:R-:W-:Y:S01]  /*3dd0*/  @P4 FSEL R10, R10, -INF , !P5 ;  /* 0xff8000000a0a4808 */ /* 0x000fe20006800000 */
[----:B------:R4:W1:Y:S01]  /*3de0*/  MUFU.EX2 R190, R182 ;  /* 0x000000b600be7308 */ /* 0x0008620000000800 */
[----:B------:R-:W-:Y:S01]  /*3df0*/  LOP3.LUT R115, R110, UR14, R115, 0x96, !PT ;  /* 0x0000000e6e737c12 */ /* 0x000fe2000f8e9673 */
[----:B------:R-:W-:Y:S01]  /*3e00*/  FFMA.FTZ R181, R9, UR7, -R113 ;  /* 0x0000000709b57c23 */ /* 0x000fe20008010871 */
[C---:B------:R-:W-:Y:S01]  /*3e10*/  PRMT R110, R114.reuse, 0x7771, RZ ;  /* 0x00007771726e7816 */ /* 0x040fe200000000ff */
[----:B------:R-:W-:Y:S01]  /*3e20*/  FFMA.FTZ R14, R191, -UR12, R14 ;  /* 0x8000000cbf0e7c23 */ /* 0x000fe2000801000e */
[----:B------:R-:W-:Y:S01]  /*3e30*/  PRMT R247, R114, 0x7770, RZ ;  /* 0x0000777072f77816 */ /* 0x000fe200000000ff */
[----:B------:R-:W-:Y:S01]  /*3e40*/  FFMA.FTZ R15, R252, -UR12, R15 ;  /* 0x8000000cfc0f7c23 */ /* 0x000fe2000801000f */
[----:B------:R-:W-:Y:S01]  /*3e50*/  PRMT R109, R114, 0x7772, RZ ;  /* 0x00007772726d7816 */ /* 0x000fe200000000ff */
[----:B------:R-:W-:Y:S01]  /*3e60*/  VIADD R61, R235, 0x1 ;  /* 0x00000001eb3d7836 */ /* 0x000fe20000000000 */
[----:B------:R-:W-:Y:S01]  /*3e70*/  @P4 FSEL R11, R11, -INF , !P1 ;  /* 0xff8000000b0b4808 */ /* 0x000fe20004800000 */
[--C-:B------:R-:W-:Y:S01]  /*3e80*/  FFMA.FTZ R187, R4, UR7, -R113.reuse ;  /* 0x0000000704bb7c23 */ /* 0x100fe20008010871 */
[----:B------:R-:W-:Y:S01]  /*3e90*/  ISETP.LE.U32.AND P5, PT, R247, UR6, PT ;  /* 0x00000006f7007c0c */ /* 0x000fe2000bfa3070 */
[----:B------:R-:W-:Y:S01]  /*3ea0*/  VIADD R247, R235, 0x8 ;  /* 0x00000008ebf77836 */ /* 0x000fe20000000000 */
[----:B------:R-:W-:Y:S02]  /*3eb0*/  @P4 FSEL R5, R5, -INF , !P3 ;  /* 0xff80000005054808 */ /* 0x000fe40005800000 */
[----:B------:R-:W-:Y:S01]  /*3ec0*/  @P4 FSEL R7, R7, -INF , !P3 ;  /* 0xff80000007074808 */ /* 0x000fe20005800000 */
[----:B------:R-:W1:Y:S01]  /*3ed0*/  MUFU.EX2 R187, R187 ;  /* 0x000000bb00bb7308 */ /* 0x000e620000000800 */
[----:B----4-:R-:W-:Y:S01]  /*3ee0*/  FFMA.FTZ R182, R10, UR7, -R180 ;  /* 0x000000070ab67c23 */ /* 0x010fe200080108b4 */
[----:B------:R-:W-:Y:S01]  /*3ef0*/  IABS R247, R247 ;  /* 0x000000f700f77213 */ /* 0x000fe20000000000 */
[----:B------:R-:W-:Y:S01]  /*3f00*/  FFMA.FTZ R188, R5, UR7, -R113 ;  /* 0x0000000705bc7c23 */ /* 0x000fe20008010871 */
[----:B------:R-:W-:Y:S02]  /*3f10*/  @P4 ISETP.GE.AND P3, PT, R185, R240, PT ;  /* 0x000000f0b900420c */ /* 0x000fe40003f66270 */
[----:B-1----:R-:W-:Y:S02]  /*3f20*/  PRMT R102, R114, 0x7773, RZ ;  /* 0x0000777372667816 */ /* 0x002fe400000000ff */
[----:B------:R-:W-:Y:S02]  /*3f30*/  IABS R114, R189 ;  /* 0x000000bd00727213 */ /* 0x000fe40000000000 */
[----:B------:R1:W-:Y:S01]  /*3f40*/  MUFU.EX2 R191, R182 ;  /* 0x000000b600bf7308 */ /* 0x0003e20000000800 */
[----:B------:R-:W-:Y:S01]  /*3f50*/  LOP3.LUT R189, R115, 0xff, RZ, 0xc0, !PT ;  /* 0x000000ff73bd7812 */ /* 0x000fe200078ec0ff */
[----:B------:R-:W-:Y:S01]  /*3f60*/  @!P5 FADD.FTZ R190, -R190, -RZ ;  /* 0x800000ffbebed221 */ /* 0x000fe20000010100 */
[----:B------:R-:W-:Y:S02]  /*3f70*/  LOP3.LUT R185, R106, UR16, R111, 0x96, !PT ;  /* 0x000000106ab97c12 */ /* 0x000fe4000f8e966f */
[----:B------:R-:W-:Y:S02]  /*3f80*/  ISETP.LE.U32.AND P1, PT, R189, UR6, PT ;  /* 0x00000006bd007c0c */ /* 0x000fe4000bf23070 */
[----:B------:R-:W-:Y:S03]  /*3f90*/  LOP3.LUT R62, R115, 0xffff, RZ, 0xc0, !PT ;  /* 0x0000ffff733e7812 */ /* 0x000fe600078ec0ff */
[----:B------:R4:W-:Y:S01]  /*3fa0*/  MUFU.EX2 R189, R181 ;  /* 0x000000b500bd7308 */ /* 0x0009e20000000800 */
[----:B------:R-:W-:Y:S01]  /*3fb0*/  IMAD.WIDE.U32 R66, R185, -0x2daee0ad, RZ ;  /* 0xd2511f53b9427825 */ /* 0x000fe200078e00ff */
[----:B------:R-:W-:Y:S02]  /*3fc0*/  IABS R61, R61 ;  /* 0x0000003d003d7213 */ /* 0x000fe40000000000 */
[----:B------:R-:W-:Y:S01]  /*3fd0*/  SHF.R.U32.HI R62, RZ, 0x8, R62 ;  /* 0x00000008ff3e7819 */ /* 0x000fe2000001163e */
[--C-:B------:R-:W-:Y:S01]  /*3fe0*/  FFMA.FTZ R185, R6, UR7, -R180.reuse ;  /* 0x0000000706b97c23 */ /* 0x100fe200080108b4 */
[----:B------:R-:W-:Y:S04]  /*3ff0*/  LOP3.LUT R106, R186, UR13, R67, 0x96, !PT ;  /* 0x0000000dba6a7c12 */ /* 0x000fe8000f8e9643 */
[----:B------:R4:W4:Y:S01]  /*4000*/  MUFU.EX2 R186, R188 ;  /* 0x000000bc00ba7308 */ /* 0x0009220000000800 */
[----:B-1----:R-:W-:Y:S01]  /*4010*/  I2FP.F32.S32 R182, R247 ;  /* 0x000000f700b67245 */ /* 0x002fe20000201400 */
[----:B------:R-:W-:Y:S01]  /*4020*/  @!P1 FADD.FTZ R187, -R187, -RZ ;  /* 0x800000ffbbbb9221 */ /* 0x000fe20000010100 */
[----:B------:R-:W-:Y:S02]  /*4030*/  IABS R247, R235 ;  /* 0x000000eb00f77213 */ /* 0x000fe40000000000 */
[----:B------:R-:W-:Y:S01]  /*4040*/  I2FP.F32.S32 R61, R61 ;  /* 0x0000003d003d7245 */ /* 0x000fe20000201400 */
[----:B------:R-:W-:Y:S01]  /*4050*/  FFMA.FTZ R13, R182, -UR12, R13 ;  /* 0x8000000cb60d7c23 */ /* 0x000fe2000801000d */
[----:B------:R-:W-:Y:S01]  /*4060*/  @P4 FSEL R14, R14, -INF , !P0 ;  /* 0xff8000000e0e4808 */ /* 0x000fe20004000000 */
[----:B------:R-:W-:Y:S01]  /*4070*/  FFMA.FTZ R19, R182, -UR12, R19 ;  /* 0x8000000cb6137c23 */ /* 0x000fe20008010013 */
[----:B----4-:R-:W-:Y:S01]  /*4080*/  FFMA.FTZ R181, R11, UR7, -R180 ;  /* 0x000000070bb57c23 */ /* 0x010fe200080108b4 */
[----:B------:R-:W-:Y:S01]  /*4090*/  LOP3.LUT R62, R62, 0xffff, RZ, 0xc0, !PT ;  /* 0x0000ffff3e3e7812 */ /* 0x000fe200078ec0ff */
[----:B------:R-:W-:Y:S01]  /*40a0*/  FFMA.FTZ R16, R61, -UR12, R16 ;  /* 0x8000000c3d107c23 */ /* 0x000fe20008010010 */
[----:B------:R-:W-:Y:S01]  /*40b0*/  @P4 FSEL R13, R13, -INF , !P2 ;  /* 0xff8000000d0d4808 */ /* 0x000fe20005000000 */
[----:B------:R1:W-:Y:S01]  /*40c0*/  MUFU.EX2 R252, R181 ;  /* 0x000000b500fc7308 */ /* 0x0003e20000000800 */
[----:B------:R-:W-:Y:S01]  /*40d0*/  @P4 FSEL R15, R15, -INF , !P2 ;  /* 0xff8000000f0f4808 */ /* 0x000fe20005000000 */
[--C-:B------:R-:W-:Y:S01]  /*40e0*/  FFMA.FTZ R61, R14, UR7, -R180.reuse ;  /* 0x000000070e3d7c23 */ /* 0x100fe200080108b4 */
[----:B------:R-:W-:Y:S01]  /*40f0*/  ISETP.LE.U32.AND P2, PT, R62, UR6, PT ;  /* 0x000000063e007c0c */ /* 0x000fe2000bf43070 */
[----:B------:R-:W-:Y:S01]  /*4100*/  FFMA.FTZ R63, R13, UR7, -R113 ;  /* 0x000000070d3f7c23 */ /* 0x000fe20008010871 */
[----:B------:R-:W-:Y:S01]  /*4110*/  I2FP.F32.S32 R111, R114 ;  /* 0x00000072006f7245 */ /* 0x000fe20000201400 */
[----:B------:R-:W-:Y:S01]  /*4120*/  FFMA.FTZ R62, R15, UR7, -R180 ;  /* 0x000000070f3e7c23 */ /* 0x000fe200080108b4 */
[----:B------:R-:W-:Y:S03]  /*4130*/  PRMT R114, R115, 0x7632, R114 ;  /* 0x0000763273727816 */ /* 0x000fe60000000072 */
[----:B------:R4:W-:Y:S01]  /*4140*/  MUFU.EX2 R182, R61 ;  /* 0x0000003d00b67308 */ /* 0x0009e20000000800 */
[----:B------:R-:W-:Y:S01]  /*4150*/  @P4 FSEL R16, R16, -INF , !P6 ;  /* 0xff80000010104808 */ /* 0x000fe20007000000 */
[----:B------:R-:W-:Y:S01]  /*4160*/  FFMA.FTZ R18, R111, -UR12, R18 ;  /* 0x8000000c6f127c23 */ /* 0x000fe20008010012 */
[----:B------:R-:W-:Y:S01]  /*4170*/  SHF.R.U32.HI R115, RZ, 0x18, R115 ;  /* 0x00000018ff737819 */ /* 0x000fe20000011673 */
[----:B------:R-:W-:Y:S01]  /*4180*/  FFMA.FTZ R188, R7, UR7, -R180 ;  /* 0x0000000707bc7c23 */ /* 0x000fe200080108b4 */
[----:B------:R-:W-:Y:S01]  /*4190*/  FFMA.FTZ R12, R111, -UR12, R12 ;  /* 0x8000000c6f0c7c23 */ /* 0x000fe2000801000c */
[----:B------:R-:W-:Y:S02]  /*41a0*/  @P4 FSEL R19, R19, -INF , !P3 ;  /* 0xff80000013134808 */ /* 0x000fe40005800000 */
[----:B------:R-:W-:Y:S01]  /*41b0*/  @P4 FSEL R18, R18, -INF , !P6 ;  /* 0xff80000012124808 */ /* 0x000fe20007000000 */
[----:B------:R-:W-:Y:S01]  /*41c0*/  @!P2 FADD.FTZ R186, -R186, -RZ ;  /* 0x800000ffbabaa221 */ /* 0x000fe20000010100 */
[----:B-1----:R-:W-:Y:S01]  /*41d0*/  I2FP.F32.S32 R181, R247 ;  /* 0x000000f700b57245 */ /* 0x002fe20000201400 */
[----:B------:R-:W1:Y:S01]  /*41e0*/  MUFU.EX2 R188, R188 ;  /* 0x000000bc00bc7308 */ /* 0x000e620000000800 */
[----:B------:R-:W-:Y:S02]  /*41f0*/  ISETP.LE.U32.AND P6, PT, R115, UR6, PT ;  /* 0x0000000673007c0c */ /* 0x000fe4000bfc3070 */
[----:B------:R-:W-:Y:S01]  /*4200*/  ISETP.GT.U32.AND P2, PT, R102, UR6, PT ;  /* 0x0000000666007c0c */ /* 0x000fe2000bf44070 */
[----:B------:R-:W-:Y:S01]  /*4210*/  FFMA.FTZ R17, R181, -UR12, R17 ;  /* 0x8000000cb5117c23 */ /* 0x000fe20008010011 */
[----:B------:R-:W-:Y:S02]  /*4220*/  @P4 FSEL R12, R12, -INF , !P0 ;  /* 0xff8000000c0c4808 */ /* 0x000fe40004000000 */
[----:B------:R-:W-:Y:S03]  /*4230*/  LOP3.LUT R114, R114, 0xff, RZ, 0xc0, !PT ;  /* 0x000000ff72727812 */ /* 0x000fe600078ec0ff */
[----:B------:R1:W-:Y:S01]  /*4240*/  MUFU.EX2 R247, R63 ;  /* 0x0000003f00f77308 */ /* 0x0003e20000000800 */
[----:B------:R-:W-:Y:S02]  /*4250*/  @P4 FSEL R17, R17, -INF , !P3 ;  /* 0xff80000011114808 */ /* 0x000fe40005800000 */
[----:B------:R-:W-:Y:S02]  /*4260*/  ISETP.GT.U32.AND P3, PT, R110, UR6, PT ;  /* 0x000000066e007c0c */ /* 0x000fe4000bf64070 */
[----:B----4-:R-:W-:Y:S02]  /*4270*/  LOP3.LUT R61, R106, 0xffff, RZ, 0xc0, !PT ;  /* 0x0000ffff6a3d7812 */ /* 0x010fe400078ec0ff */
[----:B------:R-:W-:Y:S03]  /*4280*/  ISETP.LE.U32.AND P0, PT, R114, UR6, PT ;  /* 0x0000000672007c0c */ /* 0x000fe6000bf03070 */
[----:B------:R4:W-:Y:S01]  /*4290*/  MUFU.EX2 R115, R62 ;  /* 0x0000003e00737308 */ /* 0x0009e20000000800 */
[----:B------:R-:W-:Y:S01]  /*42a0*/  FFMA.FTZ R114, R12, UR7, -R113 ;  /* 0x000000070c727c23 */ /* 0x000fe20008010871 */
[----:B------:R-:W-:Y:S01]  /*42b0*/  SHF.R.U32.HI R61, RZ, 0x8, R61 ;  /* 0x00000008ff3d7819 */ /* 0x000fe2000001163d */
[----:B-1----:R-:W-:Y:S01]  /*42c0*/  @!P6 FADD.FTZ R188, -R188, -RZ ;  /* 0x800000ffbcbce221 */ /* 0x002fe20000010100 */
[----:B------:R-:W-:Y:S01]  /*42d0*/  ISETP.GT.U32.AND P1, PT, R109, UR6, PT ;  /* 0x000000066d007c0c */ /* 0x000fe2000bf24070 */
[----:B------:R-:W-:Y:S01]  /*42e0*/  @P2 FADD.FTZ R252, -R252, -RZ ;  /* 0x800000fffcfc2221 */ /* 0x000fe20000010100 */
[----:B------:R-:W-:Y:S04]  /*42f0*/  PRMT R101, R66, 0x7771, RZ ;  /* 0x0000777142657816 */ /* 0x000fe800000000ff */
[----:B------:R-:W1:Y:S01]  /*4300*/  MUFU.EX2 R185, R185 ;  /* 0x000000b900b97308 */ /* 0x000e620000000800 */
[--C-:B------:R-:W-:Y:S01]  /*4310*/  FFMA.FTZ R63, R16, UR7, -R113.reuse ;  /* 0x00000007103f7c23 */ /* 0x100fe20008010871 */
[----:B------:R-:W-:Y:S01]  /*4320*/  LOP3.LUT R61, R61, 0xffff, RZ, 0xc0, !PT ;  /* 0x0000ffff3d3d7812 */ /* 0x000fe200078ec0ff */
[----:B------:R-:W-:Y:S01]  /*4330*/  FFMA.FTZ R113, R17, UR7, -R113 ;  /* 0x0000000711717c23 */ /* 0x000fe20008010871 */
[----:B------:R-:W-:Y:S01]  /*4340*/  @P3 FADD.FTZ R189, -R189, -RZ ;  /* 0x800000ffbdbd3221 */ /* 0x000fe20000010100 */
[----:B------:R-:W-:Y:S02]  /*4350*/  ISETP.GT.U32.AND P6, PT, R101, UR6, PT ;  /* 0x0000000665007c0c */ /* 0x000fe4000bfc4070 */
[----:B------:R-:W-:Y:S03]  /*4360*/  ISETP.LE.U32.AND P3, PT, R61, UR6, PT ;  /* 0x000000063d007c0c */ /* 0x000fe6000bf63070 */
[----:B------:R1:W-:Y:S01]  /*4370*/  MUFU.EX2 R102, R63 ;  /* 0x0000003f00667308 */ /* 0x0003e20000000800 */
[C---:B----4-:R-:W-:Y:S01]  /*4380*/  LOP3.LUT R62, R106.reuse, 0xff, RZ, 0xc0, !PT ;  /* 0x000000ff6a3e7812 */ /* 0x050fe200078ec0ff */
[----:B------:R-:W-:Y:S01]  /*4390*/  @P1 FADD.FTZ R191, -R191, -RZ ;  /* 0x800000ffbfbf1221 */ /* 0x000fe20000010100 */
[----:B------:R-:W-:Y:S02]  /*43a0*/  PRMT R61, R106, 0x7632, R61 ;  /* 0x000076326a3d7816 */ /* 0x000fe4000000003d */
[----:B------:R-:W-:Y:S02]  /*43b0*/  ISETP.LE.U32.AND P5, PT, R62, UR6, PT ;  /* 0x000000063e007c0c */ /* 0x000fe4000bfa3070 */
[----:B------:R-:W-:Y:S03]  /*43c0*/  LOP3.LUT R61, R61, 0xff, RZ, 0xc0, !PT ;  /* 0x000000ff3d3d7812 */ /* 0x000fe600078ec0ff */
[----:B------:R-:W4:Y:S01]  /*43d0*/  MUFU.EX2 R114, R114 ;  /* 0x0000007200727308 */ /* 0x000f220000000800 */
[----:B------:R-:W-:Y:S01]  /*43e0*/  SHF.R.U32.HI R106, RZ, 0x18, R106 ;  /* 0x00000018ff6a7819 */ /* 0x000fe2000001166a */
[----:B-1----:R-:W-:Y:S01]  /*43f0*/  @!P0 FADD.FTZ R185, -R185, -RZ ;  /* 0x800000ffb9b98221 */ /* 0x002fe20000010100 */
[----:B------:R-:W-:Y:S01]  /*4400*/  ISETP.LE.U32.AND P2, PT, R61, UR6, PT ;  /* 0x000000063d007c0c */ /* 0x000fe2000bf43070 */
[----:B------:R-:W-:Y:S01]  /*4410*/  @!P3 FADD.FTZ R247, -R247, -RZ ;  /* 0x800000fff7f7b221 */ /* 0x000fe20000010100 */
[C---:B------:R-:W-:Y:S02]  /*4420*/  PRMT R107, R66.reuse, 0x7770, RZ ;  /* 0x00007770426b7816 */ /* 0x040fe400000000ff */
[----:B------:R-:W-:Y:S03]  /*4430*/  PRMT R105, R66, 0x7772, RZ ;  /* 0x0000777242697816 */ /* 0x000fe600000000ff */
[----:B------:R-:W1:Y:S01]  /*4440*/  MUFU.EX2 R101, R113 ;  /* 0x0000007100657308 */ /* 0x000e620000000800 */
[--C-:B------:R-:W-:Y:S01]  /*4450*/  FFMA.FTZ R63, R18, UR7, -R180.reuse ;  /* 0x00000007123f7c23 */ /* 0x100fe200080108b4 */
[----:B------:R-:W-:Y:S01]  /*4460*/  FFMA.FTZ R180, R19, UR7, -R180 ;  /* 0x0000000713b47c23 */ /* 0x000fe200080108b4 */
[----:B------:R-:W-:Y:S02]  /*4470*/  PRMT R103, R66, 0x7773, RZ ;  /* 0x0000777342677816 */ /* 0x000fe400000000ff */
[----:B------:R-:W-:Y:S02]  /*4480*/  ISETP.LE.U32.AND P1, PT, R106, UR6, PT ;  /* 0x000000066a007c0c */ /* 0x000fe4000bf23070 */
[----:B------:R-:W-:Y:S03]  /*4490*/  ISETP.LE.U32.AND P0, PT, R107, UR6, PT ;  /* 0x000000066b007c0c */ /* 0x000fe6000bf03070 */
[----:B------:R1:W1:Y:S01]  /*44a0*/  MUFU.EX2 R113, R63 ;  /* 0x0000003f00717308 */ /* 0x0002620000000800 */
[----:B----4-:R-:W-:Y:S01]  /*44b0*/  @!P5 FADD.FTZ R114, -R114, -RZ ;  /* 0x800000ff7272d221 */ /* 0x010fe20000010100 */
[----:B------:R-:W-:Y:S01]  /*44c0*/  ISETP.GT.U32.AND P5, PT, R105, UR6, PT ;  /* 0x0000000669007c0c */ /* 0x000fe2000bfa4070 */
[----:B------:R-:W-:Y:S01]  /*44d0*/  @!P2 FADD.FTZ R182, -R182, -RZ ;  /* 0x800000ffb6b6a221 */ /* 0x000fe20000010100 */
[----:B------:R-:W-:Y:S02]  /*44e0*/  ISETP.GT.U32.AND P3, PT, R103, UR6, PT ;  /* 0x0000000667007c0c */ /* 0x000fe4000bf64070 */
[----:B------:R-:W-:Y:S04]  /*44f0*/  F2FP.RELU.BF16.F32.PACK_AB R61, R188, R185 ;  /* 0x000000b9bc3d723e */ /* 0x000fe800000018ff */
[----:B------:R-:W4:Y:S01]  /*4500*/  MUFU.EX2 R180, R180 ;  /* 0x000000b400b47308 */ /* 0x000f220000000800 */
[----:B------:R-:W-:Y:S01]  /*4510*/  F2FP.RELU.BF16.F32.PACK_AB R62, R189, R190 ;  /* 0x000000bebd3e723e */ /* 0x000fe200000018ff */
[----:B------:R-:W-:Y:S01]  /*4520*/  @!P1 FADD.FTZ R115, -R115, -RZ ;  /* 0x800000ff73739221 */ /* 0x000fe20000010100 */
[----:B------:R-:W-:Y:S01]  /*4530*/  F2FP.RELU.BF16.F32.PACK_AB R107, R252, R191 ;  /* 0x000000bffc6b723e */ /* 0x000fe200000018ff */
[----:B------:R-:W-:Y:S01]  /*4540*/  STS [R216+0x400], R61 ;  /* 0x0004003dd8007388 */ /* 0x000fe20000000800 */
[----:B------:R-:W-:Y:S01]  /*4550*/  @!P0 FADD.FTZ R102, -R102, -RZ ;  /* 0x800000ff66668221 */ /* 0x000fe20000010100 */
[----:B-1----:R-:W-:Y:S01]  /*4560*/  @P6 FADD.FTZ R101, -R101, -RZ ;  /* 0x800000ff65656221 */ /* 0x002fe20000010100 */
[----:B------:R-:W-:Y:S02]  /*4570*/  F2FP.RELU.BF16.F32.PACK_AB R105, R247, R114 ;  /* 0x00000072f769723e */ /* 0x000fe400000018ff */
[----:B------:R-:W-:Y:S01]  /*4580*/  F2FP.RELU.BF16.F32.PACK_AB R63, R186, R187 ;  /* 0x000000bbba3f723e */ /* 0x000fe200000018ff */
[----:B------:R-:W-:Y:S01]  /*4590*/  @P5 FADD.FTZ R113, -R113, -RZ ;  /* 0x800000ff71715221 */ /* 0x000fe20000010100 */
[----:B------:R-:W-:Y:S02]  /*45a0*/  F2FP.RELU.BF16.F32.PACK_AB R103, R115, R182 ;  /* 0x000000b67367723e */ /* 0x000fe400000018ff */
[----:B------:R-:W-:Y:S01]  /*45b0*/  F2FP.RELU.BF16.F32.PACK_AB R110, R101, R102 ;  /* 0x00000066656e723e */ /* 0x000fe200000018ff */
[----:B------:R-:W-:Y:S01]  /*45c0*/  STS [R216], R63 ;  /* 0x0000003fd8007388 */ /* 0x000fe20000000800 */
[----:B------:R-:W-:Y:S01]  /*45d0*/  FSETP.GE.FTZ.AND P1, PT, R187, RZ, PT ;  /* 0x000000ffbb00720b */ /* 0x000fe20003f36000 */
[----:B----4-:R-:W-:Y:S02]  /*45e0*/  @P3 FADD.FTZ R180, -R180, -RZ ;  /* 0x800000ffb4b43221 */ /* 0x010fe40000010100 */
[----:B------:R-:W-:Y:S01]  /*45f0*/  STS [R243], R62 ;  /* 0x0000003ef3007388 */ /* 0x000fe20000000800 */
[----:B------:R-:W-:Y:S02]  /*4600*/  FSETP.GE.FTZ.AND P0, PT, R186, RZ, PT ;  /* 0x000000ffba00720b */ /* 0x000fe40003f16000 */
[----:B------:R-:W-:Y:S01]  /*4610*/  FSETP.GE.FTZ.AND P2, PT, R189, RZ, PT ;  /* 0x000000ffbd00720b */ /* 0x000fe20003f56000 */
[----:B------:R-:W-:Y:S01]  /*4620*/  STS [R243+0x400], R107 ;  /* 0x0004006bf3007388 */ /* 0x000fe20000000800 */
[----:B------:R-:W-:Y:S02]  /*4630*/  F2FP.RELU.BF16.F32.PACK_AB R106, R180, R113 ;  /* 0x00000071b46a723e */ /* 0x000fe400000018ff */
[----:B------:R-:W-:Y:S01]  /*4640*/  FSETP.GE.FTZ.AND P3, PT, R190, RZ, PT ;  /* 0x000000ffbe00720b */ /* 0x000fe20003f76000 */
[----:B------:R-:W-:Y:S01]  /*4650*/  STS [R212], R105 ;  /* 0x00000069d4007388 */ /* 0x000fe20000000800 */
[----:B------:R-:W-:Y:S02]  /*4660*/  FSETP.GE.FTZ.AND P6, PT, R185, RZ, PT ;  /* 0x000000ffb900720b */ /* 0x000fe40003fd6000 */
[----:B------:R-:W-:Y:S01]  /*4670*/  FSETP.GE.FTZ.AND P5, PT, R188, RZ, PT ;  /* 0x000000ffbc00720b */ /* 0x000fe20003fb6000 */
[----:B------:R-:W-:Y:S04]  /*4680*/  STS [R212+0x400], R103 ;  /* 0x00040067d4007388 */ /* 0x000fe80000000800 */
[----:B------:R-:W-:Y:S04]  /*4690*/  STS [R225], R110 ;  /* 0x0000006ee1007388 */ /* 0x000fe80000000800 */
[----:B------:R-:W-:Y:S04]  /*46a0*/  STS [R225+0x400], R106 ;  /* 0x0004006ae1007388 */ /* 0x000fe80000000800 */
[----:B------:R-:W1:Y:S08]  /*46b0*/  LDSM.16.M88.4 R52, [R209+0x8000] ;  /* 0x00800000d134783b */ /* 0x000e700000000200 */
[----:B------:R-:W4:Y:S08]  /*46c0*/  LDSM.16.M88.4 R56, [R196+0x8000] ;  /* 0x00800000c438783b */ /* 0x000f300000000200 */
[----:B------:R-:W2:Y:S01]  /*46d0*/  LDSM.16.M88.4 R60, [R195+0x8000] ;  /* 0x00800000c33c783b */ /* 0x000ea20000000200 */
        /* <DEDUP_REMOVED lines=36> */
[C---:B------:R-:W-:Y:S01]  /*4920*/  FADD.FTZ R61, -R184.reuse, R4 ;  /* 0x00000004b83d7221 */ /* 0x040fe20000010100 */
[C---:B------:R-:W-:Y:S04]  /*4930*/  FADD.FTZ R63, -R184.reuse, R5 ;  /* 0x00000005b83f7221 */ /* 0x040fe80000010100 */
[-C--:B------:R-:W-:Y:S01]  /*4940*/  FSEL R62, R61, R184.reuse, P1 ;  /* 0x000000b83d3e7208 */ /* 0x080fe20000800000 */
[----:B------:R-:W-:Y:S03]  /*4950*/  HMMA.16816.F32.BF16 R16, R56, R178, R16 ;  /* 0x000000b23810723c */ /* 0x000fe60000041810 */
        /* <DEDUP_REMOVED lines=8> */
[----:B------:R-:W-:Y:S01]  /*49e0*/  FSETP.GE.FTZ.AND P2, PT, R247, RZ, PT ;  /* 0x000000fff700720b */ /* 0x000fe20003f56000 */
[----:B------:R-:W-:Y:S01]  /*49f0*/  FADD.FTZ R63, -R184, R12 ;  /* 0x0000000cb83f7221 */ /* 0x000fe20000010100 */
[----:B------:R-:W-:Y:S01]  /*4a00*/  F2FP.BF16.F32.PACK_AB R187, R186, R187 ;  /* 0x000000bbbabb723e */ /* 0x000fe200000010ff */
[----:B------:R-:W-:Y:S01]  /*4a10*/  FADD.FTZ R103, -R184, R13 ;  /* 0x0000000db8677221 */ /* 0x000fe20000010100 */
[----:B------:R-:W-:Y:S01]  /*4a20*/  FSEL R61, R61, R184, P3 ;  /* 0x000000b83d3d7208 */ /* 0x000fe20001800000 */
[----:B------:R-:W-:Y:S01]  /*4a30*/  FMUL.FTZ R189, R189, R62 ;  /* 0x0000003ebdbd7220 */ /* 0x000fe20000410000 */
[----:B------:R-:W-:Y:S02]  /*4a40*/  ISETP.NE.AND P3, PT, R239, RZ, PT ;  /* 0x000000ffef00720c */ /* 0x000fe40003f65270 */
[-C--:B------:R-:W-:Y:S01]  /*4a50*/  FSEL R63, R63, R184.reuse, P1 ;  /* 0x000000b83f3f7208 */ /* 0x080fe20000800000 */
[----:B------:R-:W-:Y:S01]  /*4a60*/  FMUL.FTZ R190, R190, R61 ;  /* 0x0000003dbebe7220 */ /* 0x000fe20000410000 */
[----:B------:R-:W-:Y:S01]  /*4a70*/  FSEL R62, R103, R184, P2 ;  /* 0x000000b8673e7208 */ /* 0x000fe20001000000 */
[----:B------:R-:W-:Y:S01]  /*4a80*/  FADD.FTZ R61, -R184, R16 ;  /* 0x00000010b83d7221 */ /* 0x000fe20000010100 */
[----:B------:R-:W-:Y:S01]  /*4a90*/  FSETP.GE.FTZ.AND P1, PT, R102, RZ, PT ;  /* 0x000000ff6600720b */ /* 0x000fe20003f36000 */
[----:B------:R-:W-:Y:S01]  /*4aa0*/  FMUL.FTZ R186, R114, R63 ;  /* 0x0000003f72ba7220 */ /* 0x000fe20000410000 */
[----:B------:R-:W-:Y:S01]  /*4ab0*/  F2FP.BF16.F32.PACK_AB R190, R189, R190 ;  /* 0x000000bebdbe723e */ /* 0x000fe200000010ff */
[----:B------:R-:W-:Y:S01]  /*4ac0*/  FMUL.FTZ R247, R247, R62 ;  /* 0x0000003ef7f77220 */ /* 0x000fe20000410000 */
[----:B------:R-:W-:Y:S01]  /*4ad0*/  FSEL R114, R61, R184, P1 ;  /* 0x000000b83d727208 */ /* 0x000fe20000800000 */
[----:B------:R-:W-:Y:S03]  /*4ae0*/  @P0 FADD.FTZ R184, -R184, R17 ;  /* 0x00000011b8b80221 */ /* 0x000fe60000010100 */
[----:B------:R-:W-:Y:S01]  /*4af0*/  F2FP.BF16.F32.PACK_AB R247, R247, R186 ;  /* 0x000000baf7f7723e */ /* 0x000fe200000010ff */
[----:B------:R-:W-:Y:S01]  /*4b00*/  FMUL.FTZ R189, R102, R114 ;  /* 0x0000007266bd7220 */ /* 0x000fe20000410000 */
[----:B------:R-:W-:Y:S01]  /*4b10*/  FMUL.FTZ R184, R101, R184 ;  /* 0x000000b865b87220 */ /* 0x000fe20000410000 */
[C---:B---3--:R-:W-:Y:S01]  /*4b20*/  FADD.FTZ R186, -R183.reuse, R6 ;  /* 0x00000006b7ba7221 */ /* 0x048fe20000010100 */
        /* <DEDUP_REMOVED lines=50> */
.L_x_1170:
        /* <DEDUP_REMOVED lines=20> */
[----:B------:R-:W-:Y:S01]  /*4f90*/  IMAD.IADD R108, R205, 0x1, R202 ;  /* 0x00000001cd6c7824 */ /* 0x000fe200078e02ca */
        /* <DEDUP_REMOVED lines=16> */
[----:B------:R1:W-:Y:S05]  /*50a0*/  STS [R212+-0x2000], R247 ;  /* 0xffe000f7d4007388 */ /* 0x0003ea0000000800 */
[----:B------:R-:W-:Y:S05]  /*50b0*/  STS [R212+-0x1c00], R61 ;  /* 0xffe4003dd4007388 */ /* 0x000fea0000000800 */
[----:B------:R-:W-:Y:S05]  /*50c0*/  STS [R225+-0x2000], R184 ;  /* 0xffe000b8e1007388 */ /* 0x000fea0000000800 */
[----:B------:R-:W-:Y:S01]  /*50d0*/  STS [R225+-0x1c00], R100 ;  /* 0xffe40064e1007388 */ /* 0x000fe20000000800 */
[----:B------:R-:W-:Y:S01]  /*50e0*/  BAR.SYNC.DEFER_BLOCKING 0x0 ;  /* 0x0000000000007b1d */ /* 0x000fe20000010000 */
[----:B-1----:R-:W-:Y:S05]  /*50f0*/  IMAD R247, R221, UR5, RZ ;  /* 0x00000005ddf77c24 */ /* 0x002fea000f8e02ff */
        /* <DEDUP_REMOVED lines=55> */
[----:B------:R-:W-:Y:S01]  /*5470*/  ISETP.GE.AND P5, PT, R218, UR4, PT ;  /* 0x00000004da007c0c */ /* 0x000fe2000bfa6270 */
[----:B------:R-:W-:Y:S01]  /*5480*/  IMAD.U32 R8, RZ, RZ, UR19 ;  /* 0x00000013ff087e24 */ /* 0x000fe2000f8e00ff */
[----:B------:R-:W-:Y:S01]  /*5490*/  ISETP.GE.AND P2, PT, R213, UR4, PT ;  /* 0x00000004d5007c0c */ /* 0x000fe2000bf46270 */
[----:B------:R-:W-:Y:S02]  /*54a0*/  IMAD.X R4, RZ, RZ, ~UR10, P0 ;  /* 0x8000000aff047e24 */ /* 0x000fe400080e06ff */
[----:B------:R-:W-:Y:S02]  /*54b0*/  IMAD.U32 R6, RZ, RZ, UR18 ;  /* 0x00000012ff067e24 */ /* 0x000fe4000f8e00ff */
[----:B------:R-:W-:Y:S01]  /*54c0*/  IMAD.U32 R7, RZ, RZ, UR19 ;  /* 0x00000013ff077e24 */ /* 0x000fe2000f8e00ff */
[----:B------:R-:W-:Y:S04]  /*54d0*/  SHF.R.S64 R5, R5, 0x1f, R4 ;  /* 0x0000001f05057819 */ /* 0x000fe80000001004 */
[----:B------:R-:W-:Y:S01]  /*54e0*/  IADD3 R230, P0, PT, R5, R230, RZ ;  /* 0x000000e605e67210 */ /* 0x000fe20007f1e0ff */
[----:B------:R-:W-:Y:S03]  /*54f0*/  IMAD.U32 R5, RZ, RZ, UR19 ;  /* 0x00000013ff057e24 */ /* 0x000fe6000f8e00ff */
[----:B------:R-:W-:Y:S01]  /*5500*/  LEA.HI.X.SX32 R231, R4, R231, 0x1, P0 ;  /* 0x000000e704e77211 */ /* 0x000fe200000f0eff */
[----:B------:R-:W-:Y:S01]  /*5510*/  IMAD.U32 R4, RZ, RZ, UR18 ;  /* 0x00000012ff047e24 */ /* 0x000fe2000f8e00ff */
[-C--:B------:R-:W-:Y:S02]  /*5520*/  @!P5 LEA R10, P1, R9, R230.reuse, 0x1 ;  /* 0x000000e6090ad211 */ /* 0x080fe400078208ff */
[----:B------:R-:W-:Y:S01]  /*5530*/  @!P2 LEA R12, P0, R7, R230, 0x1 ;  /* 0x000000e6070ca211 */ /* 0x000fe200078008ff */
[----:B------:R-:W-:Y:S01]  /*5540*/  @!PT LDS RZ, [RZ] ;  /* 0x00000000fffff984 */ /* 0x000fe20000000800 */
[----:B------:R-:W-:Y:S01]  /*5550*/  @!PT LDS RZ, [RZ] ;  /* 0x00000000fffff984 */ /* 0x000fe20000000800 */
[----:B------:R-:W-:Y:S01]  /*5560*/  @!PT LDS RZ, [RZ] ;  /* 0x00000000fffff984 */ /* 0x000fe20000000800 */
[----:B------:R1:W-:Y:S01]  /*5570*/  @!P5 LDGSTS.E.BYPASS.LTC128B.128 [R217+0x8000], desc[UR22][R230.64] ;  /* 0x08000000e6d9dfae */ /* 0x0003e2000b981a16 */
[-C--:B------:R-:W-:Y:S02]  /*5580*/  @!P5 LEA.HI.X R11, R8, R231.reuse, R6, 0x1, P1 ;  /* 0x000000e7080bd211 */ /* 0x080fe400008f0c06 */
[----:B------:R-:W-:Y:S01]  /*5590*/  @!P2 LEA.HI.X R13, R5, R231, R4, 0x1, P0 ;  /* 0x000000e7050da211 */ /* 0x000fe200000f0c04 */
        /* <DEDUP_REMOVED lines=17> */
.L_x_1171:
[----:B------:R-:W-:Y:S01]  /*56b0*/  LDSM.16.M88.4 R100, [R203] ;  /* 0x00000000cb64783b */ /* 0x000fe20000000200 */
[----:B------:R-:W-:Y:S01]  /*56c0*/  ISETP.GT.AND P2, PT, R239, RZ, PT ;  /* 0x000000ffef00720c */ /* 0x000fe20003f44270 */
[----:B------:R-:W-:Y:S02]  /*56d0*/  VIADD R235, R235, 0xffffffc0 ;  /* 0xffffffc0ebeb7836 */ /* 0x000fe40000000000 */
[----:B------:R-:W2:Y:S04]  /*56e0*/  LDSM.16.MT88.4 R16, [R204+0xc000] ;  /* 0x00c00000cc10783b */ /* 0x000ea80000004200 */
[----:B------:R-:W1:Y:S04]  /*56f0*/  LDSM.16.M88.4 R60, [R203+0x1000] ;  /* 0x00100000cb3c783b */ /* 0x000e680000000200 */
[----:B------:R-:W3:Y:S04]  /*5700*/  LDSM.16.MT88.4 R64, [R204+0xe000] ;  /* 0x00e00000cc40783b */ /* 0x000ee80000004200 */
[----:B------:R-:W-:Y:S04]  /*5710*/  LDSM.16.M88.4 R104, [R197] ;  /* 0x00000000c568783b */ /* 0x000fe80000000200 */
[----:B------:R-:W4:Y:S04]  /*5720*/  LDSM.16.MT88.4 R108, [R204+0xc800] ;  /* 0x00c80000cc6c783b */ /* 0x000f280000004200 */
[----:B------:R-:W4:Y:S04]  /*5730*/  LDSM.16.M88.4 R112, [R197+0x1000] ;  /* 0x00100000c570783b */ /* 0x000f280000000200 */
[----:B------:R-:W4:Y:S04]  /*5740*/  LDSM.16.MT88.4 R180, [R204+0xe800] ;  /* 0x00e80000ccb4783b */ /* 0x000f280000004200 */
[----:B------:R-:W-:Y:S04]  /*5750*/  LDSM.16.M88.4 R184, [R199+0x1000] ;  /* 0x00100000c7b8783b */ /* 0x000fe80000000200 */
[----:B------:R-:W-:Y:S01]  /*5760*/  LDSM.16.MT88.4 R188, [R204+0xf000] ;  /* 0x00f00000ccbc783b */ /* 0x000fe20000004200 */
        /* <DEDUP_REMOVED lines=55> */
[----:B------:R-:W-:Y:S01]  /*5ae0*/  LEA.HI.X.SX32 R115, R247, R191, 0x5, P0 ;  /* 0x000000bff7737211 */ /* 0x000fe200000f2eff */
        /* <DEDUP_REMOVED lines=22> */
[----:B------:R-:W-:Y:S04]  /*5c50*/  REDG.E.ADD.F32.FTZ.RN.STRONG.GPU desc[UR22][R244.64+0x80], R16 ;  /* 0x00008010f40079a6 */ /* 0x000fe8000c12f316 */
[----:B------:R3:W-:Y:S01]  /*5c60*/  REDG.E.ADD.F32.FTZ.RN.STRONG.GPU desc[UR22][R190.64+0x80], R17 ;  /* 0x00008011be0079a6 */ /* 0x0007e2000c12f316 */
[C---:B------:R-:W-:Y:S03]  /*5c70*/  IMAD.WIDE R180, R247.reuse, -0xc0, R4 ;  /* 0xffffff40f7b47825 */ /* 0x040fe600078e0204 */
[----:B------:R-:W-:Y:S01]  /*5c80*/  REDG.E.ADD.F32.FTZ.RN.STRONG.GPU desc[UR22][R114.64+0x80], R18 ;  /* 0x00008012720079a6 */ /* 0x000fe2000c12f316 */
[C---:B------:R-:W-:Y:S03]  /*5c90*/  LEA R100, P0, R247.reuse, R180, 0x5 ;  /* 0x000000b4f7647211 */ /* 0x040fe600078028ff */
[----:B------:R3:W-:Y:S01]  /*5ca0*/  REDG.E.ADD.F32.FTZ.RN.STRONG.GPU desc[UR22][R112.64+0x80], R19 ;  /* 0x00008013700079a6 */ /* 0x0007e2000c12f316 */
[C---:B------:R-:W-:Y:S03]  /*5cb0*/  LEA.HI.X.SX32 R101, R247.reuse, R181, 0x5, P0 ;  /* 0x000000b5f7657211 */ /* 0x040fe600000f2eff */
[----:B------:R-:W-:Y:S01]  /*5cc0*/  REDG.E.ADD.F32.FTZ.RN.STRONG.GPU desc[UR22][R102.64+0x80], R12 ;  /* 0x0000800c660079a6 */ /* 0x000fe2000c12f316 */
[C---:B----4-:R-:W-:Y:S03]  /*5cd0*/  LEA R182, P0, R247.reuse, R100, 0x5 ;  /* 0x00000064f7b67211 */ /* 0x050fe600078028ff */
[----:B------:R-:W-:Y:S01]  /*5ce0*/  REDG.E.ADD.F32.FTZ.RN.STRONG.GPU desc[UR22][R106.64+0x80], R13 ;  /* 0x0000800d6a0079a6 */ /* 0x000fe2000c12f316 */
[C---:B------:R-:W-:Y:S02]  /*5cf0*/  LEA.HI.X.SX32 R183, R247.reuse, R101, 0x5, P0 ;  /* 0x00000065f7b77211 */ /* 0x040fe400000f2eff */
[C---:B------:R-:W-:Y:S01]  /*5d00*/  LEA R184, P0, R247.reuse, R182, 0x5 ;  /* 0x000000b6f7b87211 */ /* 0x040fe200078028ff */
        /* <DEDUP_REMOVED lines=12> */
[C---:B------:R-:W-:Y:S03]  /*5dd0*/  LEA.HI.X.SX32 R187, R247.reuse, R7, 0x5, P0 ;  /* 0x00000007f7bb7211 */ /* 0x040fe600000f2eff */
[----:B------:R-:W-:Y:S01]  /*5de0*/  REDG.E.ADD.F32.FTZ.RN.STRONG.GPU desc[UR22][R184.64+0x100], R56 ;  /* 0x00010038b80079a6 */ /* 0x000fe2000c12f316 */
[C---:B------:R-:W-:Y:S03]  /*5df0*/  IMAD.WIDE R8, R247.reuse, -0xc0, R186 ;  /* 0xffffff40f7087825 */ /* 0x040fe600078e02ba */
[----:B------:R-:W-:Y:S01]  /*5e00*/  REDG.E.ADD.F32.FTZ.RN.STRONG.GPU desc[UR22][R188.64+0x100], R57 ;  /* 0x00010039bc0079a6 */ /* 0x000fe2000c12f316 */
[C---:B-1----:R-:W-:Y:S03]  /*5e10*/  LEA R108, P0, R247.reuse, R8, 0x5 ;  /* 0x00000008f76c7211 */ /* 0x042fe600078028ff */
[----:B------:R-:W-:Y:S01]  /*5e20*/  REDG.E.ADD.F32.FTZ.RN.STRONG.GPU desc[UR22][R6.64+0x100], R58 ;  /* 0x0001003a060079a6 */ /* 0x000fe2000c12f316 */
[C---:B------:R-:W-:Y:S03]  /*5e30*/  LEA.HI.X.SX32 R109, R247.reuse, R9, 0x5, P0 ;  /* 0x00000009f76d7211 */ /* 0x040fe600000f2eff */
        /* <DEDUP_REMOVED lines=10> */
[C---:B------:R-:W-:Y:S02]  /*5ee0*/  LEA.HI.X.SX32 R191, R247.reuse, R11, 0x5, P0 ;  /* 0x0000000bf7bf7211 */ /* 0x040fe400000f2eff */
[C---:B------:R-:W-:Y:S01]  /*5ef0*/  LEA R112, P0, R247.reuse, R190, 0x5 ;  /* 0x000000bef7707211 */ /* 0x040fe200078028ff */
[----:B------:R-:W-:Y:S03]  /*5f00*/  REDG.E.ADD.F32.FTZ.RN.STRONG.GPU desc[UR22][R10.64+0x180], R60 ;  /* 0x0001803c0a0079a6 */ /* 0x000fe6000c12f316 */
[C---:B------:R-:W-:Y:S01]  /*5f10*/  LEA.HI.X.SX32 R113, R247.reuse, R191, 0x5, P0 ;  /* 0x000000bff7717211 */ /* 0x040fe200000f2eff */
[----:B------:R-:W-:Y:S01]  /*5f20*/  LDSM.16.MT88.4 R4, [R205+-0x2000] ;  /* 0xffe00000cd04783b */ /* 0x000fe20000004200 */
[C---:B----4-:R-:W-:Y:S03]  /*5f30*/  LEA R104, P0, R247.reuse, R112, 0x5 ;  /* 0x00000070f7687211 */ /* 0x050fe600078028ff */
[----:B------:R-:W1:Y:S01]  /*5f40*/  LDSM.16.MT88.4 R8, [R200] ;  /* 0x00000000c808783b */ /* 0x000e620000004200 */
[----:B------:R-:W-:Y:S03]  /*5f50*/  LEA.HI.X.SX32 R105, R247, R113, 0x5, P0 ;  /* 0x00000071f7697211 */ /* 0x000fe600000f2eff */
        /* <DEDUP_REMOVED lines=52> */
[----:B------:R-:W-:Y:S01]  /*62a0*/  VIADD R6, R200, 0xffffc000 ;  /* 0xffffc000c8067836 */ /* 0x000fe20000000000 */
        /* <DEDUP_REMOVED lines=157> */
.L_x_1173:
[----:B------:R-:W2:Y:S01]  /*6c80*/  LDCU.64 UR10, c[0x0][0x5c0] ;  /* 0x0000b800ff0a77ac */ /* 0x000ea20008000a00 */
[----:B-1----:R-:W-:-:S05]  /*6c90*/  IADD3 R28, PT, PT, R241, R242, RZ ;  /* 0x000000f2f11c7210 */ /* 0x002fca0007ffe0ff */
[C---:B--2---:R-:W-:Y:S02]  /*6ca0*/  IMAD R3, R28.reuse, UR11, RZ ;  /* 0x0000000b1c037c24 */ /* 0x044fe4000f8e02ff */
[----:B------:R-:W-:-:S05]  /*6cb0*/  IMAD.WIDE.U32 R28, R28, UR10, RZ ;  /* 0x0000000a1c1c7c25 */ /* 0x000fca000f8e00ff */
[----:B------:R-:W-:Y:S02]  /*6cc0*/  IADD3 R3, PT, PT, R29, R3, RZ ;  /* 0x000000031d037210 */ /* 0x000fe40007ffe0ff */
.L_x_1174:
        /* <DEDUP_REMOVED lines=12> */
.L_x_1175:
[----:B------:R-:W1:Y:S01]  /*6d90*/  LDCU.64 UR6, c[0x0][0x5c8] ;  /* 0x0000b900ff0677ac */ /* 0x000e620008000a00 */
[----:B------:R-:W-:-:S05]  /*6da0*/  IADD3 R4, PT, PT, R241, R242, RZ ;  /* 0x000000f2f1047210 */ /* 0x000fca0007ffe0ff */
[C---:B-1----:R-:W-:Y:S02]  /*6db0*/  IMAD R0, R4.reuse, UR7, RZ ;  /* 0x0000000704007c24 */ /* 0x042fe4000f8e02ff */
[----:B------:R-:W-:-:S05]  /*6dc0*/  IMAD.WIDE.U32 R4, R4, UR6, RZ ;  /* 0x0000000604047c25 */ /* 0x000fca000f8e00ff */
[----:B------:R-:W-:Y:S02]  /*6dd0*/  IADD3 R0, PT, PT, R5, R0, RZ ;  /* 0x0000000005007210 */ /* 0x000fe40007ffe0ff */
[----:B------:R-:W-:-:S07]  /*6de0*/  MOV R2, R4 ;  /* 0x0000000400027202 */ /* 0x000fce0000000f00 */
.L_x_1176:
        /* <DEDUP_REMOVED lines=17> */
[C---:B------:R-:W-:Y:S01]  /*6f00*/  IADD3 R29, PT, PT, R220.reuse, 0x20, RZ ;  /* 0x00000020dc1d7810 */ /* 0x040fe20007ffe0ff */
        /* <DEDUP_REMOVED lines=26> */
.L_x_1178:
[----:B------:R-:W-:Y:S05]  /*70b0*/  BSYNC.RECONVERGENT B0 ;  /* 0x0000000000007941 */ /* 0x000fea0003800200 */
.L_x_1177:
        /* <DEDUP_REMOVED lines=15> */
.L_x_1180:
[----:B------:R-:W-:Y:S05]  /*71b0*/  BSYNC.RECONVERGENT B0 ;  /* 0x0000000000007941 */ /* 0x000fea0003800200 */
.L_x_1179:
        /* <DEDUP_REMOVED lines=23> */
.L_x_1182:
[----:B------:R-:W-:Y:S05]  /*7330*/  BSYNC.RECONVERGENT B0 ;  /* 0x0000000000007941 */ /* 0x000fea0003800200 */
.L_x_1181:
        /* <DEDUP_REMOVED lines=14> */
.L_x_1149:
[----:B------:R-:W-:Y:S05]  /*7420*/  BSYNC.RECONVERGENT B1 ;  /* 0x0000000000017941 */ /* 0x000fea0003800200 */
.L_x_1127:
        /* <DEDUP_REMOVED lines=11> */
.L_x_1184:
        /* <DEDUP_REMOVED lines=10> */
.L_x_2434:


//--------------------- .text._ZN5flash44flash_bwd_dq_dk_dv_loop_seqk_parallel_kernelI23Flash_bwd_kernel_traitsILi128ELi64ELi64ELi8ELi4ELi2ELi2ELb1ELb0EN7cutlass10bfloat16_tE19Flash_kernel_traitsILi128ELi64ELi64ELi8ES3_EELb0ELb0ELb0ELb1ELb0ELb0ELb1EEEvNS_16Flash_bwd_paramsE --------------------------
	.section	.text._ZN5flash44flash_bwd_dq_dk_dv_loop_seqk_parallel_kernelI23Flash_bwd_kernel_traitsILi128ELi64ELi64ELi8ELi4ELi2ELi2ELb1ELb0EN7cutlass10bfloat16_tE19Flash_kernel_traitsILi128ELi64ELi64ELi8ES3_EELb0ELb0ELb0ELb1ELb0ELb0ELb1EEEvNS_16Flash_bwd_paramsE,"ax",@progbits
	.align	128
        .global         _ZN5flash44flash_bwd_dq_dk_dv_loop_seqk_parallel_kernelI23Flash_bwd_kernel_traitsILi128ELi64ELi64ELi8ELi4ELi2ELi2ELb1ELb0EN7cutlass10bfloat16_tE19Flash_kernel_traitsILi128ELi64ELi64ELi8ES3_EELb0ELb0ELb0ELb1ELb0ELb0ELb1EEEvNS_16Flash_bwd_paramsE
        .type           _ZN5flash44flash_bwd_dq_dk_dv_loop_seqk_parallel_kernelI23Flash_bwd_kernel_traitsILi128ELi64ELi64ELi8ELi4ELi2ELi2ELb1ELb0EN7cutlass10bfloat16_tE19Flash_kernel_traitsILi128ELi64ELi64ELi8ES3_EELb0ELb0ELb0ELb1ELb0ELb0ELb1EEEvNS_16Flash_bwd_paramsE,@function
        .size           _ZN5flash44flash_bwd_dq_dk_dv_loop_seqk_parallel_kernelI23Flash_bwd_kernel_traitsILi128ELi64ELi64ELi8ELi4ELi2ELi2ELb1ELb0EN7cutlass10bfloat16_tE19Flash_kernel_traitsILi128ELi64ELi64ELi8ES3_EELb0ELb0ELb0ELb1ELb0ELb0ELb1EEEvNS_16Flash_bwd_paramsE,(.L_x_2435 - _ZN5flash44flash_bwd_dq_dk_dv_loop_seqk_parallel_kernelI23Flash_bwd_kernel_traitsILi128ELi64ELi64ELi8ELi4ELi2ELi2ELb1ELb0EN7cutlass10bfloat16_tE19Flash_kernel_traitsILi128ELi64ELi64ELi8ES3_EELb0ELb0ELb0ELb1ELb0ELb0ELb1EEEvNS_16Flash_bwd_paramsE)
        .other          _ZN5flash44flash_bwd_dq_dk_dv_loop_seqk_parallel_kernelI23Flash_bwd_kernel_traitsILi128ELi64ELi64ELi8ELi4ELi2ELi2ELb1ELb0EN7cutlass10bfloat16_tE19Flash_kernel_traitsILi128ELi64ELi64ELi8ES3_EELb0ELb0ELb0ELb1ELb0ELb0ELb1EEEvNS_16Flash_bwd_paramsE,@"STO_CUDA_ENTRY STV_DEFAULT"
_ZN5flash44flash_bwd_dq_dk_dv_loop_seqk_parallel_kernelI23Flash_bwd_kernel_traitsILi128ELi64ELi64ELi8ELi4ELi2ELi2ELb1ELb0EN7cutlass10bfloat16_tE19Flash_kernel_traitsILi128ELi64ELi64ELi8ES3_EELb0ELb0ELb0ELb1ELb0ELb0ELb1EEEvNS_16Flash_bwd_paramsE:
.text._ZN5flash44flash_bwd_dq_dk_dv_loop_seqk_parallel_kernelI23Flash_bwd_kernel_traitsILi128ELi64ELi64ELi8ELi4ELi2ELi2ELb1ELb0EN7cutlass10bfloat16_tE19Flash_kernel_traitsILi128ELi64ELi64ELi8ES3_EELb0ELb0ELb0ELb1ELb0ELb0ELb1EEEvNS_16Flash_bwd_paramsE:
        /* <DEDUP_REMOVED lines=99> */
.L_x_1242:
        /* <DEDUP_REMOVED lines=45> */
.L_x_1185:
        /* <DEDUP_REMOVED lines=31> */
.L_x_1187:
[----:B------:R-:W1:Y:S01]  /*0af0*/  LDCU.64 UR14, c[0x0][0x3b8] ;  /* 0x00007700ff0e77ac */ /* 0x000e620008000a00 */
[----:B------:R-:W-:-:S05]  /*0b00*/  IADD3 R2, PT, PT, R240, R243, RZ ;  /* 0x000000f3f0027210 */ /* 0x000fca0007ffe0ff */
[C---:B-1----:R-:W-:Y:S02]  /*0b10*/  IMAD R9, R2.reuse, UR15, RZ ;  /* 0x0000000f02097c24 */ /* 0x042fe4000f8e02ff */
[----:B------:R-:W-:-:S05]  /*0b20*/  IMAD.WIDE.U32 R2, R2, UR14, RZ ;  /* 0x0000000e02027c25 */ /* 0x000fca000f8e00ff */
[----:B------:R-:W-:Y:S02]  /*0b30*/  IADD3 R9, PT, PT, R3, R9, RZ ;  /* 0x0000000903097210 */ /* 0x000fe40007ffe0ff */
[----:B------:R-:W-:-:S07]  /*0b40*/  MOV R10, R2 ;  /* 0x00000002000a7202 */ /* 0x000fce0000000f00 */
.L_x_1188:
        /* <DEDUP_REMOVED lines=39> */
.L_x_1189:
[----:B------:R-:W1:Y:S01]  /*0dc0*/  LDCU.64 UR12, c[0x0][0x3c0] ;  /* 0x00007800ff0c77ac */ /* 0x000e620008000a00 */
[----:B------:R-:W-:-:S05]  /*0dd0*/  IADD3 R2, PT, PT, R240, R243, RZ ;  /* 0x000000f3f0027210 */ /* 0x000fca0007ffe0ff */
[C---:B-1----:R-:W-:Y:S02]  /*0de0*/  IMAD R12, R2.reuse, UR13, RZ ;  /* 0x0000000d020c7c24 */ /* 0x042fe4000f8e02ff */
[----:B------:R-:W-:-:S05]  /*0df0*/  IMAD.WIDE.U32 R2, R2, UR12, RZ ;  /* 0x0000000c02027c25 */ /* 0x000fca000f8e00ff */
[----:B------:R-:W-:Y:S02]  /*0e00*/  IADD3 R12, PT, PT, R3, R12, RZ ;  /* 0x0000000c030c7210 */ /* 0x000fe40007ffe0ff */
[----:B------:R-:W-:-:S07]  /*0e10*/  MOV R14, R2 ;  /* 0x00000002000e7202 */ /* 0x000fce0000000f00 */
.L_x_1190:
        /* <DEDUP_REMOVED lines=27> */
.L_x_1191:
[C---:B------:R-:W-:Y:S02]  /*0fd0*/  IMAD R23, R11.reuse, UR7, RZ ;  /* 0x000000070b177c24 */ /* 0x040fe4000f8e02ff */
[----:B------:R-:W-:-:S05]  /*0fe0*/  IMAD.WIDE.U32 R24, R11, UR6, RZ ;  /* 0x000000060b187c25 */ /* 0x000fca000f8e00ff */
[----:B------:R-:W-:-:S07]  /*0ff0*/  IADD3 R23, PT, PT, R25, R23, RZ ;  /* 0x0000001719177210 */ /* 0x000fce0007ffe0ff */
.L_x_1192:
        /* <DEDUP_REMOVED lines=20> */
.L_x_1193:
[----:B------:R-:W1:Y:S01]  /*1140*/  LDC R18, c[0x0][0x434] ;  /* 0x00010d00ff127b82 */ /* 0x000e620000000800 */
[----:B------:R-:W-:-:S04]  /*1150*/  IMAD R3, R213, UR10, R212 ;  /* 0x0000000ad5037c24 */ /* 0x000fc8000f8e02d4 */
[----:B-1----:R-:W-:-:S03]  /*1160*/  IMAD R18, R3, R18, RZ ;  /* 0x0000001203127224 */ /* 0x002fc600078e02ff */
.L_x_1194:
        /* <DEDUP_REMOVED lines=11> */
.L_x_1195:
[----:B------:R-:W1:Y:S01]  /*1220*/  LDC R26, c[0x0][0x444] ;  /* 0x00011100ff1a7b82 */ /* 0x000e620000000800 */
[----:B------:R-:W-:-:S04]  /*1230*/  IMAD R3, R213, UR10, R212 ;  /* 0x0000000ad5037c24 */ /* 0x000fc8000f8e02d4 */
[----:B-1----:R-:W-:-:S07]  /*1240*/  IMAD R26, R3, R26, RZ ;  /* 0x0000001a031a7224 */ /* 0x002fce00078e02ff */
.L_x_1196:
        /* <DEDUP_REMOVED lines=85> */
.L_x_1198:
[----:B------:R-:W1:Y:S01]  /*17a0*/  LDCU.64 UR10, c[0x0][0x5c0] ;  /* 0x0000b800ff0a77ac */ /* 0x000e620008000a00 */
[----:B------:R-:W-:-:S05]  /*17b0*/  IADD3 R0, PT, PT, R240, R243, RZ ;  /* 0x000000f3f0007210 */ /* 0x000fca0007ffe0ff */
[C---:B-1----:R-:W-:Y:S02]  /*17c0*/  IMAD R3, R0.reuse, UR11, RZ ;  /* 0x0000000b00037c24 */ /* 0x042fe4000f8e02ff */
[----:B------:R-:W-:-:S05]  /*17d0*/  IMAD.WIDE.U32 R6, R0, UR10, RZ ;  /* 0x0000000a00067c25 */ /* 0x000fca000f8e00ff */
[----:B------:R-:W-:Y:S02]  /*17e0*/  IADD3 R0, PT, PT, R7, R3, RZ ;  /* 0x0000000307007210 */ /* 0x000fe40007ffe0ff */
[----:B------:R-:W-:Y:S02]  /*17f0*/  MOV R4, R6 ;  /* 0x0000000600047202 */ /* 0x000fe40000000f00 */
.L_x_1199:
        /* <DEDUP_REMOVED lines=11> */
.L_x_1200:
[----:B------:R-:W1:Y:S01]  /*18b0*/  LDCU.64 UR6, c[0x0][0x5c8] ;  /* 0x0000b900ff0677ac */ /* 0x000e620008000a00 */
[----:B------:R-:W-:-:S05]  /*18c0*/  IADD3 R240, PT, PT, R240, R243, RZ ;  /* 0x000000f3f0f07210 */ /* 0x000fca0007ffe0ff */
[C---:B-1----:R-:W-:Y:S02]  /*18d0*/  IMAD R6, R240.reuse, UR7, RZ ;  /* 0x00000007f0067c24 */ /* 0x042fe4000f8e02ff */
[----:B------:R-:W-:-:S05]  /*18e0*/  IMAD.WIDE.U32 R8, R240, UR6, RZ ;  /* 0x00000006f0087c25 */ /* 0x000fca000f8e00ff */
[----:B------:R-:W-:Y:S02]  /*18f0*/  IADD3 R6, PT, PT, R9, R6, RZ ;  /* 0x0000000609067210 */ /* 0x000fe40007ffe0ff */
.L_x_1201:
        /* <DEDUP_REMOVED lines=27> */
.L_x_1203:
[----:B------:R-:W-:Y:S05]  /*1ab0*/  BSYNC.RECONVERGENT B0 ;  /* 0x0000000000007941 */ /* 0x000fea0003800200 */
.L_x_1202:
        /* <DEDUP_REMOVED lines=15> */
.L_x_1205:
[----:B------:R-:W-:Y:S05]  /*1bb0*/  BSYNC.RECONVERGENT B0 ;  /* 0x0000000000007941 */ /* 0x000fea0003800200 */
.L_x_1204:
        /* <DEDUP_REMOVED lines=22> */
.L_x_1207:
[----:B------:R-:W-:Y:S05]  /*1d20*/  BSYNC.RECONVERGENT B0 ;  /* 0x0000000000007941 */ /* 0x000fea0003800200 */
.L_x_1206:
        /* <DEDUP_REMOVED lines=17> */
.L_x_1197:
        /* <DEDUP_REMOVED lines=39> */
.L_x_1210:
[----:B------:R2:W-:Y:S04]  /*20b0*/  STS.128 [R223+0x10000], RZ ;  /* 0x010000ffdf007388 */ /* 0x0005e80000000c00 */
[----:B------:R2:W-:Y:S02]  /*20c0*/  STS.128 [R223+0x12000], RZ ;  /* 0x012000ffdf007388 */ /* 0x0005e40000000c00 */
.L_x_1211:
[----:B------:R-:W-:Y:S05]  /*20d0*/  BSYNC.RECONVERGENT B0 ;  /* 0x0000000000007941 */ /* 0x000fea0003800200 */
.L_x_1209:
        /* <DEDUP_REMOVED lines=26> */
.L_x_1213:
[----:B------:R-:W-:Y:S05]  /*2280*/  BSYNC.RECONVERGENT B0 ;  /* 0x0000000000007941 */ /* 0x000fea0003800200 */
.L_x_1212:
        /* <DEDUP_REMOVED lines=21> */
.L_x_1215:
[----:B------:R1:W-:Y:S04]  /*23e0*/  STS.128 [R223+0x8000], RZ ;  /* 0x008000ffdf007388 */ /* 0x0003e80000000c00 */
[----:B------:R1:W-:Y:S02]  /*23f0*/  STS.128 [R223+0xa000], RZ ;  /* 0x00a000ffdf007388 */ /* 0x0003e40000000c00 */
.L_x_1216:
[----:B------:R-:W-:Y:S05]  /*2400*/  BSYNC.RECONVERGENT B0 ;  /* 0x0000000000007941 */ /* 0x000fea0003800200 */
.L_x_1214:
        /* <DEDUP_REMOVED lines=23> */
.L_x_1218:
[----:B------:R-:W-:Y:S05]  /*2580*/  BSYNC.RECONVERGENT B0 ;  /* 0x0000000000007941 */ /* 0x000fea0003800200 */
.L_x_1217:
        /* <DEDUP_REMOVED lines=19> */
.L_x_1220:
[----:B------:R1:W-:Y:S04]  /*26c0*/  STS.128 [R238], RZ ;  /* 0x000000ffee007388 */ /* 0x0003e80000000c00 */
[----:B------:R1:W-:Y:S02]  /*26d0*/  STS.128 [R238+0x2000], RZ ;  /* 0x002000ffee007388 */ /* 0x0003e40000000c00 */
.L_x_1221:
[----:B------:R-:W-:Y:S05]  /*26e0*/  BSYNC.RECONVERGENT B0 ;  /* 0x0000000000007941 */ /* 0x000fea0003800200 */
.L_x_1219:
        /* <DEDUP_REMOVED lines=27> */
.L_x_1223:
[----:B------:R-:W-:Y:S05]  /*28a0*/  BSYNC.RECONVERGENT B0 ;  /* 0x0000000000007941 */ /* 0x000fea0003800200 */
.L_x_1222:
        /* <DEDUP_REMOVED lines=34> */
.L_x_1225:
[----:B------:R1:W-:Y:S04]  /*2ad0*/  STS.128 [R223+0xc000], RZ ;  /* 0x00c000ffdf007388 */ /* 0x0003e80000000c00 */
[----:B------:R1:W-:Y:S02]  /*2ae0*/  STS.128 [R223+0xe000], RZ ;  /* 0x00e000ffdf007388 */ /* 0x0003e40000000c00 */
.L_x_1226:
[----:B------:R-:W-:Y:S05]  /*2af0*/  BSYNC.RECONVERGENT B0 ;  /* 0x0000000000007941 */ /* 0x000fea0003800200 */
.L_x_1224:
        /* <DEDUP_REMOVED lines=26> */
.L_x_1228:
[----:B------:R-:W-:Y:S05]  /*2ca0*/  BSYNC.RECONVERGENT B0 ;  /* 0x0000000000007941 */ /* 0x000fea0003800200 */
.L_x_1227:
[----:B------:R-:W3:Y:S01]  /*2cb0*/  LDCU.64 UR4, c[0x0][0x538] ;  /* 0x0000a700ff0477ac */ /* 0x000ee20008000a00 */
[----:B------:R-:W0:Y:S01]  /*2cc0*/  LDGDEPBAR ;  /* 0x00000000000079af */ /* 0x000e220000000000 */
[----:B------:R-:W-:Y:S01]  /*2cd0*/  IMAD.IADD R199, R207, 0x1, R206 ;  /* 0x00000001cfc77824 */ /* 0x000fe200078e02ce */
[----:B------:R-:W1:Y:S01]  /*2ce0*/  LDC R224, c[0x0][0x44c] ;  /* 0x00011300ffe07b82 */ /* 0x000e620000000800 */
[----:B------:R-:W4:Y:S01]  /*2cf0*/  LDCU UR12, c[0x0][0x590] ;  /* 0x0000b200ff0c77ac */ /* 0x000f220008000800 */
[----:B------:R-:W1:Y:S01]  /*2d00*/  LDCU UR7, c[0x0][0x50c] ;  /* 0x0000a180ff0777ac */ /* 0x000e620008000800 */
        /* <DEDUP_REMOVED lines=95> */
.L_x_1231:
[----:B------:R-:W0:Y:S01]  /*3300*/  LDGDEPBAR ;  /* 0x00000000000079af */ /* 0x000e220000000000 */
[-C--:B------:R-:W-:Y:S02]  /*3310*/  IADD3 R182, PT, PT, R206, R198.reuse, RZ ;  /* 0x000000c6ceb67210 */ /* 0x080fe40007ffe0ff */
[----:B------:R-:W-:Y:S02]  /*3320*/  IADD3 R181, PT, PT, R208, R198, RZ ;  /* 0x000000c6d0b57210 */ /* 0x000fe40007ffe0ff */
[----:B------:R-:W-:Y:S02]  /*3330*/  IADD3 R245, PT, PT, R234, 0x19, RZ ;  /* 0x00000019eaf57810 */ /* 0x000fe40007ffe0ff */
[----:B------:R-:W-:Y:S02]  /*3340*/  IADD3 R180, PT, PT, R206, R181, RZ ;  /* 0x000000b5ceb47210 */ /* 0x000fe40007ffe0ff */
[----:B------:R-:W-:Y:S02]  /*3350*/  MOV R252, UR21 ;  /* 0x0000001500fc7c02 */ /* 0x000fe40008000f00 */
[----:B------:R-:W-:Y:S02]  /*3360*/  IABS R245, R245 ;  /* 0x000000f500f57213 */ /* 0x000fe40000000000 */
[----:B------:R-:W-:Y:S02]  /*3370*/  @P5 LEA R252, R252, R225, 0x6 ;  /* 0x000000e1fcfc5211 */ /* 0x000fe400078e30ff */
[----:B------:R-:W-:Y:S02]  /*3380*/  MOV R229, R227 ;  /* 0x000000e300e57202 */ /* 0x000fe40000000f00 */
[----:B------:R-:W-:Y:S02]  /*3390*/  @P5 IADD3 R250, PT, PT, R252, 0x1, RZ ;  /* 0x00000001fcfa5810 */ /* 0x000fe40007ffe0ff */
[----:B-----5:R-:W-:Y:S02]  /*33a0*/  FSETP.NEU.FTZ.AND P1, PT, R237, -INF , PT ;  /* 0xff800000ed00780b */ /* 0x020fe40003f3d000 */
[-C--:B------:R-:W-:Y:S02]  /*33b0*/  @P5 ISETP.GE.AND P3, PT, R250, R241.reuse, PT ;  /* 0x000000f1fa00520c */ /* 0x080fe40003f66270 */
[----:B------:R-:W-:Y:S01]  /*33c0*/  @P5 ISETP.GE.AND P2, PT, R252, R241, PT ;  /* 0x000000f1fc00520c */ /* 0x000fe20003f46270 */
[----:B------:R-:W-:Y:S04]  /*33d0*/  DEPBAR.LE SB0, 0x0 ;  /* 0x000080000000791a */ /* 0x000fe80000000000 */
[----:B------:R-:W-:Y:S01]  /*33e0*/  BAR.SYNC.DEFER_BLOCKING 0x0 ;  /* 0x0000000000007b1d */ /* 0x000fe20000010000 */
[----:B------:R-:W-:Y:S02]  /*33f0*/  IADD3 R250, PT, PT, R234, 0x18, RZ ;  /* 0x00000018eafa7810 */ /* 0x000fe40007ffe0ff */
[----:B------:R-:W-:Y:S03]  /*3400*/  ISETP.NE.AND P4, PT, R239, RZ, PT ;  /* 0x000000ffef00720c */ /* 0x000fe60003f85270 */
        /* <DEDUP_REMOVED lines=44> */
[C---:B------:R-:W-:Y:S03]  /*36d0*/  HMMA.16816.F32.BF16 R8, R108.reuse, R114, R8 ;  /* 0x000000726c08723c */ /* 0x040fe60000041808 */
[----:B------:R-:W-:Y:S02]  /*36e0*/  I2FP.F32.S32 R115, R245 ;  /* 0x000000f500737245 */ /* 0x000fe40000201400 */
[----:B------:R-:W-:Y:S01]  /*36f0*/  IABS R114, R250 ;  /* 0x000000fa00727213 */ /* 0x000fe20000000000 */
[----:B------:R-:W-:Y:S01]  /*3700*/  FMUL.FTZ R250, R236, 1.4426950216293334961 ;  /* 0x3fb8aa3becfa7820 */ /* 0x000fe20000410000 */
[C---:B------:R-:W-:Y:S01]  /*3710*/  IADD3 R245, PT, PT, R234.reuse, 0x11, RZ ;  /* 0x00000011eaf57810 */ /* 0x040fe20007ffe0ff */
[C---:B----4-:R-:W-:Y:S03]  /*3720*/  HMMA.16816.F32.BF16 R12, R108.reuse, R56, R12 ;  /* 0x000000386c0c723c */ /* 0x050fe6000004180c */
[----:B------:R-:W-:Y:S02]  /*3730*/  I2FP.F32.S32 R114, R114 ;  /* 0x0000007200727245 */ /* 0x000fe40000201400 */
[----:B------:R-:W-:Y:S03]  /*3740*/  IABS R245, R245 ;  /* 0x000000f500f57213 */ /* 0x000fe60000000000 */
[----:B------:R-:W-:Y:S03]  /*3750*/  HMMA.16816.F32.BF16 R16, R108, R58, R16 ;  /* 0x0000003a6c10723c */ /* 0x000fe60000041810 */
[----:B---3--:R-:W-:Y:S04]  /*3760*/  IADD3 R180, PT, PT, R234, 0x20, RZ ;  /* 0x00000020eab47810 */ /* 0x008fe80007ffe0ff */
[----:B------:R-:W-:Y:S01]  /*3770*/  IABS R180, R180 ;  /* 0x000000b400b47213 */ /* 0x000fe20000000000 */
[C---:B-1----:R-:W-:Y:S05]  /*3780*/  HMMA.16816.F32.BF16 R4, R60.reuse, R64, R4 ;  /* 0x000000403c04723c */ /* 0x042fea0000041804 */
[----:B------:R-:W-:Y:S03]  /*3790*/  I2FP.F32.S32 R180, R180 ;  /* 0x000000b400b47245 */ /* 0x000fe60000201400 */
[C---:B------:R-:W-:Y:S08]  /*37a0*/  HMMA.16816.F32.BF16 R8, R60.reuse, R66, R8 ;  /* 0x000000423c08723c */ /* 0x040ff00000041808 */
[C---:B--2---:R-:W-:Y:S08]  /*37b0*/  HMMA.16816.F32.BF16 R12, R60.reuse, R52, R12 ;  /* 0x000000343c0c723c */ /* 0x044ff0000004180c */
[----:B------:R-:W-:Y:S01]  /*37c0*/  HMMA.16816.F32.BF16 R16, R60, R54, R16 ;  /* 0x000000363c10723c */ /* 0x000fe20000041810 */
[----:B------:R-:W1:Y:S07]  /*37d0*/  LDSM.16.M88.4 R52, [R204+-0x1800] ;  /* 0xffe80000cc34783b */ /* 0x000e6e0000000200 */
[C---:B------:R-:W-:Y:S08]  /*37e0*/  HMMA.16816.F32.BF16 R4, R100.reuse, R104, R4 ;  /* 0x000000686404723c */ /* 0x040ff00000041804 */
        /* <DEDUP_REMOVED lines=9> */
[----:B------:R-:W-:Y:S01]  /*3880*/  FMUL.FTZ R190, R11, UR7 ;  /* 0x000000070bbe7c20 */ /* 0x000fe20008410000 */
[C---:B-1----:R-:W-:Y:S04]  /*3890*/  HMMA.16816.F32.BF16 R12, R100.reuse, R52, R12 ;  /* 0x00000034640c723c */ /* 0x042fe8000004180c */
[----:B------:R-:W-:Y:S04]  /*38a0*/  MUFU.TANH R188, R188 ;  /* 0x000000bc00bc7308 */ /* 0x000fe80000002400 */
[----:B------:R-:W-:Y:S06]  /*38b0*/  HMMA.16816.F32.BF16 R16, R100, R54, R16 ;  /* 0x000000366410723c */ /* 0x000fec0000041810 */
[----:B------:R-:W1:Y:S01]  /*38c0*/  MUFU.TANH R184, R184 ;  /* 0x000000b800b87308 */ /* 0x000e620000002400 */
[C---:B------:R-:W-:Y:S01]  /*38d0*/  LEA R102, P0, R214.reuse, R228, 0x2 ;  /* 0x000000e4d6667211 */ /* 0x040fe200078010ff */
[----:B--2---:R-:W-:Y:S01]  /*38e0*/  FFMA.FTZ R113, R115, -UR14, R183 ;  /* 0x8000000e73717c23 */ /* 0x004fe200080100b7 */
[----:B------:R-:W-:Y:S02]  /*38f0*/  FFMA.FTZ R183, -R183, R183, 1 ;  /* 0x3f800000b7b77423 */ /* 0x000fe400000101b7 */
[----:B------:R-:W-:Y:S05]  /*3900*/  LEA.HI.X R103, R214, R229, RZ, 0x2, P0 ;  /* 0x000000e5d6677211 */ /* 0x000fea00000f14ff */
[----:B------:R-:W2:Y:S01]  /*3910*/  MUFU.TANH R185, R185 ;  /* 0x000000b900b97308 */ /* 0x000ea20000002400 */
[----:B------:R-:W-:Y:S01]  /*3920*/  IADD3 R229, PT, PT, R234, 0x21, RZ ;  /* 0x00000021eae57810 */ /* 0x000fe20007ffe0ff */
[----:B------:R-:W-:Y:S01]  /*3930*/  FMUL.FTZ R191, R12, UR7 ;  /* 0x000000070cbf7c20 */ /* 0x000fe20008410000 */
[----:B------:R-:W-:Y:S01]  /*3940*/  @P5 FSEL R113, R113, -INF , !P2 ;  /* 0xff80000071715808 */ /* 0x000fe20005000000 */
[----:B------:R-:W-:Y:S01]  /*3950*/  FMUL.FTZ R192, R13, UR7 ;  /* 0x000000070dc07c20 */ /* 0x000fe20008410000 */
[----:B------:R-:W-:Y:S01]  /*3960*/  IABS R229, R229 ;  /* 0x000000e500e57213 */ /* 0x000fe20000000000 */
[----:B------:R-:W-:Y:S01]  /*3970*/  FMUL.FTZ R193, R14, UR7 ;  /* 0x000000070ec17c20 */ /* 0x000fe20008410000 */
[----:B------:R-:W-:Y:S03]  /*3980*/  FSETP.NEU.FTZ.AND P0, PT, R236, -INF , PT ;  /* 0xff800000ec00780b */ /* 0x000fe60003f1d000 */
[----:B------:R-:W-:Y:S01]  /*3990*/  MUFU.TANH R187, R187 ;  /* 0x000000bb00bb7308 */ /* 0x000fe20000002400 */
[----:B-1----:R-:W-:Y:S01]  /*39a0*/  FFMA.FTZ R182, R114, -UR14, R184 ;  /* 0x8000000e72b67c23 */ /* 0x002fe200080100b8 */
[----:B------:R-:W-:Y:S01]  /*39b0*/  FMUL.FTZ R251, R17, UR7 ;  /* 0x0000000711fb7c20 */ /* 0x000fe20008410000 */
[----:B------:R-:W-:Y:S01]  /*39c0*/  FMUL.FTZ R19, R19, UR7 ;  /* 0x0000000713137c20 */ /* 0x000fe20008410000 */
[----:B------:R-:W-:Y:S01]  /*39d0*/  FSEL R250, R250, RZ, P0 ;  /* 0x000000fffafa7208 */ /* 0x000fe20000000000 */
[----:B------:R-:W-:Y:S01]  /*39e0*/  FMUL.FTZ R18, R18, UR7 ;  /* 0x0000000712127c20 */ /* 0x000fe20008410000 */
[----:B------:R-:W-:Y:S01]  /*39f0*/  @P5 FSEL R182, R182, -INF , !P3 ;  /* 0xff800000b6b65808 */ /* 0x000fe20005800000 */
[----:B------:R-:W-:Y:S03]  /*3a00*/  FMUL.FTZ R194, R15, UR7 ;  /* 0x000000070fc27c20 */ /* 0x000fe60008410000 */
[----:B------:R1:W-:Y:S01]  /*3a10*/  MUFU.TANH R65, R251 ;  /* 0x000000fb00417308 */ /* 0x0003e20000002400 */
[----:B------:R-:W-:Y:S01]  /*3a20*/  FMUL.FTZ R195, R16, UR7 ;  /* 0x0000000710c37c20 */ /* 0x000fe20008410000 */
[----:B------:R-:W-:Y:S01]  /*3a30*/  FFMA.FTZ R184, -R184, R184, 1 ;  /* 0x3f800000b8b87423 */ /* 0x000fe200000101b8 */
[----:B------:R-:W-:Y:S03]  /*3a40*/  FMUL.FTZ R183, R183, UR7 ;  /* 0x00000007b7b77c20 */ /* 0x000fe60008410000 */
[----:B------:R-:W-:Y:S04]  /*3a50*/  FMUL.FTZ R184, R184, UR7 ;  /* 0x00000007b8b87c20 */ /* 0x000fe80008410000 */
[----:B------:R-:W-:Y:S10]  /*3a60*/  MUFU.TANH R109, R19 ;  /* 0x00000013006d7308 */ /* 0x000ff40000002400 */
[----:B------:R-:W3:Y:S01]  /*3a70*/  MUFU.TANH R189, R189 ;  /* 0x000000bd00bd7308 */ /* 0x000ee20000002400 */
[----:B-1----:R-:W-:Y:S05]  /*3a80*/  FMUL.FTZ R251, R237, 1.4426950216293334961 ;  /* 0x3fb8aa3bedfb7820 */ /* 0x002fea0000410000 */
[----:B------:R-:W-:Y:S04]  /*3a90*/  FSEL R251, R251, RZ, P1 ;  /* 0x000000fffbfb7208 */ /* 0x000fe80000800000 */
[----:B------:R-:W1:Y:S01]  /*3aa0*/  MUFU.TANH R190, R190 ;  /* 0x000000be00be7308 */ /* 0x000e620000002400 */
[--C-:B------:R-:W-:Y:S01]  /*3ab0*/  FFMA.FTZ R17, R113, UR6, -R251.reuse ;  /* 0x0000000671117c23 */ /* 0x100fe200080108fb */
[----:B------:R-:W-:Y:S01]  /*3ac0*/  I2FP.F32.S32 R113, R229 ;  /* 0x000000e500717245 */ /* 0x000fe20000201400 */
[----:B------:R-:W-:Y:S01]  /*3ad0*/  FFMA.FTZ R181, R182, UR6, -R251 ;  /* 0x00000006b6b57c23 */ /* 0x000fe200080108fb */
[----:B------:R-:W-:Y:S06]  /*3ae0*/  IADD3 R229, PT, PT, R234, 0x10, RZ ;  /* 0x00000010eae57810 */ /* 0x000fec0007ffe0ff */
[----:B------:R4:W-:Y:S01]  /*3af0*/  MUFU.TANH R111, R18 ;  /* 0x00000012006f7308 */ /* 0x0009e20000002400 */
[----:B--2---:R-:W-:Y:S01]  /*3b00*/  FFMA.FTZ R113, R113, -UR14, R185 ;  /* 0x8000000e71717c23 */ /* 0x004fe200080100b9 */
[----:B------:R-:W-:Y:S01]  /*3b10*/  IABS R229, R229 ;  /* 0x000000e500e57213 */ /* 0x000fe20000000000 */
[----:B---3--:R-:W-:Y:S01]  /*3b20*/  FFMA.FTZ R115, R115, -UR14, R189 ;  /* 0x8000000e73737c23 */ /* 0x008fe200080100bd */
[----:B------:R-:W-:Y:S01]  /*3b30*/  FFMA.FTZ R185, -R185, R185, 1 ;  /* 0x3f800000b9b97423 */ /* 0x000fe200000101b9 */
[----:B------:R-:W-:Y:S01]  /*3b40*/  FFMA.FTZ R189, -R189, R189, 1 ;  /* 0x3f800000bdbd7423 */ /* 0x000fe200000101bd */
[----:B------:R-:W-:Y:S02]  /*3b50*/  @P5 FSEL R113, R113, -INF , !P2 ;  /* 0xff80000071715808 */ /* 0x000fe40005000000 */
[----:B------:R-:W-:Y:S02]  /*3b60*/  I2FP.F32.S32 R19, R229 ;  /* 0x000000e500137245 */ /* 0x000fe40000201400 */
[----:B------:R2:W-:Y:S01]  /*3b70*/  MUFU.EX2 R110, R17 ;  /* 0x00000011006e7308 */ /* 0x0005e20000000800 */
[----:B-1----:R-:W-:Y:S01]  /*3b80*/  FFMA.FTZ R114, R114, -UR14, R190 ;  /* 0x8000000e72727c23 */ /* 0x002fe200080100be */
[----:B------:R-:W-:Y:S01]  /*3b90*/  FFMA.FTZ R182, R113, UR6, -R250 ;  /* 0x0000000671b67c23 */ /* 0x000fe200080108fa */
[----:B------:R-:W-:Y:S01]  /*3ba0*/  I2FP.F32.S32 R113, R245 ;  /* 0x000000f500717245 */ /* 0x000fe20000201400 */
[----:B------:R-:W-:Y:S01]  /*3bb0*/  FFMA.FTZ R229, R19, -UR14, R188 ;  /* 0x8000000e13e57c23 */ /* 0x000fe200080100bc */
[----:B------:R-:W-:Y:S01]  /*3bc0*/  @P5 IADD3 R245, PT, PT, R252, 0x8, RZ ;  /* 0x00000008fcf55810 */ /* 0x000fe20007ffe0ff */
[----:B------:R-:W-:Y:S01]  /*3bd0*/  FFMA.FTZ R188, -R188, R188, 1 ;  /* 0x3f800000bcbc7423 */ /* 0x000fe200000101bc */
[----:B------:R-:W-:Y:S01]  /*3be0*/  FMUL.FTZ R185, R185, UR7 ;  /* 0x00000007b9b97c20 */ /* 0x000fe20008410000 */
[----:B------:R-:W-:Y:S01]  /*3bf0*/  FFMA.FTZ R58, R113, -UR14, R187 ;  /* 0x8000000e713a7c23 */ /* 0x000fe200080100bb */
[----:B------:R-:W-:Y:S01]  /*3c00*/  @P5 ISETP.GE.AND P0, PT, R245, R241, PT ;  /* 0x000000f1f500520c */ /* 0x000fe20003f06270 */
[----:B------:R-:W1:Y:S01]  /*3c10*/  MUFU.TANH R191, R191 ;  /* 0x000000bf00bf7308 */ /* 0x000e620000002400 */
[----:B------:R-:W-:Y:S01]  /*3c20*/  @P5 IADD3 R245, PT, PT, R252, 0x9, RZ ;  /* 0x00000009fcf55810 */ /* 0x000fe20007ffe0ff */
[----:B------:R-:W-:Y:S01]  /*3c30*/  FFMA.FTZ R187, -R187, R187, 1 ;  /* 0x3f800000bbbb7423 */ /* 0x000fe200000101bb */
[----:B------:R-:W-:Y:S01]  /*3c40*/  @P5 FSEL R58, R58, -INF , !P0 ;  /* 0xff8000003a3a5808 */ /* 0x000fe20004000000 */
[----:B------:R-:W-:Y:S01]  /*3c50*/  FMUL.FTZ R188, R188, UR7 ;  /* 0x00000007bcbc7c20 */ /* 0x000fe20008410000 */
[----:B------:R-:W-:Y:S01]  /*3c60*/  @P5 ISETP.GE.AND P1, PT, R245, R241, PT ;  /* 0x000000f1f500520c */ /* 0x000fe20003f26270 */
[----:B------:R-:W-:Y:S01]  /*3c70*/  FMUL.FTZ R187, R187, UR7 ;  /* 0x00000007bbbb7c20 */ /* 0x000fe20008410000 */
[----:B------:R-:W-:Y:S01]  /*3c80*/  @P5 FSEL R115, R115, -INF , !P0 ;  /* 0xff80000073735808 */ /* 0x000fe20004000000 */
[--C-:B------:R-:W-:Y:S01]  /*3c90*/  FFMA.FTZ R245, R58, UR6, -R251.reuse ;  /* 0x000000063af57c23 */ /* 0x100fe200080108fb */
[----:B------:R-:W-:Y:S01]  /*3ca0*/  @P5 FSEL R229, R229, -INF , !P1 ;  /* 0xff800000e5e55808 */ /* 0x000fe20004800000 */
[----:B------:R-:W3:Y:S01]  /*3cb0*/  MUFU.TANH R192, R192 ;  /* 0x000000c000c07308 */ /* 0x000ee20000002400 */
[----:B----4-:R-:W-:Y:S01]  /*3cc0*/  IADD3 R18, PT, PT, R234, 0x9, RZ ;  /* 0x00000009ea127810 */ /* 0x010fe20007ffe0ff */
[--C-:B------:R-:W-:Y:S01]  /*3cd0*/  FFMA.FTZ R115, R115, UR6, -R250.reuse ;  /* 0x0000000673737c23 */ /* 0x100fe200080108fa */
[----:B------:R-:W-:Y:S01]  /*3ce0*/  @P5 FSEL R114, R114, -INF , !P1 ;  /* 0xff80000072725808 */ /* 0x000fe20004800000 */
[----:B------:R-:W-:Y:S01]  /*3cf0*/  FFMA.FTZ R229, R229, UR6, -R251 ;  /* 0x00000006e5e57c23 */ /* 0x000fe200080108fb */
[----:B------:R-:W-:Y:S01]  /*3d00*/  IABS R18, R18 ;  /* 0x0000001200127213 */ /* 0x000fe20000000000 */
[----:B------:R-:W-:Y:S01]  /*3d10*/  FFMA.FTZ R190, -R190, R190, 1 ;  /* 0x3f800000bebe7423 */ /* 0x000fe200000101be */
[----:B--2---:R-:W-:Y:S03]  /*3d20*/  IADD3 R17, PT, PT, R234, 0x8, RZ ;  /* 0x00000008ea117810 */ /* 0x004fe60007ffe0ff */
[----:B------:R2:W-:Y:S01]  /*3d30*/  MUFU.EX2 R105, R229 ;  /* 0x000000e500697308 */ /* 0x0005e20000000800 */
[----:B------:R-:W-:Y:S01]  /*3d40*/  I2FP.F32.S32 R18, R18 ;  /* 0x0000001200127245 */ /* 0x000fe20000201400 */
[----:B------:R-:W-:Y:S01]  /*3d50*/  FFMA.FTZ R114, R114, UR6, -R250 ;  /* 0x0000000672727c23 */ /* 0x000fe200080108fa */
[----:B------:R-:W-:Y:S01]  /*3d60*/  IABS R17, R17 ;  /* 0x0000001100117213 */ /* 0x000fe20000000000 */
[----:B------:R-:W-:Y:S01]  /*3d70*/  FMUL.FTZ R189, R189, UR7 ;  /* 0x00000007bdbd7c20 */ /* 0x000fe20008410000 */
[----:B------:R-:W-:Y:S01]  /*3d80*/  FMUL.FTZ R190, R190, UR7 ;  /* 0x00000007bebe7c20 */ /* 0x000fe20008410000 */
[----:B-1----:R-:W-:Y:S01]  /*3d90*/  FFMA.FTZ R62, R18, -UR14, R191 ;  /* 0x8000000e123e7c23 */ /* 0x002fe200080100bf */
[----:B------:R-:W-:Y:S03]  /*3da0*/  I2FP.F32.S32 R17, R17 ;  /* 0x0000001100117245 */ /* 0x000fe60000201400 */
[----:B------:R1:W-:Y:S01]  /*3db0*/  MUFU.EX2 R107, R245 ;  /* 0x000000f5006b7308 */ /* 0x0003e20000000800 */
[----:B------:R-:W-:Y:S01]  /*3dc0*/  FFMA.FTZ R191, -R191, R191, 1 ;  /* 0x3f800000bfbf7423 */ /* 0x000fe200000101bf */
[C---:B---3--:R-:W-:Y:S01]  /*3dd0*/  FFMA.FTZ R58, R17.reuse, -UR14, R192 ;  /* 0x8000000e113a7c23 */ /* 0x048fe200080100c0 */
[----:B------:R-:W-:Y:S01]  /*3de0*/  FFMA.FTZ R17, R17, -UR14, R109 ;  /* 0x8000000e11117c23 */ /* 0x000fe2000801006d */
[----:B------:R-:W-:Y:S01]  /*3df0*/  FFMA.FTZ R192, -R192, R192, 1 ;  /* 0x3f800000c0c07423 */ /* 0x000fe200000101c0 */
[----:B------:R-:W-:Y:S05]  /*3e00*/  FMUL.FTZ R191, R191, UR7 ;  /* 0x00000007bfbf7c20 */ /* 0x000fea0008410000 */
[----:B------:R-:W3:Y:S01]  /*3e10*/  MUFU.TANH R193, R193 ;  /* 0x000000c100c17308 */ /* 0x000ee20000002400 */
[----:B--2---:R-:W-:Y:S01]  /*3e20*/  @P5 IADD3 R229, PT, PT, R252, 0x10, RZ ;  /* 0x00000010fce55810 */ /* 0x004fe20007ffe0ff */
[----:B------:R-:W-:Y:S03]  /*3e30*/  FMUL.FTZ R192, R192, UR7 ;  /* 0x00000007c0c07c20 */ /* 0x000fe60008410000 */
[-C--:B------:R-:W-:Y:S02]  /*3e40*/  @P5 ISETP.GE.AND P0, PT, R229, R241.reuse, PT ;  /* 0x000000f1e500520c */ /* 0x080fe40003f06270 */
[----:B------:R-:W-:Y:S03]  /*3e50*/  @P5 IADD3 R229, PT, PT, R252, 0x11, RZ ;  /* 0x00000011fce55810 */ /* 0x000fe60007ffe0ff */
[----:B------:R-:W2:Y:S01]  /*3e60*/  MUFU.TANH R194, R194 ;  /* 0x000000c200c27308 */ /* 0x000ea20000002400 */
[----:B-1----:R-:W4:Y:S01]  /*3e70*/  LDG.E R245, desc[UR22][R102.64] ;  /* 0x0000001666f57981 */ /* 0x002f22000c1e1900 */
[----:B------:R-:W-:Y:S02]  /*3e80*/  @P5 FSEL R62, R62, -INF , !P0 ;  /* 0xff8000003e3e5808 */ /* 0x000fe40004000000 */
[----:B------:R-:W-:Y:S02]  /*3e90*/  @P5 ISETP.GE.AND P1, PT, R229, R241, PT ;  /* 0x000000f1e500520c */ /* 0x000fe40003f26270 */
[----:B------:R1:W4:Y:S01]  /*3ea0*/  LDG.E R229, desc[UR22][R102.64+0x20] ;  /* 0x0000201666e57981 */ /* 0x000322000c1e1900 */
[----:B------:R-:W-:Y:S03]  /*3eb0*/  FFMA.FTZ R106, R62, UR6, -R251 ;  /* 0x000000063e6a7c23 */ /* 0x000fe600080108fb */
[----:B------:R-:W1:Y:S01]  /*3ec0*/  MUFU.TANH R195, R195 ;  /* 0x000000c300c37308 */ /* 0x000e620000002400 */
[----:B------:R-:W-:Y:S01]  /*3ed0*/  IADD3 R62, PT, PT, R234, 0x1, RZ ;  /* 0x00000001ea3e7810 */ /* 0x000fe20007ffe0ff */
[----:B---3--:R-:W-:Y:S01]  /*3ee0*/  FFMA.FTZ R113, R113, -UR14, R193 ;  /* 0x8000000e71717c23 */ /* 0x008fe200080100c1 */
[----:B------:R-:W-:Y:S01]  /*3ef0*/  @P5 FSEL R58, R58, -INF , !P1 ;  /* 0xff8000003a3a5808 */ /* 0x000fe20004800000 */
[----:B------:R-:W-:Y:S01]  /*3f00*/  FFMA.FTZ R193, -R193, R193, 1 ;  /* 0x3f800000c1c17423 */ /* 0x000fe200000101c1 */
[----:B------:R-:W-:Y:S02]  /*3f10*/  IABS R62, R62 ;  /* 0x0000003e003e7213 */ /* 0x000fe40000000000 */
[----:B------:R-:W-:Y:S03]  /*3f20*/  @P5 FSEL R113, R113, -INF , !P0 ;  /* 0xff80000071715808 */ /* 0x000fe60004000000 */
[----:B------:R-:W3:Y:S01]  /*3f30*/  MUFU.TANH R186, R186 ;  /* 0x000000ba00ba7308 */ /* 0x000ee20000002400 */
[----:B------:R-:W-:Y:S01]  /*3f40*/  I2FP.F32.S32 R62, R62 ;  /* 0x0000003e003e7245 */ /* 0x000fe20000201400 */
[----:B--2---:R-:W-:Y:S01]  /*3f50*/  FFMA.FTZ R19, R19, -UR14, R194 ;  /* 0x8000000e13137c23 */ /* 0x004fe200080100c2 */
[----:B------:R-:W-:Y:S01]  /*3f60*/  F2FP.BF16.F32.PACK_AB R61, R105, R107 ;  /* 0x0000006b693d723e */ /* 0x000fe200000010ff */
[----:B------:R-:W-:Y:S01]  /*3f70*/  FFMA.FTZ R113, R113, UR6, -R250 ;  /* 0x0000000671717c23 */ /* 0x000fe200080108fa */
[----:B------:R-:W-:Y:S01]  /*3f80*/  FFMA.FTZ R194, -R194, R194, 1 ;  /* 0x3f800000c2c27423 */ /* 0x000fe200000101c2 */
[----:B------:R-:W-:Y:S01]  /*3f90*/  FMUL.FTZ R193, R193, UR7 ;  /* 0x00000007c1c17c20 */ /* 0x000fe20008410000 */
[----:B------:R-:W-:Y:S03]  /*3fa0*/  @P5 FSEL R19, R19, -INF , !P1 ;  /* 0xff80000013135808 */ /* 0x000fe60004800000 */
[----:B------:R-:W2:Y:S01]  /*3fb0*/  MUFU.EX2 R181, R181 ;  /* 0x000000b500b57308 */ /* 0x000ea20000000800 */
[----:B-1----:R-:W-:Y:S01]  /*3fc0*/  FFMA.FTZ R62, R62, -UR14, R195 ;  /* 0x8000000e3e3e7c23 */ /* 0x002fe200080100c3 */
[----:B------:R-:W-:Y:S01]  /*3fd0*/  FFMA.FTZ R195, -R195, R195, 1 ;  /* 0x3f800000c3c37423 */ /* 0x000fe200000101c3 */
[----:B------:R-:W-:Y:S03]  /*3fe0*/  FMUL.FTZ R194, R194, UR7 ;  /* 0x00000007c2c27c20 */ /* 0x000fe60008410000 */
[----:B------:R-:W-:Y:S01]  /*3ff0*/  FMUL.FTZ R195, R195, UR7 ;  /* 0x00000007c3c37c20 */ /* 0x000fe20008410000 */
[----:B------:R-:W-:Y:S01]  /*4000*/  IABS R102, R234 ;  /* 0x000000ea00667213 */ /* 0x000fe20000000000 */
[----:B------:R-:W-:Y:S01]  /*4010*/  FFMA.FTZ R103, R58, UR6, -R251 ;  /* 0x000000063a677c23 */ /* 0x000fe200080108fb */
[----:B------:R-:W-:Y:S01]  /*4020*/  @P5 IADD3 R58, PT, PT, R252, 0x18, RZ ;  /* 0x00000018fc3a5810 */ /* 0x000fe20007ffe0ff */
[----:B---3--:R-:W-:Y:S01]  /*4030*/  FFMA.FTZ R180, R180, -UR14, R186 ;  /* 0x8000000eb4b47c23 */ /* 0x008fe200080100ba */
[----:B------:R-:W-:Y:S01]  /*4040*/  I2FP.F32.S32 R102, R102 ;  /* 0x0000006600667245 */ /* 0x000fe20000201400 */
[----:B------:R-:W-:Y:S01]  /*4050*/  MUFU.EX2 R182, R182 ;  /* 0x000000b600b67308 */ /* 0x000fe20000000800 */
[----:B------:R-:W-:Y:S01]  /*4060*/  @P5 IADD3 R252, PT, PT, R252, 0x19, RZ ;  /* 0x00000019fcfc5810 */ /* 0x000fe20007ffe0ff */
[----:B------:R-:W-:Y:S01]  /*4070*/  FFMA.FTZ R186, -R186, R186, 1 ;  /* 0x3f800000baba7423 */ /* 0x000fe200000101ba */
[-C--:B------:R-:W-:Y:S01]  /*4080*/  @P5 ISETP.GE.AND P0, PT, R58, R241.reuse, PT ;  /* 0x000000f13a00520c */ /* 0x080fe20003f06270 */
[----:B------:R-:W-:Y:S01]  /*4090*/  FFMA.FTZ R58, R102, -UR14, R65 ;  /* 0x8000000e663a7c23 */ /* 0x000fe20008010041 */
[----:B------:R-:W-:Y:S01]  /*40a0*/  @P5 ISETP.GE.AND P1, PT, R252, R241, PT ;  /* 0x000000f1fc00520c */ /* 0x000fe20003f26270 */
[--C-:B------:R-:W-:Y:S01]  /*40b0*/  FFMA.FTZ R252, R19, UR6, -R250.reuse ;  /* 0x0000000613fc7c23 */ /* 0x100fe200080108fa */
[----:B------:R-:W-:Y:S01]  /*40c0*/  @P5 FSEL R62, R62, -INF , !P0 ;  /* 0xff8000003e3e5808 */ /* 0x000fe20004000000 */
[----:B------:R-:W-:Y:S01]  /*40d0*/  FFMA.FTZ R19, R18, -UR14, R111 ;  /* 0x8000000e12137c23 */ /* 0x000fe2000801006f */
[----:B------:R-:W-:Y:S01]  /*40e0*/  @P5 FSEL R58, R58, -INF , !P1 ;  /* 0xff8000003a3a5808 */ /* 0x000fe20004800000 */
[----:B------:R-:W-:Y:S01]  /*40f0*/  MUFU.EX2 R115, R115 ;  /* 0x0000007300737308 */ /* 0x000fe20000000800 */
[----:B------:R-:W-:Y:S01]  /*4100*/  @P5 FSEL R180, R180, -INF , !P3 ;  /* 0xff800000b4b45808 */ /* 0x000fe20005800000 */
[--C-:B------:R-:W-:Y:S01]  /*4110*/  FFMA.FTZ R102, R62, UR6, -R251.reuse ;  /* 0x000000063e667c23 */ /* 0x100fe200080108fb */
[----:B------:R-:W-:Y:S01]  /*4120*/  @P5 FSEL R19, R19, -INF , !P0 ;  /* 0xff80000013135808 */ /* 0x000fe20004000000 */
[----:B------:R-:W-:Y:S01]  /*4130*/  FFMA.FTZ R251, R58, UR6, -R251 ;  /* 0x000000063afb7c23 */ /* 0x000fe200080108fb */
[----:B------:R-:W-:Y:S01]  /*4140*/  @P5 FSEL R17, R17, -INF , !P1 ;  /* 0xff80000011115808 */ /* 0x000fe20004800000 */
[--C-:B------:R-:W-:Y:S01]  /*4150*/  FFMA.FTZ R180, R180, UR6, -R250.reuse ;  /* 0x00000006b4b47c23 */ /* 0x100fe200080108fa */
[----:B--2---:R-:W-:Y:S03]  /*4160*/  F2FP.BF16.F32.PACK_AB R58, R181, R110 ;  /* 0x0000006eb53a723e */ /* 0x004fe600000010ff */
[----:B------:R1:W-:Y:S01]  /*4170*/  MUFU.EX2 R101, R251 ;  /* 0x000000fb00657308 */ /* 0x0003e20000000800 */
[----:B------:R-:W-:Y:S01]  /*4180*/  FMUL.FTZ R186, R186, UR7 ;  /* 0x00000007baba7c20 */ /* 0x000fe20008410000 */
[----:B------:R-:W-:Y:S08]  /*4190*/  STS [R222], R58 ;  /* 0x0000003ade007388 */ /* 0x000ff00000000800 */
[----:B------:R-:W2:Y:S10]  /*41a0*/  MUFU.EX2 R180, R180 ;  /* 0x000000b400b47308 */ /* 0x000eb40000000800 */
[----:B------:R-:W3:Y:S01]  /*41b0*/  MUFU.EX2 R114, R114 ;  /* 0x0000007200727308 */ /* 0x000ee20000000800 */
[--C-:B-1----:R-:W-:Y:S01]  /*41c0*/  FFMA.FTZ R251, R19, UR6, -R250.reuse ;  /* 0x0000000613fb7c23 */ /* 0x102fe200080108fa */
[----:B------:R-:W-:Y:S08]  /*41d0*/  FFMA.FTZ R250, R17, UR6, -R250 ;  /* 0x0000000611fa7c23 */ /* 0x000ff000080108fa */
[----:B------:R-:W-:Y:S01]  /*41e0*/  MUFU.EX2 R106, R106 ;  /* 0x0000006a006a7308 */ /* 0x000fe20000000800 */
[----:B--2---:R-:W-:Y:S05]  /*41f0*/  F2FP.BF16.F32.PACK_AB R63, R180, R182 ;  /* 0x000000b6b43f723e */ /* 0x004fea00000010ff */
[----:B------:R-:W-:Y:S04]  /*4200*/  STS [R222+0x400], R63 ;  /* 0x0004003fde007388 */ /* 0x000fe80000000800 */
[----:B------:R-:W1:Y:S01]  /*4210*/  MUFU.EX2 R103, R103 ;  /* 0x0000006700677308 */ /* 0x000e620000000800 */
[----:B---3--:R-:W-:Y:S01]  /*4220*/  F2FP.BF16.F32.PACK_AB R18, R114, R115 ;  /* 0x000000737212723e */ /* 0x008fe200000010ff */
[----:B------:R-:W-:Y:S04]  /*4230*/  STS [R244], R61 ;  /* 0x0000003df4007388 */ /* 0x000fe80000000800 */
[----:B------:R-:W-:Y:S04]  /*4240*/  STS [R244+0x400], R18 ;  /* 0x00040012f4007388 */ /* 0x000fe80000000800 */
[----:B------:R-:W-:Y:S10]  /*4250*/  MUFU.EX2 R113, R113 ;  /* 0x0000007100717308 */ /* 0x000ff40000000800 */
[----:B------:R-:W2:Y:S01]  /*4260*/  MUFU.EX2 R252, R252 ;  /* 0x000000fc00fc7308 */ /* 0x000ea20000000800 */
[----:B-1----:R-:W-:Y:S05]  /*4270*/  F2FP.BF16.F32.PACK_AB R59, R103, R106 ;  /* 0x0000006a673b723e */ /* 0x002fea00000010ff */
[----:B------:R-:W-:Y:S04]  /*4280*/  STS [R242], R59 ;  /* 0x0000003bf2007388 */ /* 0x000fe80000000800 */
[----:B------:R-:W1:Y:S10]  /*4290*/  MUFU.EX2 R102, R102 ;  /* 0x0000006600667308 */ /* 0x000e740000000800 */
[----:B------:R-:W-:Y:S01]  /*42a0*/  MUFU.EX2 R251, R251 ;  /* 0x000000fb00fb7308 */ /* 0x000fe20000000800 */
[----:B--2---:R-:W-:Y:S05]  /*42b0*/  F2FP.BF16.F32.PACK_AB R57, R252, R113 ;  /* 0x00000071fc39723e */ /* 0x004fea00000010ff */
[----:B------:R-:W-:Y:S04]  /*42c0*/  STS [R242+0x400], R57 ;  /* 0x00040039f2007388 */ /* 0x000fe80000000800 */
[----:B------:R-:W2:Y:S01]  /*42d0*/  MUFU.EX2 R250, R250 ;  /* 0x000000fa00fa7308 */ /* 0x000ea20000000800 */
[----:B-1----:R-:W-:Y:S05]  /*42e0*/  F2FP.BF16.F32.PACK_AB R19, R101, R102 ;  /* 0x000000666513723e */ /* 0x002fea00000010ff */
        /* <DEDUP_REMOVED lines=42> */
[C---:B----4-:R-:W-:Y:S04]  /*4590*/  FADD.FTZ R61, -R245.reuse, R4 ;  /* 0x00000004f53d7221 */ /* 0x050fe80000010100 */
[----:B------:R-:W-:Y:S01]  /*45a0*/  FMUL.FTZ R61, R110, R61 ;  /* 0x0000003d6e3d7220 */ /* 0x000fe20000410000 */
[----:B------:R-:W-:Y:S03]  /*45b0*/  HMMA.16816.F32.BF16 R16, R56, R178, R16 ;  /* 0x000000b23810723c */ /* 0x000fe60000041810 */
[C---:B------:R-:W-:Y:S01]  /*45c0*/  FADD.FTZ R58, -R245.reuse, R5 ;  /* 0x00000005f53a7221 */ /* 0x040fe20000010100 */
[C---:B------:R-:W-:Y:S01]  /*45d0*/  FADD.FTZ R62, -R245.reuse, R8 ;  /* 0x00000008f53e7221 */ /* 0x040fe20000010100 */
[----:B------:R-:W-:Y:S01]  /*45e0*/  FADD.FTZ R57, -R245, R9 ;  /* 0x00000009f5397221 */ /* 0x000fe20000010100 */
[----:B------:R-:W-:Y:S01]  /*45f0*/  FMUL.FTZ R183, R183, R61 ;  /* 0x0000003db7b77220 */ /* 0x000fe20000410000 */
[----:B------:R-:W-:Y:S01]  /*4600*/  FMUL.FTZ R58, R181, R58 ;  /* 0x0000003ab53a7220 */ /* 0x000fe20000410000 */
[----:B------:R-:W-:Y:S01]  /*4610*/  FMUL.FTZ R62, R107, R62 ;  /* 0x0000003e6b3e7220 */ /* 0x000fe20000410000 */
[----:B------:R-:W-:Y:S02]  /*4620*/  FMUL.FTZ R57, R105, R57 ;  /* 0x0000003969397220 */ /* 0x000fe40000410000 */
[----:B------:R-:W-:Y:S01]  /*4630*/  FMUL.FTZ R184, R184, R58 ;  /* 0x0000003ab8b87220 */ /* 0x000fe20000410000 */
[C---:B------:R-:W-:Y:S01]  /*4640*/  FADD.FTZ R59, -R245.reuse, R12 ;  /* 0x0000000cf53b7221 */ /* 0x040fe20000010100 */
[----:B------:R-:W-:Y:S01]  /*4650*/  FADD.FTZ R58, -R245, R13 ;  /* 0x0000000df53a7221 */ /* 0x000fe20000010100 */
[----:B------:R-:W-:Y:S01]  /*4660*/  FMUL.FTZ R187, R187, R62 ;  /* 0x0000003ebbbb7220 */ /* 0x000fe20000410000 */
[----:B------:R-:W-:Y:S01]  /*4670*/  FMUL.FTZ R188, R188, R57 ;  /* 0x00000039bcbc7220 */ /* 0x000fe20000410000 */
[----:B------:R-:W-:Y:S01]  /*4680*/  F2FP.BF16.F32.PACK_AB R183, R184, R183 ;  /* 0x000000b7b8b7723e */ /* 0x000fe200000010ff */
[----:B------:R-:W-:Y:S01]  /*4690*/  FMUL.FTZ R59, R106, R59 ;  /* 0x0000003b6a3b7220 */ /* 0x000fe20000410000 */
[----:B------:R-:W-:Y:S01]  /*46a0*/  FMUL.FTZ R58, R103, R58 ;  /* 0x0000003a673a7220 */ /* 0x000fe20000410000 */
[C---:B------:R-:W-:Y:S01]  /*46b0*/  FADD.FTZ R61, -R245.reuse, R16 ;  /* 0x00000010f53d7221 */ /* 0x040fe20000010100 */
[----:B------:R-:W-:Y:S01]  /*46c0*/  FADD.FTZ R245, -R245, R17 ;  /* 0x00000011f5f57221 */ /* 0x000fe20000010100 */
[----:B------:R-:W-:Y:S01]  /*46d0*/  FFMA.FTZ R17, -R65, R65, 1 ;  /* 0x3f80000041117423 */ /* 0x000fe20000010141 */
[----:B------:R-:W-:Y:S01]  /*46e0*/  FMUL.FTZ R191, R191, R59 ;  /* 0x0000003bbfbf7220 */ /* 0x000fe20000410000 */
[----:B------:R-:W-:Y:S01]  /*46f0*/  FMUL.FTZ R184, R102, R61 ;  /* 0x0000003d66b87220 */ /* 0x000fe20000410000 */
[----:B------:R-:W-:Y:S01]  /*4700*/  FMUL.FTZ R245, R101, R245 ;  /* 0x000000f565f57220 */ /* 0x000fe20000410000 */
[----:B------:R-:W-:Y:S01]  /*4710*/  FMUL.FTZ R62, R17, UR7 ;  /* 0x00000007113e7c20 */ /* 0x000fe20008410000 */
[----:B------:R-:W-:Y:S01]  /*4720*/  FMUL.FTZ R192, R192, R58 ;  /* 0x0000003ac0c07220 */ /* 0x000fe20000410000 */
[----:B------:R-:W-:Y:S01]  /*4730*/  FMUL.FTZ R184, R195, R184 ;  /* 0x000000b8c3b87220 */ /* 0x000fe20000410000 */
[----:B------:R-:W-:Y:S01]  /*4740*/  F2FP.BF16.F32.PACK_AB R187, R188, R187 ;  /* 0x000000bbbcbb723e */ /* 0x000fe200000010ff */
[----:B------:R-:W-:Y:S01]  /*4750*/  FMUL.FTZ R245, R62, R245 ;  /* 0x000000f53ef57220 */ /* 0x000fe20000410000 */
[C---:B------:R-:W-:Y:S01]  /*4760*/  FADD.FTZ R195, -R229.reuse, R6 ;  /* 0x00000006e5c37221 */ /* 0x040fe20000010100 */
[C---:B------:R-:W-:Y:S01]  /*4770*/  FADD.FTZ R188, -R229.reuse, R7 ;  /* 0x00000007e5bc7221 */ /* 0x040fe20000010100 */
[----:B------:R-:W-:Y:S01]  /*4780*/  F2FP.BF16.F32.PACK_AB R191, R192, R191 ;  /* 0x000000bfc0bf723e */ /* 0x000fe200000010ff */
[----:B------:R-:W-:Y:S01]  /*4790*/  FADD.FTZ R192, -R229, R11 ;  /* 0x0000000be5c07221 */ /* 0x000fe20000010100 */
[----:B------:R-:W-:Y:S01]  /*47a0*/  F2FP.BF16.F32.PACK_AB R245, R245, R184 ;  /* 0x000000b8f5f5723e */ /* 0x000fe200000010ff */
[----:B------:R-:W-:Y:S01]  /*47b0*/  FMUL.FTZ R195, R182, R195 ;  /* 0x000000c3b6c37220 */ /* 0x000fe20000410000 */
[----:B------:R-:W-:Y:S01]  /*47c0*/  FMUL.FTZ R188, R180, R188 ;  /* 0x000000bcb4bc7220 */ /* 0x000fe20000410000 */
[----:B------:R-:W-:Y:S01]  /*47d0*/  FADD.FTZ R184, -R229, R10 ;  /* 0x0000000ae5b87221 */ /* 0x000fe20000010100 */
[----:B------:R-:W-:Y:S01]  /*47e0*/  FMUL.FTZ R192, R114, R192 ;  /* 0x000000c072c07220 */ /* 0x000fe20000410000 */
[----:B------:R-:W-:Y:S01]  /*47f0*/  FMUL.FTZ R185, R185, R195 ;  /* 0x000000c3b9b97220 */ /* 0x000fe20000410000 */
[----:B------:R-:W-:Y:S01]  /*4800*/  FMUL.FTZ R186, R186, R188 ;  /* 0x000000bcbaba7220 */ /* 0x000fe20000410000 */
[----:B------:R-:W-:Y:S01]  /*4810*/  FMUL.FTZ R184, R115, R184 ;  /* 0x000000b873b87220 */ /* 0x000fe20000410000 */
[C---:B------:R-:W-:Y:S01]  /*4820*/  FADD.FTZ R188, -R229.reuse, R14 ;  /* 0x0000000ee5bc7221 */ /* 0x040fe20000010100 */
[C---:B------:R-:W-:Y:S01]  /*4830*/  FADD.FTZ R195, -R229.reuse, R15 ;  /* 0x0000000fe5c37221 */ /* 0x040fe20000010100 */
[----:B------:R-:W-:Y:S01]  /*4840*/  FADD.FTZ R114, -R229, R18 ;  /* 0x00000012e5727221 */ /* 0x000fe20000010100 */
[----:B------:R-:W-:Y:S01]  /*4850*/  FMUL.FTZ R184, R189, R184 ;  /* 0x000000b8bdb87220 */ /* 0x000fe20000410000 */
[----:B------:R-:W-:Y:S01]  /*4860*/  FMUL.FTZ R189, R190, R192 ;  /* 0x000000c0bebd7220 */ /* 0x000fe20000410000 */
[----:B------:R-:W-:Y:S01]  /*4870*/  F2FP.BF16.F32.PACK_AB R185, R186, R185 ;  /* 0x000000b9bab9723e */ /* 0x000fe200000010ff */
[----:B------:R-:W-:Y:S01]  /*4880*/  FADD.FTZ R229, -R229, R19 ;  /* 0x00000013e5e57221 */ /* 0x000fe20000010100 */
[----:B------:R-:W-:Y:S01]  /*4890*/  FFMA.FTZ R186, -R111, R111, 1 ;  /* 0x3f8000006fba7423 */ /* 0x000fe2000001016f */
[----:B------:R-:W-:Y:S01]  /*48a0*/  FFMA.FTZ R190, -R109, R109, 1 ;  /* 0x3f8000006dbe7423 */ /* 0x000fe2000001016d */
        /* <DEDUP_REMOVED lines=59> */
.L_x_1229:
        /* <DEDUP_REMOVED lines=101> */
.L_x_1230:
        /* <DEDUP_REMOVED lines=316> */
.L_x_1232:
[----:B------:R-:W2:Y:S01]  /*6670*/  LDCU.64 UR10, c[0x0][0x5c0] ;  /* 0x0000b800ff0a77ac */ /* 0x000ea20008000a00 */
[----:B-1----:R-:W-:-:S05]  /*6680*/  IADD3 R28, PT, PT, R240, R243, RZ ;  /* 0x000000f3f01c7210 */ /* 0x002fca0007ffe0ff */
[C---:B--2---:R-:W-:Y:S02]  /*6690*/  IMAD R3, R28.reuse, UR11, RZ ;  /* 0x0000000b1c037c24 */ /* 0x044fe4000f8e02ff */
[----:B------:R-:W-:-:S05]  /*66a0*/  IMAD.WIDE.U32 R28, R28, UR10, RZ ;  /* 0x0000000a1c1c7c25 */ /* 0x000fca000f8e00ff */
[----:B------:R-:W-:Y:S02]  /*66b0*/  IADD3 R3, PT, PT, R29, R3, RZ ;  /* 0x000000031d037210 */ /* 0x000fe40007ffe0ff */
.L_x_1233:
        /* <DEDUP_REMOVED lines=12> */
.L_x_1234:
[----:B------:R-:W1:Y:S01]  /*6780*/  LDCU.64 UR6, c[0x0][0x5c8] ;  /* 0x0000b900ff0677ac */ /* 0x000e620008000a00 */
[----:B------:R-:W-:-:S05]  /*6790*/  IADD3 R4, PT, PT, R240, R243, RZ ;  /* 0x000000f3f0047210 */ /* 0x000fca0007ffe0ff */
[C---:B-1----:R-:W-:Y:S02]  /*67a0*/  IMAD R0, R4.reuse, UR7, RZ ;  /* 0x0000000704007c24 */ /* 0x042fe4000f8e02ff */
[----:B------:R-:W-:-:S05]  /*67b0*/  IMAD.WIDE.U32 R4, R4, UR6, RZ ;  /* 0x0000000604047c25 */ /* 0x000fca000f8e00ff */
[----:B------:R-:W-:Y:S02]  /*67c0*/  IADD3 R0, PT, PT, R5, R0, RZ ;  /* 0x0000000005007210 */ /* 0x000fe40007ffe0ff */
[----:B------:R-:W-:-:S07]  /*67d0*/  MOV R2, R4 ;  /* 0x0000000400027202 */ /* 0x000fce0000000f00 */
.L_x_1235:
        /* <DEDUP_REMOVED lines=44> */
.L_x_1237:
[----:B------:R-:W-:Y:S05]  /*6aa0*/  BSYNC.RECONVERGENT B0 ;  /* 0x0000000000007941 */ /* 0x000fea0003800200 */
.L_x_1236:
        /* <DEDUP_REMOVED lines=15> */
.L_x_1239:
[----:B------:R-:W-:Y:S05]  /*6ba0*/  BSYNC.RECONVERGENT B0 ;  /* 0x0000000000007941 */ /* 0x000fea0003800200 */
.L_x_1238:
        /* <DEDUP_REMOVED lines=23> */
.L_x_1241:
[----:B------:R-:W-:Y:S05]  /*6d20*/  BSYNC.RECONVERGENT B0 ;  /* 0x0000000000007941 */ /* 0x000fea0003800200 */
.L_x_1240:
        /* <DEDUP_REMOVED lines=14> */
.L_x_1208:
[----:B------:R-:W-:Y:S05]  /*6e10*/  BSYNC.RECONVERGENT B1 ;  /* 0x0000000000017941 */ /* 0x000fea0003800200 */
.L_x_1186:
        /* <DEDUP_REMOVED lines=11> */
.L_x_1243:
        /* <DEDUP_REMOVED lines=11> */
.L_x_2435:


//--------------------- .text._ZN5flash44flash_bwd_dq_dk_dv_loop_seqk_parallel_kernelI23Flash_bwd_kernel_traitsILi128ELi64ELi64ELi8ELi4ELi2ELi2ELb1ELb0EN7cutlass10bfloat16_tE19Flash_kernel_traitsILi128ELi64ELi64ELi8ES3_EELb1ELb0ELb1ELb0ELb0ELb1ELb0EEEvNS_16Flash_bwd_paramsE --------------------------
	.section	.text._ZN5flash44flash_bwd_dq_dk_dv_loop_seqk_parallel_kernelI23Flash_bwd_kernel_traitsILi128ELi64ELi64ELi8ELi4ELi2ELi2ELb1ELb0EN7cutlass10bfloat16_tE19Flash_kernel_traitsILi128ELi64ELi64ELi8ES3_EELb1ELb0ELb1ELb0ELb0ELb1ELb0EEEvNS_16Flash_bwd_paramsE,"ax",@progbits
	.align	128
        .global         _ZN5flash44flash_bwd_dq_dk_dv_loop_seqk_parallel_kernelI23Flash_bwd_kernel_traitsILi128ELi64ELi64ELi8ELi4ELi2ELi2ELb1ELb0EN7cutlass10bfloat16_tE19Flash_kernel_traitsILi128ELi64ELi64ELi8ES3_EELb1ELb0ELb1ELb0ELb0ELb1ELb0EEEvNS_16Flash_bwd_paramsE
        .type           _ZN5flash44flash_bwd_dq_dk_dv_loop_seqk_parallel_kernelI23Flash_bwd_kernel_traitsILi128ELi64ELi64ELi8ELi4ELi2ELi2ELb1ELb0EN7cutlass10bfloat16_tE19Flash_kernel_traitsILi128ELi64ELi64ELi8ES3_EELb1ELb0ELb1ELb0ELb0ELb1ELb0EEEvNS_16Flash_bwd_paramsE,@function
        .size           _ZN5flash44flash_bwd_dq_dk_dv_loop_seqk_parallel_kernelI23Flash_bwd_kernel_traitsILi128ELi64ELi64ELi8ELi4ELi2ELi2ELb1ELb0EN7cutlass10bfloat16_tE19Flash_kernel_traitsILi128ELi64ELi64ELi8ES3_EELb1ELb0ELb1ELb0ELb0ELb1ELb0EEEvNS_16Flash_bwd_paramsE,(.L_x_2436 - _ZN5flash44flash_bwd_dq_dk_dv_loop_seqk_parallel_kernelI23Flash_bwd_kernel_traitsILi128ELi64ELi64ELi8ELi4ELi2ELi2ELb1ELb0EN7cutlass10bfloat16_tE19Flash_kernel_traitsILi128ELi64ELi64ELi8ES3_EELb1ELb0ELb1ELb0ELb0ELb1ELb0EEEvNS_16Flash_bwd_paramsE)
        .other          _ZN5flash44flash_bwd_dq_dk_dv_loop_seqk_parallel_kernelI23Flash_bwd_kernel_traitsILi128ELi64ELi64ELi8ELi4ELi2ELi2ELb1ELb0EN7cutlass10bfloat16_tE19Flash_kernel_traitsILi128ELi64ELi64ELi8ES3_EELb1ELb0ELb1ELb0ELb0ELb1ELb0EEEvNS_16Flash_bwd_paramsE,@"STO_CUDA_ENTRY STV_DEFAULT"
_ZN5flash44flash_bwd_dq_dk_dv_loop_seqk_parallel_kernelI23Flash_bwd_kernel_traitsILi128ELi64ELi64ELi8ELi4ELi2ELi2ELb1ELb0EN7cutlass10bfloat16_tE19Flash_kernel_traitsILi128ELi64ELi64ELi8ES3_EELb1ELb0ELb1ELb0ELb0ELb1ELb0EEEvNS_16Flash_bwd_paramsE:
.text._ZN5flash44flash_bwd_dq_dk_dv_loop_seqk_parallel_kernelI23Flash_bwd_kernel_traitsILi128ELi64ELi64ELi8ELi4ELi2ELi2ELb1ELb0EN7cutlass10bfloat16_tE19Flash_kernel_traitsILi128ELi64ELi64ELi8ES3_EELb1ELb0ELb1ELb0ELb0ELb1ELb0EEEvNS_16Flash_bwd_paramsE:
        /* <DEDUP_REMOVED lines=18> */
[----:B------:R-:W3:Y:S01]  /*0120*/  S2UR UR16, SR_CTAID.X ;  /* 0x00000000001079c3 */ /* 0x000ee20000002500 */
[----:B------:R-:W1:Y:S01]  /*0130*/  LDCU.64 UR8, c[0x0][0x470] ;  /* 0x00008e00ff0877ac */ /* 0x000e620008000a00 */
        /* <DEDUP_REMOVED lines=10> */
[----:B------:R-:W-:Y:S02]  /*01e0*/  LOP3.LUT R3, R9, 0x1c0, RZ, 0xc0, !PT ;  /* 0x000001c009037812 */ /* 0x000fe400078ec0ff */
[----:B------:R-:W-:-:S02]  /*01f0*/  LOP3.LUT R8, R7, 0x400, RZ, 0xc0, !PT ;  /* 0x0000040007087812 */ /* 0x000fc400078ec0ff */
[----:B------:R-:W-:Y:S02]  /*0200*/  LOP3.LUT R212, R3, 0x18, R210, 0xf8, !PT ;  /* 0x0000001803d47812 */ /* 0x000fe400078ef8d2 */
[----:B------:R-:W-:Y:S02]  /*0210*/  LOP3.LUT R11, R13, 0x38, RZ, 0xc0, !PT ;  /* 0x000000380d0b7812 */ /* 0x000fe400078ec0ff */
[--C-:B------:R-:W-:Y:S02]  /*0220*/  LOP3.LUT R3, R8, 0x6, R13.reuse, 0xf8, !PT ;  /* 0x0000000608037812 */ /* 0x100fe400078ef80d */
[--C-:B------:R-:W-:Y:S02]  /*0230*/  LOP3.LUT R212, R212, 0x38, R13.reuse, 0x78, !PT ;  /* 0x00000038d4d47812 */ /* 0x100fe400078e780d */
[----:B------:R-:W-:Y:S02]  /*0240*/  LOP3.LUT R0, R7, 0xc00, RZ, 0xc0, !PT ;  /* 0x00000c0007007812 */ /* 0x000fe400078ec0ff */
[----:B------:R-:W-:Y:S01]  /*0250*/  LOP3.LUT R6, R11, 0x20, R2, 0x78, !PT ;  /* 0x000000200b067812 */ /* 0x000fe200078e7802 */
[----:B------:R-:W-:Y:S01]  /*0260*/  IMAD.SHL.U32 R11, R209, 0x8, RZ ;  /* 0x00000008d10b7824 */ /* 0x000fe200078e00ff */
[----:B------:R-:W-:Y:S01]  /*0270*/  LOP3.LUT R212, R3, R212, RZ, 0xfc, !PT ;  /* 0x000000d403d47212 */ /* 0x000fe200078efcff */
[----:B------:R-:W-:Y:S01]  /*0280*/  IMAD.SHL.U32 R3, R209, 0x40, RZ ;  /* 0x00000040d1037824 */ /* 0x000fe200078e00ff */
[----:B------:R-:W-:-:S02]  /*0290*/  LOP3.LUT R0, R0, 0x6, R13, 0xf8, !PT ;  /* 0x0000000600007812 */ /* 0x000fc400078ef80d */
[----:B------:R-:W-:Y:S02]  /*02a0*/  LOP3.LUT R213, R6, 0x1c0, R9, 0xf8, !PT ;  /* 0x000001c006d57812 */ /* 0x000fe400078ef809 */
[----:B------:R-:W-:Y:S02]  /*02b0*/  SHF.R.U32.HI R5, RZ, 0x1, R209 ;  /* 0x00000001ff057819 */ /* 0x000fe400000116d1 */
[----:B------:R-:W-:Y:S02]  /*02c0*/  LOP3.LUT R213, R0, R213, RZ, 0xfc, !PT ;  /* 0x000000d500d57212 */ /* 0x000fe400078efcff */
[----:B------:R-:W-:Y:S02]  /*02d0*/  LOP3.LUT R13, R13, 0x20, RZ, 0xc0, !PT ;  /* 0x000000200d0d7812 */ /* 0x000fe400078ec0ff */
[----:B------:R-:W-:Y:S02]  /*02e0*/  LOP3.LUT R202, R3, 0x1c0, RZ, 0xc0, !PT ;  /* 0x000001c003ca7812 */ /* 0x000fe400078ec0ff */
[----:B------:R-:W-:-:S02]  /*02f0*/  LOP3.LUT R0, R5, 0x10, RZ, 0xc0, !PT ;  /* 0x0000001005007812 */ /* 0x000fc400078ec0ff */
[----:B------:R-:W-:Y:S02]  /*0300*/  LOP3.LUT R204, R13, 0x18, R210, 0xf8, !PT ;  /* 0x000000180dcc7812 */ /* 0x000fe400078ef8d2 */
[----:B------:R-:W-:Y:S02]  /*0310*/  LOP3.LUT R4, R7, 0x200, RZ, 0xc0, !PT ;  /* 0x0000020007047812 */ /* 0x000fe400078ec0ff */
[----:B------:R-:W-:Y:S02]  /*0320*/  LOP3.LUT R202, R202, 0x38, R11, 0xf8, !PT ;  /* 0x00000038caca7812 */ /* 0x000fe400078ef80b */
[----:B------:R-:W-:Y:S02]  /*0330*/  LOP3.LUT R13, R0, 0x8, R209, 0xf8, !PT ;  /* 0x00000008000d7812 */ /* 0x000fe400078ef8d1 */
[----:B------:R-:W-:Y:S02]  /*0340*/  LOP3.LUT R207, R5, 0x30, RZ, 0xc0, !PT ;  /* 0x0000003005cf7812 */ /* 0x000fe400078ec0ff */
[----:B------:R-:W-:-:S02]  /*0350*/  LOP3.LUT R9, R4, 0x3800, R9, 0xf8, !PT ;  /* 0x0000380004097812 */ /* 0x000fc400078ef809 */
[C---:B------:R-:W-:Y:S02]  /*0360*/  LOP3.LUT R5, R202.reuse, 0x8, R5, 0x78, !PT ;  /* 0x00000008ca057812 */ /* 0x040fe400078e7805 */
[----:B------:R-:W-:Y:S02]  /*0370*/  LOP3.LUT R198, R13, R202, RZ, 0x3c, !PT ;  /* 0x000000ca0dc67212 */ /* 0x000fe400078e3cff */
[----:B------:R-:W-:Y:S02]  /*0380*/  LOP3.LUT R202, R202, 0x8, R209, 0x78, !PT ;  /* 0x00000008caca7812 */ /* 0x000fe400078e78d1 */
[----:B------:R-:W-:Y:S02]  /*0390*/  LOP3.LUT R196, R3, 0x200, RZ, 0xc0, !PT ;  /* 0x0000020003c47812 */ /* 0x000fe400078ec0ff */
[----:B------:R-:W-:Y:S02]  /*03a0*/  LOP3.LUT R202, R9, R202, RZ, 0xfc, !PT ;  /* 0x000000ca09ca7212 */ /* 0x000fe400078efcff */
[----:B------:R-:W1:Y:S01]  /*03b0*/  LDC R9, c[0x0][0x438] ;  /* 0x00010e00ff097b82 */ /* 0x000e620000000800 */
[----:B------:R-:W-:-:S02]  /*03c0*/  LOP3.LUT R206, R196, 0xc00, R7, 0xf8, !PT ;  /* 0x00000c00c4ce7812 */ /* 0x000fc400078ef807 */
[----:B------:R-:W-:Y:S02]  /*03d0*/  R2P PR, R209, 0xe ;  /* 0x0000000ed1007804 */ /* 0x000fe40000000000 */
[----:B------:R-:W-:Y:S02]  /*03e0*/  LOP3.LUT R196, R196, 0x400, R7, 0xf8, !PT ;  /* 0x00000400c4c47812 */ /* 0x000fe400078ef807 */
[----:B------:R-:W-:Y:S02]  /*03f0*/  LOP3.LUT R214, R11, 0x1f8, RZ, 0xc0, !PT ;  /* 0x000001f80bd67812 */ /* 0x000fe400078ec0ff */
[----:B------:R-:W-:Y:S02]  /*0400*/  LOP3.LUT R204, R204, 0x1c0, R3, 0xf8, !PT ;  /* 0x000001c0cccc7812 */ /* 0x000fe400078ef803 */
[----:B------:R-:W-:Y:S02]  /*0410*/  LOP3.LUT R198, R198, 0x200, R7, 0xf8, !PT ;  /* 0x00000200c6c67812 */ /* 0x000fe400078ef807 */
[----:B------:R-:W-:-:S02]  /*0420*/  LOP3.LUT R206, R206, R5, RZ, 0xfc, !PT ;  /* 0x00000005cece7212 */ /* 0x000fc400078efcff */
[----:B------:R-:W-:Y:S02]  /*0430*/  LOP3.LUT R196, R196, R5, RZ, 0xfc, !PT ;  /* 0x00000005c4c47212 */ /* 0x000fe400078efcff */
[----:B------:R-:W-:Y:S02]  /*0440*/  SEL R201, R201, 0xffffffc0, !P2 ;  /* 0xffffffc0c9c97807 */ /* 0x000fe40005000000 */
[----:B------:R-:W-:Y:S02]  /*0450*/  LEA R202, R202, UR4, 0x1 ;  /* 0x00000004caca7c11 */ /* 0x000fe4000f8e08ff */
[----:B------:R-:W-:Y:S02]  /*0460*/  LOP3.LUT R214, R214, 0x38, R209, 0x78, !PT ;  /* 0x00000038d6d67812 */ /* 0x000fe400078e78d1 */
[----:B------:R-:W-:Y:S01]  /*0470*/  LOP3.LUT R204, R204, 0x38, R11, 0x78, !PT ;  /* 0x00000038cccc7812 */ /* 0x000fe200078e780b */
[----:B------:R-:W-:Y:S01]  /*0480*/  IMAD.IADD R200, R202, 0x1, R201 ;  /* 0x00000001cac87824 */ /* 0x000fe200078e02c9 */
[----:B------:R-:W-:-:S02]  /*0490*/  LEA R213, R213, UR5, 0x1 ;  /* 0x00000005d5d57c11 */ /* 0x000fc4000f8e08ff */
[----:B------:R-:W-:Y:S02]  /*04a0*/  SEL R203, R203, 0xffffffe0, !P1 ;  /* 0xffffffe0cbcb7807 */ /* 0x000fe40004800000 */
[----:B------:R-:W-:Y:S01]  /*04b0*/  LEA R198, R198, UR5, 0x1 ;  /* 0x00000005c6c67c11 */ /* 0x000fe2000f8e08ff */
[C---:B------:R-:W-:Y:S01]  /*04c0*/  VIADD R236, R213.reuse, 0x20 ;  /* 0x00000020d5ec7836 */ /* 0x040fe20000000000 */
[----:B------:R-:W-:Y:S01]  /*04d0*/  LEA R206, R206, UR6, 0x1 ;  /* 0x00000006cece7c11 */ /* 0x000fe2000f8e08ff */
[----:B------:R-:W-:Y:S01]  /*04e0*/  @P3 VIADD R236, R213, 0xffffffe0 ;  /* 0xffffffe0d5ec3836 */ /* 0x000fe20000000000 */
[----:B------:R-:W-:Y:S01]  /*04f0*/  LEA R196, R196, UR4, 0x1 ;  /* 0x00000004c4c47c11 */ /* 0x000fe2000f8e08ff */
[C---:B------:R-:W-:Y:S01]  /*0500*/  IMAD.IADD R197, R201.reuse, 0x1, R198 ;  /* 0x00000001c9c57824 */ /* 0x040fe200078e02c6 */
[----:B------:R-:W-:Y:S01]  /*0510*/  LOP3.LUT R214, R214, 0x1e00, R11, 0xf8, !PT ;  /* 0x00001e00d6d67812 */ /* 0x000fe200078ef80b */
[----:B------:R-:W-:Y:S01]  /*0520*/  IMAD.IADD R0, R206, 0x1, R201 ;  /* 0x00000001ce007824 */ /* 0x000fe200078e02c9 */
[----:B------:R-:W-:Y:S01]  /*0530*/  LOP3.LUT R204, R204, 0x200, R3, 0xf8, !PT ;  /* 0x00000200cccc7812 */ /* 0x000fe200078ef803 */
[----:B------:R-:W-:Y:S01]  /*0540*/  IMAD.IADD R195, R201, 0x1, R196 ;  /* 0x00000001c9c37824 */ /* 0x000fe200078e02c4 */
[----:B------:R-:W-:Y:S01]  /*0550*/  LOP3.LUT R207, R207, 0x7, R2, 0xf8, !PT ;  /* 0x00000007cfcf7812 */ /* 0x000fe200078ef802 */
[----:B------:R-:W-:Y:S01]  /*0560*/  IMAD.IADD R199, R203, 0x1, R200 ;  /* 0x00000001cbc77824 */ /* 0x000fe200078e02c8 */
[----:B------:R-:W-:-:S02]  /*0570*/  SHF.R.U32.HI R209, RZ, 0x5, R209 ;  /* 0x00000005ffd17819 */ /* 0x000fc400000116d1 */
[----:B------:R-:W-:Y:S02]  /*0580*/  LEA R214, R214, UR6, 0x1 ;  /* 0x00000006d6d67c11 */ /* 0x000fe4000f8e08ff */
[----:B------:R-:W-:Y:S02]  /*0590*/  LEA R212, R212, UR6, 0x1 ;  /* 0x00000006d4d47c11 */ /* 0x000fe4000f8e08ff */
[----:B---34-:R-:W-:-:S07]  /*05a0*/  LEA R204, R204, UR6, 0x1 ;  /* 0x00000006cccc7c11 */ /* 0x018fce000f8e08ff */
.L_x_1283:
[----:B---3--:R-:W2:Y:S01]  /*05b0*/  LDC.64 R6, c[0x0][0x478] ;  /* 0x00011e00ff067b82 */ /* 0x008ea20000000a00 */
[----:B------:R-:W-:Y:S01]  /*05c0*/  ISETP.NE.U32.AND P5, PT, RZ, UR8, PT ;  /* 0x00000008ff007c0c */ /* 0x000fe2000bfa5070 */
[----:B------:R-:W-:Y:S01]  /*05d0*/  IMAD.SHL.U32 R13, R208, 0x4, RZ ;  /* 0x00000004d00d7824 */ /* 0x000fe200078e00ff */
[----:B------:R-:W-:Y:S01]  /*05e0*/  SHF.R.U32.HI R10, RZ, 0x1e, R208 ;  /* 0x0000001eff0a7819 */ /* 0x000fe200000116d0 */
[----:B------:R-:W-:Y:S01]  /*05f0*/  IMAD.MOV.U32 R234, RZ, RZ, RZ ;  /* 0x000000ffffea7224 */ /* 0x000fe200078e00ff */
[----:B------:R-:W-:-:S03]  /*0600*/  ISETP.NE.AND.EX P5, PT, RZ, UR9, PT, P5 ;  /* 0x00000009ff007c0c */ /* 0x000fc6000bfa5350 */
[----:B------:R-:W3:Y:S08]  /*0610*/  LDC.64 R2, c[0x0][0x460] ;  /* 0x00011800ff027b82 */ /* 0x000ef00000000a00 */
[----:B------:R-:W4:Y:S02]  /*0620*/  LDC.64 R14, c[0x0][0x460] ;  /* 0x00011800ff0e7b82 */ /* 0x000f240000000a00 */
[----:B------:R-:W-:Y:S01]  /*0630*/  @P5 IADD3 R18, P1, PT, R13, UR8, RZ ;  /* 0x000000080d125c10 */ /* 0x000fe2000ff3e0ff */
[----:B------:R-:W-:-:S03]  /*0640*/  IMAD.MOV.U32 R8, RZ, RZ, -0x1 ;  /* 0xffffffffff087424 */ /* 0x000fc600078e00ff */
[----:B------:R-:W-:Y:S02]  /*0650*/  @P5 IADD3.X R19, PT, PT, R10, UR9, RZ, P1, !PT ;  /* 0x000000090a135c10 */ /* 0x000fe40008ffe4ff */
[----:B--2---:R-:W-:Y:S01]  /*0660*/  ISETP.NE.U32.AND P4, PT, R6, RZ, PT ;  /* 0x000000ff0600720c */ /* 0x004fe20003f85070 */
[----:B------:R-:W2:Y:S02]  /*0670*/  LDC.U8 R12, c[0x0][0x532] ;  /* 0x00014c80ff0c7b82 */ /* 0x000ea40000000000 */
[----:B------:R-:W2:Y:S01]  /*0680*/  @P5 LDG.E R234, desc[UR18][R18.64] ;  /* 0x0000001212ea5981 */ /* 0x000ea2000c1e1900 */
[----:B------:R-:W-:Y:S02]  /*0690*/  ISETP.NE.AND.EX P4, PT, R7, RZ, PT, P4 ;  /* 0x000000ff0700720c */ /* 0x000fe40003f85340 */
[----:B---3--:R-:W-:-:S03]  /*06a0*/  ISETP.NE.U32.AND P3, PT, R2, RZ, PT ;  /* 0x000000ff0200720c */ /* 0x008fc60003f65070 */
[----:B------:R-:W3:Y:S01]  /*06b0*/  LDC.64 R4, c[0x0][0x468] ;  /* 0x00011a00ff047b82 */ /* 0x000ee20000000a00 */
[----:B------:R-:W-:Y:S02]  /*06c0*/  ISETP.NE.U32.AND P2, PT, R2, RZ, PT ;  /* 0x000000ff0200720c */ /* 0x000fe40003f45070 */
[C---:B------:R-:W-:Y:S02]  /*06d0*/  ISETP.NE.AND.EX P3, PT, R3.reuse, RZ, PT, P3 ;  /* 0x000000ff0300720c */ /* 0x040fe40003f65330 */
[----:B------:R-:W-:-:S03]  /*06e0*/  ISETP.NE.AND.EX P2, PT, R3, RZ, PT, P2 ;  /* 0x000000ff0300720c */ /* 0x000fc60003f45320 */
[----:B------:R-:W-:Y:S01]  /*06f0*/  @P4 IADD3 R16, P0, PT, R13, R6, RZ ;  /* 0x000000060d104210 */ /* 0x000fe20007f1e0ff */
[----:B----4-:R-:W-:Y:S01]  /*0700*/  IMAD.WIDE.U32 R14, R208, 0x4, R14 ;  /* 0x00000004d00e7825 */ /* 0x010fe200078e000e */
[----:B------:R-:W4:Y:S03]  /*0710*/  @!P4 LDC.64 R2, c[0x0][0x488] ;  /* 0x00012200ff02cb82 */ /* 0x000f260000000a00 */
[----:B------:R-:W-:-:S03]  /*0720*/  @P4 IMAD.X R17, R10, 0x1, R7, P0 ;  /* 0x000000010a114824 */ /* 0x000fc600000e0607 */
[----:B-----5:R1:W5:Y:S01]  /*0730*/  @P3 LDG.E R8, desc[UR18][R14.64] ;  /* 0x000000120e083981 */ /* 0x020362000c1e1900 */
[----:B--2---:R-:W-:Y:S01]  /*0740*/  ISETP.NE.AND P5, PT, R12, RZ, PT ;  /* 0x000000ff0c00720c */ /* 0x004fe20003fa5270 */
[----:B------:R-:W-:Y:S01]  /*0750*/  IMAD.MOV.U32 R237, RZ, RZ, -0x1 ;  /* 0xffffffffffed7424 */ /* 0x000fe200078e00ff */
[----:B------:R-:W2:Y:S01]  /*0760*/  @!P4 LDC R6, c[0x0][0x43c] ;  /* 0x00010f00ff06cb82 */ /* 0x000ea20000000800 */
[----:B------:R-:W2:Y:S04]  /*0770*/  @P4 LDG.E R11, desc[UR18][R16.64] ;  /* 0x00000012100b4981 */ /* 0x000ea8000c1e1900 */
[----:B------:R1:W5:Y:S01]  /*0780*/  @P2 LDG.E R7, desc[UR18][R14.64+0x4] ;  /* 0x000004120e072981 */ /* 0x000362000c1e1900 */
[----:B---3--:R-:W-:-:S04]  /*0790*/  ISETP.EQ.U32.AND P1, PT, R4, RZ, PT ;  /* 0x000000ff0400720c */ /* 0x008fc80003f22070 */
[----:B------:R-:W-:Y:S02]  /*07a0*/  ISETP.EQ.OR.EX P1, PT, R5, RZ, !P5, P1 ;  /* 0x000000ff0500720c */ /* 0x000fe40006f22710 */
[----:B------:R-:W-:-:S05]  /*07b0*/  IADD3 R12, P0, PT, R13, R4, RZ ;  /* 0x000000040d0c7210 */ /* 0x000fca0007f1e0ff */
[----:B------:R-:W-:Y:S01]  /*07c0*/  IMAD.X R13, R10, 0x1, R5, P0 ;  /* 0x000000010a0d7824 */ /* 0x000fe200000e0605 */
[----:B------:R-:W3:Y:S05]  /*07d0*/  @!P2 LDC R235, c[0x0][0x434] ;  /* 0x00010d00ffebab82 */ /* 0x000eea0000000800 */
[----:B------:R1:W5:Y:S01]  /*07e0*/  @!P1 LDG.E R237, desc[UR18][R12.64] ;  /* 0x000000120ced9981 */ /* 0x000362000c1e1900 */
[----:B------:R-:W-:-:S04]  /*07f0*/  ISETP.NE.U32.AND P1, PT, R4, RZ, PT ;  /* 0x000000ff0400720c */ /* 0x000fc80003f25070 */
[----:B------:R-:W-:Y:S02]  /*0800*/  ISETP.NE.AND.EX P1, PT, R5, RZ, PT, P1 ;  /* 0x000000ff0500720c */ /* 0x000fe40003f25310 */
[----:B----4-:R-:W-:-:S04]  /*0810*/  @!P4 ISETP.NE.U32.AND P0, PT, R2, RZ, PT ;  /* 0x000000ff0200c20c */ /* 0x010fc80003f05070 */
[----:B------:R-:W-:-:S04]  /*0820*/  @!P4 ISETP.NE.AND.EX P0, PT, R3, RZ, PT, P0 ;  /* 0x000000ff0300c20c */ /* 0x000fc80003f05300 */
[----:B--2---:R-:W-:Y:S01]  /*0830*/  @!P4 SEL R6, R6, RZ, P0 ;  /* 0x000000ff0606c207 */ /* 0x004fe20000000000 */
[----:B------:R-:W-:Y:S02]  /*0840*/  @P4 IMAD.IADD R232, R11, 0x1, -R234 ;  /* 0x000000010be84824 */ /* 0x000fe400078e0aea */
[----:B-1-3--:R-:W-:Y:S06]  /*0850*/  @!P1 BRA `(.L_x_1244) ;  /* 0x00000000000c9947 */ /* 0x00afec0003800000 */
[----:B------:R-:W2:Y:S02]  /*0860*/  @P5 LDG.E R2, desc[UR18][R12.64+0x4] ;  /* 0x000004120c025981 */ /* 0x000ea4000c1e1900 */
[----:B--2--5:R-:W-:-:S06]  /*0870*/  @P5 IADD3 R9, PT, PT, R2, -R237, RZ ;  /* 0x800000ed02095210 */ /* 0x024fcc0007ffe0ff */
[----:B------:R1:W5:Y:S02]  /*0880*/  @!P5 LDG.E R9, desc[UR18][R12.64] ;  /* 0x000000120c09d981 */ /* 0x000364000c1e1900 */
.L_x_1244:
        /* <DEDUP_REMOVED lines=12> */
[----:B------:R-:W3:Y:S08]  /*0950*/  @!P4 LDC.64 R4, c[0x0][0x398] ;  /* 0x0000e600ff04cb82 */ /* 0x000ef00000000a00 */
[----:B------:R-:W4:Y:S01]  /*0960*/  @P4 LDC.64 R2, c[0x0][0x3b0] ;  /* 0x0000ec00ff024b82 */ /* 0x000f220000000a00 */
[----:B--2---:R-:W-:-:S05]  /*0970*/  IADD3 R10, PT, PT, R217, R10, -R232 ;  /* 0x0000000ad90a7210 */ /* 0x004fca0007ffe8e8 */
[----:B------:R-:W-:-:S05]  /*0980*/  VIADD R10, R10, 0x3f ;  /* 0x0000003f0a0a7836 */ /* 0x000fca0000000000 */
[----:B-1----:R-:W-:-:S04]  /*0990*/  SHF.R.S32.HI R13, RZ, 0x1f, R10 ;  /* 0x0000001fff0d7819 */ /* 0x002fc8000001140a */
[----:B------:R-:W-:Y:S01]  /*09a0*/  LEA.HI R13, R13, R10, RZ, 0x6 ;  /* 0x0000000a0d0d7211 */ /* 0x000fe200078f30ff */
[C---:B---3--:R-:W-:Y:S01]  /*09b0*/  @!P4 IMAD.WIDE.U32 R10, R208.reuse, R4, RZ ;  /* 0x00000004d00ac225 */ /* 0x048fe200078e00ff */
[----:B------:R-:W-:Y:S02]  /*09c0*/  SHF.R.S32.HI R4, RZ, 0x6, R6 ;  /* 0x00000006ff047819 */ /* 0x000fe40000011406 */
        /* <DEDUP_REMOVED lines=20> */
.L_x_1246:
[----:B------:R-:W1:Y:S01]  /*0b10*/  LDCU.64 UR14, c[0x0][0x3b8] ;  /* 0x00007700ff0e77ac */ /* 0x000e620008000a00 */
[----:B------:R-:W-:-:S05]  /*0b20*/  IADD3 R2, PT, PT, R234, R237, RZ ;  /* 0x000000edea027210 */ /* 0x000fca0007ffe0ff */
[C---:B-1----:R-:W-:Y:S02]  /*0b30*/  IMAD R9, R2.reuse, UR15, RZ ;  /* 0x0000000f02097c24 */ /* 0x042fe4000f8e02ff */
[----:B------:R-:W-:-:S05]  /*0b40*/  IMAD.WIDE.U32 R2, R2, UR14, RZ ;  /* 0x0000000e02027c25 */ /* 0x000fca000f8e00ff */
[----:B------:R-:W-:Y:S02]  /*0b50*/  IADD3 R9, PT, PT, R3, R9, RZ ;  /* 0x0000000903097210 */ /* 0x000fe40007ffe0ff */
[----:B------:R-:W-:-:S07]  /*0b60*/  MOV R14, R2 ;  /* 0x00000002000e7202 */ /* 0x000fce0000000f00 */
.L_x_1247:
        /* <DEDUP_REMOVED lines=38> */
.L_x_1248:
[----:B------:R-:W1:Y:S01]  /*0dd0*/  LDCU.64 UR12, c[0x0][0x3c0] ;  /* 0x00007800ff0c77ac */ /* 0x000e620008000a00 */
[----:B------:R-:W-:-:S05]  /*0de0*/  IADD3 R2, PT, PT, R234, R237, RZ ;  /* 0x000000edea027210 */ /* 0x000fca0007ffe0ff */
[C---:B-1----:R-:W-:Y:S02]  /*0df0*/  IMAD R11, R2.reuse, UR13, RZ ;  /* 0x0000000d020b7c24 */ /* 0x042fe4000f8e02ff */
[----:B------:R-:W-:-:S05]  /*0e00*/  IMAD.WIDE.U32 R2, R2, UR12, RZ ;  /* 0x0000000c02027c25 */ /* 0x000fca000f8e00ff */
[----:B------:R-:W-:Y:S02]  /*0e10*/  IADD3 R11, PT, PT, R3, R11, RZ ;  /* 0x0000000b030b7210 */ /* 0x000fe40007ffe0ff */
[----:B------:R-:W-:-:S07]  /*0e20*/  MOV R18, R2 ;  /* 0x0000000200127202 */ /* 0x000fce0000000f00 */
.L_x_1249:
[----:B------:R-:W1:Y:S01]  /*0e30*/  @!P4 LDC.64 R4, c[0x0][0x588] ;  /* 0x00016200ff04cb82 */ /* 0x000e620000000a00 */
[----:B------:R-:W2:Y:S01]  /*0e40*/  LDCU UR17, c[0x0][0x3e0] ;  /* 0x00007c00ff1177ac */ /* 0x000ea20008000800 */
[----:B------:R-:W2:Y:S06]  /*0e50*/  LDCU UR24, c[0x0][0x44c] ;  /* 0x00008980ff1877ac */ /* 0x000eac0008000800 */
[----:B------:R-:W3:Y:S01]  /*0e60*/  @P4 LDC.64 R2, c[0x0][0x590] ;  /* 0x00016400ff024b82 */ /* 0x000ee20000000a00 */
[----:B--2---:R-:W-:Y:S01]  /*0e70*/  UIMAD.WIDE UR6, UR17, UR24, URZ ;  /* 0x00000018110672a5 */ /* 0x004fe2000f8e02ff */
[----:B-1----:R-:W-:-:S04]  /*0e80*/  @!P4 IMAD.WIDE.U32 R22, R208, R4, RZ ;  /* 0x00000004d016c225 */ /* 0x002fc800078e00ff */
[----:B------:R-:W-:Y:S02]  /*0e90*/  @!P4 IMAD R5, R208, R5, R23 ;  /* 0x00000005d005c224 */ /* 0x000fe400078e0217 */
[----:B---3--:R-:W-:Y:S01]  /*0ea0*/  @P4 IMAD.WIDE.U32 R16, R8, R2, RZ ;  /* 0x0000000208104225 */ /* 0x008fe200078e00ff */
[----:B------:R-:W-:-:S03]  /*0eb0*/  @!P4 MOV R2, R22 ;  /* 0x000000160002c202 */ /* 0x000fc60000000f00 */
        /* <DEDUP_REMOVED lines=19> */
.L_x_1250:
[C---:B------:R-:W-:Y:S02]  /*0ff0*/  IMAD R20, R8.reuse, UR7, RZ ;  /* 0x0000000708147c24 */ /* 0x040fe4000f8e02ff */
[----:B------:R-:W-:-:S05]  /*1000*/  IMAD.WIDE.U32 R28, R8, UR6, RZ ;  /* 0x00000006081c7c25 */ /* 0x000fca000f8e00ff */
[----:B------:R-:W-:Y:S02]  /*1010*/  IADD3 R20, PT, PT, R29, R20, RZ ;  /* 0x000000141d147210 */ /* 0x000fe40007ffe0ff */
.L_x_1251:
        /* <DEDUP_REMOVED lines=20> */
.L_x_1252:
[----:B------:R-:W1:Y:S01]  /*1160*/  LDC R16, c[0x0][0x434] ;  /* 0x00010d00ff107b82 */ /* 0x000e620000000800 */
[----:B------:R-:W-:-:S04]  /*1170*/  IMAD R3, R208, UR17, R205 ;  /* 0x00000011d0037c24 */ /* 0x000fc8000f8e02cd */
[----:B-1----:R-:W-:-:S03]  /*1180*/  IMAD R16, R3, R16, RZ ;  /* 0x0000001003107224 */ /* 0x002fc600078e02ff */
.L_x_1253:
        /* <DEDUP_REMOVED lines=11> */
.L_x_1254:
[----:B------:R-:W1:Y:S01]  /*1240*/  LDC R26, c[0x0][0x444] ;  /* 0x00011100ff1a7b82 */ /* 0x000e620000000800 */
[----:B------:R-:W-:-:S04]  /*1250*/  IMAD R3, R208, UR17, R205 ;  /* 0x00000011d0037c24 */ /* 0x000fc8000f8e02cd */
[----:B-1----:R-:W-:-:S07]  /*1260*/  IMAD R26, R3, R26, RZ ;  /* 0x0000001a031a7224 */ /* 0x002fce00078e02ff */
.L_x_1255:
[----:B------:R-:W1:Y:S01]  /*1270*/  S2R R24, SR_TID.X ;  /* 0x0000000000187919 */ /* 0x000e620000002100 */
[----:B------:R-:W2:Y:S01]  /*1280*/  LDCU.128 UR4, c[0x0][0x590] ;  /* 0x0000b200ff0477ac */ /* 0x000ea20008000c00 */
[----:B------:R-:W3:Y:S01]  /*1290*/  LDC R230, c[0x0][0x508] ;  /* 0x00014200ffe67b82 */ /* 0x000ee20000000800 */
[----:B------:R-:W-:Y:S01]  /*12a0*/  IMAD.MOV.U32 R25, RZ, RZ, RZ ;  /* 0x000000ffff197224 */ /* 0x000fe200078e00ff */
[----:B------:R-:W4:Y:S01]  /*12b0*/  S2R R8, SR_TID.X ;  /* 0x0000000000087919 */ /* 0x000f220000002100 */
[----:B------:R-:W5:Y:S01]  /*12c0*/  LDCU.64 UR10, c[0x0][0x550] ;  /* 0x0000aa00ff0a77ac */ /* 0x000f620008000a00 */
[----:B------:R-:W-:Y:S01]  /*12d0*/  ISETP.NE.AND P6, PT, RZ, UR23, PT ;  /* 0x00000017ff007c0c */ /* 0x000fe2000bfc5270 */
[----:B------:R-:W-:Y:S03]  /*12e0*/  BSSY.RECONVERGENT B1, `(.L_x_1245) ;  /* 0x0000559000017945 */ /* 0x000fe60003800200 */
[----:B------:R-:W4:Y:S01]  /*12f0*/  LDC.64 R240, c[0x0][0x420] ;  /* 0x00010800fff07b82 */ /* 0x000f220000000a00 */
[----:B--2---:R-:W-:Y:S01]  /*1300*/  IMAD R4, R21, UR4, RZ ;  /* 0x0000000415047c24 */ /* 0x004fe2000f8e02ff */
[----:B------:R-:W-:-:S03]  /*1310*/  USHF.L.U64.HI UR22, UR4, 0x5, UR5 ;  /* 0x0000000504167899 */ /* 0x000fc60008010205 */
[----:B------:R-:W-:Y:S01]  /*1320*/  IMAD R4, R19, UR5, R4 ;  /* 0x0000000513047c24 */ /* 0x000fe2000f8e0204 */
[----:B---3--:R-:W-:Y:S01]  /*1330*/  IADD3 R230, PT, PT, R217, -R230, -R232 ;  /* 0x800000e6d9e67210 */ /* 0x008fe20007ffe8e8 */
[----:B-1----:R-:W-:-:S05]  /*1340*/  IMAD.SHL.U32 R24, R24, 0x8, RZ ;  /* 0x0000000818187824 */ /* 0x002fca00078e00ff */
[----:B------:R-:W-:-:S04]  /*1350*/  LOP3.LUT R24, R24, 0x38, RZ, 0xc0, !PT ;  /* 0x0000003818187812 */ /* 0x000fc800078ec0ff */
[----:B------:R-:W-:Y:S02]  /*1360*/  IADD3 R32, P1, PT, R24, R2, RZ ;  /* 0x0000000218207210 */ /* 0x000fe40007f3e0ff */
[----:B------:R-:W1:Y:S03]  /*1370*/  LDC.64 R2, c[0x0][0x3b0] ;  /* 0x0000ec00ff027b82 */ /* 0x000e660000000a00 */
[----:B------:R-:W-:Y:S01]  /*1380*/  IMAD.X R33, RZ, RZ, R5, P1 ;  /* 0x000000ffff217224 */ /* 0x000fe200008e0605 */
[--C-:B------:R-:W-:Y:S02]  /*1390*/  IADD3 R28, P2, P1, R30, R28, R22.reuse ;  /* 0x0000001c1e1c7210 */ /* 0x100fe4000795e016 */
[----:B------:R-:W-:Y:S01]  /*13a0*/  SHF.R.S32.HI R22, RZ, 0x1f, R22 ;  /* 0x0000001fff167819 */ /* 0x000fe20000011416 */
[----:B------:R-:W-:-:S03]  /*13b0*/  IMAD.WIDE.U32 R32, R19, UR4, R32 ;  /* 0x0000000413207c25 */ /* 0x000fc6000f8e0020 */
[----:B------:R-:W-:Y:S01]  /*13c0*/  IADD3.X R17, PT, PT, R17, R20, R22, P2, P1 ;  /* 0x0000001411117210 */ /* 0x000fe200017e2416 */
[----:B------:R-:W-:Y:S02]  /*13d0*/  IMAD.IADD R33, R33, 0x1, R4 ;  /* 0x0000000121217824 */ /* 0x000fe400078e0204 */
[----:B------:R-:W2:Y:S01]  /*13e0*/  LDC.64 R4, c[0x0][0x5f8] ;  /* 0x00017e00ff047b82 */ /* 0x000ea20000000a00 */
[----:B------:R-:W-:-:S04]  /*13f0*/  IMAD.WIDE.U32 R32, R205, UR6, R32 ;  /* 0x00000006cd207c25 */ /* 0x000fc8000f8e0020 */
[----:B------:R-:W-:Y:S01]  /*1400*/  IMAD R31, R205, UR7, R33 ;  /* 0x00000007cd1f7c24 */ /* 0x000fe2000f8e0221 */
[----:B------:R-:W3:Y:S01]  /*1410*/  LDCU.64 UR6, c[0x0][0x3c8] ;  /* 0x00007900ff0677ac */ /* 0x000ee20008000a00 */
[----:B------:R-:W-:Y:S02]  /*1420*/  IMAD.MOV.U32 R30, RZ, RZ, R32 ;  /* 0x000000ffff1e7224 */ /* 0x000fe400078e0020 */
[----:B-1----:R-:W-:Y:S02]  /*1430*/  IMAD R20, R21, R2, RZ ;  /* 0x0000000215147224 */ /* 0x002fe400078e02ff */
[----:B------:R-:W-:-:S04]  /*1440*/  IMAD.WIDE.U32 R30, R210, UR4, R30 ;  /* 0x00000004d21e7c25 */ /* 0x000fc8000f8e001e */
[----:B------:R-:W-:Y:S01]  /*1450*/  IMAD R225, R210, UR5, R31 ;  /* 0x00000005d2e17c24 */ /* 0x000fe2000f8e021f */
[C---:B-----5:R-:W-:Y:S01]  /*1460*/  LEA R224, P1, R30.reuse, UR10, 0x1 ;  /* 0x0000000a1ee07c11 */ /* 0x060fe2000f8208ff */
[C---:B------:R-:W-:Y:S01]  /*1470*/  IMAD.WIDE.U32 R22, R19.reuse, R2, R24 ;  /* 0x0000000213167225 */ /* 0x040fe200078e0018 */
[----:B------:R-:W-:Y:S02]  /*1480*/  USHF.L.U32 UR10, UR4, 0x5, URZ ;  /* 0x00000005040a7899 */ /* 0x000fe400080006ff */
[----:B------:R-:W-:Y:S01]  /*1490*/  LEA.HI.X R225, R30, UR11, R225, 0x1, P1 ;  /* 0x0000000b1ee17c11 */ /* 0x000fe200088f0ce1 */
[----:B------:R-:W-:Y:S01]  /*14a0*/  IMAD R20, R19, R3, R20 ;  /* 0x0000000313147224 */ /* 0x000fe200078e0214 */
[----:B------:R-:W-:Y:S01]  /*14b0*/  IADD3 R22, P1, PT, R10, R22, RZ ;  /* 0x000000160a167210 */ /* 0x000fe20007f3e0ff */
[----:B------:R-:W1:Y:S01]  /*14c0*/  LDCU.64 UR4, c[0x0][0x380] ;  /* 0x00007000ff0477ac */ /* 0x000e620008000a00 */
[----:B----4-:R-:W-:Y:S01]  /*14d0*/  LOP3.LUT R10, R8, 0x1f, RZ, 0xc0, !PT ;  /* 0x0000001f080a7812 */ /* 0x010fe200078ec0ff */
[----:B--2---:R-:W-:Y:S01]  /*14e0*/  IMAD.WIDE.U32 R30, R4, UR16, RZ ;  /* 0x00000010041e7c25 */ /* 0x004fe2000f8e00ff */
[----:B------:R-:W-:Y:S01]  /*14f0*/  IADD3.X R23, PT, PT, R15, R23, R20, P1, !PT ;  /* 0x000000170f177210 */ /* 0x000fe20000ffe414 */
[----:B------:R-:W-:Y:S01]  /*1500*/  UIMAD UR11, UR17, UR24, URZ ;  /* 0x00000018110b72a4 */ /* 0x000fe2000f8e02ff */
[----:B------:R-:W2:Y:S01]  /*1510*/  LDC.64 R20, c[0x0][0x5e8] ;  /* 0x00017a00ff147b82 */ /* 0x000ea20000000a00 */
[----:B------:R-:W-:-:S02]  /*1520*/  VIADD R15, R230, 0xffffffc0 ;  /* 0xffffffc0e60f7836 */ /* 0x000fc40000000000 */
[----:B---3--:R-:W-:Y:S01]  /*1530*/  IMAD.WIDE.U32 R22, R205, UR6, R22 ;  /* 0x00000006cd167c25 */ /* 0x008fe2000f8e0016 */
[----:B------:R-:W-:Y:S02]  /*1540*/  USHF.L.U32 UR23, UR11, 0x6, URZ ;  /* 0x000000060b177899 */ /* 0x000fe400080006ff */
[----:B------:R-:W-:Y:S01]  /*1550*/  SHF.R.S32.HI R216, RZ, 0x1f, R15 ;  /* 0x0000001fffd87819 */ /* 0x000fe2000001140f */
[----:B------:R-:W-:Y:S01]  /*1560*/  IMAD R4, R5, UR16, R31 ;  /* 0x0000001005047c24 */ /* 0x000fe2000f8e021f */
[----:B------:R-:W-:Y:S01]  /*1570*/  SEL R5, R30, RZ, P6 ;  /* 0x000000ff1e057207 */ /* 0x000fe20003000000 */
[----:B------:R-:W-:Y:S01]  /*1580*/  IMAD R19, R209, UR11, R10 ;  /* 0x0000000bd1137c24 */ /* 0x000fe2000f8e020a */
[----:B------:R-:W-:Y:S01]  /*1590*/  LEA.HI R216, R216, R15, RZ, 0x6 ;  /* 0x0000000fd8d87211 */ /* 0x000fe200078f30ff */
[----:B------:R-:W-:Y:S01]  /*15a0*/  IMAD R23, R205, UR7, R23 ;  /* 0x00000007cd177c24 */ /* 0x000fe2000f8e0217 */
[----:B------:R-:W3:Y:S01]  /*15b0*/  LDCU.64 UR6, c[0x0][0x570] ;  /* 0x0000ae00ff0677ac */ /* 0x000ee20008000a00 */
[----:B------:R-:W-:-:S02]  /*15c0*/  SEL R4, R4, RZ, P6 ;  /* 0x000000ff04047207 */ /* 0x000fc40003000000 */
[----:B------:R-:W-:Y:S01]  /*15d0*/  IADD3 R5, P2, P1, R19, R28, R5 ;  /* 0x0000001c13057210 */ /* 0x000fe2000795e005 */
[C---:B------:R-:W-:Y:S01]  /*15e0*/  IMAD.WIDE.U32 R22, R210.reuse, R2, R22 ;  /* 0x00000002d2167225 */ /* 0x040fe200078e0016 */
[----:B------:R-:W-:Y:S02]  /*15f0*/  SHF.R.S32.HI R19, RZ, 0x1f, R19 ;  /* 0x0000001fff137819 */ /* 0x000fe40000011413 */
[----:B------:R-:W-:Y:S01]  /*1600*/  SHF.R.S32.HI R216, RZ, 0x6, R216 ;  /* 0x00000006ffd87819 */ /* 0x000fe200000114d8 */
[----:B------:R-:W-:Y:S01]  /*1610*/  IMAD R223, R210, R3, R23 ;  /* 0x00000003d2df7224 */ /* 0x000fe200078e0217 */
[----:B------:R-:W-:Y:S01]  /*1620*/  IADD3.X R17, PT, PT, R19, R17, R4, P2, P1 ;  /* 0x0000001113117210 */ /* 0x000fe200017e2404 */
[----:B------:R-:W-:Y:S01]  /*1630*/  IMAD.U32 R4, RZ, RZ, UR23 ;  /* 0x00000017ff047e24 */ /* 0x000fe2000f8e00ff */
[----:B-1----:R-:W-:Y:S02]  /*1640*/  LEA R222, P2, R22, UR4, 0x1 ;  /* 0x0000000416de7c11 */ /* 0x002fe4000f8408ff */
[----:B------:R-:W-:-:S02]  /*1650*/  VIMNMX R216, PT, PT, RZ, R216, !PT ;  /* 0x000000d8ffd87248 */ /* 0x000fc40007fe0100 */
[----:B------:R-:W-:Y:S02]  /*1660*/  LEA.HI.X R223, R22, UR5, R223, 0x1, P2 ;  /* 0x0000000516df7c11 */ /* 0x000fe400090f0cdf */
[----:B------:R-:W-:Y:S02]  /*1670*/  IADD3 R5, P1, PT, R5, UR23, RZ ;  /* 0x0000001705057c10 */ /* 0x000fe4000ff3e0ff */
[----:B------:R-:W-:Y:S02]  /*1680*/  ISETP.GT.AND P2, PT, R13, R216, PT ;  /* 0x000000d80d00720c */ /* 0x000fe40003f44270 */
[----:B------:R-:W-:Y:S02]  /*1690*/  LEA.HI.X.SX32 R4, R4, R17, 0x1, P1 ;  /* 0x0000001104047211 */ /* 0x000fe400008f0eff */
[----:B---3--:R-:W-:Y:S02]  /*16a0*/  LEA R238, P1, R5, UR6, 0x2 ;  /* 0x0000000605ee7c11 */ /* 0x008fe4000f8210ff */
[----:B------:R-:W-:-:S02]  /*16b0*/  LEA R15, R233, R26, 0x6 ;  /* 0x0000001ae90f7211 */ /* 0x000fc400078e30ff */
[----:B------:R-:W-:Y:S01]  /*16c0*/  LEA.HI.X R239, R5, UR7, R4, 0x2, P1 ;  /* 0x0000000705ef7c11 */ /* 0x000fe200088f1404 */
[----:B------:R-:W-:Y:S01]  /*16d0*/  IMAD R5, R233, 0x40, R16 ;  /* 0x00000040e9057824 */ /* 0x000fe200078e0210 */
[----:B------:R-:W-:Y:S01]  /*16e0*/  IADD3 R13, P1, PT, R210, 0x20, RZ ;  /* 0x00000020d20d7810 */ /* 0x000fe20007f3e0ff */
[----:B--2---:R-:W-:Y:S01]  /*16f0*/  IMAD.WIDE R220, R15, 0x4, R20 ;  /* 0x000000040fdc7825 */ /* 0x004fe200078e0214 */
[C---:B------:R-:W-:Y:S02]  /*1700*/  SHF.L.U64.HI R16, R2.reuse, 0x5, R3 ;  /* 0x0000000502107819 */ /* 0x040fe40000010203 */
[----:B------:R-:W-:Y:S01]  /*1710*/  SHF.L.U32 R19, R2, 0x5, RZ ;  /* 0x0000000502137819 */ /* 0x000fe200000006ff */
[----:B------:R-:W-:Y:S02]  /*1720*/  IMAD.MOV.U32 R219, RZ, RZ, R221 ;  /* 0x000000ffffdb7224 */ /* 0x000fe400078e00dd */
[----:B------:R-:W-:-:S04]  /*1730*/  IMAD.WIDE R240, R5, 0x4, R240 ;  /* 0x0000000405f07825 */ /* 0x000fc800078e02f0 */
[----:B------:R-:W-:Y:S02]  /*1740*/  VIADD R2, R210, 0x20 ;  /* 0x00000020d2027836 */ /* 0x000fe40000000000 */
        /* <DEDUP_REMOVED lines=13> */
.L_x_1257:
[----:B------:R-:W1:Y:S01]  /*1820*/  LDCU.64 UR10, c[0x0][0x5c0] ;  /* 0x0000b800ff0a77ac */ /* 0x000e620008000a00 */
[----:B------:R-:W-:-:S05]  /*1830*/  IADD3 R3, PT, PT, R234, R237, RZ ;  /* 0x000000edea037210 */ /* 0x000fca0007ffe0ff */
[C---:B-1----:R-:W-:Y:S02]  /*1840*/  IMAD R4, R3.reuse, UR11, RZ ;  /* 0x0000000b03047c24 */ /* 0x042fe4000f8e02ff */
[----:B------:R-:W-:-:S05]  /*1850*/  IMAD.WIDE.U32 R6, R3, UR10, RZ ;  /* 0x0000000a03067c25 */ /* 0x000fca000f8e00ff */
[----:B------:R-:W-:Y:S02]  /*1860*/  IADD3 R3, PT, PT, R7, R4, RZ ;  /* 0x0000000407037210 */ /* 0x000fe40007ffe0ff */
[----:B------:R-:W-:Y:S02]  /*1870*/  MOV R4, R6 ;  /* 0x0000000600047202 */ /* 0x000fe40000000f00 */
.L_x_1258:
        /* <DEDUP_REMOVED lines=11> */
.L_x_1259:
[----:B------:R-:W1:Y:S01]  /*1930*/  LDCU.64 UR6, c[0x0][0x5c8] ;  /* 0x0000b900ff0677ac */ /* 0x000e620008000a00 */
[----:B------:R-:W-:-:S05]  /*1940*/  IADD3 R234, PT, PT, R234, R237, RZ ;  /* 0x000000edeaea7210 */ /* 0x000fca0007ffe0ff */
[C---:B-1----:R-:W-:Y:S02]  /*1950*/  IMAD R5, R234.reuse, UR7, RZ ;  /* 0x00000007ea057c24 */ /* 0x042fe4000f8e02ff */
[----:B------:R-:W-:-:S05]  /*1960*/  IMAD.WIDE.U32 R8, R234, UR6, RZ ;  /* 0x00000006ea087c25 */ /* 0x000fca000f8e00ff */
[----:B------:R-:W-:Y:S02]  /*1970*/  IADD3 R5, PT, PT, R9, R5, RZ ;  /* 0x0000000509057210 */ /* 0x000fe40007ffe0ff */
.L_x_1260:
[----:B------:R-:W1:Y:S01]  /*1980*/  LDCU.64 UR4, c[0x0][0x5d8] ;  /* 0x0000bb00ff0477ac */ /* 0x000e620008000a00 */
[----:B------:R-:W-:Y:S01]  /*1990*/  IMAD R7, R12, UR10, RZ ;  /* 0x0000000a0c077c24 */ /* 0x000fe2000f8e02ff */
[----:B------:R-:W-:Y:S01]  /*19a0*/  BSSY.RECONVERGENT B0, `(.L_x_1261) ;  /* 0x0000013000007945 */ /* 0x000fe20003800200 */
[----:B------:R-:W-:-:S04]  /*19b0*/  IMAD.WIDE.U32 R10, R218, UR10, R24 ;  /* 0x0000000ada0a7c25 */ /* 0x000fc8000f8e0018 */
[C---:B------:R-:W-:Y:S01]  /*19c0*/  IMAD R6, R218.reuse, UR11, R7 ;  /* 0x0000000bda067c24 */ /* 0x040fe2000f8e0207 */
[----:B------:R-:W-:Y:S02]  /*19d0*/  IADD3 R7, PT, PT, -R218, R232, RZ ;  /* 0x000000e8da077210 */ /* 0x000fe40007ffe1ff */
[----:B------:R-:W-:Y:S02]  /*19e0*/  IADD3 R10, P0, PT, R4, R10, RZ ;  /* 0x0000000a040a7210 */ /* 0x000fe40007f1e0ff */
[----:B------:R-:W-:Y:S02]  /*19f0*/  ISETP.GE.AND P2, PT, R210, R7, PT ;  /* 0x00000007d200720c */ /* 0x000fe40003f46270 */
        /* <DEDUP_REMOVED lines=13> */
.L_x_1262:
[----:B------:R-:W-:Y:S05]  /*1ad0*/  BSYNC.RECONVERGENT B0 ;  /* 0x0000000000007941 */ /* 0x000fea0003800200 */
.L_x_1261:
[----:B------:R-:W-:Y:S04]  /*1ae0*/  BSSY.RECONVERGENT B0, `(.L_x_1263) ;  /* 0x000000d000007945 */ /* 0x000fe80003800200 */
[----:B------:R-:W-:Y:S05]  /*1af0*/  @P1 BRA `(.L_x_1264) ;  /* 0x00000000002c1947 */ /* 0x000fea0003800000 */
[----:B------:R-:W2:Y:S01]  /*1b00*/  LDCU.64 UR4, c[0x0][0x560] ;  /* 0x0000ac00ff0477ac */ /* 0x000ea20008000a00 */
[----:B------:R-:W-:Y:S01]  /*1b10*/  MOV R6, R10 ;  /* 0x0000000a00067202 */ /* 0x000fe20000000f00 */
[----:B------:R-:W-:Y:S01]  /*1b20*/  IMAD R2, R17, UR10, RZ ;  /* 0x0000000a11027c24 */ /* 0x000fe2000f8e02ff */
[----:B------:R-:W-:-:S03]  /*1b30*/  MOV R7, R3 ;  /* 0x0000000300077202 */ /* 0x000fc60000000f00 */
[C---:B------:R-:W-:Y:S02]  /*1b40*/  IMAD R2, R13.reuse, UR11, R2 ;  /* 0x0000000b0d027c24 */ /* 0x040fe4000f8e0202 */
[----:B------:R-:W-:-:S05]  /*1b50*/  IMAD.WIDE.U32 R6, R13, UR10, R6 ;  /* 0x0000000a0d067c25 */ /* 0x000fca000f8e0006 */
[----:B------:R-:W-:Y:S02]  /*1b60*/  IADD3 R3, PT, PT, R7, R2, RZ ;  /* 0x0000000207037210 */ /* 0x000fe40007ffe0ff */
[----:B--2---:R-:W-:-:S04]  /*1b70*/  LEA R2, P0, R6, UR4, 0x1 ;  /* 0x0000000406027c11 */ /* 0x004fc8000f8008ff */
[----:B------:R-:W-:-:S05]  /*1b80*/  LEA.HI.X R3, R6, UR5, R3, 0x1, P0 ;  /* 0x0000000506037c11 */ /* 0x000fca00080f0c03 */
[----:B------:R2:W-:Y:S04]  /*1b90*/  STG.E.128 desc[UR18][R2.64], RZ ;  /* 0x000000ff02007986 */ /* 0x0005e8000c101d12 */
[----:B------:R2:W-:Y:S02]  /*1ba0*/  STG.E.128 desc[UR18][R2.64+0x80], RZ ;  /* 0x000080ff02007986 */ /* 0x0005e4000c101d12 */
.L_x_1264:
[----:B------:R-:W-:Y:S05]  /*1bb0*/  BSYNC.RECONVERGENT B0 ;  /* 0x0000000000007941 */ /* 0x000fea0003800200 */
.L_x_1263:
[----:B------:R-:W3:Y:S01]  /*1bc0*/  LDCU.64 UR4, c[0x0][0x5e0] ;  /* 0x0000bc00ff0477ac */ /* 0x000ee20008000a00 */
[----:B------:R-:W-:Y:S01]  /*1bd0*/  IMAD.WIDE.U32 R24, R218, UR6, R24 ;  /* 0x00000006da187c25 */ /* 0x000fe2000f8e0018 */
        /* <DEDUP_REMOVED lines=14> */
[----:B------:R2:W-:Y:S04]  /*1cc0*/  STG.E.128 desc[UR18][R8.64], RZ ;  /* 0x000000ff08007986 */ /* 0x0005e8000c101d12 */
[----:B------:R2:W-:Y:S02]  /*1cd0*/  STG.E.128 desc[UR18][R8.64+0x80], RZ ;  /* 0x000080ff08007986 */ /* 0x0005e4000c101d12 */
.L_x_1266:
[----:B------:R-:W-:Y:S05]  /*1ce0*/  BSYNC.RECONVERGENT B0 ;  /* 0x0000000000007941 */ /* 0x000fea0003800200 */
.L_x_1265:
[----:B------:R-:W-:Y:S05]  /*1cf0*/  @P1 BRA `(.L_x_1267) ;  /* 0x0000004800dc1947 */ /* 0x000fea0003800000 */
[----:B------:R-:W3:Y:S01]  /*1d00*/  LDCU.64 UR4, c[0x0][0x568] ;  /* 0x0000ad00ff0477ac */ /* 0x000ee20008000a00 */
[----:B------:R-:W-:Y:S01]  /*1d10*/  MOV R5, R3 ;  /* 0x0000000300057202 */ /* 0x000fe20000000f00 */
[----:B------:R-:W-:Y:S02]  /*1d20*/  IMAD R2, R17, UR6, RZ ;  /* 0x0000000611027c24 */ /* 0x000fe4000f8e02ff */
[----:B------:R-:W-:-:S04]  /*1d30*/  IMAD.WIDE.U32 R4, R13, UR6, R4 ;  /* 0x000000060d047c25 */ /* 0x000fc8000f8e0004 */
[----:B------:R-:W-:-:S05]  /*1d40*/  IMAD R13, R13, UR7, R2 ;  /* 0x000000070d0d7c24 */ /* 0x000fca000f8e0202 */
[----:B------:R-:W-:Y:S02]  /*1d50*/  IADD3 R13, PT, PT, R5, R13, RZ ;  /* 0x0000000d050d7210 */ /* 0x000fe40007ffe0ff */
[----:B---3--:R-:W-:-:S04]  /*1d60*/  LEA R2, P0, R4, UR4, 0x1 ;  /* 0x0000000404027c11 */ /* 0x008fc8000f8008ff */
[----:B------:R-:W-:-:S05]  /*1d70*/  LEA.HI.X R3, R4, UR5, R13, 0x1, P0 ;  /* 0x0000000504037c11 */ /* 0x000fca00080f0c0d */
[----:B------:R4:W-:Y:S04]  /*1d80*/  STG.E.128 desc[UR18][R2.64], RZ ;  /* 0x000000ff02007986 */ /* 0x0009e8000c101d12 */
[----:B------:R4:W-:Y:S01]  /*1d90*/  STG.E.128 desc[UR18][R2.64+0x80], RZ ;  /* 0x000080ff02007986 */ /* 0x0009e2000c101d12 */
[----:B------:R-:W-:Y:S05]  /*1da0*/  BRA `(.L_x_1267) ;  /* 0x0000004800b07947 */ /* 0x000fea0003800000 */
.L_x_1256:
[----:B------:R-:W1:Y:S01]  /*1db0*/  LDCU.64 UR6, c[0x0][0x3d8] ;  /* 0x00007b00ff0677ac */ /* 0x000e620008000a00 */
[----:B------:R-:W-:Y:S02]  /*1dc0*/  IMAD.IADD R3, R232, 0x1, -R218 ;  /* 0x00000001e8037824 */ /* 0x000fe400078e0ada */
[----:B------:R-:W-:Y:S01]  /*1dd0*/  IMAD R5, R12, UR12, RZ ;  /* 0x0000000c0c057c24 */ /* 0x000fe2000f8e02ff */
[----:B------:R-:W2:Y:S01]  /*1de0*/  LDCU.64 UR4, c[0x0][0x3d0] ;  /* 0x00007a00ff0477ac */ /* 0x000ea20008000a00 */
[----:B------:R-:W-:Y:S01]  /*1df0*/  IMAD.WIDE.U32 R20, R218, UR12, R24 ;  /* 0x0000000cda147c25 */ /* 0x000fe2000f8e0018 */
[-C--:B------:R-:W-:Y:S02]  /*1e00*/  ISETP.GE.AND P3, PT, R2, R3.reuse, PT ;  /* 0x000000030200720c */ /* 0x080fe40003f66270 */
[----:B------:R-:W-:Y:S01]  /*1e10*/  ISETP.GE.AND P4, PT, R210, R3, PT ;  /* 0x00000003d200720c */ /* 0x000fe20003f86270 */
[----:B------:R-:W-:Y:S01]  /*1e20*/  IMAD R4, R218, UR13, R5 ;  /* 0x0000000dda047c24 */ /* 0x000fe2000f8e0205 */
[----:B------:R-:W-:Y:S01]  /*1e30*/  IADD3 R22, P0, PT, R18, R20, RZ ;  /* 0x0000001412167210 */ /* 0x000fe20007f1e0ff */
[----:B------:R-:W-:Y:S01]  /*1e40*/  IMAD.WIDE.U32 R24, R218, UR14, R24 ;  /* 0x0000000eda187c25 */ /* 0x000fe2000f8e0018 */
[----:B------:R-:W-:-:S02]  /*1e50*/  LOP3.LUT R5, R233, 0x80000001, RZ, 0xc0, !PT ;  /* 0x80000001e9057812 */ /* 0x000fc400078ec0ff */
[----:B------:R-:W-:Y:S01]  /*1e60*/  IADD3.X R23, PT, PT, R11, R21, R4, P0, !PT ;  /* 0x000000150b177210 */ /* 0x000fe200007fe404 */
[----:B------:R-:W-:Y:S01]  /*1e70*/  IMAD R11, R233, -0x40, R235 ;  /* 0xffffffc0e90b7824 */ /* 0x000fe200078e02eb */
[----:B------:R-:W-:Y:S01]  /*1e80*/  ISETP.NE.AND P5, PT, R5, 0x1, PT ;  /* 0x000000010500780c */ /* 0x000fe20003fa5270 */
[----:B------:R-:W-:Y:S01]  /*1e90*/  IMAD R5, R12, UR14, RZ ;  /* 0x0000000e0c057c24 */ /* 0x000fe2000f8e02ff */
[----:B------:R-:W-:Y:S01]  /*1ea0*/  IADD3 R26, P0, PT, R14, R24, RZ ;  /* 0x000000180e1a7210 */ /* 0x000fe20007f1e0ff */
[----:B-1----:R-:W-:Y:S01]  /*1eb0*/  IMAD R4, R6, UR6, RZ ;  /* 0x0000000606047c24 */ /* 0x002fe2000f8e02ff */
[----:B------:R-:W-:Y:S01]  /*1ec0*/  ISETP.GE.AND P2, PT, R2, R11, PT ;  /* 0x0000000b0200720c */ /* 0x000fe20003f46270 */
[----:B------:R-:W-:Y:S01]  /*1ed0*/  IMAD R20, R218, UR15, R5 ;  /* 0x0000000fda147c24 */ /* 0x000fe2000f8e0205 */
[----:B------:R-:W1:Y:S01]  /*1ee0*/  @!P3 LDC.64 R2, c[0x0][0x390] ;  /* 0x0000e400ff02bb82 */ /* 0x000e620000000a00 */
[----:B------:R-:W-:Y:S02]  /*1ef0*/  IMAD R15, R7, UR7, R4 ;  /* 0x00000007070f7c24 */ /* 0x000fe4000f8e0204 */
[----:B------:R-:W-:Y:S01]  /*1f00*/  IMAD.MOV.U32 R229, RZ, RZ, 0x7f800000 ;  /* 0x7f800000ffe57424 */ /* 0x000fe200078e00ff */
[----:B------:R-:W-:Y:S01]  /*1f10*/  IADD3.X R27, PT, PT, R9, R25, R20, P0, !PT ;  /* 0x00000019091b7210 */ /* 0x000fe200007fe414 */
[----:B------:R-:W-:-:S04]  /*1f20*/  IMAD.WIDE.U32 R22, R7, UR6, R22 ;  /* 0x0000000607167c25 */ /* 0x000fc8000f8e0016 */
[----:B------:R-:W-:Y:S01]  /*1f30*/  IMAD.MOV.U32 R228, RZ, RZ, 0x7f800000 ;  /* 0x7f800000ffe47424 */ /* 0x000fe200078e00ff */
[----:B------:R-:W3:Y:S01]  /*1f40*/  @!P4 LDC.64 R4, c[0x0][0x390] ;  /* 0x0000e400ff04cb82 */ /* 0x000ee20000000a00 */
[----:B------:R-:W-:-:S07]  /*1f50*/  IMAD.U32 R21, RZ, RZ, UR10 ;  /* 0x0000000aff157e24 */ /* 0x000fce000f8e00ff */
[----:B------:R-:W-:Y:S01]  /*1f60*/  @P6 BAR.SYNC.DEFER_BLOCKING 0x0 ;  /* 0x0000000000006b1d */ /* 0x000fe20000010000 */
[----:B--2---:R-:W-:Y:S02]  /*1f70*/  IMAD R6, R6, UR4, RZ ;  /* 0x0000000406067c24 */ /* 0x004fe4000f8e02ff */
[----:B------:R-:W-:Y:S01]  /*1f80*/  IMAD.IADD R23, R23, 0x1, R15 ;  /* 0x0000000117177824 */ /* 0x000fe200078e020f */
[----:B------:R-:W-:Y:S01]  /*1f90*/  @!P2 LEA R14, P1, R21, R224, 0x1 ;  /* 0x000000e0150ea211 */ /* 0x000fe200078208ff */
[----:B------:R-:W-:Y:S02]  /*1fa0*/  IMAD.U32 R18, RZ, RZ, UR10 ;  /* 0x0000000aff127e24 */ /* 0x000fe4000f8e00ff */
[----:B------:R-:W-:Y:S01]  /*1fb0*/  IMAD.IADD R194, R202, 0x1, R203 ;  /* 0x00000001cac27824 */ /* 0x000fe200078e02cb */
[----:B------:R-:W-:Y:S01]  /*1fc0*/  SHF.R.U32.HI R215, RZ, 0x2, R8 ;  /* 0x00000002ffd77819 */ /* 0x000fe20000011608 */
[----:B------:R-:W-:Y:S01]  /*1fd0*/  IMAD.U32 R12, RZ, RZ, UR22 ;  /* 0x00000016ff0c7e24 */ /* 0x000fe2000f8e00ff */
[----:B------:R-:W-:Y:S01]  /*1fe0*/  CS2R R94, SRZ ;  /* 0x00000000005e7805 */ /* 0x000fe2000001ff00 */
[----:B------:R-:W-:Y:S01]  /*1ff0*/  @!P3 IMAD R24, R17, UR12, RZ ;  /* 0x0000000c1118bc24 */ /* 0x000fe2000f8e02ff */
[----:B------:R-:W-:Y:S01]  /*2000*/  CS2R R92, SRZ ;  /* 0x00000000005c7805 */ /* 0x000fe2000001ff00 */
[C---:B------:R-:W-:Y:S01]  /*2010*/  IMAD R6, R7.reuse, UR5, R6 ;  /* 0x0000000507067c24 */ /* 0x040fe2000f8e0206 */
[----:B------:R-:W-:Y:S01]  /*2020*/  @!P2 LEA.HI.X R15, R18, R225, R12, 0x1, P1 ;  /* 0x000000e1120fa211 */ /* 0x000fe200008f0c0c */
[----:B------:R-:W-:Y:S01]  /*2030*/  IMAD.WIDE.U32 R26, R7, UR4, R26 ;  /* 0x00000004071a7c25 */ /* 0x000fe2000f8e001a */
[----:B------:R-:W-:-:S02]  /*2040*/  @!P2 LEA R18, P0, R19, R222, 0x1 ;  /* 0x000000de1312a211 */ /* 0x000fc400078008ff */
[----:B------:R-:W-:Y:S02]  /*2050*/  CS2R R98, SRZ ;  /* 0x0000000000627805 */ /* 0x000fe4000001ff00 */
[----:B------:R-:W-:Y:S01]  /*2060*/  CS2R R96, SRZ ;  /* 0x0000000000607805 */ /* 0x000fe2000001ff00 */
[----:B------:R-:W-:Y:S01]  /*2070*/  @!P4 IMAD.MOV.U32 R28, RZ, RZ, R22 ;  /* 0x000000ffff1cc224 */ /* 0x000fe200078e0016 */
[----:B------:R-:W-:Y:S01]  /*2080*/  @!P2 LEA.HI.X R19, R19, R223, R16, 0x1, P0 ;  /* 0x000000df1313a211 */ /* 0x000fe200000f0c10 */
[--C-:B------:R-:W-:Y:S01]  /*2090*/  @!P4 IMAD.MOV.U32 R29, RZ, RZ, R23.reuse ;  /* 0x000000ffff1dc224 */ /* 0x100fe200078e0017 */
[----:B------:R-:W-:Y:S01]  /*20a0*/  CS2R R90, SRZ ;  /* 0x00000000005a7805 */ /* 0x000fe2000001ff00 */
[----:B------:R-:W-:Y:S01]  /*20b0*/  @!P3 IMAD.WIDE.U32 R20, R13, UR12, R22 ;  /* 0x0000000c0d14bc25 */ /* 0x000fe2000f8e0016 */
[----:B------:R-:W-:Y:S02]  /*20c0*/  CS2R R88, SRZ ;  /* 0x0000000000587805 */ /* 0x000fe4000001ff00 */
[----:B------:R-:W-:-:S02]  /*20d0*/  CS2R R86, SRZ ;  /* 0x0000000000567805 */ /* 0x000fc4000001ff00 */
[----:B------:R-:W-:Y:S01]  /*20e0*/  CS2R R84, SRZ ;  /* 0x0000000000547805 */ /* 0x000fe2000001ff00 */
[----:B------:R-:W-:Y:S01]  /*20f0*/  @!P3 IMAD R24, R13, UR13, R24 ;  /* 0x0000000d0d18bc24 */ /* 0x000fe2000f8e0218 */
[----:B-1----:R-:W-:Y:S01]  /*2100*/  @!P3 LEA R22, P1, R20, R2, 0x1 ;  /* 0x000000021416b211 */ /* 0x002fe200078208ff */
[----:B------:R-:W-:Y:S01]  /*2110*/  @!P4 IMAD.WIDE.U32 R28, R210, UR12, R28 ;  /* 0x0000000cd21ccc25 */ /* 0x000fe2000f8e001c */
[----:B------:R-:W-:Y:S02]  /*2120*/  CS2R R78, SRZ ;  /* 0x00000000004e7805 */ /* 0x000fe4000001ff00 */
[----:B------:R-:W-:Y:S02]  /*2130*/  CS2R R76, SRZ ;  /* 0x00000000004c7805 */ /* 0x000fe4000001ff00 */
[----:B------:R-:W-:Y:S01]  /*2140*/  CS2R R82, SRZ ;  /* 0x0000000000527805 */ /* 0x000fe2000001ff00 */
[----:B------:R-:W-:Y:S01]  /*2150*/  IMAD.IADD R27, R27, 0x1, R6 ;  /* 0x000000011b1b7824 */ /* 0x000fe200078e0206 */
[----:B---3--:R-:W-:Y:S01]  /*2160*/  @!P4 LEA R12, P0, R28, R4, 0x1 ;  /* 0x000000041c0cc211 */ /* 0x008fe200078008ff */
[----:B------:R-:W-:Y:S01]  /*2170*/  @!P3 IMAD R6, R17, UR14, RZ ;  /* 0x0000000e1106bc24 */ /* 0x000fe2000f8e02ff */
[----:B------:R-:W-:Y:S01]  /*2180*/  CS2R R80, SRZ ;  /* 0x0000000000507805 */ /* 0x000fe2000001ff00 */
[----:B------:R-:W-:Y:S01]  /*2190*/  @!P3 IMAD.IADD R24, R21, 0x1, R24 ;  /* 0x000000011518b824 */ /* 0x000fe200078e0218 */
[----:B------:R-:W-:Y:S01]  /*21a0*/  CS2R R74, SRZ ;  /* 0x00000000004a7805 */ /* 0x000fe2000001ff00 */
[----:B------:R-:W-:Y:S01]  /*21b0*/  @!P4 IMAD R2, R210, UR13, R29 ;  /* 0x0000000dd202cc24 */ /* 0x000fe2000f8e021d */
[----:B------:R-:W-:Y:S01]  /*21c0*/  CS2R R72, SRZ ;  /* 0x0000000000487805 */ /* 0x000fe2000001ff00 */
[----:B------:R-:W-:Y:S01]  /*21d0*/  @!P3 IMAD.MOV.U32 R16, RZ, RZ, R26 ;  /* 0x000000ffff10b224 */ /* 0x000fe200078e001a */
[----:B------:R-:W-:Y:S01]  /*21e0*/  @!P3 LEA.HI.X R23, R20, R3, R24, 0x1, P1 ;  /* 0x000000031417b211 */ /* 0x000fe200008f0c18 */
[----:B------:R-:W-:Y:S01]  /*21f0*/  @!P3 IMAD.MOV.U32 R17, RZ, RZ, R27 ;  /* 0x000000ffff11b224 */ /* 0x000fe200078e001b */
[----:B------:R-:W-:Y:S01]  /*2200*/  CS2R R70, SRZ ;  /* 0x0000000000467805 */ /* 0x000fe2000001ff00 */
[C---:B------:R-:W-:Y:S01]  /*2210*/  @!P3 IMAD R4, R13.reuse, UR15, R6 ;  /* 0x0000000f0d04bc24 */ /* 0x040fe2000f8e0206 */
[----:B------:R-:W-:Y:S01]  /*2220*/  CS2R R68, SRZ ;  /* 0x0000000000447805 */ /* 0x000fe2000001ff00 */
[----:B------:R-:W1:Y:S01]  /*2230*/  @!P4 LDC.64 R6, c[0x0][0x388] ;  /* 0x0000e200ff06cb82 */ /* 0x000e620000000a00 */
[----:B------:R-:W-:Y:S01]  /*2240*/  @!P3 IMAD.WIDE.U32 R16, R13, UR14, R16 ;  /* 0x0000000e0d10bc25 */ /* 0x000fe2000f8e0010 */
[----:B------:R-:W-:-:S02]  /*2250*/  @!P4 LEA.HI.X R13, R28, R5, R2, 0x1, P0 ;  /* 0x000000051c0dc211 */ /* 0x000fc400000f0c02 */
[----:B------:R-:W-:Y:S02]  /*2260*/  CS2R R62, SRZ ;  /* 0x00000000003e7805 */ /* 0x000fe4000001ff00 */
[C---:B------:R-:W-:Y:S01]  /*2270*/  ISETP.GE.AND P0, PT, R210.reuse, R11, PT ;  /* 0x0000000bd200720c */ /* 0x040fe20003f06270 */
[----:B------:R-:W-:Y:S01]  /*2280*/  @!P4 IMAD.WIDE.U32 R26, R210, UR14, R26 ;  /* 0x0000000ed21acc25 */ /* 0x000fe2000f8e001a */
[----:B------:R-:W-:Y:S01]  /*2290*/  SEL R5, RZ, 0x4000, P5 ;  /* 0x00004000ff057807 */ /* 0x000fe20002800000 */
[----:B------:R-:W-:Y:S01]  /*22a0*/  @!PT LDS RZ, [RZ] ;  /* 0x00000000fffff984 */ /* 0x000fe20000000800 */
[----:B------:R-:W-:Y:S01]  /*22b0*/  @!PT LDS RZ, [RZ] ;  /* 0x00000000fffff984 */ /* 0x000fe20000000800 */
[----:B------:R-:W-:Y:S01]  /*22c0*/  @!PT LDS RZ, [RZ] ;  /* 0x00000000fffff984 */ /* 0x000fe20000000800 */
[----:B------:R-:W-:Y:S01]  /*22d0*/  @!P4 LDGSTS.E.BYPASS.LTC128B.128 [R214+0x10000], desc[UR18][R12.64] ;  /* 0x100000000cd6cfae */ /* 0x000fe2000b981a12 */
[----:B------:R-:W2:Y:S01]  /*22e0*/  @!P3 LDC.64 R2, c[0x0][0x388] ;  /* 0x0000e200ff02bb82 */ /* 0x000ea20000000a00 */
[----:B------:R-:W-:Y:S01]  /*22f0*/  @!P3 IMAD.IADD R4, R17, 0x1, R4 ;  /* 0x000000011104b824 */ /* 0x000fe200078e0204 */
[----:B------:R-:W-:Y:S01]  /*2300*/  CS2R R60, SRZ ;  /* 0x00000000003c7805 */ /* 0x000fe2000001ff00 */
[----:B------:R3:W-:Y:S01]  /*2310*/  @!P4 LDGSTS.E.BYPASS.LTC128B.128 [R214+0x12000], desc[UR18][R12.64+0x80] ;  /* 0x120000800cd6cfae */ /* 0x0007e2000b981a12 */
        /* <DEDUP_REMOVED lines=23> */
[C---:B--2---:R-:W-:Y:S02]  /*2490*/  @!P3 LEA R2, P1, R16.reuse, R2, 0x1 ;  /* 0x000000021002b211 */ /* 0x044fe400078208ff */
[----:B------:R-:W-:Y:S01]  /*24a0*/  CS2R R36, SRZ ;  /* 0x0000000000247805 */ /* 0x000fe2000001ff00 */
[----:B------:R-:W1:Y:S01]  /*24b0*/  LDCU UR5, c[0x0][0x3e0] ;  /* 0x00007c00ff0577ac */ /* 0x000e620008000800 */
[----:B------:R-:W-:Y:S01]  /*24c0*/  @!P3 LDGSTS.E.BYPASS.LTC128B.128 [R214+0x13000], desc[UR18][R22.64+0x80] ;  /* 0x1300008016d6bfae */ /* 0x000fe2000b981a12 */
[----:B------:R-:W-:Y:S01]  /*24d0*/  @!P3 LEA.HI.X R3, R16, R3, R4, 0x1, P1 ;  /* 0x000000031003b211 */ /* 0x000fe200008f0c04 */
[C---:B------:R-:W-:Y:S01]  /*24e0*/  VIADD R4, R207.reuse, 0x8 ;  /* 0x00000008cf047836 */ /* 0x040fe20000000000 */
[C---:B------:R-:W-:Y:S01]  /*24f0*/  ISETP.GE.AND P1, PT, R207.reuse, R11, PT ;  /* 0x0000000bcf00720c */ /* 0x040fe20003f26270 */
[----:B------:R-:W0:Y:S01]  /*2500*/  LDGDEPBAR ;  /* 0x00000000000079af */ /* 0x000e220000000000 */
[----:B---3--:R-:W-:Y:S01]  /*2510*/  @!P4 IMAD R12, R210, UR15, R27 ;  /* 0x0000000fd20ccc24 */ /* 0x008fe2000f8e021b */
[----:B------:R-:W2:Y:S01]  /*2520*/  LDCU UR7, c[0x0][0x45c] ;  /* 0x00008b80ff0777ac */ /* 0x000ea20008000800 */
[----:B------:R-:W-:Y:S01]  /*2530*/  IMAD.WIDE.U32 R16, R207, 0x4, R240 ;  /* 0x00000004cf107825 */ /* 0x000fe200078e00f0 */
[----:B------:R-:W-:Y:S02]  /*2540*/  @!P0 LDGSTS.E.BYPASS.LTC128B.128 [R214+0x8000], desc[UR18][R224.64] ;  /* 0x08000000e0d68fae */ /* 0x000fe4000b981a12 */
[----:B------:R-:W-:Y:S01]  /*2550*/  @!P4 LEA.HI.X R7, R26, R7, R12, 0x1, P5 ;  /* 0x000000071a07c211 */ /* 0x000fe200028f0c0c */
[----:B------:R-:W3:Y:S01]  /*2560*/  LDCU.U8 UR6, c[0x0][0x4f8] ;  /* 0x00009f00ff0677ac */ /* 0x000ee20008000000 */
        /* <DEDUP_REMOVED lines=10> */
[----:B------:R-:W-:Y:S04]  /*2610*/  @!P0 LDGSTS.E.BYPASS.LTC128B.128 [R231], desc[UR18][R222.64] ;  /* 0x00000000dee78fae */ /* 0x000fe8000b981a12 */
[----:B------:R-:W-:Y:S04]  /*2620*/  @!P0 LDGSTS.E.BYPASS.LTC128B.128 [R231+0x2000], desc[UR18][R222.64+0x80] ;  /* 0x02000080dee78fae */ /* 0x000fe8000b981a12 */
[----:B------:R4:W-:Y:S04]  /*2630*/  @P0 STS.128 [R231], RZ ;  /* 0x000000ffe7000388 */ /* 0x0009e80000000c00 */
[----:B------:R4:W-:Y:S01]  /*2640*/  @P0 STS.128 [R231+0x2000], RZ ;  /* 0x002000ffe7000388 */ /* 0x0009e20000000c00 */
[----:B------:R-:W-:-:S03]  /*2650*/  ISETP.GE.AND P0, PT, R4, R11, PT ;  /* 0x0000000b0400720c */ /* 0x000fc60003f06270 */
[----:B------:R4:W-:Y:S04]  /*2660*/  @P2 STS.128 [R231+0x1000], RZ ;  /* 0x001000ffe7002388 */ /* 0x0009e80000000c00 */
[----:B------:R4:W-:Y:S01]  /*2670*/  @P2 STS.128 [R231+0x3000], RZ ;  /* 0x003000ffe7002388 */ /* 0x0009e20000000c00 */
[----:B-1----:R-:W1:Y:S03]  /*2680*/  LDC.64 R14, c[0x0][0x528] ;  /* 0x00014a00ff0e7b82 */ /* 0x002e660000000a00 */
        /* <DEDUP_REMOVED lines=16> */
[----:B------:R-:W0:Y:S04]  /*2790*/  LDGDEPBAR ;  /* 0x00000000000079af */ /* 0x000e280000000000 */
[----:B------:R4:W5:Y:S04]  /*27a0*/  @!P1 LDG.E R229, desc[UR18][R16.64] ;  /* 0x0000001210e59981 */ /* 0x000968000c1e1900 */
[----:B------:R4:W5:Y:S01]  /*27b0*/  @!P0 LDG.E R228, desc[UR18][R16.64+0x20] ;  /* 0x0000201210e48981 */ /* 0x000962000c1e1900 */
[----:B------:R-:W-:-:S04]  /*27c0*/  DEPBAR.LE SB0, 0x1 ;  /* 0x000080400000791a */ /* 0x000fc80000000000 */
[----:B------:R-:W-:Y:S06]  /*27d0*/  BAR.SYNC.DEFER_BLOCKING 0x0 ;  /* 0x0000000000007b1d */ /* 0x000fec0000010000 */
[----:B-1----:R-:W3:Y:S04]  /*27e0*/  LDG.E.64 R2, desc[UR18][R14.64] ;  /* 0x000000120e027981 */ /* 0x002ee8000c1e1b00 */
[----:B------:R-:W4:Y:S04]  /*27f0*/  LDG.E.64 R12, desc[UR18][R14.64+0x8] ;  /* 0x000008120e0c7981 */ /* 0x000f28000c1e1b00 */
        /* <DEDUP_REMOVED lines=16> */
[----:B------:R-:W-:Y:S01]  /*2900*/  USHF.L.U32 UR4, UR11, 0x3, URZ ;  /* 0x000000030b047899 */ /* 0x000fe200080006ff */
[----:B--2---:R-:W-:Y:S01]  /*2910*/  IMAD R7, R208, UR17, R205 ;  /* 0x00000011d0077c24 */ /* 0x004fe2000f8e02cd */
[----:B------:R-:W2:Y:S01]  /*2920*/  LDCU UR11, c[0x0][0x590] ;  /* 0x0000b200ff0b77ac */ /* 0x000ea20008000800 */
[----:B------:R-:W-:-:S02]  /*2930*/  IMAD.SHL.U32 R4, R8, 0x2, RZ ;  /* 0x0000000208047824 */ /* 0x000fc400078e00ff */
[----:B------:R-:W-:-:S03]  /*2940*/  IMAD.SHL.U32 R7, R7, 0x20, RZ ;  /* 0x0000002007077824 */ /* 0x000fc600078e00ff */
[----:B------:R-:W-:-:S04]  /*2950*/  LOP3.LUT R4, R4, 0x6, RZ, 0xc0, !PT ;  /* 0x0000000604047812 */ /* 0x000fc800078ec0ff */
[----:B------:R-:W-:Y:S01]  /*2960*/  LOP3.LUT R215, R4, 0xe0, R215, 0xf8, !PT ;  /* 0x000000e004d77812 */ /* 0x000fe200078ef8d7 */
[--C-:B------:R-:W-:Y:S02]  /*2970*/  IMAD.IADD R193, R206, 0x1, R5.reuse ;  /* 0x00000001cec17824 */ /* 0x100fe400078e0205 */
[----:B------:R-:W-:Y:S02]  /*2980*/  IMAD.IADD R192, R204, 0x1, R5 ;  /* 0x00000001ccc07824 */ /* 0x000fe400078e0205 */
[----:B------:R-:W-:Y:S01]  /*2990*/  IMAD.IADD R215, R218, 0x1, R215 ;  /* 0x00000001dad77824 */ /* 0x000fe200078e02d7 */
[----:B--2---:R-:W-:Y:S01]  /*29a0*/  USHF.L.U32 UR11, UR11, 0x6, URZ ;  /* 0x000000060b0b7899 */ /* 0x004fe200080006ff */
[----:B---3--:R-:W-:Y:S02]  /*29b0*/  R2UR UR30, R3 ;  /* 0x00000000031e72ca */ /* 0x008fe400000e0000 */
[----:B------:R-:W-:Y:S02]  /*29c0*/  R2UR UR31, R2 ;  /* 0x00000000021f72ca */ /* 0x000fe400000e0000 */
[----:B----4-:R-:W-:-:S02]  /*29d0*/  IADD3 R227, P1, P0, R7, R12, R10 ;  /* 0x0000000c07e37210 */ /* 0x010fc4000783e00a */
[----:B------:R-:W-:Y:S01]  /*29e0*/  SHF.R.S32.HI R7, RZ, 0x1f, R7 ;  /* 0x0000001fff077819 */ /* 0x000fe20000011407 */
[C---:B------:R-:W-:Y:S02]  /*29f0*/  IMAD.IADD R3, R203.reuse, 0x1, R195 ;  /* 0x00000001cb037824 */ /* 0x040fe400078e02c3 */
[----:B------:R-:W-:Y:S01]  /*2a00*/  IMAD.IADD R2, R203, 0x1, R196 ;  /* 0x00000001cb027824 */ /* 0x000fe200078e02c4 */
[----:B------:R-:W-:-:S03]  /*2a10*/  IADD3.X R226, PT, PT, R7, R13, RZ, P1, P0 ;  /* 0x0000000d07e27210 */ /* 0x000fc60000fe04ff */
[----:B------:R-:W-:Y:S02]  /*2a20*/  UIADD3 UR28, UPT, UPT, UR30, -0x4498517b, URZ ;  /* 0xbb67ae851e1c7890 */ /* 0x000fe4000fffe0ff */
[----:B------:R-:W-:Y:S02]  /*2a30*/  UIADD3 UR29, UPT, UPT, UR31, -0x61c88647, URZ ;  /* 0x9e3779b91f1d7890 */ /* 0x000fe4000fffe0ff */
[----:B------:R-:W-:Y:S02]  /*2a40*/  UIADD3 UR27, UPT, UPT, UR31, 0x3c6ef372, URZ ;  /* 0x3c6ef3721f1b7890 */ /* 0x000fe4000fffe0ff */
[----:B------:R-:W-:Y:S02]  /*2a50*/  UIADD3 UR26, UPT, UPT, UR30, 0x76cf5d0a, URZ ;  /* 0x76cf5d0a1e1a7890 */ /* 0x000fe4000fffe0ff */
[----:B------:R-:W-:Y:S02]  /*2a60*/  UIADD3 UR25, UPT, UPT, UR31, -0x255992d5, URZ ;  /* 0xdaa66d2b1f197890 */ /* 0x000fe4000fffe0ff */
[----:B------:R-:W-:-:S02]  /*2a70*/  UIADD3 UR24, UPT, UPT, UR30, 0x32370b8f, URZ ;  /* 0x32370b8f1e187890 */ /* 0x000fc4000fffe0ff */
[----:B------:R-:W-:Y:S02]  /*2a80*/  UIADD3 UR23, UPT, UPT, UR31, 0x78dde6e4, URZ ;  /* 0x78dde6e41f177890 */ /* 0x000fe4000fffe0ff */
[----:B------:R-:W-:Y:S02]  /*2a90*/  UIADD3 UR17, UPT, UPT, UR30, -0x126145ec, URZ ;  /* 0xed9eba141e117890 */ /* 0x000fe4000fffe0ff */
[----:B------:R-:W-:Y:S02]  /*2aa0*/  UIADD3 UR15, UPT, UPT, UR31, 0x1715609d, URZ ;  /* 0x1715609d1f0f7890 */ /* 0x000fe4000fffe0ff */
[----:B------:R-:W-:Y:S02]  /*2ab0*/  UIADD3 UR14, UPT, UPT, UR30, -0x56f99767, URZ ;  /* 0xa90668991e0e7890 */ /* 0x000fe4000fffe0ff */
[----:B------:R-:W-:Y:S02]  /*2ac0*/  UIADD3 UR13, UPT, UPT, UR31, -0x4ab325aa, URZ ;  /* 0xb54cda561f0d7890 */ /* 0x000fe4000fffe0ff */
[----:B-1----:R-:W-:-:S12]  /*2ad0*/  UIADD3 UR12, UPT, UPT, UR30, 0x646e171e, URZ ;  /* 0x646e171e1e0c7890 */ /* 0x002fd8000fffe0ff */
.L_x_1272:
        /* <DEDUP_REMOVED lines=11> */
[----:B------:R-:W-:Y:S04]  /*2b90*/  LDSM.16.M88.4 R20, [R193] ;  /* 0x00000000c114783b */ /* 0x000fe80000000200 */
[----:B------:R-:W1:Y:S04]  /*2ba0*/  LDSM.16.M88.4 R24, [R202+-0x4000] ;  /* 0xffc00000ca18783b */ /* 0x000e680000000200 */
[----:B-----5:R2:W5:Y:S04]  /*2bb0*/  LDG.E R184, desc[UR18][R186.64] ;  /* 0x00000012bab87981 */ /* 0x020568000c1e1900 */
[----:B------:R2:W5:Y:S04]  /*2bc0*/  LDG.E R183, desc[UR18][R186.64+0x20] ;  /* 0x00002012bab77981 */ /* 0x000568000c1e1900 */
[----:B------:R-:W3:Y:S04]  /*2bd0*/  LDSM.16.M88.4 R28, [R202+-0x3800] ;  /* 0xffc80000ca1c783b */ /* 0x000ee80000000200 */
[----:B------:R-:W-:Y:S04]  /*2be0*/  LDSM.16.M88.4 R32, [R181] ;  /* 0x00000000b520783b */ /* 0x000fe80000000200 */
[----:B------:R-:W4:Y:S04]  /*2bf0*/  LDSM.16.M88.4 R100, [R194+-0x4000] ;  /* 0xffc00000c264783b */ /* 0x000f280000000200 */
[----:B------:R-:W2:Y:S04]  /*2c00*/  LDSM.16.M88.4 R104, [R194+-0x3800] ;  /* 0xffc80000c268783b */ /* 0x000ea80000000200 */
[----:B------:R-:W-:Y:S04]  /*2c10*/  LDSM.16.M88.4 R108, [R200+-0x4000] ;  /* 0xffc00000c86c783b */ /* 0x000fe80000000200 */
[----:B------:R-:W-:Y:S01]  /*2c20*/  LDSM.16.M88.4 R112, [R200+-0x3800] ;  /* 0xffc80000c870783b */ /* 0x000fe20000000200 */
[C---:B-1----:R-:W-:Y:S08]  /*2c30*/  HMMA.16816.F32.BF16 R4, R20.reuse, R24, RZ ;  /* 0x000000181404723c */ /* 0x042ff000000418ff */
[C---:B------:R-:W-:Y:S01]  /*2c40*/  HMMA.16816.F32.BF16 R8, R20.reuse, R26, RZ ;  /* 0x0000001a1408723c */ /* 0x040fe200000418ff */
[----:B------:R-:W1:Y:S07]  /*2c50*/  LDSM.16.M88.4 R24, [R182] ;  /* 0x00000000b618783b */ /* 0x000e6e0000000200 */
[C---:B---3--:R-:W-:Y:S08]  /*2c60*/  HMMA.16816.F32.BF16 R12, R20.reuse, R28, RZ ;  /* 0x0000001c140c723c */ /* 0x048ff000000418ff */
[----:B------:R-:W-:Y:S01]  /*2c70*/  HMMA.16816.F32.BF16 R16, R20, R30, RZ ;  /* 0x0000001e1410723c */ /* 0x000fe200000418ff */
[----:B------:R-:W-:Y:S04]  /*2c80*/  LDSM.16.M88.4 R20, [R180] ;  /* 0x00000000b414783b */ /* 0x000fe80000000200 */
[----:B------:R-:W3:Y:S03]  /*2c90*/  LDSM.16.M88.4 R28, [R199+-0x4000] ;  /* 0xffc00000c71c783b */ /* 0x000ee60000000200 */
[C---:B----4-:R-:W-:Y:S08]  /*2ca0*/  HMMA.16816.F32.BF16 R4, R32.reuse, R100, R4 ;  /* 0x000000642004723c */ /* 0x050ff00000041804 */
[C---:B------:R-:W-:Y:S01]  /*2cb0*/  HMMA.16816.F32.BF16 R8, R32.reuse, R102, R8 ;  /* 0x000000662008723c */ /* 0x040fe20000041808 */
[----:B------:R-:W4:Y:S07]  /*2cc0*/  LDSM.16.M88.4 R100, [R199+-0x3800] ;  /* 0xffc80000c764783b */ /* 0x000f2e0000000200 */
        /* <DEDUP_REMOVED lines=11> */
[C---:B---3--:R-:W-:Y:S08]  /*2d80*/  HMMA.16816.F32.BF16 R4, R20.reuse, R28, R4 ;  /* 0x0000001c1404723c */ /* 0x048ff00000041804 */
[C---:B------:R-:W-:Y:S01]  /*2d90*/  HMMA.16816.F32.BF16 R8, R20.reuse, R30, R8 ;  /* 0x0000001e1408723c */ /* 0x040fe20000041808 */
[----:B------:R-:W3:Y:S07]  /*2da0*/  LDSM.16.M88.4 R28, [R194+-0x2000] ;  /* 0xffe00000c21c783b */ /* 0x000eee0000000200 */
[C---:B----4-:R-:W-:Y:S08]  /*2db0*/  HMMA.16816.F32.BF16 R12, R20.reuse, R100, R12 ;  /* 0x00000064140c723c */ /* 0x050ff0000004180c */
[----:B------:R-:W-:Y:S01]  /*2dc0*/  HMMA.16816.F32.BF16 R16, R20, R102, R16 ;  /* 0x000000661410723c */ /* 0x000fe20000041810 */
[----:B------:R-:W-:Y:S04]  /*2dd0*/  LDSM.16.M88.4 R20, [R182+0x2000] ;  /* 0x00200000b614783b */ /* 0x000fe80000000200 */
[----:B------:R-:W4:Y:S03]  /*2de0*/  LDSM.16.M88.4 R100, [R200+-0x2000] ;  /* 0xffe00000c864783b */ /* 0x000f260000000200 */
[C---:B--2---:R-:W-:Y:S08]  /*2df0*/  HMMA.16816.F32.BF16 R4, R32.reuse, R104, R4 ;  /* 0x000000682004723c */ /* 0x044ff00000041804 */
[C---:B------:R-:W-:Y:S01]  /*2e00*/  HMMA.16816.F32.BF16 R8, R32.reuse, R106, R8 ;  /* 0x0000006a2008723c */ /* 0x040fe20000041808 */
[----:B------:R-:W2:Y:S07]  /*2e10*/  LDSM.16.M88.4 R104, [R200+-0x1800] ;  /* 0xffe80000c868783b */ /* 0x000eae0000000200 */
[C---:B-1----:R-:W-:Y:S08]  /*2e20*/  HMMA.16816.F32.BF16 R12, R32.reuse, R108, R12 ;  /* 0x0000006c200c723c */ /* 0x042ff0000004180c */
[----:B------:R-:W-:Y:S01]  /*2e30*/  HMMA.16816.F32.BF16 R16, R32, R110, R16 ;  /* 0x0000006e2010723c */ /* 0x000fe20000041810 */
[----:B------:R-:W-:Y:S04]  /*2e40*/  LDSM.16.M88.4 R32, [R199+-0x2000] ;  /* 0xffe00000c720783b */ /* 0x000fe80000000200 */
[----:B------:R-:W-:Y:S03]  /*2e50*/  LDSM.16.M88.4 R108, [R199+-0x1800] ;  /* 0xffe80000c76c783b */ /* 0x000fe60000000200 */
[C---:B---3--:R-:W-:Y:S08]  /*2e60*/  HMMA.16816.F32.BF16 R4, R24.reuse, R28, R4 ;  /* 0x0000001c1804723c */ /* 0x048ff00000041804 */
[C---:B------:R-:W-:Y:S01]  /*2e70*/  HMMA.16816.F32.BF16 R8, R24.reuse, R30, R8 ;  /* 0x0000001e1808723c */ /* 0x040fe20000041808 */
[----:B------:R-:W1:Y:S07]  /*2e80*/  LDSM.16.M88.4 R28, [R180+0x2000] ;  /* 0x00200000b41c783b */ /* 0x000e6e0000000200 */
[C---:B------:R-:W-:Y:S08]  /*2e90*/  HMMA.16816.F32.BF16 R12, R24.reuse, R112, R12 ;  /* 0x00000070180c723c */ /* 0x040ff0000004180c */
[----:B------:R-:W-:Y:S08]  /*2ea0*/  HMMA.16816.F32.BF16 R16, R24, R114, R16 ;  /* 0x000000721810723c */ /* 0x000ff00000041810 */
[C---:B----4-:R-:W-:Y:S08]  /*2eb0*/  HMMA.16816.F32.BF16 R4, R20.reuse, R100, R4 ;  /* 0x000000641404723c */ /* 0x050ff00000041804 */
        /* <DEDUP_REMOVED lines=18> */
.L_x_1268:
[----:B------:R-:W1:Y:S01]  /*2fe0*/  LDC R20, c[0x0][0x504] ;  /* 0x00014100ff147b82 */ /* 0x000e620000000800 */
[----:B------:R-:W-:Y:S02]  /*2ff0*/  IMAD.IADD R26, R207, 0x1, R185 ;  /* 0x00000001cf1a7824 */ /* 0x000fe400078e02b9 */
[C---:B------:R-:W-:Y:S05]  /*3000*/  VIADD R35, R215.reuse, 0x10 ;  /* 0x00000010d7237836 */ /* 0x040fea0000000000 */
[----:B------:R-:W2:Y:S01]  /*3010*/  LDC R23, c[0x0][0x508] ;  /* 0x00014200ff177b82 */ /* 0x000ea20000000800 */
[C---:B------:R-:W-:Y:S02]  /*3020*/  VIADD R34, R215.reuse, 0x11 ;  /* 0x00000011d7227836 */ /* 0x040fe40000000000 */
[C---:B------:R-:W-:Y:S02]  /*3030*/  VIADD R103, R215.reuse, 0x1 ;  /* 0x00000001d7677836 */ /* 0x040fe40000000000 */
[C---:B------:R-:W-:Y:S02]  /*3040*/  VIADD R32, R215.reuse, 0x19 ;  /* 0x00000019d7207836 */ /* 0x040fe40000000000 */
[C---:B------:R-:W-:Y:S01]  /*3050*/  VIADD R33, R215.reuse, 0x18 ;  /* 0x00000018d7217836 */ /* 0x040fe20000000000 */
[C-C-:B-1----:R-:W-:Y:S01]  /*3060*/  IADD3 R21, PT, PT, R232.reuse, -R20, -R235.reuse ;  /* 0x80000014e8157210 */ /* 0x142fe20007ffe8eb */
[C---:B------:R-:W-:Y:S01]  /*3070*/  VIADD R20, R215.reuse, 0x9 ;  /* 0x00000009d7147836 */ /* 0x040fe20000000000 */
        /* <DEDUP_REMOVED lines=12> */
[----:B------:R-:W-:Y:S02]  /*3140*/  FSEL R31, R8, -INF , P3 ;  /* 0xff800000081f7808 */ /* 0x000fe40001800000 */
[----:B------:R-:W-:Y:S02]  /*3150*/  FSEL R30, R9, -INF , P2 ;  /* 0xff800000091e7808 */ /* 0x000fe40001000000 */
[----:B------:R-:W-:Y:S02]  /*3160*/  FSEL R28, R10, -INF , P1 ;  /* 0xff8000000a1c7808 */ /* 0x000fe40000800000 */
[C---:B------:R-:W-:Y:S02]  /*3170*/  ISETP.GE.AND P3, PT, R34.reuse, R24, PT ;  /* 0x000000182200720c */ /* 0x040fe40003f66270 */
[CC--:B------:R-:W-:Y:S02]  /*3180*/  ISETP.GE.AND P2, PT, R35.reuse, R22.reuse, PT ;  /* 0x000000162300720c */ /* 0x0c0fe40003f46270 */
[----:B------:R-:W-:Y:S02]  /*3190*/  ISETP.GE.AND P1, PT, R34, R22, PT ;  /* 0x000000162200720c */ /* 0x000fe40003f26270 */
[----:B------:R-:W-:Y:S02]  /*31a0*/  FSEL R107, R4, -INF , P0 ;  /* 0xff800000046b7808 */ /* 0x000fe40000000000 */
[-C--:B------:R-:W-:Y:S02]  /*31b0*/  ISETP.GE.AND P4, PT, R35, R24.reuse, PT ;  /* 0x000000182300720c */ /* 0x080fe40003f86270 */
[----:B------:R-:W-:Y:S02]  /*31c0*/  ISETP.GE.AND P6, PT, R103, R24, PT ;  /* 0x000000186700720c */ /* 0x000fe40003fc6270 */
[-C--:B------:R-:W-:Y:S02]  /*31d0*/  ISETP.GE.AND P0, PT, R32, R22.reuse, PT ;  /* 0x000000162000720c */ /* 0x080fe40003f06270 */
[--C-:B------:R-:W-:Y:S02]  /*31e0*/  VIADDMNMX R110, R23, 0x1, R232.reuse, PT ;  /* 0x00000001176e7846 */ /* 0x100fe400038001e8 */
        /* <DEDUP_REMOVED lines=10> */
[----:B------:R-:W-:Y:S02]  /*3290*/  ISETP.GE.AND P4, PT, R32, R24, PT ;  /* 0x000000182000720c */ /* 0x000fe40003f86270 */
        /* <DEDUP_REMOVED lines=38> */
.L_x_1269:
        /* <DEDUP_REMOVED lines=15> */
[--C-:B------:R-:W-:Y:S01]  /*35f0*/  FFMA.FTZ R186, R4, UR7, -R187.reuse ;  /* 0x0000000704ba7c23 */ /* 0x100fe200080108bb */
[----:B------:R-:W-:Y:S01]  /*3600*/  FFMA.FTZ R246, R12, UR7, -R187 ;  /* 0x000000070cf67c23 */ /* 0x000fe200080108bb */
[----:B------:R-:W2:Y:S01]  /*3610*/  MUFU.EX2 R115, R115 ;  /* 0x0000007300737308 */ /* 0x000ea20000000800 */
[----:B------:R-:W-:Y:S01]  /*3620*/  IMAD.WIDE.U32 R242, R242, -0x2daee0ad, RZ ;  /* 0xd2511f53f2f27825 */ /* 0x000fe200078e00ff */
[----:B------:R-:W-:Y:S03]  /*3630*/  FSEL R189, R189, RZ, P0 ;  /* 0x000000ffbdbd7208 */ /* 0x000fe60000000000 */
[----:B------:R-:W-:Y:S01]  /*3640*/  IMAD.IADD R112, R203, 0x1, R0 ;  /* 0x00000001cb707824 */ /* 0x000fe200078e0200 */
[----:B------:R-:W-:Y:S01]  /*3650*/  LOP3.LUT R190, R190, UR28, R243, 0x96, !PT ;  /* 0x0000001cbebe7c12 */ /* 0x000fe2000f8e96f3 */
[--C-:B------:R-:W-:Y:S01]  /*3660*/  FFMA.FTZ R180, R10, UR7, -R189.reuse ;  /* 0x000000070ab47c23 */ /* 0x100fe200080108bd */
[--C-:B------:R-:W-:Y:S01]  /*3670*/  FFMA.FTZ R181, R11, UR7, -R189.reuse ;  /* 0x000000070bb57c23 */ /* 0x100fe200080108bd */
[--C-:B------:R-:W-:Y:S01]  /*3680*/  FFMA.FTZ R247, R15, UR7, -R189.reuse ;  /* 0x000000070ff77c23 */ /* 0x100fe200080108bd */
[----:B------:R-:W-:Y:S10]  /*3690*/  MUFU.EX2 R186, R186 ;  /* 0x000000ba00ba7308 */ /* 0x000ff40000000800 */
[----:B------:R-:W3:Y:S10]  /*36a0*/  MUFU.EX2 R180, R180 ;  /* 0x000000b400b47308 */ /* 0x000ef40000000800 */
[----:B------:R-:W4:Y:S10]  /*36b0*/  MUFU.EX2 R181, R181 ;  /* 0x000000b500b57308 */ /* 0x000f340000000800 */
[----:B------:R-:W-:Y:S10]  /*36c0*/  MUFU.EX2 R114, R114 ;  /* 0x0000007200727308 */ /* 0x000ff40000000800 */
[----:B------:R-:W-:Y:S01]  /*36d0*/  MUFU.EX2 R246, R246 ;  /* 0x000000f600f67308 */ /* 0x000fe20000000800 */
[----:B-1----:R-:W-:Y:S02]  /*36e0*/  SHF.R.U32.HI R182, RZ, 0x7, R188 ;  /* 0x00000007ffb67819 */ /* 0x002fe400000116bc */
[----:B------:R-:W-:Y:S01]  /*36f0*/  LOP3.LUT P0, RZ, R188, 0x4, RZ, 0xc0, !PT ;  /* 0x00000004bcff7812 */ /* 0x000fe2000780c0ff */
[----:B------:R-:W-:Y:S02]  /*3700*/  FFMA.FTZ R188, R6, UR7, -R189 ;  /* 0x0000000706bc7c23 */ /* 0x000fe400080108bd */
[----:B------:R-:W-:Y:S04]  /*3710*/  IMAD R182, R211, 0x2, R182 ;  /* 0x00000002d3b67824 */ /* 0x000fe800078e02b6 */
[----:B------:R-:W-:Y:S01]  /*3720*/  MUFU.EX2 R188, R188 ;  /* 0x000000bc00bc7308 */ /* 0x000fe20000000800 */
[----:B------:R-:W-:Y:S01]  /*3730*/  LOP3.LUT R182, R182, UR30, R191, 0x96, !PT ;  /* 0x0000001eb6b67c12 */ /* 0x000fe2000f8e96bf */
[----:B------:R-:W-:Y:S04]  /*3740*/  IMAD.WIDE.U32 R190, R190, -0x326172a9, RZ ;  /* 0xcd9e8d57bebe7825 */ /* 0x000fe800078e00ff */
[----:B------:R-:W-:Y:S04]  /*3750*/  IMAD.WIDE.U32 R248, R182, -0x326172a9, RZ ;  /* 0xcd9e8d57b6f87825 */ /* 0x000fe800078e00ff */
[----:B------:R-:W-:Y:S01]  /*3760*/  FFMA.FTZ R182, R16, UR7, -R187 ;  /* 0x0000000710b67c23 */ /* 0x000fe200080108bb */
[----:B------:R-:W-:Y:S02]  /*3770*/  LOP3.LUT R185, R244, UR29, R249, 0x96, !PT ;  /* 0x0000001df4b97c12 */ /* 0x000fe4000f8e96f9 */
[----:B------:R-:W-:Y:S03]  /*3780*/  LOP3.LUT R248, R248, UR27, R191, 0x96, !PT ;  /* 0x0000001bf8f87c12 */ /* 0x000fe6000f8e96bf */
[----:B------:R-:W1:Y:S01]  /*3790*/  MUFU.EX2 R182, R182 ;  /* 0x000000b600b67308 */ /* 0x000e620000000800 */
[----:B------:R-:W-:Y:S04]  /*37a0*/  IMAD.WIDE.U32 R244, R185, -0x2daee0ad, RZ ;  /* 0xd2511f53b9f47825 */ /* 0x000fe800078e00ff */
[----:B------:R-:W-:Y:S01]  /*37b0*/  FFMA.FTZ R185, R7, UR7, -R189 ;  /* 0x0000000707b97c23 */ /* 0x000fe200080108bd */
[----:B------:R-:W-:Y:S01]  /*37c0*/  IMAD.WIDE.U32 R248, R248, -0x2daee0ad, RZ ;  /* 0xd2511f53f8f87825 */ /* 0x000fe200078e00ff */
[----:B------:R-:W-:Y:S04]  /*37d0*/  LOP3.LUT R243, R242, UR26, R245, 0x96, !PT ;  /* 0x0000001af2f37c12 */ /* 0x000fe8000f8e96f5 */
[----:B------:R-:W1:Y:S01]  /*37e0*/  MUFU.EX2 R185, R185 ;  /* 0x000000b900b97308 */ /* 0x000e620000000800 */
[----:B------:R-:W-:Y:S01]  /*37f0*/  LOP3.LUT R242, R244, UR24, R249, 0x96, !PT ;  /* 0x00000018f4f27c12 */ /* 0x000fe2000f8e96f9 */
[----:B------:R-:W-:Y:S04]  /*3800*/  IMAD.WIDE.U32 R244, R243, -0x326172a9, RZ ;  /* 0xcd9e8d57f3f47825 */ /* 0x000fe800078e00ff */
[----:B------:R-:W-:Y:S01]  /*3810*/  IMAD.WIDE.U32 R242, R242, -0x326172a9, RZ ;  /* 0xcd9e8d57f2f27825 */ /* 0x000fe200078e00ff */
[----:B------:R-:W-:Y:S04]  /*3820*/  LOP3.LUT R190, R190, UR25, R245, 0x96, !PT ;  /* 0x00000019bebe7c12 */ /* 0x000fe8000f8e96f5 */
[----:B------:R-:W-:Y:S01]  /*3830*/  LOP3.LUT R191, R244, UR23, R243, 0x96, !PT ;  /* 0x00000017f4bf7c12 */ /* 0x000fe2000f8e96f3 */
[----:B------:R-:W-:Y:S04]  /*3840*/  IMAD.WIDE.U32 R244, R190, -0x2daee0ad, RZ ;  /* 0xd2511f53bef47825 */ /* 0x000fe800078e00ff */
[----:B------:R-:W-:Y:S01]  /*3850*/  FFMA.FTZ R243, R17, UR7, -R187 ;  /* 0x0000000711f37c23 */ /* 0x000fe200080108bb */
[----:B------:R-:W-:Y:S01]  /*3860*/  IMAD.WIDE.U32 R190, R191, -0x2daee0ad, RZ ;  /* 0xd2511f53bfbe7825 */ /* 0x000fe200078e00ff */
[----:B------:R-:W-:Y:S03]  /*3870*/  LOP3.LUT R248, R248, UR17, R245, 0x96, !PT ;  /* 0x00000011f8f87c12 */ /* 0x000fe6000f8e96f5 */
[----:B------:R-:W-:Y:S01]  /*3880*/  FFMA.FTZ R245, R13, UR7, -R187 ;  /* 0x000000070df57c23 */ /* 0x000fe200080108bb */
[----:B------:R-:W-:Y:S01]  /*3890*/  MUFU.EX2 R243, R243 ;  /* 0x000000f300f37308 */ /* 0x000fe20000000800 */
[----:B------:R-:W-:Y:S01]  /*38a0*/  LOP3.LUT R191, R244, UR14, R191, 0x96, !PT ;  /* 0x0000000ef4bf7c12 */ /* 0x000fe2000f8e96bf */
[----:B------:R-:W-:Y:S04]  /*38b0*/  IMAD.WIDE.U32 R248, R248, -0x326172a9, RZ ;  /* 0xcd9e8d57f8f87825 */ /* 0x000fe800078e00ff */
[----:B------:R-:W-:Y:S01]  /*38c0*/  FFMA.FTZ R244, R14, UR7, -R189 ;  /* 0x000000070ef47c23 */ /* 0x000fe200080108bd */
[----:B------:R-:W-:Y:S01]  /*38d0*/  IMAD.WIDE.U32 R250, R191, -0x326172a9, RZ ;  /* 0xcd9e8d57bffa7825 */ /* 0x000fe200078e00ff */
[----:B------:R-:W-:Y:S02]  /*38e0*/  LOP3.LUT R242, R242, UR15, R249, 0x96, !PT ;  /* 0x0000000ff2f27c12 */ /* 0x000fe4000f8e96f9 */
[----:B------:R3:W-:Y:S01]  /*38f0*/  MUFU.EX2 R187, R221 ;  /* 0x000000dd00bb7308 */ /* 0x0007e20000000800 */
[--C-:B------:R-:W-:Y:S01]  /*3900*/  FFMA.FTZ R191, R18, UR7, -R189.reuse ;  /* 0x0000000712bf7c23 */ /* 0x100fe200080108bd */
[----:B------:R-:W-:Y:S01]  /*3910*/  FFMA.FTZ R189, R19, UR7, -R189 ;  /* 0x0000000713bd7c23 */ /* 0x000fe200080108bd */
[----:B------:R-:W-:Y:S01]  /*3920*/  PRMT R249, R250, 0x7771, RZ ;  /* 0x00007771faf97816 */ /* 0x000fe200000000ff */
[----:B------:R-:W-:Y:S01]  /*3930*/  IMAD.WIDE.U32 R6, R242, -0x2daee0ad, RZ ;  /* 0xd2511f53f2067825 */ /* 0x000fe200078e00ff */
[----:B------:R-:W-:Y:S02]  /*3940*/  PRMT R242, R250, 0x7772, RZ ;  /* 0x00007772faf27816 */ /* 0x000fe400000000ff */
[----:B------:R-:W-:Y:S01]  /*3950*/  ISETP.GT.U32.AND P6, PT, R249, UR6, PT ;  /* 0x00000006f9007c0c */ /* 0x000fe2000bfc4070 */
[----:B------:R-:W-:Y:S01]  /*3960*/  IMAD.MOV.U32 R249, RZ, RZ, 0x10 ;  /* 0x00000010fff97424 */ /* 0x000fe200078e00ff */
[----:B------:R-:W-:Y:S01]  /*3970*/  LOP3.LUT R248, R248, UR13, R251, 0x96, !PT ;  /* 0x0000000df8f87c12 */ /* 0x000fe2000f8e96fb */
[----:B------:R-:W-:Y:S01]  /*3980*/  MUFU.EX2 R245, R245 ;  /* 0x000000f500f57308 */ /* 0x000fe20000000800 */
[----:B------:R-:W-:Y:S02]  /*3990*/  PRMT R251, R250, 0x7770, RZ ;  /* 0x00007770fafb7816 */ /* 0x000fe400000000ff */
[----:B------:R-:W-:Y:S02]  /*39a0*/  ISETP.GT.U32.AND P5, PT, R242, UR6, PT ;  /* 0x00000006f2007c0c */ /* 0x000fe4000bfa4070 */
[----:B------:R-:W-:Y:S02]  /*39b0*/  PRMT R250, R250, 0x7773, RZ ;  /* 0x00007773fafa7816 */ /* 0x000fe400000000ff */
[C---:B------:R-:W-:Y:S03]  /*39c0*/  PRMT R5, R6.reuse, 0x7770, RZ ;  /* 0x0000777006057816 */ /* 0x040fe600000000ff */
[----:B------:R-:W-:Y:S01]  /*39d0*/  MUFU.EX2 R244, R244 ;  /* 0x000000f400f47308 */ /* 0x000fe20000000800 */
[----:B------:R-:W-:Y:S01]  /*39e0*/  SHF.R.U32.HI R242, RZ, 0x18, R248 ;  /* 0x00000018fff27819 */ /* 0x000fe200000116f8 */
[----:B--2---:R-:W-:Y:S01]  /*39f0*/  @P6 FADD.FTZ R115, -R115, -RZ ;  /* 0x800000ff73736221 */ /* 0x004fe20000010100 */
[----:B---3--:R-:W-:Y:S02]  /*3a00*/  PRMT R221, R6, 0x7772, RZ ;  /* 0x0000777206dd7816 */ /* 0x008fe400000000ff */
[----:B------:R-:W-:Y:S02]  /*3a10*/  ISETP.GT.U32.AND P4, PT, R250, UR6, PT ;  /* 0x00000006fa007c0c */ /* 0x000fe4000bf84070 */
[----:B------:R-:W-:Y:S01]  /*3a20*/  ISETP.LE.U32.AND P1, PT, R5, UR6, PT ;  /* 0x0000000605007c0c */ /* 0x000fe2000bf23070 */
[----:B------:R-:W-:Y:S01]  /*3a30*/  @P5 FADD.FTZ R180, -R180, -RZ ;  /* 0x800000ffb4b45221 */ /* 0x000fe20000010100 */
[----:B------:R-:W-:Y:S01]  /*3a40*/  ISETP.LE.U32.AND P6, PT, R242, UR6, PT ;  /* 0x00000006f2007c0c */ /* 0x000fe2000bfc3070 */
[----:B------:R-:W2:Y:S01]  /*3a50*/  MUFU.EX2 R191, R191 ;  /* 0x000000bf00bf7308 */ /* 0x000ea20000000800 */
[----:B------:R-:W-:Y:S02]  /*3a60*/  SEL R249, R249, 0xfffffff0, !P0 ;  /* 0xfffffff0f9f97807 */ /* 0x000fe40004000000 */
[C---:B------:R-:W-:Y:S02]  /*3a70*/  LOP3.LUT R242, R248.reuse, 0xffff, RZ, 0xc0, !PT ;  /* 0x0000fffff8f27812 */ /* 0x040fe400078ec0ff */
[----:B------:R-:W-:Y:S02]  /*3a80*/  ISETP.GT.U32.AND P0, PT, R221, UR6, PT ;  /* 0x00000006dd007c0c */ /* 0x000fe4000bf04070 */
[C---:B------:R-:W-:Y:S03]  /*3a90*/  PRMT R250, R248.reuse, 0x7632, R250 ;  /* 0x00007632f8fa7816 */ /* 0x040fe600000000fa */
[----:B------:R3:W3:Y:S01]  /*3aa0*/  MUFU.EX2 R221, R247 ;  /* 0x000000f700dd7308 */ /* 0x0006e20000000800 */
[----:B------:R-:W-:Y:S01]  /*3ab0*/  SHF.R.U32.HI R242, RZ, 0x8, R242 ;  /* 0x00000008fff27819 */ /* 0x000fe200000116f2 */
[----:B----4-:R-:W-:Y:S01]  /*3ac0*/  @P4 FADD.FTZ R181, -R181, -RZ ;  /* 0x800000ffb5b54221 */ /* 0x010fe20000010100 */
[----:B------:R-:W-:Y:S01]  /*3ad0*/  LOP3.LUT R248, R248, 0xff, RZ, 0xc0, !PT ;  /* 0x000000fff8f87812 */ /* 0x000fe200078ec0ff */
[----:B-1----:R-:W-:Y:S01]  /*3ae0*/  @!P1 FADD.FTZ R182, -R182, -RZ ;  /* 0x800000ffb6b69221 */ /* 0x002fe20000010100 */
[----:B------:R-:W-:Y:S01]  /*3af0*/  LOP3.LUT R250, R250, 0xff, RZ, 0xc0, !PT ;  /* 0x000000fffafa7812 */ /* 0x000fe200078ec0ff */
[----:B------:R-:W-:Y:S01]  /*3b00*/  @!P6 FADD.FTZ R185, -R185, -RZ ;  /* 0x800000ffb9b9e221 */ /* 0x000fe20000010100 */
[----:B------:R-:W-:Y:S02]  /*3b10*/  LOP3.LUT R242, R242, 0xffff, RZ, 0xc0, !PT ;  /* 0x0000fffff2f27812 */ /* 0x000fe400078ec0ff */
[----:B------:R-:W-:Y:S01]  /*3b20*/  ISETP.LE.U32.AND P5, PT, R248, UR6, PT ;  /* 0x00000006f8007c0c */ /* 0x000fe2000bfa3070 */
[----:B--2---:R-:W-:Y:S01]  /*3b30*/  @P0 FADD.FTZ R191, -R191, -RZ ;  /* 0x800000ffbfbf0221 */ /* 0x004fe20000010100 */
[----:B------:R-:W-:Y:S02]  /*3b40*/  ISETP.LE.U32.AND P4, PT, R250, UR6, PT ;  /* 0x00000006fa007c0c */ /* 0x000fe4000bf83070 */
[----:B------:R-:W-:Y:S02]  /*3b50*/  ISETP.LE.U32.AND P1, PT, R242, UR6, PT ;  /* 0x00000006f2007c0c */ /* 0x000fe4000bf23070 */
[----:B------:R-:W-:Y:S02]  /*3b60*/  LOP3.LUT R190, R190, UR12, R7, 0x96, !PT ;  /* 0x0000000cbebe7c12 */ /* 0x000fe4000f8e9607 */
[----:B------:R-:W-:Y:S02]  /*3b70*/  ISETP.LE.U32.AND P2, PT, R251, UR6, PT ;  /* 0x00000006fb007c0c */ /* 0x000fe4000bf43070 */
[C---:B---3--:R-:W-:Y:S02]  /*3b80*/  LOP3.LUT R247, R190.reuse, 0xff, RZ, 0xc0, !PT ;  /* 0x000000ffbef77812 */ /* 0x048fe400078ec0ff */
[----:B------:R-:W-:Y:S01]  /*3b90*/  LOP3.LUT R242, R190, 0xffff, RZ, 0xc0, !PT ;  /* 0x0000ffffbef27812 */ /* 0x000fe200078ec0ff */
[----:B------:R-:W-:Y:S01]  /*3ba0*/  @!P5 FADD.FTZ R186, -R186, -RZ ;  /* 0x800000ffbabad221 */ /* 0x000fe20000010100 */
[----:B------:R-:W-:Y:S01]  /*3bb0*/  ISETP.LE.U32.AND P6, PT, R247, UR6, PT ;  /* 0x00000006f7007c0c */ /* 0x000fe2000bfc3070 */
[----:B------:R-:W-:Y:S01]  /*3bc0*/  @!P4 FADD.FTZ R188, -R188, -RZ ;  /* 0x800000ffbcbcc221 */ /* 0x000fe20000010100 */
[----:B------:R-:W-:Y:S01]  /*3bd0*/  PRMT R247, R190, 0x7632, R247 ;  /* 0x00007632bef77816 */ /* 0x000fe200000000f7 */
[----:B------:R-:W-:Y:S01]  /*3be0*/  @!P1 FADD.FTZ R187, -R187, -RZ ;  /* 0x800000ffbbbb9221 */ /* 0x000fe20000010100 */
[----:B------:R-:W-:Y:S02]  /*3bf0*/  SHF.R.U32.HI R190, RZ, 0x18, R190 ;  /* 0x00000018ffbe7819 */ /* 0x000fe400000116be */
[----:B------:R-:W-:Y:S01]  /*3c00*/  LOP3.LUT R247, R247, 0xff, RZ, 0xc0, !PT ;  /* 0x000000fff7f77812 */ /* 0x000fe200078ec0ff */
[----:B------:R-:W-:Y:S01]  /*3c10*/  @!P2 FADD.FTZ R114, -R114, -RZ ;  /* 0x800000ff7272a221 */ /* 0x000fe20000010100 */
[----:B------:R-:W-:Y:S02]  /*3c20*/  F2FP.RELU.BF16.F32.PACK_AB R248, R185, R188 ;  /* 0x000000bcb9f8723e */ /* 0x000fe400000018ff */
[----:B------:R-:W-:Y:S02]  /*3c30*/  F2FP.RELU.BF16.F32.PACK_AB R250, R187, R186 ;  /* 0x000000babbfa723e */ /* 0x000fe400000018ff */
[----:B------:R-:W-:Y:S01]  /*3c40*/  ISETP.LE.U32.AND P5, PT, R190, UR6, PT ;  /* 0x00000006be007c0c */ /* 0x000fe2000bfa3070 */
[--C-:B------:R-:W-:Y:S01]  /*3c50*/  IMAD.IADD R190, R213, 0x1, R249.reuse ;  /* 0x00000001d5be7824 */ /* 0x100fe200078e02f9 */
[----:B------:R-:W-:Y:S01]  /*3c60*/  ISETP.LE.U32.AND P4, PT, R247, UR6, PT ;  /* 0x00000006f7007c0c */ /* 0x000fe2000bf83070 */
[----:B------:R-:W-:Y:S01]  /*3c70*/  STS [R213+0x400], R248 ;  /* 0x000400f8d5007388 */ /* 0x000fe20000000800 */
[----:B------:R-:W-:Y:S01]  /*3c80*/  F2FP.RELU.BF16.F32.PACK_AB R247, R115, R114 ;  /* 0x0000007273f7723e */ /* 0x000fe200000018ff */
[----:B------:R-:W-:Y:S01]  /*3c90*/  @!P6 FADD.FTZ R246, -R246, -RZ ;  /* 0x800000fff6f6e221 */ /* 0x000fe20000010100 */
[----:B------:R-:W-:Y:S01]  /*3ca0*/  SHF.R.U32.HI R242, RZ, 0x8, R242 ;  /* 0x00000008fff27819 */ /* 0x000fe200000116f2 */
[----:B------:R-:W-:Y:S01]  /*3cb0*/  STS [R213], R250 ;  /* 0x000000fad5007388 */ /* 0x000fe20000000800 */
[----:B------:R-:W-:Y:S02]  /*3cc0*/  PRMT R251, R6, 0x7773, RZ ;  /* 0x0000777306fb7816 */ /* 0x000fe400000000ff */
[----:B------:R-:W-:Y:S01]  /*3cd0*/  LOP3.LUT R242, R242, 0xffff, RZ, 0xc0, !PT ;  /* 0x0000fffff2f27812 */ /* 0x000fe200078ec0ff */
[----:B------:R1:W-:Y:S01]  /*3ce0*/  STS [R190], R247 ;  /* 0x000000f7be007388 */ /* 0x0003e20000000800 */
[----:B------:R-:W-:Y:S01]  /*3cf0*/  PRMT R252, R6, 0x7771, RZ ;  /* 0x0000777106fc7816 */ /* 0x000fe200000000ff */
[----:B------:R-:W-:Y:S01]  /*3d00*/  @!P5 FADD.FTZ R221, -R221, -RZ ;  /* 0x800000ffddddd221 */ /* 0x000fe20000010100 */
[----:B------:R-:W-:Y:S01]  /*3d10*/  ISETP.LE.U32.AND P1, PT, R242, UR6, PT ;  /* 0x00000006f2007c0c */ /* 0x000fe2000bf23070 */
[----:B------:R-:W-:Y:S01]  /*3d20*/  @!P4 FADD.FTZ R244, -R244, -RZ ;  /* 0x800000fff4f4c221 */ /* 0x000fe20000010100 */
[----:B------:R2:W3:Y:S01]  /*3d30*/  MUFU.EX2 R242, R189 ;  /* 0x000000bd00f27308 */ /* 0x0004e20000000800 */
[----:B------:R-:W-:Y:S02]  /*3d40*/  ISETP.GT.U32.AND P2, PT, R251, UR6, PT ;  /* 0x00000006fb007c0c */ /* 0x000fe4000bf44070 */
[----:B------:R-:W-:Y:S02]  /*3d50*/  ISETP.GT.U32.AND P3, PT, R252, UR6, PT ;  /* 0x00000006fc007c0c */ /* 0x000fe4000bf64070 */
[----:B------:R-:W-:Y:S02]  /*3d60*/  F2FP.RELU.BF16.F32.PACK_AB R251, R181, R180 ;  /* 0x000000b4b5fb723e */ /* 0x000fe400000018ff */
[----:B------:R-:W-:Y:S03]  /*3d70*/  FSETP.GE.FTZ.AND P0, PT, R185, RZ, PT ;  /* 0x000000ffb900720b */ /* 0x000fe60003f16000 */
[----:B------:R-:W-:Y:S01]  /*3d80*/  STS [R190+0x400], R251 ;  /* 0x000400fbbe007388 */ /* 0x000fe20000000800 */
[----:B------:R-:W-:Y:S01]  /*3d90*/  @!P1 FADD.FTZ R245, -R245, -RZ ;  /* 0x800000fff5f59221 */ /* 0x000fe20000010100 */
[----:B------:R-:W-:Y:S04]  /*3da0*/  FSETP.GE.FTZ.AND P1, PT, R188, RZ, PT ;  /* 0x000000ffbc00720b */ /* 0x000fe80003f36000 */
[----:B------:R-:W-:Y:S01]  /*3db0*/  @P3 FADD.FTZ R243, -R243, -RZ ;  /* 0x800000fff3f33221 */ /* 0x000fe20000010100 */
[----:B--2---:R-:W-:Y:S02]  /*3dc0*/  IMAD.IADD R189, R236, 0x1, R249 ;  /* 0x00000001ecbd7824 */ /* 0x004fe400078e02f9 */
[----:B---3--:R-:W-:Y:S01]  /*3dd0*/  @P2 FADD.FTZ R242, -R242, -RZ ;  /* 0x800000fff2f22221 */ /* 0x008fe20000010100 */
[----:B------:R-:W-:Y:S02]  /*3de0*/  F2FP.RELU.BF16.F32.PACK_AB R249, R245, R246 ;  /* 0x000000f6f5f9723e */ /* 0x000fe400000018ff */
[----:B-1----:R-:W-:Y:S02]  /*3df0*/  F2FP.RELU.BF16.F32.PACK_AB R247, R221, R244 ;  /* 0x000000f4ddf7723e */ /* 0x002fe400000018ff */
[----:B------:R-:W-:Y:S01]  /*3e00*/  F2FP.RELU.BF16.F32.PACK_AB R250, R243, R182 ;  /* 0x000000b6f3fa723e */ /* 0x000fe200000018ff */
[----:B------:R-:W-:Y:S01]  /*3e10*/  STS [R236], R249 ;  /* 0x000000f9ec007388 */ /* 0x000fe20000000800 */
[----:B------:R-:W-:Y:S02]  /*3e20*/  F2FP.RELU.BF16.F32.PACK_AB R248, R242, R191 ;  /* 0x000000bff2f8723e */ /* 0x000fe400000018ff */
[----:B------:R-:W-:Y:S01]  /*3e30*/  FSETP.GE.FTZ.AND P3, PT, R186, RZ, PT ;  /* 0x000000ffba00720b */ /* 0x000fe20003f76000 */
[----:B------:R-:W-:Y:S01]  /*3e40*/  STS [R236+0x400], R247 ;  /* 0x000400f7ec007388 */ /* 0x000fe20000000800 */
[----:B------:R-:W-:Y:S03]  /*3e50*/  FSETP.GE.FTZ.AND P2, PT, R187, RZ, PT ;  /* 0x000000ffbb00720b */ /* 0x000fe60003f56000 */
        /* <DEDUP_REMOVED lines=44> */
[----:B------:R-:W-:Y:S02]  /*4120*/  FADD.FTZ R10, -R183, R23 ;  /* 0x00000017b70a7221 */ /* 0x000fe40000010100 */
[-C--:B------:R-:W-:Y:S01]  /*4130*/  FSEL R249, R249, R184.reuse, P3 ;  /* 0x000000b8f9f97208 */ /* 0x080fe20001800000 */
[----:B------:R-:W-:Y:S03]  /*4140*/  HMMA.16816.F32.BF16 R32, R104, R178, R32 ;  /* 0x000000b26820723c */ /* 0x000fe60000041820 */
        /* <DEDUP_REMOVED lines=12> */
[-C--:B------:R-:W-:Y:S01]  /*4210*/  FSEL R187, R250, R183.reuse, P1 ;  /* 0x000000b7fabb7208 */ /* 0x080fe20000800000 */
[----:B------:R-:W-:Y:S01]  /*4220*/  FADD.FTZ R250, -R183, R30 ;  /* 0x0000001eb7fa7221 */ /* 0x000fe20000010100 */
[----:B------:R-:W-:Y:S01]  /*4230*/  FSETP.GE.FTZ.AND P0, PT, R181, RZ, PT ;  /* 0x000000ffb500720b */ /* 0x000fe20003f16000 */
[----:B------:R-:W-:Y:S01]  /*4240*/  FMUL.FTZ R186, R115, R186 ;  /* 0x000000ba73ba7220 */ /* 0x000fe20000410000 */
[----:B------:R-:W-:Y:S01]  /*4250*/  FSETP.GE.FTZ.AND P1, PT, R244, RZ, PT ;  /* 0x000000fff400720b */ /* 0x000fe20003f36000 */
[----:B------:R-:W-:Y:S01]  /*4260*/  FMUL.FTZ R252, R188, R252 ;  /* 0x000000fcbcfc7220 */ /* 0x000fe20000410000 */
[-C--:B------:R-:W-:Y:S01]  /*4270*/  FSEL R6, R6, R183.reuse, P0 ;  /* 0x000000b706067208 */ /* 0x080fe20000000000 */
[----:B------:R-:W-:Y:S01]  /*4280*/  FMUL.FTZ R185, R185, R10 ;  /* 0x0000000ab9b97220 */ /* 0x000fe20000410000 */
[----:B------:R-:W-:Y:S01]  /*4290*/  FSETP.GE.FTZ.AND P0, PT, R246, RZ, PT ;  /* 0x000000fff600720b */ /* 0x000fe20003f16000 */
        /* <DEDUP_REMOVED lines=8> */
[----:B------:R-:W-:Y:S01]  /*4320*/  FADD.FTZ R244, -R183, R34 ;  /* 0x00000022b7f47221 */ /* 0x000fe20000010100 */
[----:B------:R-:W-:Y:S01]  /*4330*/  FSETP.GE.FTZ.AND P3, PT, R114, RZ, PT ;  /* 0x000000ff7200720b */ /* 0x000fe20003f76000 */
[----:B------:R-:W-:Y:S01]  /*4340*/  FMUL.FTZ R187, R180, R187 ;  /* 0x000000bbb4bb7220 */ /* 0x000fe20000410000 */
[----:B------:R-:W-:Y:S01]  /*4350*/  FSETP.GE.FTZ.AND P1, PT, R191, RZ, PT ;  /* 0x000000ffbf00720b */ /* 0x000fe20003f36000 */
[----:B------:R-:W-:Y:S01]  /*4360*/  FMUL.FTZ R251, R246, R251 ;  /* 0x000000fbf6fb7220 */ /* 0x000fe20000410000 */
[-C--:B------:R-:W-:Y:S02]  /*4370*/  FSEL R188, R188, R184.reuse, P2 ;  /* 0x000000b8bcbc7208 */ /* 0x080fe40001000000 */
[----:B------:R-:W-:Y:S02]  /*4380*/  FSEL R180, R10, R183, P0 ;  /* 0x000000b70ab47208 */ /* 0x000fe40000000000 */
[----:B------:R-:W-:Y:S01]  /*4390*/  FSEL R247, R247, R184, P3 ;  /* 0x000000b8f7f77208 */ /* 0x000fe20001800000 */
[----:B------:R-:W-:Y:S01]  /*43a0*/  FMUL.FTZ R188, R245, R188 ;  /* 0x000000bcf5bc7220 */ /* 0x000fe20000410000 */
[----:B------:R-:W-:Y:S01]  /*43b0*/  FSETP.GE.FTZ.AND P2, PT, R243, RZ, PT ;  /* 0x000000fff300720b */ /* 0x000fe20003f56000 */
[----:B------:R-:W-:Y:S01]  /*43c0*/  FMUL.FTZ R180, R221, R180 ;  /* 0x000000b4ddb47220 */ /* 0x000fe20000410000 */
[----:B------:R-:W-:Y:S01]  /*43d0*/  FSETP.GE.FTZ.AND P0, PT, R242, RZ, PT ;  /* 0x000000fff200720b */ /* 0x000fe20003f16000 */
[----:B------:R-:W-:Y:S01]  /*43e0*/  FMUL.FTZ R247, R114, R247 ;  /* 0x000000f772f77220 */ /* 0x000fe20000410000 */
[----:B------:R-:W-:Y:S01]  /*43f0*/  FSEL R244, R244, R183, P1 ;  /* 0x000000b7f4f47208 */ /* 0x000fe20000800000 */
[----:B------:R-:W-:Y:S01]  /*4400*/  FMUL.FTZ R114, R181, R6 ;  /* 0x00000006b5727220 */ /* 0x000fe20000410000 */
[----:B------:R-:W-:Y:S01]  /*4410*/  ISETP.GT.AND P1, PT, R233, R216, PT ;  /* 0x000000d8e900720c */ /* 0x000fe20003f24270 */
[----:B------:R-:W-:Y:S01]  /*4420*/  FADD.FTZ R181, -R184, R32 ;  /* 0x00000020b8b57221 */ /* 0x000fe20000010100 */
[----:B------:R-:W-:Y:S01]  /*4430*/  FSETP.GE.FTZ.AND P3, PT, R182, RZ, PT ;  /* 0x000000ffb600720b */ /* 0x000fe20003f76000 */
[----:B------:R-:W-:Y:S01]  /*4440*/  FMUL.FTZ R244, R191, R244 ;  /* 0x000000f4bff47220 */ /* 0x000fe20000410000 */
[----:B------:R-:W-:Y:S02]  /*4450*/  F2FP.BF16.F32.PACK_AB R248, R248, R249 ;  /* 0x000000f9f8f8723e */ /* 0x000fe400000010ff */
[----:B------:R-:W-:Y:S01]  /*4460*/  FSEL R181, R181, R184, P3 ;  /* 0x000000b8b5b57208 */ /* 0x000fe20001800000 */
[----:B------:R-:W-:Y:S01]  /*4470*/  @P2 FADD.FTZ R184, -R184, R33 ;  /* 0x00000021b8b82221 */ /* 0x000fe20000010100 */
[----:B------:R-:W-:Y:S01]  /*4480*/  F2FP.BF16.F32.PACK_AB R252, R185, R252 ;  /* 0x000000fcb9fc723e */ /* 0x000fe200000010ff */
[----:B------:R-:W-:Y:S01]  /*4490*/  @P0 FADD.FTZ R183, -R183, R35 ;  /* 0x00000023b7b70221 */ /* 0x000fe20000010100 */
[----:B------:R-:W-:Y:S01]  /*44a0*/  F2FP.BF16.F32.PACK_AB R247, R186, R247 ;  /* 0x000000f7baf7723e */ /* 0x000fe200000010ff */
[----:B------:R-:W-:Y:S01]  /*44b0*/  FMUL.FTZ R181, R182, R181 ;  /* 0x000000b5b6b57220 */ /* 0x000fe20000410000 */
[----:B------:R-:W-:Y:S01]  /*44c0*/  F2FP.BF16.F32.PACK_AB R187, R114, R187 ;  /* 0x000000bb72bb723e */ /* 0x000fe200000010ff */
[----:B------:R-:W-:Y:S01]  /*44d0*/  FMUL.FTZ R184, R243, R184 ;  /* 0x000000b8f3b87220 */ /* 0x000fe20000410000 */
[----:B------:R-:W-:Y:S01]  /*44e0*/  F2FP.BF16.F32.PACK_AB R251, R188, R251 ;  /* 0x000000fbbcfb723e */ /* 0x000fe200000010ff */
[----:B------:R-:W-:Y:S01]  /*44f0*/  FMUL.FTZ R183, R242, R183 ;  /* 0x000000b7f2b77220 */ /* 0x000fe20000410000 */
        /* <DEDUP_REMOVED lines=26> */
.L_x_1270:
[----:B------:R-:W-:Y:S01]  /*46a0*/  STS [R213+-0x2000], R248 ;  /* 0xffe000f8d5007388 */ /* 0x000fe20000000800 */
[----:B------:R-:W-:Y:S01]  /*46b0*/  F2FP.BF16.F32.PACK_AB R184, R184, R181 ;  /* 0x000000b5b8b8723e */ /* 0x000fe200000010ff */
[----:B------:R-:W2:Y:S01]  /*46c0*/  LDC R221, c[0x0][0x44c] ;  /* 0x00011300ffdd7b82 */ /* 0x000ea20000000800 */
[----:B------:R-:W-:Y:S01]  /*46d0*/  F2FP.BF16.F32.PACK_AB R244, R183, R244 ;  /* 0x000000f4b7f4723e */ /* 0x000fe200000010ff */
        /* <DEDUP_REMOVED lines=70> */
[----:B------:R-:W-:Y:S03]  /*4b40*/  LEA R8, P0, R7, R224, 0x1 ;  /* 0x000000e007087211 */ /* 0x000fe600078008ff */
        /* <DEDUP_REMOVED lines=9> */
.L_x_1271:
[----:B------:R-:W-:Y:S01]  /*4be0*/  LDSM.16.M88.4 R100, [R196] ;  /* 0x00000000c464783b */ /* 0x000fe20000000200 */
[----:B------:R-:W-:Y:S01]  /*4bf0*/  IMAD.U32 R243, RZ, RZ, UR4 ;  /* 0x00000004fff37e24 */ /* 0x000fe2000f8e00ff */
[----:B------:R-:W-:Y:S02]  /*4c00*/  ISETP.GT.AND P4, PT, R233, R216, PT ;  /* 0x000000d8e900720c */ /* 0x000fe40003f84270 */
        /* <DEDUP_REMOVED lines=90> */
[----:B------:R-:W-:Y:S01]  /*51b0*/  REDG.E.ADD.F32.FTZ.RN.STRONG.GPU desc[UR18][R190.64], R9 ;  /* 0x00000009be0079a6 */ /* 0x000fe2000c12f312 */
[C---:B-1----:R-:W-:Y:S03]  /*51c0*/  LEA R104, P0, R221.reuse, R106, 0x5 ;  /* 0x0000006add687211 */ /* 0x042fe600078028ff */
[----:B------:R1:W-:Y:S01]  /*51d0*/  REDG.E.ADD.F32.FTZ.RN.STRONG.GPU desc[UR18][R108.64], R10 ;  /* 0x0000000a6c0079a6 */ /* 0x0003e2000c12f312 */
        /* <DEDUP_REMOVED lines=252> */
.L_x_1273:
[----:B------:R-:W2:Y:S01]  /*61a0*/  LDCU.64 UR10, c[0x0][0x5c0] ;  /* 0x0000b800ff0a77ac */ /* 0x000ea20008000a00 */
[----:B------:R-:W-:-:S05]  /*61b0*/  IADD3 R30, PT, PT, R234, R237, RZ ;  /* 0x000000edea1e7210 */ /* 0x000fca0007ffe0ff */
[C---:B--2---:R-:W-:Y:S02]  /*61c0*/  IMAD R28, R30.reuse, UR11, RZ ;  /* 0x0000000b1e1c7c24 */ /* 0x044fe4000f8e02ff */
[----:B------:R-:W-:-:S05]  /*61d0*/  IMAD.WIDE.U32 R30, R30, UR10, RZ ;  /* 0x0000000a1e1e7c25 */ /* 0x000fca000f8e00ff */
[----:B------:R-:W-:Y:S02]  /*61e0*/  IADD3 R28, PT, PT, R31, R28, RZ ;  /* 0x0000001c1f1c7210 */ /* 0x000fe40007ffe0ff */
.L_x_1274:
        /* <DEDUP_REMOVED lines=11> */
.L_x_1275:
[----:B------:R-:W2:Y:S01]  /*62a0*/  LDCU.64 UR6, c[0x0][0x5c8] ;  /* 0x0000b900ff0677ac */ /* 0x000ea20008000a00 */
[----:B------:R-:W-:-:S05]  /*62b0*/  IADD3 R38, PT, PT, R234, R237, RZ ;  /* 0x000000edea267210 */ /* 0x000fca0007ffe0ff */
[C---:B--2---:R-:W-:Y:S02]  /*62c0*/  IMAD R36, R38.reuse, UR7, RZ ;  /* 0x0000000726247c24 */ /* 0x044fe4000f8e02ff */
[----:B-1----:R-:W-:-:S05]  /*62d0*/  IMAD.WIDE.U32 R38, R38, UR6, RZ ;  /* 0x0000000626267c25 */ /* 0x002fca000f8e00ff */
[----:B------:R-:W-:-:S07]  /*62e0*/  IADD3 R36, PT, PT, R39, R36, RZ ;  /* 0x0000002427247210 */ /* 0x000fce0007ffe0ff */
.L_x_1276:
[----:B------:R-:W-:Y:S01]  /*62f0*/  BAR.SYNC.DEFER_BLOCKING 0x0 ;  /* 0x0000000000007b1d */ /* 0x000fe20000010000 */
[C---:B------:R-:W-:Y:S01]  /*6300*/  IMAD.SHL.U32 R2, R211.reuse, 0x40, RZ ;  /* 0x00000040d3027824 */ /* 0x040fe200078e00ff */
[----:B------:R-:W-:-:S03]  /*6310*/  SHF.L.U32 R29, R211, 0x6, RZ ;  /* 0x00000006d31d7819 */ /* 0x000fc600000006ff */
[----:B------:R-:W-:Y:S01]  /*6320*/  IMAD.WIDE.U32 R34, R2, UR10, RZ ;  /* 0x0000000a02227c25 */ /* 0x000fe2000f8e00ff */
[----:B------:R-:W-:Y:S01]  /*6330*/  SHF.R.S32.HI R3, RZ, 0x1f, R2 ;  /* 0x0000001fff037819 */ /* 0x000fe20000011402 */
[----:B------:R-:W1:Y:S01]  /*6340*/  LDCU.64 UR4, c[0x0][0x5d8] ;  /* 0x0000bb00ff0477ac */ /* 0x000e620008000a00 */
[----:B------:R-:W2:Y:S01]  /*6350*/  S2R R40, SR_TID.X ;  /* 0x0000000000287919 */ /* 0x000ea20000002100 */
[----:B------:R-:W-:Y:S01]  /*6360*/  IMAD.IADD R232, R232, 0x1, -R29 ;  /* 0x00000001e8e87824 */ /* 0x000fe200078e0a1d */
[C---:B------:R-:W-:Y:S01]  /*6370*/  IADD3 R29, PT, PT, R210.reuse, 0x20, RZ ;  /* 0x00000020d21d7810 */ /* 0x040fe20007ffe0ff */
[----:B------:R-:W-:Y:S01]  /*6380*/  IMAD R31, R3, UR10, RZ ;  /* 0x0000000a031f7c24 */ /* 0x000fe2000f8e02ff */
[----:B------:R-:W-:Y:S02]  /*6390*/  BSSY.RECONVERGENT B0, `(.L_x_1277) ;  /* 0x000001f000007945 */ /* 0x000fe40003800200 */
[-C--:B------:R-:W-:Y:S01]  /*63a0*/  ISETP.GE.AND P1, PT, R210, R232.reuse, PT ;  /* 0x000000e8d200720c */ /* 0x080fe20003f26270 */
[----:B------:R-:W-:Y:S01]  /*63b0*/  IMAD R31, R2, UR11, R31 ;  /* 0x0000000b021f7c24 */ /* 0x000fe2000f8e021f */
[----:B------:R-:W-:Y:S01]  /*63c0*/  ISETP.GE.AND P2, PT, R29, R232, PT ;  /* 0x000000e81d00720c */ /* 0x000fe20003f46270 */
[----:B------:R3:W4:Y:S04]  /*63d0*/  LDS.128 R24, [R214+0xd000] ;  /* 0x00d00000d6187984 */ /* 0x0007280000000c00 */
[----:B------:R3:W3:Y:S04]  /*63e0*/  LDS.128 R20, [R214+0xf000] ;  /* 0x00f00000d6147984 */ /* 0x0006e80000000c00 */
[----:B------:R1:W3:Y:S04]  /*63f0*/  LDS.128 R16, [R214+0x10000] ;  /* 0x01000000d6107984 */ /* 0x0002e80000000c00 */
[----:B------:R1:W3:Y:S04]  /*6400*/  LDS.128 R12, [R214+0x11000] ;  /* 0x01100000d60c7984 */ /* 0x0002e80000000c00 */
[----:B------:R1:W3:Y:S01]  /*6410*/  LDS.128 R8, [R214+0x12000] ;  /* 0x01200000d6087984 */ /* 0x0002e20000000c00 */
[----:B--2---:R-:W-:-:S03]  /*6420*/  IMAD.SHL.U32 R40, R40, 0x8, RZ ;  /* 0x0000000828287824 */ /* 0x004fc600078e00ff */
[----:B------:R2:W2:Y:S02]  /*6430*/  LDS.128 R4, [R214+0x13000] ;  /* 0x01300000d6047984 */ /* 0x0004a40000000c00 */
[----:B------:R-:W-:Y:S02]  /*6440*/  LOP3.LUT R33, R34, 0x38, R40, 0xf8, !PT ;  /* 0x0000003822217812 */ /* 0x000fe400078ef828 */
[----:B------:R-:W-:Y:S02]  /*6450*/  LOP3.LUT R40, R40, 0x38, RZ, 0xc0, !PT ;  /* 0x0000003828287812 */ /* 0x000fe400078ec0ff */
[----:B------:R-:W-:-:S04]  /*6460*/  IADD3 R44, P0, PT, R30, R33, RZ ;  /* 0x000000211e2c7210 */ /* 0x000fc80007f1e0ff */
[----:B------:R-:W-:Y:S02]  /*6470*/  IADD3.X R45, PT, PT, R28, R35, R31, P0, !PT ;  /* 0x000000231c2d7210 */ /* 0x000fe400007fe41f */
[----:B------:R-:W-:Y:S01]  /*6480*/  IADD3 R39, P0, PT, R210, 0x20, RZ ;  /* 0x00000020d2277810 */ /* 0x000fe20007f1e0ff */
[----:B-1----:R-:W-:-:S04]  /*6490*/  IMAD.WIDE.U32 R44, R205, UR4, R44 ;  /* 0x00000004cd2c7c25 */ /* 0x002fc8000f8e002c */
[----:B------:R-:W-:Y:S02]  /*64a0*/  IMAD R41, R205, UR5, R45 ;  /* 0x00000005cd297c24 */ /* 0x000fe4000f8e022d */
[----:B------:R-:W-:Y:S01]  /*64b0*/  IMAD.X R37, RZ, RZ, RZ, P0 ;  /* 0x000000ffff257224 */ /* 0x000fe200000e06ff */
[----:B----4-:R-:W-:Y:S06]  /*64c0*/  @P1 BRA `(.L_x_1278) ;  /* 0x00000000002c1947 */ /* 0x010fec0003800000 */
[----:B------:R-:W1:Y:S01]  /*64d0*/  LDS.128 R28, [R214+0xc000] ;  /* 0x00c00000d61c7984 */ /* 0x000e620000000c00 */
[----:B------:R-:W4:Y:S01]  /*64e0*/  LDCU.64 UR4, c[0x0][0x560] ;  /* 0x0000ac00ff0477ac */ /* 0x000f220008000a00 */
[----:B------:R-:W-:Y:S02]  /*64f0*/  MOV R42, R44 ;  /* 0x0000002c002a7202 */ /* 0x000fe40000000f00 */
[----:B------:R-:W3:Y:S01]  /*6500*/  LDS.128 R32, [R214+0xe000] ;  /* 0x00e00000d6207984 */ /* 0x000ee20000000c00 */
[----:B------:R-:W-:-:S03]  /*6510*/  MOV R43, R41 ;  /* 0x00000029002b7202 */ /* 0x000fc60000000f00 */
[----:B------:R-:W-:-:S04]  /*6520*/  IMAD.WIDE.U32 R46, R210, UR10, R42 ;  /* 0x0000000ad22e7c25 */ /* 0x000fc8000f8e002a */
[----:B------:R-:W-:Y:S01]  /*6530*/  IMAD R42, R210, UR11, R47 ;  /* 0x0000000bd22a7c24 */ /* 0x000fe2000f8e022f */
[----:B----4-:R-:W-:-:S04]  /*6540*/  LEA R48, P0, R46, UR4, 0x1 ;  /* 0x000000042e307c11 */ /* 0x010fc8000f8008ff */
[----:B------:R-:W-:-:S05]  /*6550*/  LEA.HI.X R49, R46, UR5, R42, 0x1, P0 ;  /* 0x000000052e317c11 */ /* 0x000fca00080f0c2a */
[----:B-1----:R1:W-:Y:S04]  /*6560*/  STG.E.128 desc[UR18][R48.64], R28 ;  /* 0x0000001c30007986 */ /* 0x0023e8000c101d12 */
[----:B---3--:R1:W-:Y:S02]  /*6570*/  STG.E.128 desc[UR18][R48.64+0x80], R32 ;  /* 0x0000802030007986 */ /* 0x0083e4000c101d12 */
.L_x_1278:
[----:B------:R-:W-:Y:S05]  /*6580*/  BSYNC.RECONVERGENT B0 ;  /* 0x0000000000007941 */ /* 0x000fea0003800200 */
.L_x_1277:
[----:B------:R-:W-:Y:S04]  /*6590*/  BSSY.RECONVERGENT B0, `(.L_x_1279) ;  /* 0x000000d000007945 */ /* 0x000fe80003800200 */
[----:B------:R-:W-:Y:S05]  /*65a0*/  @P2 BRA `(.L_x_1280) ;  /* 0x00000000002c2947 */ /* 0x000fea0003800000 */
[----:B------:R-:W4:Y:S01]  /*65b0*/  LDCU.64 UR4, c[0x0][0x560] ;  /* 0x0000ac00ff0477ac */ /* 0x000f220008000a00 */
[----:B-1----:R-:W-:Y:S01]  /*65c0*/  MOV R30, R44 ;  /* 0x0000002c001e7202 */ /* 0x002fe20000000f00 */
        /* <DEDUP_REMOVED lines=8> */
[----:B---3--:R4:W-:Y:S02]  /*6650*/  STG.E.128 desc[UR18][R32.64+0x80], R20 ;  /* 0x0000801420007986 */ /* 0x0089e4000c101d12 */
.L_x_1280:
[----:B------:R-:W-:Y:S05]  /*6660*/  BSYNC.RECONVERGENT B0 ;  /* 0x0000000000007941 */ /* 0x000fea0003800200 */
.L_x_1279:
[----:B------:R-:W-:Y:S01]  /*6670*/  MOV R41, RZ ;  /* 0x000000ff00297202 */ /* 0x000fe20000000f00 */
[----:B------:R-:W2:Y:S01]  /*6680*/  LDCU.64 UR4, c[0x0][0x5e0] ;  /* 0x0000bc00ff0477ac */ /* 0x000ea20008000a00 */
[----:B------:R-:W-:Y:S01]  /*6690*/  IMAD R3, R3, UR6, RZ ;  /* 0x0000000603037c24 */ /* 0x000fe2000f8e02ff */
[----:B------:R-:W-:Y:S01]  /*66a0*/  BSSY.RECONVERGENT B0, `(.L_x_1281) ;  /* 0x0000010000007945 */ /* 0x000fe20003800200 */
[----:B---34-:R-:W-:-:S04]  /*66b0*/  IMAD.WIDE.U32 R20, R2, UR6, R40 ;  /* 0x0000000602147c25 */ /* 0x018fc8000f8e0028 */
[----:B------:R-:W-:Y:S01]  /*66c0*/  IMAD R3, R2, UR7, R3 ;  /* 0x0000000702037c24 */ /* 0x000fe2000f8e0203 */
[----:B------:R-:W-:-:S04]  /*66d0*/  IADD3 R20, P0, PT, R38, R20, RZ ;  /* 0x0000001426147210 */ /* 0x000fc80007f1e0ff */
[----:B------:R-:W-:-:S03]  /*66e0*/  IADD3.X R21, PT, PT, R36, R21, R3, P0, !PT ;  /* 0x0000001524157210 */ /* 0x000fc600007fe403 */
[----:B--2---:R-:W-:-:S04]  /*66f0*/  IMAD.WIDE.U32 R20, R205, UR4, R20 ;  /* 0x00000004cd147c25 */ /* 0x004fc8000f8e0014 */
        /* <DEDUP_REMOVED lines=8> */
[----:B------:R2:W-:Y:S04]  /*6780*/  STG.E.128 desc[UR18][R24.64], R16 ;  /* 0x0000001018007986 */ /* 0x0005e8000c101d12 */
[----:B------:R2:W-:Y:S02]  /*6790*/  STG.E.128 desc[UR18][R24.64+0x80], R8 ;  /* 0x0000800818007986 */ /* 0x0005e4000c101d12 */
.L_x_1282:
[----:B------:R-:W-:Y:S05]  /*67a0*/  BSYNC.RECONVERGENT B0 ;  /* 0x0000000000007941 */ /* 0x000fea0003800200 */
.L_x_1281:
        /* <DEDUP_REMOVED lines=12> */
.L_x_1267:
[----:B------:R-:W-:Y:S05]  /*6870*/  BSYNC.RECONVERGENT B1 ;  /* 0x0000000000017941 */ /* 0x000fea0003800200 */
.L_x_1245:
[----:B------:R-:W1:Y:S01]  /*6880*/  LDCU UR5, c[0x0][0x438] ;  /* 0x00008700ff0577ac */ /* 0x000e620008000800 */
[----:B----4-:R-:W4:Y:S08]  /*6890*/  LDC R2, c[0x0][0x370] ;  /* 0x0000dc00ff027b82 */ /* 0x010f300000000800 */
[----:B--2---:R-:W2:Y:S01]  /*68a0*/  LDC R9, c[0x0][0x438] ;  /* 0x00010e00ff097b82 */ /* 0x004ea20000000800 */
[----:B-1----:R-:W-:-:S04]  /*68b0*/  UIADD3 UR5, UPT, UPT, UR5, 0x3f, URZ ;  /* 0x0000003f05057890 */ /* 0x002fc8000fffe0ff */
[----:B------:R-:W-:Y:S01]  /*68c0*/  USHF.R.S32.HI UR4, URZ, 0x1f, UR5 ;  /* 0x0000001fff047899 */ /* 0x000fe20008011405 */
[----:B----4-:R-:W-:-:S03]  /*68d0*/  IADD3 R211, PT, PT, R2, R211, RZ ;  /* 0x000000d302d37210 */ /* 0x010fc60007ffe0ff */
[----:B------:R-:W-:-:S04]  /*68e0*/  ULEA.HI UR4, UR4, UR5, URZ, 0x6 ;  /* 0x0000000504047291 */ /* 0x000fc8000f8f30ff */
[----:B------:R-:W-:-:S06]  /*68f0*/  USHF.R.S32.HI UR4, URZ, 0x6, UR4 ;  /* 0x00000006ff047899 */ /* 0x000fcc0008011404 */
[----:B------:R-:W-:-:S13]  /*6900*/  ISETP.GE.AND P0, PT, R211, UR4, PT ;  /* 0x00000004d3007c0c */ /* 0x000fda000bf06270 */
[----:B--2---:R-:W-:Y:S05]  /*6910*/  @!P0 BRA `(.L_x_1283) ;  /* 0xffffff9c00248947 */ /* 0x004fea000383ffff */
[----:B------:R-:W-:Y:S05]  /*6920*/  EXIT ;  /* 0x000000000000794d */ /* 0x000fea0003800000 */
.L_x_1284:
        /* <DEDUP_REMOVED lines=13> */
.L_x_2436:


//--------------------- .text._ZN5flash44flash_bwd_dq_dk_dv_loop_seqk_parallel_kernelI23Flash_bwd_kernel_traitsILi128ELi64ELi64ELi8ELi4ELi2ELi2ELb1ELb0EN7cutlass10bfloat16_tE19Flash_kernel_traitsILi128ELi64ELi64ELi8ES3_EELb0ELb0ELb1ELb0ELb0ELb1ELb1EEEvNS_16Flash_bwd_paramsE --------------------------
	.section	.text._ZN5flash44flash_bwd_dq_dk_dv_loop_seqk_parallel_kernelI23Flash_bwd_kernel_traitsILi128ELi64ELi64ELi8ELi4ELi2ELi2ELb1ELb0EN7cutlass10bfloat16_tE19Flash_kernel_traitsILi128ELi64ELi64ELi8ES3_EELb0ELb0ELb1ELb0ELb0ELb1ELb1EEEvNS_16Flash_bwd_paramsE,"ax",@progbits
	.align	128
        .global         _ZN5flash44flash_bwd_dq_dk_dv_loop_seqk_parallel_kernelI23Flash_bwd_kernel_traitsILi128ELi64ELi64ELi8ELi4ELi2ELi2ELb1ELb0EN7cutlass10bfloat16_tE19Flash_kernel_traitsILi128ELi64ELi64ELi8ES3_EELb0ELb0ELb1ELb0ELb0ELb1ELb1EEEvNS_16Flash_bwd_paramsE
        .type           _ZN5flash44flash_bwd_dq_dk_dv_loop_seqk_parallel_kernelI23Flash_bwd_kernel_traitsILi128ELi64ELi64ELi8ELi4ELi2ELi2ELb1ELb0EN7cutlass10bfloat16_tE19Flash_kernel_traitsILi128ELi64ELi64ELi8ES3_EELb0ELb0ELb1ELb0ELb0ELb1ELb1EEEvNS_16Flash_bwd_paramsE,@function
        .size           _ZN5flash44flash_bwd_dq_dk_dv_loop_seqk_parallel_kernelI23Flash_bwd_kernel_traitsILi128ELi64ELi64ELi8ELi4ELi2ELi2ELb1ELb0EN7cutlass10bfloat16_tE19Flash_kernel_traitsILi128ELi64ELi64ELi8ES3_EELb0ELb0ELb1ELb0ELb0ELb1ELb1EEEvNS_16Flash_bwd_paramsE,(.L_x_2437 - _ZN5flash44flash_bwd_dq_dk_dv_loop_seqk_parallel_kernelI23Flash_bwd_kernel_traitsILi128ELi64ELi64ELi8ELi4ELi2ELi2ELb1ELb0EN7cutlass10bfloat16_tE19Flash_kernel_traitsILi128ELi64ELi64ELi8ES3_EELb0ELb0ELb1ELb0ELb0ELb1ELb1EEEvNS_16Flash_bwd_paramsE)
        .other          _ZN5flash44flash_bwd_dq_dk_dv_loop_seqk_parallel_kernelI23Flash_bwd_kernel_traitsILi128ELi64ELi64ELi8ELi4ELi2ELi2ELb1ELb0EN7cutlass10bfloat16_tE19Flash_kernel_traitsILi128ELi64ELi64ELi8ES3_EELb0ELb0ELb1ELb0ELb0ELb1ELb1EEEvNS_16Flash_bwd_paramsE,@"STO_CUDA_ENTRY STV_DEFAULT"
_ZN5flash44flash_bwd_dq_dk_dv_loop_seqk_parallel_kernelI23Flash_bwd_kernel_traitsILi128ELi64ELi64ELi8ELi4ELi2ELi2ELb1ELb0EN7cutlass10bfloat16_tE19Flash_kernel_traitsILi128ELi64ELi64ELi8ES3_EELb0ELb0ELb1ELb0ELb0ELb1ELb1EEEvNS_16Flash_bwd_paramsE:
.text._ZN5flash44flash_bwd_dq_dk_dv_loop_seqk_parallel_kernelI23Flash_bwd_kernel_traitsILi128ELi64ELi64ELi8ELi4ELi2ELi2ELb1ELb0EN7cutlass10bfloat16_tE19Flash_kernel_traitsILi128ELi64ELi64ELi8ES3_EELb0ELb0ELb1ELb0ELb0ELb1ELb1EEEvNS_16Flash_bwd_paramsE:
        /* <DEDUP_REMOVED lines=95> */
.L_x_1324:
        /* <DEDUP_REMOVED lines=46> */
.L_x_1285:
        /* <DEDUP_REMOVED lines=39> */
.L_x_1287:
[----:B------:R-:W1:Y:S01]  /*0b40*/  LDCU.64 UR14, c[0x0][0x3b8] ;  /* 0x00007700ff0e77ac */ /* 0x000e620008000a00 */
[----:B------:R-:W-:-:S05]  /*0b50*/  IADD3 R16, PT, PT, R241, R244, RZ ;  /* 0x000000f4f1107210 */ /* 0x000fca0007ffe0ff */
[C---:B-1----:R-:W-:Y:S02]  /*0b60*/  IMAD R14, R16.reuse, UR15, RZ ;  /* 0x0000000f100e7c24 */ /* 0x042fe4000f8e02ff */
[----:B------:R-:W-:-:S05]  /*0b70*/  IMAD.WIDE.U32 R16, R16, UR14, RZ ;  /* 0x0000000e10107c25 */ /* 0x000fca000f8e00ff */
[----:B------:R-:W-:Y:S02]  /*0b80*/  IADD3 R14, PT, PT, R17, R14, RZ ;  /* 0x0000000e110e7210 */ /* 0x000fe40007ffe0ff */
.L_x_1288:
        /* <DEDUP_REMOVED lines=38> */
.L_x_1289:
[----:B------:R-:W1:Y:S01]  /*0df0*/  LDCU.64 UR12, c[0x0][0x3c0] ;  /* 0x00007800ff0c77ac */ /* 0x000e620008000a00 */
[----:B------:R-:W-:-:S05]  /*0e00*/  IADD3 R4, PT, PT, R241, R244, RZ ;  /* 0x000000f4f1047210 */ /* 0x000fca0007ffe0ff */
[C---:B-1----:R-:W-:Y:S02]  /*0e10*/  IMAD R15, R4.reuse, UR13, RZ ;  /* 0x0000000d040f7c24 */ /* 0x042fe4000f8e02ff */
[----:B------:R-:W-:-:S05]  /*0e20*/  IMAD.WIDE.U32 R4, R4, UR12, RZ ;  /* 0x0000000c04047c25 */ /* 0x000fca000f8e00ff */
[----:B------:R-:W-:Y:S02]  /*0e30*/  IADD3 R15, PT, PT, R5, R15, RZ ;  /* 0x0000000f050f7210 */ /* 0x000fe40007ffe0ff */
[----:B------:R-:W-:-:S07]  /*0e40*/  MOV R18, R4 ;  /* 0x0000000400127202 */ /* 0x000fce0000000f00 */
.L_x_1290:
        /* <DEDUP_REMOVED lines=27> */
.L_x_1291:
[-C--:B------:R-:W-:Y:S02]  /*1000*/  IMAD R23, R7, R8.reuse, RZ ;  /* 0x0000000807177224 */ /* 0x080fe400078e02ff */
[----:B------:R-:W-:-:S05]  /*1010*/  IMAD.WIDE.U32 R26, R6, R8, RZ ;  /* 0x00000008061a7225 */ /* 0x000fca00078e00ff */
[----:B------:R-:W-:Y:S02]  /*1020*/  IADD3 R23, PT, PT, R27, R23, RZ ;  /* 0x000000171b177210 */ /* 0x000fe40007ffe0ff */
.L_x_1292:
        /* <DEDUP_REMOVED lines=20> */
.L_x_1293:
[----:B------:R-:W1:Y:S01]  /*1170*/  LDC R17, c[0x0][0x434] ;  /* 0x00010d00ff117b82 */ /* 0x000e620000000800 */
[----:B------:R-:W-:-:S04]  /*1180*/  IMAD R4, R214, UR6, R211 ;  /* 0x00000006d6047c24 */ /* 0x000fc8000f8e02d3 */
[----:B-1----:R-:W-:-:S03]  /*1190*/  IMAD R17, R4, R17, RZ ;  /* 0x0000001104117224 */ /* 0x002fc600078e02ff */
.L_x_1294:
        /* <DEDUP_REMOVED lines=11> */
.L_x_1295:
[----:B------:R-:W1:Y:S01]  /*1250*/  LDC R27, c[0x0][0x444] ;  /* 0x00011100ff1b7b82 */ /* 0x000e620000000800 */
[----:B------:R-:W-:-:S04]  /*1260*/  IMAD R4, R214, UR6, R211 ;  /* 0x00000006d6047c24 */ /* 0x000fc8000f8e02d3 */
[----:B-1----:R-:W-:-:S07]  /*1270*/  IMAD R27, R4, R27, RZ ;  /* 0x0000001b041b7224 */ /* 0x002fce00078e02ff */
.L_x_1296:
        /* <DEDUP_REMOVED lines=88> */
.L_x_1298:
[----:B------:R-:W1:Y:S01]  /*1800*/  LDCU.64 UR10, c[0x0][0x5c0] ;  /* 0x0000b800ff0a77ac */ /* 0x000e620008000a00 */
[----:B------:R-:W-:-:S05]  /*1810*/  IADD3 R4, PT, PT, R241, R244, RZ ;  /* 0x000000f4f1047210 */ /* 0x000fca0007ffe0ff */
[C---:B-1----:R-:W-:Y:S02]  /*1820*/  IMAD R5, R4.reuse, UR11, RZ ;  /* 0x0000000b04057c24 */ /* 0x042fe4000f8e02ff */
[----:B------:R-:W-:-:S05]  /*1830*/  IMAD.WIDE.U32 R6, R4, UR10, RZ ;  /* 0x0000000a04067c25 */ /* 0x000fca000f8e00ff */
[----:B------:R-:W-:Y:S02]  /*1840*/  IADD3 R4, PT, PT, R7, R5, RZ ;  /* 0x0000000507047210 */ /* 0x000fe40007ffe0ff */
.L_x_1299:
        /* <DEDUP_REMOVED lines=11> */
.L_x_1300:
[----:B------:R-:W1:Y:S01]  /*1900*/  LDCU.64 UR6, c[0x0][0x5c8] ;  /* 0x0000b900ff0677ac */ /* 0x000e620008000a00 */
[----:B------:R-:W-:-:S05]  /*1910*/  IADD3 R241, PT, PT, R241, R244, RZ ;  /* 0x000000f4f1f17210 */ /* 0x000fca0007ffe0ff */
[C---:B-1----:R-:W-:Y:S02]  /*1920*/  IMAD R7, R241.reuse, UR7, RZ ;  /* 0x00000007f1077c24 */ /* 0x042fe4000f8e02ff */
[----:B------:R-:W-:-:S05]  /*1930*/  IMAD.WIDE.U32 R10, R241, UR6, RZ ;  /* 0x00000006f10a7c25 */ /* 0x000fca000f8e00ff */
[----:B------:R-:W-:Y:S02]  /*1940*/  IADD3 R7, PT, PT, R11, R7, RZ ;  /* 0x000000070b077210 */ /* 0x000fe40007ffe0ff */
.L_x_1301:
        /* <DEDUP_REMOVED lines=21> */
.L_x_1303:
[----:B------:R-:W-:Y:S05]  /*1aa0*/  BSYNC.RECONVERGENT B0 ;  /* 0x0000000000007941 */ /* 0x000fea0003800200 */
.L_x_1302:
        /* <DEDUP_REMOVED lines=12> */
.L_x_1305:
[----:B------:R-:W-:Y:S05]  /*1b70*/  BSYNC.RECONVERGENT B0 ;  /* 0x0000000000007941 */ /* 0x000fea0003800200 */
.L_x_1304:
        /* <DEDUP_REMOVED lines=18> */
.L_x_1307:
[----:B------:R-:W-:Y:S05]  /*1ca0*/  BSYNC.RECONVERGENT B0 ;  /* 0x0000000000007941 */ /* 0x000fea0003800200 */
.L_x_1306:
        /* <DEDUP_REMOVED lines=12> */
.L_x_1297:
        /* <DEDUP_REMOVED lines=13> */
[----:B------:R-:W-:Y:S01]  /*1e40*/  IADD3.X R27, PT, PT, R15, R27, R24, P0, !PT ;  /* 0x0000001b0f1b7210 */ /* 0x000fe200007fe418 */
[----:B------:R-:W3:Y:S01]  /*1e50*/  LDCU UR6, c[0x0][0x45c] ;  /* 0x00008b80ff0677ac */ /* 0x000ee20008000800 */
[----:B------:R-:W-:Y:S01]  /*1e60*/  ISETP.GE.AND P3, PT, R19, R18, PT ;  /* 0x000000121300720c */ /* 0x000fe20003f66270 */
[----:B------:R-:W-:-:S02]  /*1e70*/  IMAD.MOV.U32 R236, RZ, RZ, 0x7f800000 ;  /* 0x7f800000ffec7424 */ /* 0x000fc400078e00ff */
[----:B------:R-:W4:Y:S01]  /*1e80*/  @!P5 LDC.64 R4, c[0x0][0x390] ;  /* 0x0000e400ff04db82 */ /* 0x000f220000000a00 */
[----:B-1----:R-:W-:Y:S02]  /*1e90*/  IMAD R7, R11, UR4, RZ ;  /* 0x000000040b077c24 */ /* 0x002fe4000f8e02ff */
[----:B------:R-:W-:-:S04]  /*1ea0*/  IMAD.WIDE.U32 R24, R12, UR4, R26 ;  /* 0x000000040c187c25 */ /* 0x000fc8000f8e001a */
[----:B------:R-:W-:Y:S01]  /*1eb0*/  IMAD R7, R12, UR5, R7 ;  /* 0x000000050c077c24 */ /* 0x000fe2000f8e0207 */
[----:B------:R-:W1:Y:S01]  /*1ec0*/  LDCU.64 UR4, c[0x0][0x3d0] ;  /* 0x00007a00ff0477ac */ /* 0x000e620008000a00 */
[----:B------:R-:W-:Y:S02]  /*1ed0*/  @!P5 IMAD R15, R17, UR12, RZ ;  /* 0x0000000c110fdc24 */ /* 0x000fe4000f8e02ff */
[----:B------:R-:W-:Y:S02]  /*1ee0*/  IMAD.IADD R25, R25, 0x1, R7 ;  /* 0x0000000119197824 */ /* 0x000fe400078e0207 */
[----:B------:R-:W2:Y:S01]  /*1ef0*/  @!P6 LDC.64 R6, c[0x0][0x390] ;  /* 0x0000e400ff06eb82 */ /* 0x000ea20000000a00 */
[C---:B------:R-:W-:Y:S02]  /*1f00*/  @!P5 IMAD R15, R8.reuse, UR13, R15 ;  /* 0x0000000d080fdc24 */ /* 0x040fe4000f8e020f */
[----:B------:R-:W-:-:S04]  /*1f10*/  @!P5 IMAD.WIDE.U32 R28, R8, UR12, R24 ;  /* 0x0000000c081cdc25 */ /* 0x000fc8000f8e0018 */
[----:B------:R-:W-:Y:S02]  /*1f20*/  @!P5 IMAD.IADD R26, R29, 0x1, R15 ;  /* 0x000000011d1ad824 */ /* 0x000fe400078e020f */
[----:B------:R-:W-:Y:S01]  /*1f30*/  @!P6 IMAD.WIDE.U32 R24, R217, UR12, R24 ;  /* 0x0000000cd918ec25 */ /* 0x000fe2000f8e0018 */
[----:B----4-:R-:W-:-:S03]  /*1f40*/  @!P5 LEA R30, P0, R28, R4, 0x1 ;  /* 0x000000041c1ed211 */ /* 0x010fc600078008ff */
        /* <DEDUP_REMOVED lines=10> */
[----:B--2---:R-:W-:Y:S01]  /*1ff0*/  @!P6 LEA R22, P4, R24, R6, 0x1 ;  /* 0x000000061816e211 */ /* 0x004fe200078808ff */
        /* <DEDUP_REMOVED lines=25> */
[----:B------:R-:W2:Y:S01]  /*2190*/  @!P6 LDC.64 R8, c[0x0][0x388] ;  /* 0x0000e200ff08eb82 */ /* 0x000ea20000000a00 */
[----:B------:R-:W-:Y:S01]  /*21a0*/  @!P6 LDGSTS.E.BYPASS.LTC128B.128 [R221+0x12000], desc[UR20][R22.64+0x80] ;  /* 0x1200008016ddefae */ /* 0x000fe2000b981a14 */
[C---:B------:R-:W-:Y:S01]  /*21b0*/  @!P6 IMAD.WIDE.U32 R20, R217.reuse, UR14, R18 ;  /* 0x0000000ed914ec25 */ /* 0x040fe2000f8e0012 */
[----:B------:R-:W-:Y:S02]  /*21c0*/  CS2R R94, SRZ ;  /* 0x00000000005e7805 */ /* 0x000fe4000001ff00 */
[----:B------:R-:W-:Y:S01]  /*21d0*/  CS2R R92, SRZ ;  /* 0x00000000005c7805 */ /* 0x000fe2000001ff00 */
[----:B------:R4:W-:Y:S01]  /*21e0*/  @P6 STS.128 [R221+0x10000], RZ ;  /* 0x010000ffdd006388 */ /* 0x0009e20000000c00 */
[----:B------:R-:W-:Y:S01]  /*21f0*/  @!P6 IMAD R18, R217, UR15, R21 ;  /* 0x0000000fd912ec24 */ /* 0x000fe2000f8e0215 */
[----:B------:R-:W-:Y:S01]  /*2200*/  CS2R R98, SRZ ;  /* 0x0000000000627805 */ /* 0x000fe2000001ff00 */
[----:B------:R-:W3:Y:S01]  /*2210*/  @!P5 LDC.64 R6, c[0x0][0x388] ;  /* 0x0000e200ff06db82 */ /* 0x000ee20000000a00 */
        /* <DEDUP_REMOVED lines=18> */
[C---:B--2---:R-:W-:Y:S01]  /*2340*/  @!P6 LEA R8, P0, R20.reuse, R8, 0x1 ;  /* 0x000000081408e211 */ /* 0x044fe200078008ff */
[----:B------:R-:W-:Y:S01]  /*2350*/  @!P5 LDGSTS.E.BYPASS.LTC128B.128 [R221+0x13000], desc[UR20][R30.64+0x80] ;  /* 0x130000801edddfae */ /* 0x000fe2000b981a14 */
[----:B------:R-:W-:Y:S02]  /*2360*/  CS2R R80, SRZ ;  /* 0x0000000000507805 */ /* 0x000fe4000001ff00 */
[----:B------:R-:W-:Y:S02]  /*2370*/  CS2R R74, SRZ ;  /* 0x00000000004a7805 */ /* 0x000fe4000001ff00 */
[----:B------:R-:W-:Y:S01]  /*2380*/  @!P6 LEA.HI.X R9, R20, R9, R18, 0x1, P0 ;  /* 0x000000091409e211 */ /* 0x000fe200000f0c12 */
[----:B------:R-:W0:Y:S01]  /*2390*/  LDGDEPBAR ;  /* 0x00000000000079af */ /* 0x000e220000000000 */
[----:B------:R-:W-:Y:S02]  /*23a0*/  CS2R R72, SRZ ;  /* 0x0000000000487805 */ /* 0x000fe4000001ff00 */
[----:B------:R-:W-:-:S02]  /*23b0*/  CS2R R70, SRZ ;  /* 0x0000000000467805 */ /* 0x000fc4000001ff00 */
[C---:B---3--:R-:W-:Y:S01]  /*23c0*/  @!P5 LEA R6, P0, R16.reuse, R6, 0x1 ;  /* 0x000000061006d211 */ /* 0x048fe200078008ff */
        /* <DEDUP_REMOVED lines=18> */
[----:B------:R-:W-:Y:S01]  /*24f0*/  CS2R R26, SRZ ;  /* 0x00000000001a7805 */ /* 0x000fe2000001ff00 */
[----:B------:R-:W2:Y:S01]  /*2500*/  LDCU UR5, c[0x0][0x3e0] ;  /* 0x00007c00ff0577ac */ /* 0x000ea20008000800 */
        /* <DEDUP_REMOVED lines=33> */
[----:B------:R-:W-:-:S02]  /*2720*/  CS2R R30, SRZ ;  /* 0x00000000001e7805 */ /* 0x000fc4000001ff00 */
[----:B------:R-:W-:Y:S02]  /*2730*/  CS2R R24, SRZ ;  /* 0x0000000000187805 */ /* 0x000fe4000001ff00 */
[----:B------:R-:W-:Y:S02]  /*2740*/  CS2R R22, SRZ ;  /* 0x0000000000167805 */ /* 0x000fe4000001ff00 */
[----:B------:R-:W-:Y:S02]  /*2750*/  CS2R R20, SRZ ;  /* 0x0000000000147805 */ /* 0x000fe4000001ff00 */
[----:B---3--:R-:W-:Y:S01]  /*2760*/  LOP3.LUT R9, R4, 0x6, RZ, 0xc0, !PT ;  /* 0x0000000604097812 */ /* 0x008fe200078ec0ff */
[--C-:B------:R-:W-:Y:S01]  /*2770*/  IMAD.IADD R197, R212, 0x1, R5.reuse ;  /* 0x00000001d4c57824 */ /* 0x100fe200078e0205 */
[----:B-1----:R-:W-:Y:S01]  /*2780*/  USHF.L.U32 UR4, UR4, 0x6, URZ ;  /* 0x0000000604047899 */ /* 0x002fe200080006ff */
[----:B------:R-:W-:Y:S01]  /*2790*/  IMAD.IADD R196, R210, 0x1, R5 ;  /* 0x00000001d2c47824 */ /* 0x000fe200078e0205 */
        /* <DEDUP_REMOVED lines=20> */
.L_x_1313:
[----:B------:R-:W0:Y:S01]  /*28e0*/  LDGDEPBAR ;  /* 0x00000000000079af */ /* 0x000e220000000000 */
[-C--:B------:R-:W-:Y:S02]  /*28f0*/  IADD3 R181, PT, PT, R209, R197.reuse, RZ ;  /* 0x000000c5d1b57210 */ /* 0x080fe40007ffe0ff */
[----:B------:R-:W-:Y:S02]  /*2900*/  LEA R186, P0, R213, R228, 0x2 ;  /* 0x000000e4d5ba7211 */ /* 0x000fe400078010ff */
[----:B------:R-:W-:Y:S02]  /*2910*/  IADD3 R182, PT, PT, R207, R197, RZ ;  /* 0x000000c5cfb67210 */ /* 0x000fe40007ffe0ff */
[----:B------:R-:W-:Y:S02]  /*2920*/  LEA.HI.X R187, R213, R229, RZ, 0x2, P0 ;  /* 0x000000e5d5bb7211 */ /* 0x000fe400000f14ff */
[----:B------:R-:W-:Y:S01]  /*2930*/  IADD3 R180, PT, PT, R209, R182, RZ ;  /* 0x000000b6d1b47210 */ /* 0x000fe20007ffe0ff */
[----:B------:R-:W-:Y:S04]  /*2940*/  DEPBAR.LE SB0, 0x0 ;  /* 0x000080000000791a */ /* 0x000fe80000000000 */
[----:B------:R-:W-:Y:S06]  /*2950*/  BAR.SYNC.DEFER_BLOCKING 0x0 ;  /* 0x0000000000007b1d */ /* 0x000fec0000010000 */
[----:B------:R-:W-:Y:S06]  /*2960*/  LDSM.16.M88.4 R52, [R197] ;  /* 0x00000000c534783b */ /* 0x000fec0000000200 */
[----:B------:R-:W4:Y:S06]  /*2970*/  LDSM.16.M88.4 R56, [R208+-0x4000] ;  /* 0xffc00000d038783b */ /* 0x000f2c0000000200 */
[----:B------:R-:W2:Y:S06]  /*2980*/  LDSM.16.M88.4 R60, [R208+-0x3800] ;  /* 0xffc80000d03c783b */ /* 0x000eac0000000200 */
[----:B------:R-:W-:Y:S06]  /*2990*/  LDSM.16.M88.4 R64, [R181] ;  /* 0x00000000b540783b */ /* 0x000fec0000000200 */
[----:B------:R-:W3:Y:S06]  /*29a0*/  LDSM.16.M88.4 R100, [R198+-0x4000] ;  /* 0xffc00000c664783b */ /* 0x000eec0000000200 */
[----:B------:R-:W1:Y:S06]  /*29b0*/  LDSM.16.M88.4 R104, [R198+-0x3800] ;  /* 0xffc80000c668783b */ /* 0x000e6c0000000200 */
[----:B------:R-:W-:Y:S06]  /*29c0*/  LDSM.16.M88.4 R108, [R182] ;  /* 0x00000000b66c783b */ /* 0x000fec0000000200 */
[----:B------:R-:W1:Y:S01]  /*29d0*/  LDSM.16.M88.4 R112, [R206+-0x4000] ;  /* 0xffc00000ce70783b */ /* 0x000e620000000200 */
[C---:B----4-:R-:W-:Y:S05]  /*29e0*/  HMMA.16816.F32.BF16 R4, R52.reuse, R56, RZ ;  /* 0x000000383404723c */ /* 0x050fea00000418ff */
[----:B-----5:R-:W5:Y:S06]  /*29f0*/  LDG.E R184, desc[UR20][R186.64] ;  /* 0x00000014bab87981 */ /* 0x020f6c000c1e1900 */
[----:B------:R4:W5:Y:S01]  /*2a00*/  LDG.E R183, desc[UR20][R186.64+0x20] ;  /* 0x00002014bab77981 */ /* 0x000962000c1e1900 */
[C---:B------:R-:W-:Y:S05]  /*2a10*/  HMMA.16816.F32.BF16 R8, R52.reuse, R58, RZ ;  /* 0x0000003a3408723c */ /* 0x040fea00000418ff */
[----:B------:R-:W-:Y:S03]  /*2a20*/  LDSM.16.M88.4 R56, [R180] ;  /* 0x00000000b438783b */ /* 0x000fe60000000200 */
[C---:B--2---:R-:W-:Y:S08]  /*2a30*/  HMMA.16816.F32.BF16 R12, R52.reuse, R60, RZ ;  /* 0x0000003c340c723c */ /* 0x044ff000000418ff */
[----:B------:R-:W-:Y:S01]  /*2a40*/  HMMA.16816.F32.BF16 R16, R52, R62, RZ ;  /* 0x0000003e3410723c */ /* 0x000fe200000418ff */
[----:B------:R-:W2:Y:S06]  /*2a50*/  LDSM.16.M88.4 R52, [R206+-0x3800] ;  /* 0xffc80000ce34783b */ /* 0x000eac0000000200 */
[----:B------:R-:W4:Y:S01]  /*2a60*/  LDSM.16.M88.4 R60, [R205+-0x4000] ;  /* 0xffc00000cd3c783b */ /* 0x000f220000000200 */
[C---:B---3--:R-:W-:Y:S08]  /*2a70*/  HMMA.16816.F32.BF16 R4, R64.reuse, R100, R4 ;  /* 0x000000644004723c */ /* 0x048ff00000041804 */
[C---:B------:R-:W-:Y:S01]  /*2a80*/  HMMA.16816.F32.BF16 R8, R64.reuse, R102, R8 ;  /* 0x000000664008723c */ /* 0x040fe20000041808 */
[----:B------:R-:W-:Y:S07]  /*2a90*/  LDSM.16.M88.4 R100, [R197+0x2000] ;  /* 0x00200000c564783b */ /* 0x000fee0000000200 */
[C---:B-1----:R-:W-:Y:S08]  /*2aa0*/  HMMA.16816.F32.BF16 R12, R64.reuse, R104, R12 ;  /* 0x00000068400c723c */ /* 0x042ff0000004180c */
[----:B------:R-:W-:Y:S01]  /*2ab0*/  HMMA.16816.F32.BF16 R16, R64, R106, R16 ;  /* 0x0000006a4010723c */ /* 0x000fe20000041810 */
[----:B------:R-:W1:Y:S06]  /*2ac0*/  LDSM.16.M88.4 R64, [R205+-0x3800] ;  /* 0xffc80000cd40783b */ /* 0x000e6c0000000200 */
[----:B------:R-:W3:Y:S01]  /*2ad0*/  LDSM.16.M88.4 R104, [R208+-0x2000] ;  /* 0xffe00000d068783b */ /* 0x000ee20000000200 */
[C---:B------:R-:W-:Y:S08]  /*2ae0*/  HMMA.16816.F32.BF16 R4, R108.reuse, R112, R4 ;  /* 0x000000706c04723c */ /* 0x040ff00000041804 */
[C---:B------:R-:W-:Y:S01]  /*2af0*/  HMMA.16816.F32.BF16 R8, R108.reuse, R114, R8 ;  /* 0x000000726c08723c */ /* 0x040fe20000041808 */
[----:B------:R-:W-:Y:S07]  /*2b00*/  LDSM.16.M88.4 R112, [R198+-0x2000] ;  /* 0xffe00000c670783b */ /* 0x000fee0000000200 */
[C---:B--2---:R-:W-:Y:S08]  /*2b10*/  HMMA.16816.F32.BF16 R12, R108.reuse, R52, R12 ;  /* 0x000000346c0c723c */ /* 0x044ff0000004180c */
[----:B------:R-:W-:Y:S01]  /*2b20*/  HMMA.16816.F32.BF16 R16, R108, R54, R16 ;  /* 0x000000366c10723c */ /* 0x000fe20000041810 */
[----:B------:R-:W2:Y:S06]  /*2b30*/  LDSM.16.M88.4 R52, [R208+-0x1800] ;  /* 0xffe80000d034783b */ /* 0x000eac0000000200 */
[----:B------:R3:W2:Y:S01]  /*2b40*/  LDSM.16.M88.4 R108, [R181+0x2000] ;  /* 0x00200000b56c783b */ /* 0x0006a20000000200 */
[C---:B----4-:R-:W-:Y:S08]  /*2b50*/  HMMA.16816.F32.BF16 R4, R56.reuse, R60, R4 ;  /* 0x0000003c3804723c */ /* 0x050ff00000041804 */
[C---:B------:R-:W-:Y:S01]  /*2b60*/  HMMA.16816.F32.BF16 R8, R56.reuse, R62, R8 ;  /* 0x0000003e3808723c */ /* 0x040fe20000041808 */
[----:B------:R-:W-:Y:S07]  /*2b70*/  LDSM.16.M88.4 R60, [R182+0x2000] ;  /* 0x00200000b63c783b */ /* 0x000fee0000000200 */
[C---:B-1----:R-:W-:Y:S03]  /*2b80*/  HMMA.16816.F32.BF16 R12, R56.reuse, R64, R12 ;  /* 0x00000040380c723c */ /* 0x042fe6000004180c */
[----:B---3--:R-:W-:Y:S05]  /*2b90*/  SHF.L.U32 R181, R240, 0x6, RZ ;  /* 0x00000006f0b57819 */ /* 0x008fea00000006ff */
[----:B------:R-:W-:Y:S01]  /*2ba0*/  HMMA.16816.F32.BF16 R16, R56, R66, R16 ;  /* 0x000000423810723c */ /* 0x000fe20000041810 */
[----:B------:R-:W1:Y:S02]  /*2bb0*/  LDSM.16.M88.4 R56, [R198+-0x1800] ;  /* 0xffe80000c638783b */ /* 0x000e640000000200 */
[----:B------:R-:W-:Y:S04]  /*2bc0*/  ISETP.GE.AND P0, PT, R181, R238, PT ;  /* 0x000000eeb500720c */ /* 0x000fe80003f06270 */
[----:B------:R-:W3:Y:S01]  /*2bd0*/  LDSM.16.M88.4 R64, [R206+-0x2000] ;  /* 0xffe00000ce40783b */ /* 0x000ee20000000200 */
[C---:B------:R-:W-:Y:S08]  /*2be0*/  HMMA.16816.F32.BF16 R4, R100.reuse, R104, R4 ;  /* 0x000000686404723c */ /* 0x040ff00000041804 */
[C---:B------:R-:W-:Y:S01]  /*2bf0*/  HMMA.16816.F32.BF16 R8, R100.reuse, R106, R8 ;  /* 0x0000006a6408723c */ /* 0x040fe20000041808 */
[----:B------:R-:W-:Y:S07]  /*2c00*/  LDSM.16.M88.4 R104, [R205+-0x2000] ;  /* 0xffe00000cd68783b */ /* 0x000fee0000000200 */
[C---:B--2---:R-:W-:Y:S08]  /*2c10*/  HMMA.16816.F32.BF16 R12, R100.reuse, R52, R12 ;  /* 0x00000034640c723c */ /* 0x044ff0000004180c */
[----:B------:R-:W-:Y:S01]  /*2c20*/  HMMA.16816.F32.BF16 R16, R100, R54, R16 ;  /* 0x000000366410723c */ /* 0x000fe20000041810 */
[----:B------:R-:W2:Y:S06]  /*2c30*/  LDSM.16.M88.4 R52, [R206+-0x1800] ;  /* 0xffe80000ce34783b */ /* 0x000eac0000000200 */
[----:B------:R-:W4:Y:S01]  /*2c40*/  LDSM.16.M88.4 R100, [R180+0x2000] ;  /* 0x00200000b464783b */ /* 0x000f220000000200 */
[C---:B------:R-:W-:Y:S08]  /*2c50*/  HMMA.16816.F32.BF16 R4, R108.reuse, R112, R4 ;  /* 0x000000706c04723c */ /* 0x040ff00000041804 */
[C---:B------:R-:W-:Y:S08]  /*2c60*/  HMMA.16816.F32.BF16 R8, R108.reuse, R114, R8 ;  /* 0x000000726c08723c */ /* 0x040ff00000041808 */
        /* <DEDUP_REMOVED lines=69> */
.L_x_1309:
[----:B------:R-:W2:Y:S01]  /*30c0*/  LDC R5, c[0x0][0x504] ;  /* 0x00014100ff057b82 */ /* 0x000ea20000000800 */
[----:B------:R-:W-:Y:S02]  /*30d0*/  IMAD.IADD R4, R213, 0x1, R181 ;  /* 0x00000001d5047824 */ /* 0x000fe400078e02b5 */
[C---:B------:R-:W-:Y:S05]  /*30e0*/  VIADD R16, R222.reuse, 0x1 ;  /* 0x00000001de107836 */ /* 0x040fea0000000000 */
[----:B------:R-:W3:Y:S01]  /*30f0*/  LDC R7, c[0x0][0x508] ;  /* 0x00014200ff077b82 */ /* 0x000ee20000000800 */
[C---:B------:R-:W-:Y:S02]  /*3100*/  VIADD R14, R222.reuse, 0x8 ;  /* 0x00000008de0e7836 */ /* 0x040fe40000000000 */
[C---:B------:R-:W-:Y:S02]  /*3110*/  VIADD R12, R222.reuse, 0x9 ;  /* 0x00000009de0c7836 */ /* 0x040fe40000000000 */
[C---:B------:R-:W-:Y:S02]  /*3120*/  VIADD R10, R222.reuse, 0x10 ;  /* 0x00000010de0a7836 */ /* 0x040fe40000000000 */
[C---:B------:R-:W-:Y:S02]  /*3130*/  VIADD R8, R222.reuse, 0x11 ;  /* 0x00000011de087836 */ /* 0x040fe40000000000 */
[----:B------:R-:W-:Y:S01]  /*3140*/  VIADD R6, R222, 0x18 ;  /* 0x00000018de067836 */ /* 0x000fe20000000000 */
[C-C-:B--2---:R-:W-:Y:S02]  /*3150*/  IADD3 R5, PT, PT, R239.reuse, -R5, -R242.reuse ;  /* 0x80000005ef057210 */ /* 0x144fe40007ffe8f2 */
[----:B---3--:R-:W-:Y:S03]  /*3160*/  IADD3 R7, PT, PT, R239, R7, -R242 ;  /* 0x00000007ef077210 */ /* 0x008fe60007ffe8f2 */
[C---:B------:R-:W-:Y:S02]  /*3170*/  IMAD.IADD R5, R4.reuse, 0x1, R5 ;  /* 0x0000000104057824 */ /* 0x040fe400078e0205 */
[----:B------:R-:W-:Y:S03]  /*3180*/  IMAD.IADD R18, R4, 0x1, R7 ;  /* 0x0000000104127824 */ /* 0x000fe600078e0207 */
[----:B------:R-:W-:Y:S01]  /*3190*/  VIMNMX R7, PT, PT, RZ, R5, !PT ;  /* 0x00000005ff077248 */ /* 0x000fe20007fe0100 */
[C---:B------:R-:W-:Y:S01]  /*31a0*/  VIADD R4, R222.reuse, 0x19 ;  /* 0x00000019de047836 */ /* 0x040fe20000000000 */
[----:B------:R-:W-:Y:S02]  /*31b0*/  VIADDMNMX R5, R5, 0x8, RZ, !PT ;  /* 0x0000000805057846 */ /* 0x000fe400078001ff */
[-C--:B------:R-:W-:Y:S02]  /*31c0*/  ISETP.GE.AND P1, PT, R222, R7.reuse, PT ;  /* 0x00000007de00720c */ /* 0x080fe40003f26270 */
[-C--:B------:R-:W-:Y:S02]  /*31d0*/  ISETP.GE.AND P0, PT, R16, R7.reuse, PT ;  /* 0x000000071000720c */ /* 0x080fe40003f06270 */
[----:B------:R-:W-:Y:S02]  /*31e0*/  FSEL R114, R185, -INF , P1 ;  /* 0xff800000b9727808 */ /* 0x000fe40000800000 */
[-C--:B------:R-:W-:Y:S02]  /*31f0*/  ISETP.GE.AND P6, PT, R14, R7.reuse, PT ;  /* 0x000000070e00720c */ /* 0x080fe40003fc6270 */
[-C--:B------:R-:W-:Y:S02]  /*3200*/  ISETP.GE.AND P1, PT, R4, R7.reuse, PT ;  /* 0x000000070400720c */ /* 0x080fe40003f26270 */
[----:B------:R-:W-:Y:S02]  /*3210*/  FSEL R109, R186, -INF , P0 ;  /* 0xff800000ba6d7808 */ /* 0x000fe40000000000 */
[----:B-1----:R-:W-:Y:S02]  /*3220*/  FSEL R110, R189, -INF , P6 ;  /* 0xff800000bd6e7808 */ /* 0x002fe40003000000 */
[----:B------:R-:W-:Y:S02]  /*3230*/  FSEL R182, R251, -INF , P1 ;  /* 0xff800000fbb67808 */ /* 0x000fe40000800000 */
[-C--:B------:R-:W-:Y:S02]  /*3240*/  ISETP.GE.AND P5, PT, R12, R7.reuse, PT ;  /* 0x000000070c00720c */ /* 0x080fe40003fa6270 */
[-C--:B------:R-:W-:Y:S02]  /*3250*/  ISETP.GE.AND P4, PT, R10, R7.reuse, PT ;  /* 0x000000070a00720c */ /* 0x080fe40003f86270 */
[-C--:B------:R-:W-:Y:S02]  /*3260*/  ISETP.GE.AND P3, PT, R8, R7.reuse, PT ;  /* 0x000000070800720c */ /* 0x080fe40003f66270 */
[----:B------:R-:W-:Y:S02]  /*3270*/  ISETP.GE.AND P2, PT, R6, R7, PT ;  /* 0x000000070600720c */ /* 0x000fe40003f46270 */
[-C--:B------:R-:W-:Y:S02]  /*3280*/  ISETP.GE.AND P0, PT, R222, R5.reuse, PT ;  /* 0x00000005de00720c */ /* 0x080fe40003f06270 */
[-C--:B------:R-:W-:Y:S02]  /*3290*/  ISETP.GE.AND P6, PT, R16, R5.reuse, PT ;  /* 0x000000051000720c */ /* 0x080fe40003fc6270 */
[-C--:B------:R-:W-:Y:S02]  /*32a0*/  ISETP.GE.AND P1, PT, R6, R5.reuse, PT ;  /* 0x000000050600720c */ /* 0x080fe40003f26270 */
[--C-:B------:R-:W-:Y:S02]  /*32b0*/  VIADDMNMX R7, R18, 0x1, R239.reuse, PT ;  /* 0x0000000112077846 */ /* 0x100fe400038001ef */
        /* <DEDUP_REMOVED lines=50> */
.L_x_1310:
[C---:B------:R-:W-:Y:S01]  /*35e0*/  FMUL.FTZ R103, R236.reuse, 1.4426950216293334961 ;  /* 0x3fb8aa3bec677820 */ /* 0x040fe20000410000 */
[----:B------:R-:W-:Y:S01]  /*35f0*/  FSETP.NEU.FTZ.AND P0, PT, R236, -INF , PT ;  /* 0xff800000ec00780b */ /* 0x000fe20003f1d000 */
[----:B------:R-:W-:Y:S01]  /*3600*/  FMUL.FTZ R65, R235, 1.4426950216293334961 ;  /* 0x3fb8aa3beb417820 */ /* 0x000fe20000410000 */
[----:B------:R-:W-:Y:S01]  /*3610*/  FFMA.FTZ R185, -R185, R185, 1 ;  /* 0x3f800000b9b97423 */ /* 0x000fe200000101b9 */
[----:B------:R-:W-:Y:S01]  /*3620*/  ISETP.GT.AND P1, PT, R240, R223, PT ;  /* 0x000000dff000720c */ /* 0x000fe20003f24270 */
[----:B------:R-:W-:Y:S01]  /*3630*/  FFMA.FTZ R186, -R186, R186, 1 ;  /* 0x3f800000baba7423 */ /* 0x000fe200000101ba */
[----:B------:R-:W-:Y:S01]  /*3640*/  FSEL R103, R103, RZ, P0 ;  /* 0x000000ff67677208 */ /* 0x000fe20000000000 */
[----:B------:R-:W-:Y:S01]  /*3650*/  FFMA.FTZ R187, -R187, R187, 1 ;  /* 0x3f800000bbbb7423 */ /* 0x000fe200000101bb */
[----:B------:R-:W-:Y:S01]  /*3660*/  FSETP.NEU.FTZ.AND P0, PT, R235, -INF , PT ;  /* 0xff800000eb00780b */ /* 0x000fe20003f1d000 */
[----:B------:R-:W-:Y:S01]  /*3670*/  FFMA.FTZ R188, -R188, R188, 1 ;  /* 0x3f800000bcbc7423 */ /* 0x000fe200000101bc */
[----:B------:R-:W-:Y:S01]  /*3680*/  FMUL.FTZ R185, R185, UR7 ;  /* 0x00000007b9b97c20 */ /* 0x000fe20008410000 */
[--C-:B------:R-:W-:Y:S01]  /*3690*/  FFMA.FTZ R111, R109, UR6, -R103.reuse ;  /* 0x000000066d6f7c23 */ /* 0x100fe20008010867 */
[----:B------:R-:W-:Y:S01]  /*36a0*/  FSEL R65, R65, RZ, P0 ;  /* 0x000000ff41417208 */ /* 0x000fe20000000000 */
[--C-:B------:R-:W-:Y:S01]  /*36b0*/  FFMA.FTZ R114, R114, UR6, -R103.reuse ;  /* 0x0000000672727c23 */ /* 0x100fe20008010867 */
[--C-:B------:R-:W-:Y:S01]  /*36c0*/  FFMA.FTZ R110, R110, UR6, -R103.reuse ;  /* 0x000000066e6e7c23 */ /* 0x100fe20008010867 */
[--C-:B------:R-:W-:Y:S01]  /*36d0*/  FFMA.FTZ R105, R105, UR6, -R103.reuse ;  /* 0x0000000669697c23 */ /* 0x100fe20008010867 */
[----:B------:R-:W-:Y:S01]  /*36e0*/  FFMA.FTZ R106, R106, UR6, -R103 ;  /* 0x000000066a6a7c23 */ /* 0x000fe20008010867 */
[----:B------:R-:W-:Y:S01]  /*36f0*/  FFMA.FTZ R109, R107, UR6, -R65 ;  /* 0x000000066b6d7c23 */ /* 0x000fe20008010841 */
[----:B------:R-:W-:Y:S01]  /*3700*/  FFMA.FTZ R107, R101, UR6, -R103 ;  /* 0x00000006656b7c23 */ /* 0x000fe20008010867 */
[----:B------:R-:W-:Y:S01]  /*3710*/  FFMA.FTZ R101, R108, UR6, -R65 ;  /* 0x000000066c657c23 */ /* 0x000fe20008010841 */
[----:B------:R-:W-:Y:S01]  /*3720*/  FFMA.FTZ R108, R64, UR6, -R103 ;  /* 0x00000006406c7c23 */ /* 0x000fe20008010867 */
[----:B------:R-:W-:Y:S01]  /*3730*/  FFMA.FTZ R112, R112, UR6, -R65 ;  /* 0x0000000670707c23 */ /* 0x000fe20008010841 */
[----:B------:R-:W1:Y:S01]  /*3740*/  S2R R64, SR_TID.X ;  /* 0x0000000000407919 */ /* 0x000e620000002100 */
[----:B------:R-:W-:Y:S01]  /*3750*/  MUFU.EX2 R114, R114 ;  /* 0x0000007200727308 */ /* 0x000fe20000000800 */
[----:B------:R-:W-:Y:S01]  /*3760*/  FFMA.FTZ R103, R182, UR6, -R103 ;  /* 0x00000006b6677c23 */ /* 0x000fe20008010867 */
[----:B------:R-:W-:Y:S01]  /*3770*/  MOV R182, 0x10 ;  /* 0x0000001000b67802 */ /* 0x000fe20000000f00 */
[--C-:B------:R-:W-:Y:S01]  /*3780*/  FFMA.FTZ R104, R104, UR6, -R65.reuse ;  /* 0x0000000668687c23 */ /* 0x100fe20008010841 */
[--C-:B------:R-:W-:Y:S01]  /*3790*/  FFMA.FTZ R102, R102, UR6, -R65.reuse ;  /* 0x0000000666667c23 */ /* 0x100fe20008010841 */
[--C-:B------:R-:W-:Y:S01]  /*37a0*/  FFMA.FTZ R67, R67, UR6, -R65.reuse ;  /* 0x0000000643437c23 */ /* 0x100fe20008010841 */
[--C-:B------:R-:W-:Y:S01]  /*37b0*/  FFMA.FTZ R66, R66, UR6, -R65.reuse ;  /* 0x0000000642427c23 */ /* 0x100fe20008010841 */
[----:B------:R-:W-:Y:S03]  /*37c0*/  FFMA.FTZ R65, R100, UR6, -R65 ;  /* 0x0000000664417c23 */ /* 0x000fe60008010841 */
[----:B------:R-:W2:Y:S01]  /*37d0*/  MUFU.EX2 R111, R111 ;  /* 0x0000006f006f7308 */ /* 0x000ea20000000800 */
[----:B------:R-:W-:Y:S01]  /*37e0*/  FMUL.FTZ R188, R188, UR7 ;  /* 0x00000007bcbc7c20 */ /* 0x000fe20008410000 */
[----:B------:R-:W-:Y:S01]  /*37f0*/  FFMA.FTZ R189, -R189, R189, 1 ;  /* 0x3f800000bdbd7423 */ /* 0x000fe200000101bd */
        /* <DEDUP_REMOVED lines=12> */
[----:B------:R-:W-:Y:S03]  /*38c0*/  FMUL.FTZ R192, R192, UR7 ;  /* 0x00000007c0c07c20 */ /* 0x000fe60008410000 */
[----:B------:R-:W3:Y:S01]  /*38d0*/  MUFU.EX2 R109, R109 ;  /* 0x0000006d006d7308 */ /* 0x000ee20000000800 */
[----:B------:R-:W-:Y:S01]  /*38e0*/  FMUL.FTZ R245, R245, UR7 ;  /* 0x00000007f5f57c20 */ /* 0x000fe20008410000 */
[----:B------:R-:W-:Y:S01]  /*38f0*/  FMUL.FTZ R250, R250, UR7 ;  /* 0x00000007fafa7c20 */ /* 0x000fe20008410000 */
[----:B------:R-:W-:Y:S01]  /*3900*/  FMUL.FTZ R251, R251, UR7 ;  /* 0x00000007fbfb7c20 */ /* 0x000fe20008410000 */
[----:B------:R-:W-:Y:S06]  /*3910*/  FMUL.FTZ R252, R252, UR7 ;  /* 0x00000007fcfc7c20 */ /* 0x000fec0008410000 */
[----:B------:R-:W-:Y:S10]  /*3920*/  MUFU.EX2 R110, R110 ;  /* 0x0000006e006e7308 */ /* 0x000ff40000000800 */
[----:B------:R-:W4:Y:S10]  /*3930*/  MUFU.EX2 R107, R107 ;  /* 0x0000006b006b7308 */ /* 0x000f340000000800 */
[----:B------:R-:W-:Y:S10]  /*3940*/  MUFU.EX2 R104, R104 ;  /* 0x0000006800687308 */ /* 0x000ff40000000800 */
[----:B------:R-:W4:Y:S10]  /*3950*/  MUFU.EX2 R101, R101 ;  /* 0x0000006500657308 */ /* 0x000f340000000800 */
[----:B------:R-:W-:Y:S10]  /*3960*/  MUFU.EX2 R108, R108 ;  /* 0x0000006c006c7308 */ /* 0x000ff40000000800 */
[----:B------:R-:W-:Y:S10]  /*3970*/  MUFU.EX2 R105, R105 ;  /* 0x0000006900697308 */ /* 0x000ff40000000800 */
[----:B------:R-:W-:Y:S10]  /*3980*/  MUFU.EX2 R102, R102 ;  /* 0x0000006600667308 */ /* 0x000ff40000000800 */
[----:B------:R-:W4:Y:S10]  /*3990*/  MUFU.EX2 R67, R67 ;  /* 0x0000004300437308 */ /* 0x000f340000000800 */
[----:B------:R-:W-:Y:S10]  /*39a0*/  MUFU.EX2 R106, R106 ;  /* 0x0000006a006a7308 */ /* 0x000ff40000000800 */
[----:B------:R-:W4:Y:S10]  /*39b0*/  MUFU.EX2 R103, R103 ;  /* 0x0000006700677308 */ /* 0x000f340000000800 */
[----:B------:R-:W-:Y:S10]  /*39c0*/  MUFU.EX2 R66, R66 ;  /* 0x0000004200427308 */ /* 0x000ff40000000800 */
[----:B------:R-:W4:Y:S01]  /*39d0*/  MUFU.EX2 R65, R65 ;  /* 0x0000004100417308 */ /* 0x000f220000000800 */
[----:B-1----:R-:W-:Y:S02]  /*39e0*/  LOP3.LUT P0, RZ, R64, 0x4, RZ, 0xc0, !PT ;  /* 0x0000000440ff7812 */ /* 0x002fe4000780c0ff */
[----:B--2---:R-:W-:Y:S02]  /*39f0*/  F2FP.BF16.F32.PACK_AB R181, R111, R114 ;  /* 0x000000726fb5723e */ /* 0x004fe400000010ff */
[----:B---3--:R-:W-:Y:S02]  /*3a00*/  F2FP.BF16.F32.PACK_AB R115, R109, R112 ;  /* 0x000000706d73723e */ /* 0x008fe400000010ff */
[----:B------:R-:W-:Y:S01]  /*3a10*/  SEL R100, R182, 0xfffffff0, !P0 ;  /* 0xfffffff0b6647807 */ /* 0x000fe20004000000 */
[----:B------:R1:W-:Y:S01]  /*3a20*/  STS [R220], R181 ;  /* 0x000000b5dc007388 */ /* 0x0003e20000000800 */
[----:B----4-:R-:W-:Y:S02]  /*3a30*/  F2FP.BF16.F32.PACK_AB R113, R107, R110 ;  /* 0x0000006e6b71723e */ /* 0x010fe400000010ff */
[----:B------:R-:W-:Y:S01]  /*3a40*/  IADD3 R64, PT, PT, R220, R100, RZ ;  /* 0x00000064dc407210 */ /* 0x000fe20007ffe0ff */
[----:B------:R2:W-:Y:S01]  /*3a50*/  STS [R220+0x400], R115 ;  /* 0x00040073dc007388 */ /* 0x0005e20000000800 */
[----:B------:R-:W-:Y:S02]  /*3a60*/  F2FP.BF16.F32.PACK_AB R17, R101, R104 ;  /* 0x000000686511723e */ /* 0x000fe400000010ff */
[----:B------:R-:W-:Y:S01]  /*3a70*/  F2FP.BF16.F32.PACK_AB R182, R67, R102 ;  /* 0x0000006643b6723e */ /* 0x000fe200000010ff */
[----:B------:R3:W-:Y:S01]  /*3a80*/  STS [R64], R113 ;  /* 0x0000007140007388 */ /* 0x0007e20000000800 */
[----:B------:R-:W-:Y:S03]  /*3a90*/  IADD3 R100, PT, PT, R243, R100, RZ ;  /* 0x00000064f3647210 */ /* 0x000fe60007ffe0ff */
[----:B------:R-:W-:Y:S04]  /*3aa0*/  STS [R64+0x400], R17 ;  /* 0x0004001140007388 */ /* 0x000fe80000000800 */
[----:B------:R-:W-:Y:S01]  /*3ab0*/  STS [R243+0x400], R182 ;  /* 0x000400b6f3007388 */ /* 0x000fe20000000800 */
[----:B-1----:R-:W-:Y:S02]  /*3ac0*/  F2FP.BF16.F32.PACK_AB R181, R105, R108 ;  /* 0x0000006c69b5723e */ /* 0x002fe400000010ff */
[----:B--2---:R-:W-:Y:S03]  /*3ad0*/  F2FP.BF16.F32.PACK_AB R115, R103, R106 ;  /* 0x0000006a6773723e */ /* 0x004fe600000010ff */
[----:B------:R-:W-:Y:S01]  /*3ae0*/  STS [R243], R181 ;  /* 0x000000b5f3007388 */ /* 0x000fe20000000800 */
[----:B---3--:R-:W-:Y:S03]  /*3af0*/  F2FP.BF16.F32.PACK_AB R113, R65, R66 ;  /* 0x000000424171723e */ /* 0x008fe600000010ff */
        /* <DEDUP_REMOVED lines=64> */
[C---:B------:R-:W-:Y:S01]  /*3f00*/  FADD.FTZ R107, -R184.reuse, R12 ;  /* 0x0000000cb86b7221 */ /* 0x040fe20000010100 */
[C---:B------:R-:W-:Y:S01]  /*3f10*/  FADD.FTZ R110, -R184.reuse, R13 ;  /* 0x0000000db86e7221 */ /* 0x040fe20000010100 */
[----:B------:R-:W-:Y:S01]  /*3f20*/  F2FP.BF16.F32.PACK_AB R101, R101, R114 ;  /* 0x000000726565723e */ /* 0x000fe200000010ff */
[C---:B------:R-:W-:Y:S01]  /*3f30*/  FADD.FTZ R185, -R184.reuse, R16 ;  /* 0x00000010b8b97221 */ /* 0x040fe20000010100 */
        /* <DEDUP_REMOVED lines=13> */
[----:B------:R-:W-:Y:S01]  /*4010*/  FMUL.FTZ R102, R189, UR7 ;  /* 0x00000007bd667c20 */ /* 0x000fe20008410000 */
[----:B------:R-:W-:Y:S01]  /*4020*/  FMUL.FTZ R67, R190, UR7 ;  /* 0x00000007be437c20 */ /* 0x000fe20008410000 */
[----:B------:R-:W-:Y:S01]  /*4030*/  FMUL.FTZ R108, R191, UR7 ;  /* 0x00000007bf6c7c20 */ /* 0x000fe20008410000 */
[----:B------:R-:W-:Y:S01]  /*4040*/  FMUL.FTZ R185, R106, R185 ;  /* 0x000000b96ab97220 */ /* 0x000fe20000410000 */
[----:B------:R-:W-:Y:S01]  /*4050*/  FMUL.FTZ R66, R193, UR7 ;  /* 0x00000007c1427c20 */ /* 0x000fe20008410000 */
[----:B------:R-:W-:Y:S01]  /*4060*/  FMUL.FTZ R65, R194, UR7 ;  /* 0x00000007c2417c20 */ /* 0x000fe20008410000 */
        /* <DEDUP_REMOVED lines=17> */
[----:B------:R-:W-:Y:S02]  /*4180*/  FMUL.FTZ R186, R186, R103 ;  /* 0x00000067baba7220 */ /* 0x000fe40000410000 */
[----:B------:R-:W-:Y:S03]  /*4190*/  F2FP.BF16.F32.PACK_AB R185, R184, R185 ;  /* 0x000000b9b8b9723e */ /* 0x000fe600000010ff */
        /* <DEDUP_REMOVED lines=26> */
.L_x_1311:
        /* <DEDUP_REMOVED lines=79> */
.L_x_1312:
        /* <DEDUP_REMOVED lines=313> */
.L_x_1314:
[----:B------:R-:W2:Y:S01]  /*5bc0*/  LDCU.64 UR10, c[0x0][0x5c0] ;  /* 0x0000b800ff0a77ac */ /* 0x000ea20008000a00 */
[----:B-1----:R-:W-:-:S05]  /*5bd0*/  IADD3 R30, PT, PT, R241, R244, RZ ;  /* 0x000000f4f11e7210 */ /* 0x002fca0007ffe0ff */
[C---:B--2---:R-:W-:Y:S02]  /*5be0*/  IMAD R28, R30.reuse, UR11, RZ ;  /* 0x0000000b1e1c7c24 */ /* 0x044fe4000f8e02ff */
[----:B------:R-:W-:-:S05]  /*5bf0*/  IMAD.WIDE.U32 R30, R30, UR10, RZ ;  /* 0x0000000a1e1e7c25 */ /* 0x000fca000f8e00ff */
[----:B------:R-:W-:Y:S02]  /*5c00*/  IADD3 R28, PT, PT, R31, R28, RZ ;  /* 0x0000001c1f1c7210 */ /* 0x000fe40007ffe0ff */
.L_x_1315:
        /* <DEDUP_REMOVED lines=11> */
.L_x_1316:
[----:B------:R-:W1:Y:S01]  /*5cc0*/  LDCU.64 UR6, c[0x0][0x5c8] ;  /* 0x0000b900ff0677ac */ /* 0x000e620008000a00 */
[----:B------:R-:W-:-:S05]  /*5cd0*/  IADD3 R40, PT, PT, R241, R244, RZ ;  /* 0x000000f4f1287210 */ /* 0x000fca0007ffe0ff */
[C---:B-1----:R-:W-:Y:S02]  /*5ce0*/  IMAD R38, R40.reuse, UR7, RZ ;  /* 0x0000000728267c24 */ /* 0x042fe4000f8e02ff */
[----:B------:R-:W-:-:S05]  /*5cf0*/  IMAD.WIDE.U32 R40, R40, UR6, RZ ;  /* 0x0000000628287c25 */ /* 0x000fca000f8e00ff */
[----:B------:R-:W-:-:S07]  /*5d00*/  IADD3 R38, PT, PT, R41, R38, RZ ;  /* 0x0000002629267210 */ /* 0x000fce0007ffe0ff */
.L_x_1317:
        /* <DEDUP_REMOVED lines=39> */
.L_x_1319:
[----:B------:R-:W-:Y:S05]  /*5f80*/  BSYNC.RECONVERGENT B0 ;  /* 0x0000000000007941 */ /* 0x000fea0003800200 */
.L_x_1318:
        /* <DEDUP_REMOVED lines=13> */
.L_x_1321:
[----:B------:R-:W-:Y:S05]  /*6060*/  BSYNC.RECONVERGENT B0 ;  /* 0x0000000000007941 */ /* 0x000fea0003800200 */
.L_x_1320:
        /* <DEDUP_REMOVED lines=19> */
.L_x_1323:
[----:B------:R-:W-:Y:S05]  /*61a0*/  BSYNC.RECONVERGENT B0 ;  /* 0x0000000000007941 */ /* 0x000fea0003800200 */
.L_x_1322:
        /* <DEDUP_REMOVED lines=11> */
.L_x_1308:
[----:B------:R-:W-:Y:S05]  /*6260*/  BSYNC.RECONVERGENT B1 ;  /* 0x0000000000017941 */ /* 0x000fea0003800200 */
.L_x_1286:
        /* <DEDUP_REMOVED lines=11> */
.L_x_1325:
        /* <DEDUP_REMOVED lines=14> */
.L_x_2437:


//--------------------- .text._ZN5flash44flash_bwd_dq_dk_dv_loop_seqk_parallel_kernelI23Flash_bwd_kernel_traitsILi128ELi64ELi64ELi8ELi4ELi2ELi2ELb1ELb0EN7cutlass10bfloat16_tE19Flash_kernel_traitsILi128ELi64ELi64ELi8ES3_EELb1ELb0ELb1ELb1ELb0ELb0ELb0EEEvNS_16Flash_bwd_paramsE --------------------------
	.section	.text._ZN5flash44flash_bwd_dq_dk_dv_loop_seqk_parallel_kernelI23Flash_bwd_kernel_traitsILi128ELi64ELi64ELi8ELi4ELi2ELi2ELb1ELb0EN7cutlass10bfloat16_tE19Flash_kernel_traitsILi128ELi64ELi64ELi8ES3_EELb1ELb0ELb1ELb1ELb0ELb0ELb0EEEvNS_16Flash_bwd_paramsE,"ax",@progbits
	.align	128
        .global         _ZN5flash44flash_bwd_dq_dk_dv_loop_seqk_parallel_kernelI23Flash_bwd_kernel_traitsILi128ELi64ELi64ELi8ELi4ELi2ELi2ELb1ELb0EN7cutlass10bfloat16_tE19Flash_kernel_traitsILi128ELi64ELi64ELi8ES3_EELb1ELb0ELb1ELb1ELb0ELb0ELb0EEEvNS_16Flash_bwd_paramsE
        .type           _ZN5flash44flash_bwd_dq_dk_dv_loop_seqk_parallel_kernelI23Flash_bwd_kernel_traitsILi128ELi64ELi64ELi8ELi4ELi2ELi2ELb1ELb0EN7cutlass10bfloat16_tE19Flash_kernel_traitsILi128ELi64ELi64ELi8ES3_EELb1ELb0ELb1ELb1ELb0ELb0ELb0EEEvNS_16Flash_bwd_paramsE,@function
        .size           _ZN5flash44flash_bwd_dq_dk_dv_loop_seqk_parallel_kernelI23Flash_bwd_kernel_traitsILi128ELi64ELi64ELi8ELi4ELi2ELi2ELb1ELb0EN7cutlass10bfloat16_tE19Flash_kernel_traitsILi128ELi64ELi64ELi8ES3_EELb1ELb0ELb1ELb1ELb0ELb0ELb0EEEvNS_16Flash_bwd_paramsE,(.L_x_2438 - _ZN5flash44flash_bwd_dq_dk_dv_loop_seqk_parallel_kernelI23Flash_bwd_kernel_traitsILi128ELi64ELi64ELi8ELi4ELi2ELi2ELb1ELb0EN7cutlass10bfloat16_tE19Flash_kernel_traitsILi128ELi64ELi64ELi8ES3_EELb1ELb0ELb1ELb1ELb0ELb0ELb0EEEvNS_16Flash_bwd_paramsE)
        .other          _ZN5flash44flash_bwd_dq_dk_dv_loop_seqk_parallel_kernelI23Flash_bwd_kernel_traitsILi128ELi64ELi64ELi8ELi4ELi2ELi2ELb1ELb0EN7cutlass10bfloat16_tE19Flash_kernel_traitsILi128ELi64ELi64ELi8ES3_EELb1ELb0ELb1ELb1ELb0ELb0ELb0EEEvNS_16Flash_bwd_paramsE,@"STO_CUDA_ENTRY STV_DEFAULT"
_ZN5flash44flash_bwd_dq_dk_dv_loop_seqk_parallel_kernelI23Flash_bwd_kernel_traitsILi128ELi64ELi64ELi8ELi4ELi2ELi2ELb1ELb0EN7cutlass10bfloat16_tE19Flash_kernel_traitsILi128ELi64ELi64ELi8ES3_EELb1ELb0ELb1ELb1ELb0ELb0ELb0EEEvNS_16Flash_bwd_paramsE:
.text._ZN5flash44flash_bwd_dq_dk_dv_loop_seqk_parallel_kernelI23Flash_bwd_kernel_traitsILi128ELi64ELi64ELi8ELi4ELi2ELi2ELb1ELb0EN7cutlass10bfloat16_tE19Flash_kernel_traitsILi128ELi64ELi64ELi8ES3_EELb1ELb0ELb1ELb1ELb0ELb0ELb0EEEvNS_16Flash_bwd_paramsE:
        /* <DEDUP_REMOVED lines=16> */
[----:B------:R-:W-:Y:S01]  /*0100*/  IMAD.MOV.U32 R206, RZ, RZ, 0x20 ;  /* 0x00000020ffce7424 */ /* 0x000fe200078e00ff */
[----:B------:R-:W4:Y:S01]  /*0110*/  S2R R210, SR_CTAID.Z ;  /* 0x0000000000d27919 */ /* 0x000f220000002700 */
        /* <DEDUP_REMOVED lines=13> */
[----:B-----5:R-:W-:Y:S01]  /*01f0*/  ULEA UR6, UR6, UR5, 0x18 ;  /* 0x0000000506067291 */ /* 0x020fe2000f8ec0ff */
[----:B------:R-:W-:-:S02]  /*0200*/  LOP3.LUT R5, R5, 0x20, R0, 0x78, !PT ;  /* 0x0000002005057812 */ /* 0x000fc400078e7800 */
[----:B------:R-:W-:Y:S01]  /*0210*/  LOP3.LUT R3, R3, 0x6, R204, 0xf8, !PT ;  /* 0x0000000603037812 */ /* 0x000fe200078ef8cc */
[----:B------:R-:W-:Y:S01]  /*0220*/  UIADD3 UR5, UPT, UPT, UR6, 0x12000, URZ ;  /* 0x0001200006057890 */ /* 0x000fe2000fffe0ff */
[----:B------:R-:W-:Y:S01]  /*0230*/  LOP3.LUT R216, R5, 0x1c0, R8, 0xf8, !PT ;  /* 0x000001c005d87812 */ /* 0x000fe200078ef808 */
[----:B------:R-:W-:Y:S01]  /*0240*/  UIADD3 UR4, UPT, UPT, UR6, 0x10000, URZ ;  /* 0x0001000006047890 */ /* 0x000fe2000fffe0ff */
[----:B------:R-:W-:Y:S02]  /*0250*/  LOP3.LUT R215, R7, 0x30, RZ, 0xc0, !PT ;  /* 0x0000003007d77812 */ /* 0x000fe400078ec0ff */
[----:B------:R-:W-:Y:S01]  /*0260*/  LOP3.LUT R216, R3, R216, RZ, 0xfc, !PT ;  /* 0x000000d803d87212 */ /* 0x000fe200078efcff */
[----:B------:R-:W-:Y:S01]  /*0270*/  IMAD.SHL.U32 R3, R217, 0x40, RZ ;  /* 0x00000040d9037824 */ /* 0x000fe200078e00ff */
[----:B------:R-:W-:Y:S02]  /*0280*/  LOP3.LUT R5, R2, 0x200, RZ, 0xc0, !PT ;  /* 0x0000020002057812 */ /* 0x000fe400078ec0ff */
[----:B------:R-:W-:-:S02]  /*0290*/  LOP3.LUT R215, R215, 0x7, R0, 0xf8, !PT ;  /* 0x00000007d7d77812 */ /* 0x000fc400078ef800 */
[----:B------:R-:W-:Y:S02]  /*02a0*/  LOP3.LUT R6, R3, 0x1c0, RZ, 0xc0, !PT ;  /* 0x000001c003067812 */ /* 0x000fe400078ec0ff */
[----:B------:R-:W-:Y:S02]  /*02b0*/  LOP3.LUT R0, R7, 0x10, RZ, 0xc0, !PT ;  /* 0x0000001007007812 */ /* 0x000fe400078ec0ff */
[----:B------:R-:W-:Y:S02]  /*02c0*/  LOP3.LUT R4, R5, 0x3800, R8, 0xf8, !PT ;  /* 0x0000380005047812 */ /* 0x000fe400078ef808 */
[----:B------:R-:W-:Y:S02]  /*02d0*/  LOP3.LUT R6, R6, 0x38, R219, 0xf8, !PT ;  /* 0x0000003806067812 */ /* 0x000fe400078ef8db */
[----:B------:R-:W-:Y:S02]  /*02e0*/  LOP3.LUT R205, R3, 0x200, RZ, 0xc0, !PT ;  /* 0x0000020003cd7812 */ /* 0x000fe400078ec0ff */
[----:B------:R-:W-:-:S02]  /*02f0*/  SHF.R.U32.HI R221, RZ, 0x3, R217 ;  /* 0x00000003ffdd7819 */ /* 0x000fc400000116d9 */
[----:B------:R-:W-:Y:S02]  /*0300*/  LOP3.LUT R8, R8, 0x1c0, RZ, 0xc0, !PT ;  /* 0x000001c008087812 */ /* 0x000fe400078ec0ff */
[----:B------:R-:W-:Y:S02]  /*0310*/  LOP3.LUT R207, R0, 0x8, R217, 0xf8, !PT ;  /* 0x0000000800cf7812 */ /* 0x000fe400078ef8d9 */
[----:B------:R-:W-:Y:S02]  /*0320*/  LOP3.LUT R0, R6, 0x8, R7, 0x78, !PT ;  /* 0x0000000806007812 */ /* 0x000fe400078e7807 */
[----:B------:R-:W-:Y:S02]  /*0330*/  LOP3.LUT R211, R205, 0xc00, R2, 0xf8, !PT ;  /* 0x00000c00cdd37812 */ /* 0x000fe400078ef802 */
[----:B------:R-:W-:Y:S02]  /*0340*/  LOP3.LUT R5, R2, 0x400, RZ, 0xc0, !PT ;  /* 0x0000040002057812 */ /* 0x000fe400078ec0ff */
[----:B------:R-:W-:-:S02]  /*0350*/  LOP3.LUT R9, R8, 0x18, R221, 0xf8, !PT ;  /* 0x0000001808097812 */ /* 0x000fc400078ef8dd */
[----:B------:R-:W-:Y:S02]  /*0360*/  LOP3.LUT R205, R205, 0x400, R2, 0xf8, !PT ;  /* 0x00000400cdcd7812 */ /* 0x000fe400078ef802 */
[----:B--2---:R-:W-:Y:S02]  /*0370*/  LEA R224, P0, R213, R224, 0x2 ;  /* 0x000000e0d5e07211 */ /* 0x004fe400078010ff */
[--C-:B------:R-:W-:Y:S02]  /*0380*/  LOP3.LUT R5, R5, 0x6, R204.reuse, 0xf8, !PT ;  /* 0x0000000605057812 */ /* 0x100fe400078ef8cc */
[----:B------:R-:W-:Y:S02]  /*0390*/  LOP3.LUT R214, R9, 0x38, R204, 0x78, !PT ;  /* 0x0000003809d67812 */ /* 0x000fe400078e78cc */
[-C--:B------:R-:W-:Y:S02]  /*03a0*/  LOP3.LUT R211, R211, R0.reuse, RZ, 0xfc, !PT ;  /* 0x00000000d3d37212 */ /* 0x080fe400078efcff */
[----:B------:R-:W-:-:S02]  /*03b0*/  LOP3.LUT R205, R205, R0, RZ, 0xfc, !PT ;  /* 0x00000000cdcd7212 */ /* 0x000fc400078efcff */
[----:B------:R-:W-:Y:S01]  /*03c0*/  LOP3.LUT R204, R204, 0x20, RZ, 0xc0, !PT ;  /* 0x00000020cccc7812 */ /* 0x000fe200078ec0ff */
[----:B------:R-:W1:Y:S01]  /*03d0*/  LDC R0, c[0x0][0x438] ;  /* 0x00010e00ff007b82 */ /* 0x000e620000000800 */
[----:B------:R-:W-:Y:S02]  /*03e0*/  R2P PR, R217, 0xe ;  /* 0x0000000ed9007804 */ /* 0x000fe40000000000 */
[----:B------:R-:W-:Y:S02]  /*03f0*/  LOP3.LUT R204, R204, 0x18, R221, 0xf8, !PT ;  /* 0x00000018cccc7812 */ /* 0x000fe400078ef8dd */
[----:B------:R-:W-:Y:S02]  /*0400*/  LOP3.LUT R218, R219, 0x1f8, RZ, 0xc0, !PT ;  /* 0x000001f8dbda7812 */ /* 0x000fe400078ec0ff */
[----:B------:R-:W-:Y:S02]  /*0410*/  LOP3.LUT R204, R204, 0x1c0, R3, 0xf8, !PT ;  /* 0x000001c0cccc7812 */ /* 0x000fe400078ef803 */
[----:B------:R-:W-:-:S02]  /*0420*/  LEA R216, R216, UR5, 0x1 ;  /* 0x00000005d8d87c11 */ /* 0x000fc4000f8e08ff */
[----:B------:R-:W-:Y:S02]  /*0430*/  LOP3.LUT R207, R207, R6, RZ, 0x3c, !PT ;  /* 0x00000006cfcf7212 */ /* 0x000fe400078e3cff */
[----:B------:R-:W-:Y:S01]  /*0440*/  LOP3.LUT R209, R6, 0x8, R217, 0x78, !PT ;  /* 0x0000000806d17812 */ /* 0x000fe200078e78d9 */
[----:B------:R-:W-:Y:S01]  /*0450*/  VIADD R212, R216, 0x20 ;  /* 0x00000020d8d47836 */ /* 0x000fe20000000000 */
[----:B------:R-:W-:Y:S01]  /*0460*/  LOP3.LUT R204, R204, 0x38, R219, 0x78, !PT ;  /* 0x00000038cccc7812 */ /* 0x000fe200078e78db */
[----:B------:R-:W-:Y:S01]  /*0470*/  @P3 VIADD R212, R216, 0xffffffe0 ;  /* 0xffffffe0d8d43836 */ /* 0x000fe20000000000 */
[----:B------:R-:W-:Y:S02]  /*0480*/  LOP3.LUT R218, R218, 0x38, R217, 0x78, !PT ;  /* 0x00000038dada7812 */ /* 0x000fe400078e78d9 */
[----:B------:R-:W-:Y:S01]  /*0490*/  LOP3.LUT R214, R5, R214, RZ, 0xfc, !PT ;  /* 0x000000d605d67212 */ /* 0x000fe200078efcff */
[----:B------:R-:W-:Y:S01]  /*04a0*/  VIADD R223, R212, 0x10 ;  /* 0x00000010d4df7836 */ /* 0x000fe20000000000 */
[----:B------:R-:W-:Y:S01]  /*04b0*/  LOP3.LUT R209, R4, R209, RZ, 0xfc, !PT ;  /* 0x000000d104d17212 */ /* 0x000fe200078efcff */
[----:B------:R-:W-:Y:S01]  /*04c0*/  @P2 VIADD R223, R212, 0xfffffff0 ;  /* 0xfffffff0d4df2836 */ /* 0x000fe20000000000 */
[----:B------:R-:W-:-:S02]  /*04d0*/  LOP3.LUT R207, R207, 0x200, R2, 0xf8, !PT ;  /* 0x00000200cfcf7812 */ /* 0x000fc400078ef802 */
[----:B------:R-:W-:Y:S02]  /*04e0*/  LOP3.LUT R204, R204, 0x200, R3, 0xf8, !PT ;  /* 0x00000200cccc7812 */ /* 0x000fe400078ef803 */
[----:B------:R-:W-:Y:S02]  /*04f0*/  LOP3.LUT R218, R218, 0x1e00, R219, 0xf8, !PT ;  /* 0x00001e00dada7812 */ /* 0x000fe400078ef8db */
[----:B------:R-:W-:Y:S02]  /*0500*/  LEA.HI.X R225, R213, R225, RZ, 0x2, P0 ;  /* 0x000000e1d5e17211 */ /* 0x000fe400000f14ff */
[----:B------:R-:W-:Y:S02]  /*0510*/  SHF.R.U32.HI R217, RZ, 0x5, R217 ;  /* 0x00000005ffd97819 */ /* 0x000fe400000116d9 */
[----:B------:R-:W-:Y:S02]  /*0520*/  SEL R208, R208, 0xfffffff0, !P1 ;  /* 0xfffffff0d0d07807 */ /* 0x000fe40004800000 */
        /* <DEDUP_REMOVED lines=8> */
[----:B-1-34-:R-:W-:-:S07]  /*05b0*/  LEA R204, R204, UR6, 0x1 ;  /* 0x00000006cccc7c11 */ /* 0x01afce000f8e08ff */
.L_x_1385:
[----:B------:R-:W1:Y:S01]  /*05c0*/  LDC.64 R2, c[0x0][0x478] ;  /* 0x00011e00ff027b82 */ /* 0x000e620000000a00 */
[----:B------:R-:W-:Y:S01]  /*05d0*/  ISETP.NE.U32.AND P4, PT, RZ, UR8, PT ;  /* 0x00000008ff007c0c */ /* 0x000fe2000bf85070 */
[----:B--2---:R-:W-:Y:S01]  /*05e0*/  IMAD.SHL.U32 R9, R213, 0x4, RZ ;  /* 0x00000004d5097824 */ /* 0x004fe200078e00ff */
[----:B------:R-:W-:Y:S01]  /*05f0*/  SHF.R.U32.HI R10, RZ, 0x1e, R213 ;  /* 0x0000001eff0a7819 */ /* 0x000fe200000116d5 */
[----:B------:R-:W-:Y:S01]  /*0600*/  IMAD.MOV.U32 R245, RZ, RZ, RZ ;  /* 0x000000fffff57224 */ /* 0x000fe200078e00ff */
[----:B------:R-:W-:-:S03]  /*0610*/  ISETP.NE.AND.EX P4, PT, RZ, UR9, PT, P4 ;  /* 0x00000009ff007c0c */ /* 0x000fc6000bf85340 */
[----:B------:R-:W2:Y:S01]  /*0620*/  LDC.64 R6, c[0x0][0x460] ;  /* 0x00011800ff067b82 */ /* 0x000ea20000000a00 */
[----:B------:R-:W-:-:S07]  /*0630*/  IMAD.MOV.U32 R11, RZ, RZ, -0x1 ;  /* 0xffffffffff0b7424 */ /* 0x000fce00078e00ff */
        /* <DEDUP_REMOVED lines=12> */
[----:B------:R-:W-:Y:S01]  /*0700*/  IMAD.MOV.U32 R246, RZ, RZ, -0x1 ;  /* 0xfffffffffff67424 */ /* 0x000fe200078e00ff */
[----:B---3--:R-:W-:Y:S01]  /*0710*/  ISETP.NE.AND P4, PT, R8, RZ, PT ;  /* 0x000000ff0800720c */ /* 0x008fe20003f85270 */
[----:B------:R-:W2:Y:S02]  /*0720*/  @!P3 LDC R7, c[0x0][0x43c] ;  /* 0x00010f00ff07bb82 */ /* 0x000ea40000000800 */
[----:B------:R-:W-:Y:S01]  /*0730*/  @P3 IMAD.X R3, R10, 0x1, R3, P0 ;  /* 0x000000010a033824 */ /* 0x000fe200000e0603 */
[----:B-----5:R3:W5:Y:S04]  /*0740*/  @P5 LDG.E R11, desc[UR18][R224.64] ;  /* 0x00000012e00b5981 */ /* 0x020768000c1e1900 */
[----:B------:R-:W4:Y:S04]  /*0750*/  @P3 LDG.E R244, desc[UR18][R2.64] ;  /* 0x0000001202f43981 */ /* 0x000f28000c1e1900 */
[----:B------:R3:W5:Y:S01]  /*0760*/  @P2 LDG.E R6, desc[UR18][R224.64+0x4] ;  /* 0x00000412e0062981 */ /* 0x000762000c1e1900 */
[----:B-1----:R-:W-:-:S04]  /*0770*/  ISETP.EQ.U32.AND P1, PT, R4, RZ, PT ;  /* 0x000000ff0400720c */ /* 0x002fc80003f22070 */
[----:B------:R-:W-:Y:S02]  /*0780*/  ISETP.EQ.OR.EX P1, PT, R5, RZ, !P4, P1 ;  /* 0x000000ff0500720c */ /* 0x000fe40006722710 */
[----:B------:R-:W-:-:S05]  /*0790*/  IADD3 R8, P0, PT, R9, R4, RZ ;  /* 0x0000000409087210 */ /* 0x000fca0007f1e0ff */
[----:B------:R-:W-:Y:S01]  /*07a0*/  IMAD.X R9, R10, 0x1, R5, P0 ;  /* 0x000000010a097824 */ /* 0x000fe200000e0605 */
[----:B------:R-:W1:Y:S05]  /*07b0*/  @!P2 LDC R247, c[0x0][0x434] ;  /* 0x00010d00fff7ab82 */ /* 0x000e6a0000000800 */
[----:B------:R3:W5:Y:S03]  /*07c0*/  @!P1 LDG.E R246, desc[UR18][R8.64] ;  /* 0x0000001208f69981 */ /* 0x000766000c1e1900 */
[----:B------:R-:W2:Y:S01]  /*07d0*/  @!P3 LDC.64 R2, c[0x0][0x488] ;  /* 0x00012200ff02bb82 */ /* 0x000ea20000000a00 */
[----:B------:R-:W-:-:S04]  /*07e0*/  ISETP.NE.U32.AND P1, PT, R4, RZ, PT ;  /* 0x000000ff0400720c */ /* 0x000fc80003f25070 */
[----:B------:R-:W-:Y:S02]  /*07f0*/  ISETP.NE.AND.EX P1, PT, R5, RZ, PT, P1 ;  /* 0x000000ff0500720c */ /* 0x000fe40003f25310 */
[----:B--2---:R-:W-:-:S04]  /*0800*/  @!P3 ISETP.NE.U32.AND P0, PT, R2, RZ, PT ;  /* 0x000000ff0200b20c */ /* 0x004fc80003f05070 */
[----:B------:R-:W-:-:S04]  /*0810*/  @!P3 ISETP.NE.AND.EX P0, PT, R3, RZ, PT, P0 ;  /* 0x000000ff0300b20c */ /* 0x000fc80003f05300 */
[----:B------:R-:W-:Y:S01]  /*0820*/  @!P3 SEL R7, R7, RZ, P0 ;  /* 0x000000ff0707b207 */ /* 0x000fe20000000000 */
[----:B----4-:R-:W-:Y:S02]  /*0830*/  @P3 IMAD.IADD R244, R244, 0x1, -R245 ;  /* 0x00000001f4f43824 */ /* 0x010fe400078e0af5 */
[----:B-1-3--:R-:W-:Y:S06]  /*0840*/  @!P1 BRA `(.L_x_1326) ;  /* 0x00000000000c9947 */ /* 0x00afec0003800000 */
[----:B------:R-:W2:Y:S02]  /*0850*/  @P4 LDG.E R3, desc[UR18][R8.64+0x4] ;  /* 0x0000041208034981 */ /* 0x000ea4000c1e1900 */
[----:B--2--5:R-:W-:-:S06]  /*0860*/  @P4 IADD3 R0, PT, PT, R3, -R246, RZ ;  /* 0x800000f603004210 */ /* 0x024fcc0007ffe0ff */
[----:B------:R1:W5:Y:S02]  /*0870*/  @!P4 LDG.E R0, desc[UR18][R8.64] ;  /* 0x000000120800c981 */ /* 0x000364000c1e1900 */
.L_x_1326:
[----:B-----5:R-:W-:Y:S01]  /*0880*/  @!P3 IADD3 R244, PT, PT, R7, R0, -R245 ;  /* 0x0000000007f4b210 */ /* 0x020fe20007ffe8f5 */
[----:B------:R-:W-:Y:S02]  /*0890*/  IMAD.SHL.U32 R7, R222, 0x40, RZ ;  /* 0x00000040de077824 */ /* 0x000fe400078e00ff */
[----:B------:R-:W-:-:S03]  /*08a0*/  @P2 IMAD.IADD R247, R6, 0x1, -R11 ;  /* 0x0000000106f72824 */ /* 0x000fc600078e0a0b */
[----:B------:R-:W-:-:S13]  /*08b0*/  ISETP.GT.AND P0, PT, R244, R7, PT ;  /* 0x00000007f400720c */ /* 0x000fda0003f04270 */
[----:B------:R-:W-:Y:S05]  /*08c0*/  @!P0 BRA `(.L_x_1327) ;  /* 0x0000006c00ec8947 */ /* 0x000fea0003800000 */
[----:B------:R-:W2:Y:S01]  /*08d0*/  LDC R6, c[0x0][0x504] ;  /* 0x00014100ff067b82 */ /* 0x000ea20000000800 */
[----:B------:R-:W-:Y:S01]  /*08e0*/  ISETP.NE.AND P3, PT, R11, -0x1, PT ;  /* 0xffffffff0b00780c */ /* 0x000fe20003f65270 */
[----:B-1----:R-:W-:Y:S01]  /*08f0*/  VIADD R9, R247, 0x3f ;  /* 0x0000003ff7097836 */ /* 0x002fe20000000000 */
[----:B------:R-:W-:Y:S02]  /*0900*/  IADD3 R227, PT, PT, R7, 0x40, R247 ;  /* 0x0000004007e37810 */ /* 0x000fe40007ffe0f7 */
[----:B------:R-:W-:Y:S02]  /*0910*/  ISETP.NE.AND P2, PT, R246, -0x1, PT ;  /* 0xfffffffff600780c */ /* 0x000fe40003f45270 */
[----:B------:R-:W-:-:S04]  /*0920*/  SHF.R.S32.HI R0, RZ, 0x1f, R9 ;  /* 0x0000001fff007819 */ /* 0x000fc80000011409 */
[----:B------:R-:W-:-:S03]  /*0930*/  LEA.HI R0, R0, R9, RZ, 0x6 ;  /* 0x0000000900007211 */ /* 0x000fc600078f30ff */
[----:B------:R-:W1:Y:S01]  /*0940*/  @!P3 LDC.64 R4, c[0x0][0x398] ;  /* 0x0000e600ff04bb82 */ /* 0x000e620000000a00 */
[----:B------:R-:W-:-:S07]  /*0950*/  SHF.R.S32.HI R0, RZ, 0x6, R0 ;  /* 0x00000006ff007819 */ /* 0x000fce0000011400 */
[----:B------:R-:W3:Y:S01]  /*0960*/  @P3 LDC.64 R2, c[0x0][0x3b0] ;  /* 0x0000ec00ff023b82 */ /* 0x000ee20000000a00 */
[----:B--2---:R-:W-:-:S05]  /*0970*/  IADD3 R6, PT, PT, R227, R6, -R244 ;  /* 0x00000006e3067210 */ /* 0x004fca0007ffe8f4 */
[----:B------:R-:W-:-:S05]  /*0980*/  VIADD R6, R6, 0x3f ;  /* 0x0000003f06067836 */ /* 0x000fca0000000000 */
[----:B------:R-:W-:-:S04]  /*0990*/  SHF.R.S32.HI R15, RZ, 0x1f, R6 ;  /* 0x0000001fff0f7819 */ /* 0x000fc80000011406 */
[----:B------:R-:W-:Y:S01]  /*09a0*/  LEA.HI R15, R15, R6, RZ, 0x6 ;  /* 0x000000060f0f7211 */ /* 0x000fe200078f30ff */
[----:B-1----:R-:W-:-:S03]  /*09b0*/  @!P3 IMAD.WIDE.U32 R12, R213, R4, RZ ;  /* 0x00000004d50cb225 */ /* 0x002fc600078e00ff */
[----:B------:R-:W-:Y:S01]  /*09c0*/  SHF.R.S32.HI R15, RZ, 0x6, R15 ;  /* 0x00000006ff0f7819 */ /* 0x000fe2000001140f */
[----:B------:R-:W-:-:S03]  /*09d0*/  @!P3 IMAD R20, R213, R5, R13 ;  /* 0x00000005d514b224 */ /* 0x000fc600078e020d */
[----:B------:R-:W-:Y:S01]  /*09e0*/  VIMNMX R15, PT, PT, R0, R15, PT ;  /* 0x0000000f000f7248 */ /* 0x000fe20003fe0100 */
[----:B---3--:R-:W-:-:S03]  /*09f0*/  @P3 IMAD.WIDE.U32 R4, R11, R2, RZ ;  /* 0x000000020b043225 */ /* 0x008fc600078e00ff */
        /* <DEDUP_REMOVED lines=16> */
.L_x_1328:
[----:B------:R-:W1:Y:S01]  /*0b00*/  LDCU.64 UR14, c[0x0][0x3b8] ;  /* 0x00007700ff0e77ac */ /* 0x000e620008000a00 */
[----:B------:R-:W-:-:S05]  /*0b10*/  IADD3 R2, PT, PT, R245, R246, RZ ;  /* 0x000000f6f5027210 */ /* 0x000fca0007ffe0ff */
[C---:B-1----:R-:W-:Y:S02]  /*0b20*/  IMAD R9, R2.reuse, UR15, RZ ;  /* 0x0000000f02097c24 */ /* 0x042fe4000f8e02ff */
[----:B------:R-:W-:-:S05]  /*0b30*/  IMAD.WIDE.U32 R2, R2, UR14, RZ ;  /* 0x0000000e02027c25 */ /* 0x000fca000f8e00ff */
[----:B------:R-:W-:Y:S02]  /*0b40*/  IADD3 R9, PT, PT, R3, R9, RZ ;  /* 0x0000000903097210 */ /* 0x000fe40007ffe0ff */
[----:B------:R-:W-:-:S07]  /*0b50*/  MOV R10, R2 ;  /* 0x00000002000a7202 */ /* 0x000fce0000000f00 */
.L_x_1329:
        /* <DEDUP_REMOVED lines=38> */
.L_x_1330:
[----:B------:R-:W1:Y:S01]  /*0dc0*/  LDCU.64 UR12, c[0x0][0x3c0] ;  /* 0x00007800ff0c77ac */ /* 0x000e620008000a00 */
[----:B------:R-:W-:-:S05]  /*0dd0*/  IADD3 R2, PT, PT, R245, R246, RZ ;  /* 0x000000f6f5027210 */ /* 0x000fca0007ffe0ff */
[C---:B-1----:R-:W-:Y:S02]  /*0de0*/  IMAD R13, R2.reuse, UR13, RZ ;  /* 0x0000000d020d7c24 */ /* 0x042fe4000f8e02ff */
[----:B------:R-:W-:-:S05]  /*0df0*/  IMAD.WIDE.U32 R2, R2, UR12, RZ ;  /* 0x0000000c02027c25 */ /* 0x000fca000f8e00ff */
[----:B------:R-:W-:Y:S02]  /*0e00*/  IADD3 R13, PT, PT, R3, R13, RZ ;  /* 0x0000000d030d7210 */ /* 0x000fe40007ffe0ff */
[----:B------:R-:W-:-:S07]  /*0e10*/  MOV R14, R2 ;  /* 0x00000002000e7202 */ /* 0x000fce0000000f00 */
.L_x_1331:
        /* <DEDUP_REMOVED lines=28> */
.L_x_1332:
[C---:B------:R-:W-:Y:S02]  /*0fe0*/  IMAD R18, R11.reuse, UR7, RZ ;  /* 0x000000070b127c24 */ /* 0x040fe4000f8e02ff */
[----:B------:R-:W-:-:S05]  /*0ff0*/  IMAD.WIDE.U32 R26, R11, UR6, RZ ;  /* 0x000000060b1a7c25 */ /* 0x000fca000f8e00ff */
[----:B------:R-:W-:Y:S02]  /*1000*/  IADD3 R18, PT, PT, R27, R18, RZ ;  /* 0x000000121b127210 */ /* 0x000fe40007ffe0ff */
.L_x_1333:
        /* <DEDUP_REMOVED lines=20> */
.L_x_1334:
[----:B------:R-:W1:Y:S01]  /*1150*/  LDC R16, c[0x0][0x434] ;  /* 0x00010d00ff107b82 */ /* 0x000e620000000800 */
[----:B------:R-:W-:-:S04]  /*1160*/  IMAD R3, R213, UR17, R210 ;  /* 0x00000011d5037c24 */ /* 0x000fc8000f8e02d2 */
[----:B-1----:R-:W-:-:S03]  /*1170*/  IMAD R16, R3, R16, RZ ;  /* 0x0000001003107224 */ /* 0x002fc600078e02ff */
.L_x_1335:
        /* <DEDUP_REMOVED lines=11> */
.L_x_1336:
[----:B------:R-:W1:Y:S01]  /*1230*/  LDC R22, c[0x0][0x444] ;  /* 0x00011100ff167b82 */ /* 0x000e620000000800 */
[----:B------:R-:W-:-:S04]  /*1240*/  IMAD R3, R213, UR17, R210 ;  /* 0x00000011d5037c24 */ /* 0x000fc8000f8e02d2 */
[----:B-1----:R-:W-:-:S07]  /*1250*/  IMAD R22, R3, R22, RZ ;  /* 0x0000001603167224 */ /* 0x002fce00078e02ff */
.L_x_1337:
[----:B------:R-:W1:Y:S01]  /*1260*/  LDCU.128 UR4, c[0x0][0x590] ;  /* 0x0000b200ff0477ac */ /* 0x000e620008000c00 */
[----:B------:R-:W-:Y:S01]  /*1270*/  IADD3 R24, P0, PT, R220, R2, RZ ;  /* 0x00000002dc187210 */ /* 0x000fe20007f1e0ff */
[----:B------:R-:W2:Y:S01]  /*1280*/  S2R R11, SR_TID.X ;  /* 0x00000000000b7919 */ /* 0x000ea20000002100 */
[----:B------:R-:W3:Y:S01]  /*1290*/  LDC.64 R2, c[0x0][0x3b0] ;  /* 0x0000ec00ff027b82 */ /* 0x000ee20000000a00 */
[----:B------:R-:W4:Y:S01]  /*12a0*/  LDCU.64 UR10, c[0x0][0x550] ;  /* 0x0000aa00ff0a77ac */ /* 0x000f220008000a00 */
[----:B------:R-:W-:Y:S01]  /*12b0*/  ISETP.NE.AND P3, PT, RZ, UR25, PT ;  /* 0x00000019ff007c0c */ /* 0x000fe2000bf65270 */
[----:B------:R-:W-:Y:S01]  /*12c0*/  IMAD.X R25, RZ, RZ, R5, P0 ;  /* 0x000000ffff197224 */ /* 0x000fe200000e0605 */
[--C-:B------:R-:W-:Y:S01]  /*12d0*/  IADD3 R26, P1, P0, R28, R26, R19.reuse ;  /* 0x0000001a1c1a7210 */ /* 0x100fe2000783e013 */
[----:B------:R-:W-:Y:S01]  /*12e0*/  UIMAD UR24, UR17, UR24, URZ ;  /* 0x00000018111872a4 */ /* 0x000fe2000f8e02ff */
[----:B------:R-:W-:Y:S01]  /*12f0*/  SHF.R.S32.HI R19, RZ, 0x1f, R19 ;  /* 0x0000001fff137819 */ /* 0x000fe20000011413 */
[----:B------:R-:W-:Y:S01]  /*1300*/  BSSY.RECONVERGENT B1, `(.L_x_1327) ;  /* 0x0000657000017945 */ /* 0x000fe20003800200 */
[----:B------:R-:W5:Y:S01]  /*1310*/  LDC R242, c[0x0][0x508] ;  /* 0x00014200fff27b82 */ /* 0x000f620000000800 */
[----:B------:R-:W-:Y:S01]  /*1320*/  USHF.L.U32 UR25, UR24, 0x6, URZ ;  /* 0x0000000618197899 */ /* 0x000fe200080006ff */
[----:B------:R-:W-:Y:S01]  /*1330*/  IADD3.X R17, PT, PT, R17, R18, R19, P1, P0 ;  /* 0x0000001211117210 */ /* 0x000fe20000fe0413 */
[----:B------:R-:W-:Y:S01]  /*1340*/  IMAD.MOV.U32 R18, RZ, RZ, R220 ;  /* 0x000000ffff127224 */ /* 0x000fe200078e00dc */
[----:B------:R-:W-:Y:S01]  /*1350*/  LOP3.LUT R226, R220, 0x40, RZ, 0xfc, !PT ;  /* 0x00000040dce27812 */ /* 0x000fe200078efcff */
[----:B------:R-:W-:-:S02]  /*1360*/  IMAD.MOV.U32 R19, RZ, RZ, RZ ;  /* 0x000000ffff137224 */ /* 0x000fc400078e00ff */
[----:B-1----:R-:W-:Y:S01]  /*1370*/  IMAD R4, R23, UR4, RZ ;  /* 0x0000000417047c24 */ /* 0x002fe2000f8e02ff */
[----:B------:R-:W-:Y:S01]  /*1380*/  USHF.L.U64.HI UR22, UR4, 0x5, UR5 ;  /* 0x0000000504167899 */ /* 0x000fe20008010205 */
[C---:B------:R-:W-:Y:S01]  /*1390*/  IMAD.WIDE.U32 R24, R21.reuse, UR4, R24 ;  /* 0x0000000415187c25 */ /* 0x040fe2000f8e0018 */
[----:B------:R-:W-:Y:S01]  /*13a0*/  USHF.L.U32 UR23, UR4, 0x5, URZ ;  /* 0x0000000504177899 */ /* 0x000fe200080006ff */
[----:B------:R-:W1:Y:S02]  /*13b0*/  LDC.64 R250, c[0x0][0x420] ;  /* 0x00010800fffa7b82 */ /* 0x000e640000000a00 */
[C---:B------:R-:W-:Y:S02]  /*13c0*/  IMAD R4, R21.reuse, UR5, R4 ;  /* 0x0000000515047c24 */ /* 0x040fe4000f8e0204 */
[----:B---3--:R-:W-:-:S04]  /*13d0*/  IMAD.WIDE.U32 R28, R21, R2, R18 ;  /* 0x00000002151c7225 */ /* 0x008fc800078e0012 */
[----:B------:R-:W-:Y:S02]  /*13e0*/  IMAD.IADD R25, R25, 0x1, R4 ;  /* 0x0000000119197824 */ /* 0x000fe400078e0204 */
[----:B------:R-:W3:Y:S01]  /*13f0*/  LDC.64 R4, c[0x0][0x5f8] ;  /* 0x00017e00ff047b82 */ /* 0x000ee20000000a00 */
[----:B------:R-:W-:Y:S01]  /*1400*/  IMAD.WIDE.U32 R24, R210, UR6, R24 ;  /* 0x00000006d2187c25 */ /* 0x000fe2000f8e0018 */
[----:B-----5:R-:W-:-:S03]  /*1410*/  IADD3 R242, PT, PT, R227, -R242, -R244 ;  /* 0x800000f2e3f27210 */ /* 0x020fc60007ffe8f4 */
[----:B------:R-:W-:Y:S01]  /*1420*/  IMAD R25, R210, UR7, R25 ;  /* 0x00000007d2197c24 */ /* 0x000fe2000f8e0219 */
[----:B------:R-:W5:Y:S01]  /*1430*/  LDCU.64 UR6, c[0x0][0x380] ;  /* 0x00007000ff0677ac */ /* 0x000f620008000a00 */
[----:B------:R-:W-:-:S04]  /*1440*/  IMAD.WIDE.U32 R30, R221, UR4, R24 ;  /* 0x00000004dd1e7c25 */ /* 0x000fc8000f8e0018 */
[----:B------:R-:W-:Y:S01]  /*1450*/  IMAD R235, R221, UR5, R31 ;  /* 0x00000005ddeb7c24 */ /* 0x000fe2000f8e021f */
[C---:B----4-:R-:W-:Y:S01]  /*1460*/  LEA R234, P0, R30.reuse, UR10, 0x1 ;  /* 0x0000000a1eea7c11 */ /* 0x050fe2000f8008ff */
[----:B------:R-:W-:Y:S01]  /*1470*/  IMAD R24, R23, R2, RZ ;  /* 0x0000000217187224 */ /* 0x000fe200078e02ff */
[----:B------:R-:W4:Y:S02]  /*1480*/  LDCU.64 UR4, c[0x0][0x570] ;  /* 0x0000ae00ff0477ac */ /* 0x000f240008000a00 */
[----:B------:R-:W-:Y:S01]  /*1490*/  LEA.HI.X R235, R30, UR11, R235, 0x1, P0 ;  /* 0x0000000b1eeb7c11 */ /* 0x000fe200080f0ceb */
[----:B------:R-:W-:Y:S01]  /*14a0*/  IMAD R21, R21, R3, R24 ;  /* 0x0000000315157224 */ /* 0x000fe200078e0218 */
[----:B------:R-:W1:Y:S01]  /*14b0*/  LDCU.64 UR10, c[0x0][0x3c8] ;  /* 0x00007900ff0a77ac */ /* 0x000e620008000a00 */
[----:B------:R-:W-:Y:S02]  /*14c0*/  IADD3 R28, P0, PT, R12, R28, RZ ;  /* 0x0000001c0c1c7210 */ /* 0x000fe40007f1e0ff */
[----:B--2---:R-:W-:Y:S01]  /*14d0*/  LOP3.LUT R12, R11, 0x1f, RZ, 0xc0, !PT ;  /* 0x0000001f0b0c7812 */ /* 0x004fe200078ec0ff */
[----:B---3--:R-:W-:Y:S01]  /*14e0*/  IMAD.WIDE.U32 R24, R4, UR16, RZ ;  /* 0x0000001004187c25 */ /* 0x008fe2000f8e00ff */
[----:B------:R-:W-:-:S03]  /*14f0*/  IADD3.X R29, PT, PT, R20, R29, R21, P0, !PT ;  /* 0x0000001d141d7210 */ /* 0x000fc600007fe415 */
[----:B------:R-:W-:Y:S01]  /*1500*/  IMAD R21, R217, UR24, R12 ;  /* 0x00000018d9157c24 */ /* 0x000fe2000f8e020c */
[----:B------:R-:W-:Y:S01]  /*1510*/  SEL R20, R24, RZ, P3 ;  /* 0x000000ff18147207 */ /* 0x000fe20001800000 */
[----:B------:R-:W-:Y:S02]  /*1520*/  IMAD R4, R5, UR16, R25 ;  /* 0x0000001005047c24 */ /* 0x000fe4000f8e0219 */
[----:B------:R-:W2:Y:S01]  /*1530*/  LDC.64 R24, c[0x0][0x5e8] ;  /* 0x00017a00ff187b82 */ /* 0x000ea20000000a00 */
[----:B------:R-:W-:Y:S02]  /*1540*/  IADD3 R5, P1, P0, R21, R26, R20 ;  /* 0x0000001a15057210 */ /* 0x000fe4000783e014 */
[----:B------:R-:W-:Y:S01]  /*1550*/  SHF.R.S32.HI R20, RZ, 0x1f, R21 ;  /* 0x0000001fff147819 */ /* 0x000fe20000011415 */
[----:B------:R-:W-:Y:S01]  /*1560*/  VIADD R21, R242, 0xffffffc0 ;  /* 0xffffffc0f2157836 */ /* 0x000fe20000000000 */
[----:B------:R-:W-:Y:S01]  /*1570*/  SEL R4, R4, RZ, P3 ;  /* 0x000000ff04047207 */ /* 0x000fe20001800000 */
[----:B-1----:R-:W-:-:S03]  /*1580*/  IMAD.WIDE.U32 R26, R210, UR10, R28 ;  /* 0x0000000ad21a7c25 */ /* 0x002fc6000f8e001c */
[----:B------:R-:W-:Y:S01]  /*1590*/  SHF.R.S32.HI R228, RZ, 0x1f, R21 ;  /* 0x0000001fffe47819 */ /* 0x000fe20000011415 */
[----:B------:R-:W-:Y:S01]  /*15a0*/  IMAD R27, R210, UR11, R27 ;  /* 0x0000000bd21b7c24 */ /* 0x000fe2000f8e021b */
[----:B------:R-:W-:Y:S01]  /*15b0*/  IADD3.X R17, PT, PT, R20, R17, R4, P1, P0 ;  /* 0x0000001114117210 */ /* 0x000fe20000fe0404 */
[----:B------:R-:W-:Y:S01]  /*15c0*/  IMAD.U32 R4, RZ, RZ, UR25 ;  /* 0x00000019ff047e24 */ /* 0x000fe2000f8e00ff */
[----:B------:R-:W-:Y:S01]  /*15d0*/  LEA.HI R228, R228, R21, RZ, 0x6 ;  /* 0x00000015e4e47211 */ /* 0x000fe200078f30ff */
[----:B------:R-:W-:Y:S01]  /*15e0*/  IMAD.WIDE.U32 R20, R221, R2, R26 ;  /* 0x00000002dd147225 */ /* 0x000fe200078e001a */
[----:B------:R-:W-:Y:S02]  /*15f0*/  IADD3 R5, P0, PT, R5, UR25, RZ ;  /* 0x0000001905057c10 */ /* 0x000fe4000ff1e0ff */
[----:B------:R-:W-:Y:S01]  /*1600*/  SHF.R.S32.HI R228, RZ, 0x6, R228 ;  /* 0x00000006ffe47819 */ /* 0x000fe200000114e4 */
[----:B------:R-:W-:Y:S01]  /*1610*/  IMAD R233, R221, R3, R21 ;  /* 0x00000003dde97224 */ /* 0x000fe200078e0215 */
[----:B-----5:R-:W-:-:S02]  /*1620*/  LEA R232, P1, R20, UR6, 0x1 ;  /* 0x0000000614e87c11 */ /* 0x020fc4000f8208ff */
[----:B------:R-:W-:Y:S02]  /*1630*/  VIMNMX R228, PT, PT, RZ, R228, !PT ;  /* 0x000000e4ffe47248 */ /* 0x000fe40007fe0100 */
[----:B------:R-:W-:Y:S02]  /*1640*/  LEA.HI.X R233, R20, UR7, R233, 0x1, P1 ;  /* 0x0000000714e97c11 */ /* 0x000fe400088f0ce9 */
[----:B------:R-:W-:Y:S02]  /*1650*/  ISETP.GT.AND P1, PT, R15, R228, PT ;  /* 0x000000e40f00720c */ /* 0x000fe40003f24270 */
[----:B------:R-:W-:Y:S02]  /*1660*/  LEA.HI.X.SX32 R4, R4, R17, 0x1, P0 ;  /* 0x0000001104047211 */ /* 0x000fe400000f0eff */
[----:B----4-:R-:W-:Y:S02]  /*1670*/  LEA R248, P0, R5, UR4, 0x2 ;  /* 0x0000000405f87c11 */ /* 0x010fe4000f8010ff */
[----:B------:R-:W-:-:S02]  /*1680*/  LEA R17, R243, R22, 0x6 ;  /* 0x00000016f3117211 */ /* 0x000fc400078e30ff */
[----:B------:R-:W-:Y:S01]  /*1690*/  LEA.HI.X R249, R5, UR5, R4, 0x2, P0 ;  /* 0x0000000505f97c11 */ /* 0x000fe200080f1404 */
[----:B------:R-:W-:Y:S01]  /*16a0*/  IMAD R5, R243, 0x40, R16 ;  /* 0x00000040f3057824 */ /* 0x000fe200078e0210 */
[----:B------:R-:W-:Y:S01]  /*16b0*/  IADD3 R4, P0, PT, R221, 0x20, RZ ;  /* 0x00000020dd047810 */ /* 0x000fe20007f1e0ff */
[----:B--2---:R-:W-:Y:S01]  /*16c0*/  IMAD.WIDE R230, R17, 0x4, R24 ;  /* 0x0000000411e67825 */ /* 0x004fe200078e0218 */
[C---:B------:R-:W-:Y:S02]  /*16d0*/  SHF.L.U64.HI R16, R2.reuse, 0x5, R3 ;  /* 0x0000000502107819 */ /* 0x040fe40000010203 */
[----:B------:R-:W-:Y:S01]  /*16e0*/  IADD3 R15, PT, PT, R221, 0x20, RZ ;  /* 0x00000020dd0f7810 */ /* 0x000fe20007ffe0ff */
[----:B------:R-:W-:Y:S02]  /*16f0*/  IMAD.SHL.U32 R3, R2, 0x20, RZ ;  /* 0x0000002002037824 */ /* 0x000fe400078e00ff */
[----:B------:R-:W-:Y:S02]  /*1700*/  IMAD.MOV.U32 R229, RZ, RZ, R231 ;  /* 0x000000ffffe57224 */ /* 0x000fe400078e00e7 */
[----:B------:R-:W-:-:S04]  /*1710*/  IMAD.WIDE R250, R5, 0x4, R250 ;  /* 0x0000000405fa7825 */ /* 0x000fc800078e02fa */
        /* <DEDUP_REMOVED lines=14> */
.L_x_1339:
[----:B------:R-:W1:Y:S01]  /*1800*/  LDCU.64 UR10, c[0x0][0x5c0] ;  /* 0x0000b800ff0a77ac */ /* 0x000e620008000a00 */
[----:B------:R-:W-:-:S05]  /*1810*/  IADD3 R0, PT, PT, R245, R246, RZ ;  /* 0x000000f6f5007210 */ /* 0x000fca0007ffe0ff */
[C---:B-1----:R-:W-:Y:S02]  /*1820*/  IMAD R3, R0.reuse, UR11, RZ ;  /* 0x0000000b00037c24 */ /* 0x042fe4000f8e02ff */
[----:B------:R-:W-:-:S05]  /*1830*/  IMAD.WIDE.U32 R10, R0, UR10, RZ ;  /* 0x0000000a000a7c25 */ /* 0x000fca000f8e00ff */
[----:B------:R-:W-:Y:S02]  /*1840*/  IADD3 R0, PT, PT, R11, R3, RZ ;  /* 0x000000030b007210 */ /* 0x000fe40007ffe0ff */
[----:B------:R-:W-:Y:S02]  /*1850*/  MOV R6, R10 ;  /* 0x0000000a00067202 */ /* 0x000fe40000000f00 */
.L_x_1340:
        /* <DEDUP_REMOVED lines=11> */
.L_x_1341:
[----:B------:R-:W1:Y:S01]  /*1910*/  LDCU.64 UR6, c[0x0][0x5c8] ;  /* 0x0000b900ff0677ac */ /* 0x000e620008000a00 */
[----:B------:R-:W-:-:S05]  /*1920*/  IADD3 R245, PT, PT, R245, R246, RZ ;  /* 0x000000f6f5f57210 */ /* 0x000fca0007ffe0ff */
[C---:B-1----:R-:W-:Y:S02]  /*1930*/  IMAD R5, R245.reuse, UR7, RZ ;  /* 0x00000007f5057c24 */ /* 0x042fe4000f8e02ff */
[----:B------:R-:W-:-:S05]  /*1940*/  IMAD.WIDE.U32 R10, R245, UR6, RZ ;  /* 0x00000006f50a7c25 */ /* 0x000fca000f8e00ff */
[----:B------:R-:W-:Y:S02]  /*1950*/  IADD3 R5, PT, PT, R11, R5, RZ ;  /* 0x000000050b057210 */ /* 0x000fe40007ffe0ff */
.L_x_1342:
[----:B------:R-:W1:Y:S01]  /*1960*/  LDCU.64 UR4, c[0x0][0x5d8] ;  /* 0x0000bb00ff0477ac */ /* 0x000e620008000a00 */
[----:B------:R-:W-:Y:S01]  /*1970*/  IMAD R12, R8, UR10, RZ ;  /* 0x0000000a080c7c24 */ /* 0x000fe2000f8e02ff */
[C---:B------:R-:W-:Y:S01]  /*1980*/  IADD3 R244, PT, PT, -R7.reuse, R244, RZ ;  /* 0x000000f407f47210 */ /* 0x040fe20007ffe1ff */
        /* <DEDUP_REMOVED lines=22> */
.L_x_1344:
[----:B------:R-:W-:Y:S05]  /*1af0*/  BSYNC.RECONVERGENT B0 ;  /* 0x0000000000007941 */ /* 0x000fea0003800200 */
.L_x_1343:
        /* <DEDUP_REMOVED lines=15> */
.L_x_1346:
[----:B------:R-:W-:Y:S05]  /*1bf0*/  BSYNC.RECONVERGENT B0 ;  /* 0x0000000000007941 */ /* 0x000fea0003800200 */
.L_x_1345:
        /* <DEDUP_REMOVED lines=22> */
.L_x_1348:
[----:B------:R-:W-:Y:S05]  /*1d60*/  BSYNC.RECONVERGENT B0 ;  /* 0x0000000000007941 */ /* 0x000fea0003800200 */
.L_x_1347:
        /* <DEDUP_REMOVED lines=16> */
.L_x_1338:
[----:B------:R-:W1:Y:S01]  /*1e70*/  LDCU.64 UR4, c[0x0][0x3d8] ;  /* 0x00007b00ff0477ac */ /* 0x000e620008000a00 */
[----:B------:R-:W-:Y:S01]  /*1e80*/  IMAD.WIDE.U32 R22, R7, UR12, R18 ;  /* 0x0000000c07167c25 */ /* 0x000fe2000f8e0012 */
[----:B------:R-:W-:Y:S01]  /*1e90*/  LOP3.LUT R5, R243, 0x80000001, RZ, 0xc0, !PT ;  /* 0x80000001f3057812 */ /* 0x000fe200078ec0ff */
[----:B------:R-:W-:Y:S02]  /*1ea0*/  BSSY.RECONVERGENT B0, `(.L_x_1350) ;  /* 0x0000026000007945 */ /* 0x000fe40003800200 */
[----:B------:R-:W-:Y:S01]  /*1eb0*/  IMAD R20, R8, UR12, RZ ;  /* 0x0000000c08147c24 */ /* 0x000fe2000f8e02ff */
[----:B------:R-:W-:Y:S01]  /*1ec0*/  @P3 BAR.SYNC.DEFER_BLOCKING 0x0 ;  /* 0x0000000000003b1d */ /* 0x000fe20000010000 */
[----:B------:R-:W-:Y:S02]  /*1ed0*/  IADD3 R22, P0, PT, R14, R22, RZ ;  /* 0x000000160e167210 */ /* 0x000fe40007f1e0ff */
[C---:B------:R-:W-:Y:S01]  /*1ee0*/  IADD3 R14, PT, PT, -R7.reuse, R244, RZ ;  /* 0x000000f4070e7210 */ /* 0x040fe20007ffe1ff */
[----:B------:R-:W-:-:S03]  /*1ef0*/  IMAD R20, R7, UR13, R20 ;  /* 0x0000000d07147c24 */ /* 0x000fc6000f8e0214 */
[----:B------:R-:W-:Y:S02]  /*1f00*/  ISETP.GE.AND P6, PT, R221, R14, PT ;  /* 0x0000000edd00720c */ /* 0x000fe40003fc6270 */
[----:B------:R-:W-:Y:S02]  /*1f10*/  IADD3.X R23, PT, PT, R13, R23, R20, P0, !PT ;  /* 0x000000170d177210 */ /* 0x000fe400007fe414 */
[----:B------:R-:W-:Y:S01]  /*1f20*/  ISETP.NE.AND P0, PT, R5, 0x1, PT ;  /* 0x000000010500780c */ /* 0x000fe20003f05270 */
[----:B-1----:R-:W-:Y:S02]  /*1f30*/  IMAD R13, R0, UR4, RZ ;  /* 0x00000004000d7c24 */ /* 0x002fe4000f8e02ff */
[----:B------:R-:W-:Y:S01]  /*1f40*/  IMAD.WIDE.U32 R20, R6, UR4, R22 ;  /* 0x0000000406147c25 */ /* 0x000fe2000f8e0016 */
[----:B------:R-:W-:-:S03]  /*1f50*/  SEL R5, RZ, 0x4000, P0 ;  /* 0x00004000ff057807 */ /* 0x000fc60000000000 */
        /* <DEDUP_REMOVED lines=24> */
.L_x_1351:
[----:B------:R2:W-:Y:S04]  /*20e0*/  STS.128 [R218+0x10000], RZ ;  /* 0x010000ffda007388 */ /* 0x0005e80000000c00 */
[----:B------:R2:W-:Y:S02]  /*20f0*/  STS.128 [R218+0x12000], RZ ;  /* 0x012000ffda007388 */ /* 0x0005e40000000c00 */
.L_x_1352:
[----:B------:R-:W-:Y:S05]  /*2100*/  BSYNC.RECONVERGENT B0 ;  /* 0x0000000000007941 */ /* 0x000fea0003800200 */
.L_x_1350:
        /* <DEDUP_REMOVED lines=26> */
.L_x_1354:
[----:B------:R-:W-:Y:S05]  /*22b0*/  BSYNC.RECONVERGENT B0 ;  /* 0x0000000000007941 */ /* 0x000fea0003800200 */
.L_x_1353:
        /* <DEDUP_REMOVED lines=21> */
.L_x_1356:
[----:B------:R1:W-:Y:S04]  /*2410*/  STS.128 [R218+0x8000], RZ ;  /* 0x008000ffda007388 */ /* 0x0003e80000000c00 */
[----:B------:R1:W-:Y:S02]  /*2420*/  STS.128 [R218+0xa000], RZ ;  /* 0x00a000ffda007388 */ /* 0x0003e40000000c00 */
.L_x_1357:
[----:B------:R-:W-:Y:S05]  /*2430*/  BSYNC.RECONVERGENT B0 ;  /* 0x0000000000007941 */ /* 0x000fea0003800200 */
.L_x_1355:
        /* <DEDUP_REMOVED lines=8> */
[----:B-1----:R-:W-:Y:S01]  /*24c0*/  IMAD.U32 R20, RZ, RZ, UR22 ;  /* 0x00000016ff147e24 */ /* 0x002fe2000f8e00ff */
        /* <DEDUP_REMOVED lines=14> */
.L_x_1359:
[----:B------:R-:W-:Y:S05]  /*25b0*/  BSYNC.RECONVERGENT B0 ;  /* 0x0000000000007941 */ /* 0x000fea0003800200 */
.L_x_1358:
        /* <DEDUP_REMOVED lines=19> */
.L_x_1361:
[----:B------:R1:W-:Y:S04]  /*26f0*/  STS.128 [R241], RZ ;  /* 0x000000fff1007388 */ /* 0x0003e80000000c00 */
[----:B------:R1:W-:Y:S02]  /*2700*/  STS.128 [R241+0x2000], RZ ;  /* 0x002000fff1007388 */ /* 0x0003e40000000c00 */
.L_x_1362:
[----:B------:R-:W-:Y:S05]  /*2710*/  BSYNC.RECONVERGENT B0 ;  /* 0x0000000000007941 */ /* 0x000fea0003800200 */
.L_x_1360:
        /* <DEDUP_REMOVED lines=27> */
.L_x_1364:
[----:B------:R-:W-:Y:S05]  /*28d0*/  BSYNC.RECONVERGENT B0 ;  /* 0x0000000000007941 */ /* 0x000fea0003800200 */
.L_x_1363:
        /* <DEDUP_REMOVED lines=33> */
.L_x_1366:
[----:B------:R1:W-:Y:S04]  /*2af0*/  STS.128 [R218+0xc000], RZ ;  /* 0x00c000ffda007388 */ /* 0x0003e80000000c00 */
[----:B------:R1:W-:Y:S02]  /*2b00*/  STS.128 [R218+0xe000], RZ ;  /* 0x00e000ffda007388 */ /* 0x0003e40000000c00 */
.L_x_1367:
[----:B------:R-:W-:Y:S05]  /*2b10*/  BSYNC.RECONVERGENT B0 ;  /* 0x0000000000007941 */ /* 0x000fea0003800200 */
.L_x_1365:
        /* <DEDUP_REMOVED lines=25> */
.L_x_1369:
[----:B------:R-:W-:Y:S05]  /*2cb0*/  BSYNC.RECONVERGENT B0 ;  /* 0x0000000000007941 */ /* 0x000fea0003800200 */
.L_x_1368:
[----:B------:R-:W3:Y:S01]  /*2cc0*/  LDCU.64 UR4, c[0x0][0x538] ;  /* 0x0000a700ff0477ac */ /* 0x000ee20008000a00 */
[----:B------:R-:W0:Y:S01]  /*2cd0*/  LDGDEPBAR ;  /* 0x00000000000079af */ /* 0x000e220000000000 */
[----:B------:R-:W4:Y:S01]  /*2ce0*/  LDC.64 R16, c[0x0][0x528] ;  /* 0x00014a00ff107b82 */ /* 0x000f220000000a00 */
[----:B------:R-:W-:Y:S01]  /*2cf0*/  IMAD.SHL.U32 R0, R11, 0x2, RZ ;  /* 0x000000020b007824 */ /* 0x000fe200078e00ff */
[----:B------:R-:W1:Y:S01]  /*2d00*/  LDCU UR10, c[0x0][0x590] ;  /* 0x0000b200ff0a77ac */ /* 0x000e620008000800 */
[----:B------:R-:W1:Y:S01]  /*2d10*/  LDCU UR7, c[0x0][0x45c] ;  /* 0x00008b80ff0777ac */ /* 0x000e620008000800 */
[----:B------:R-:W1:Y:S01]  /*2d20*/  LDCU.U8 UR6, c[0x0][0x4f8] ;  /* 0x00009f00ff0677ac */ /* 0x000e620008000000 */
        /* <DEDUP_REMOVED lines=9> */
[----:B----4-:R-:W2:Y:S04]  /*2dc0*/  LDG.E.64 R14, desc[UR18][R16.64+0x8] ;  /* 0x00000812100e7981 */ /* 0x010ea8000c1e1b00 */
[----:B------:R-:W4:Y:S01]  /*2dd0*/  @P0 LDC R8, c[0x0][0x458] ;  /* 0x00011600ff080b82 */ /* 0x000f220000000800 */
[----:B------:R-:W1:Y:S04]  /*2de0*/  LDSM.16.M88.4 R116, [R209] ;  /* 0x00000000d174783b */ /* 0x000e680000000200 */
[----:B------:R-:W1:Y:S04]  /*2df0*/  LDSM.16.M88.4 R120, [R209+0x800] ;  /* 0x00080000d178783b */ /* 0x000e680000000200 */
[----:B------:R-:W1:Y:S04]  /*2e00*/  LDSM.16.M88.4 R148, [R209+0x2000] ;  /* 0x00200000d194783b */ /* 0x000e680000000200 */
[----:B------:R-:W1:Y:S01]  /*2e10*/  LDSM.16.M88.4 R152, [R209+0x2800] ;  /* 0x00280000d198783b */ /* 0x000e620000000200 */
[----:B---3--:R-:W-:-:S04]  /*2e20*/  @P0 IMAD.WIDE.U32 R6, R213, R2, R6 ;  /* 0x00000002d5060225 */ /* 0x008fc800078e0006 */
[C---:B------:R-:W-:Y:S01]  /*2e30*/  @P0 IMAD R3, R213.reuse, R3, R7 ;  /* 0x00000003d5030224 */ /* 0x040fe200078e0207 */
[----:B------:R-:W-:Y:S02]  /*2e40*/  @P0 LEA R18, P1, R6, UR4, 0x2 ;  /* 0x0000000406120c11 */ /* 0x000fe4000f8210ff */
[----:B------:R-:W-:Y:S02]  /*2e50*/  SHF.R.U32.HI R11, RZ, 0x2, R11 ;  /* 0x00000002ff0b7819 */ /* 0x000fe4000001160b */
[----:B------:R-:W-:Y:S01]  /*2e60*/  LOP3.LUT R0, R0, 0x6, RZ, 0xc0, !PT ;  /* 0x0000000600007812 */ /* 0x000fe200078ec0ff */
[----:B------:R-:W-:Y:S01]  /*2e70*/  IMAD R2, R213, UR17, R210 ;  /* 0x00000011d5027c24 */ /* 0x000fe2000f8e02d2 */
[----:B------:R-:W-:Y:S01]  /*2e80*/  @P0 LEA.HI.X R19, R6, UR5, R3, 0x2, P1 ;  /* 0x0000000506130c11 */ /* 0x000fe200088f1403 */
[----:B------:R-:W-:Y:S01]  /*2e90*/  IMAD.SHL.U32 R202, R206, 0x2, RZ ;  /* 0x00000002ceca7824 */ /* 0x000fe200078e00ff */
[----:B------:R-:W3:Y:S01]  /*2ea0*/  LDG.E.64 R6, desc[UR18][R16.64] ;  /* 0x0000001210067981 */ /* 0x000ee2000c1e1b00 */
[----:B------:R-:W-:Y:S01]  /*2eb0*/  LOP3.LUT R0, R0, 0xe0, R11, 0xf8, !PT ;  /* 0x000000e000007812 */ /* 0x000fe200078ef80b */
[----:B------:R-:W-:-:S02]  /*2ec0*/  IMAD.SHL.U32 R9, R2, 0x20, RZ ;  /* 0x0000002002097824 */ /* 0x000fc400078e00ff */
[----:B------:R-:W-:Y:S01]  /*2ed0*/  IMAD.SHL.U32 R198, R208, 0x2, RZ ;  /* 0x00000002d0c67824 */ /* 0x000fe200078e00ff */
[----:B------:R-:W3:Y:S01]  /*2ee0*/  @P0 LDG.E R4, desc[UR18][R18.64] ;  /* 0x0000001212040981 */ /* 0x000ee2000c1e1900 */
[----:B----4-:R-:W3:Y:S01]  /*2ef0*/  @P0 MUFU.RCP R3, R8 ;  /* 0x0000000800030308 */ /* 0x010ee20000001000 */
[----:B------:R-:W-:Y:S01]  /*2f00*/  IADD3 R227, PT, PT, R244, -R227, -R0 ;  /* 0x800000e3f4e37210 */ /* 0x000fe20007ffe800 */
[----:B------:R-:W-:Y:S01]  /*2f10*/  IMAD.SHL.U32 R0, R208, 0x2, RZ ;  /* 0x00000002d0007824 */ /* 0x000fe200078e00ff */
[----:B------:R-:W-:Y:S01]  /*2f20*/  CS2R R94, SRZ ;  /* 0x00000000005e7805 */ /* 0x000fe2000001ff00 */
[--C-:B------:R-:W-:Y:S01]  /*2f30*/  IMAD.IADD R2, R209, 0x1, R202.reuse ;  /* 0x00000001d1027824 */ /* 0x100fe200078e02ca */
[----:B------:R-:W-:Y:S01]  /*2f40*/  CS2R R92, SRZ ;  /* 0x00000000005c7805 */ /* 0x000fe2000001ff00 */
[----:B------:R-:W-:Y:S01]  /*2f50*/  IMAD.IADD R201, R205, 0x1, R202 ;  /* 0x00000001cdc97824 */ /* 0x000fe200078e02ca */
[----:B------:R-:W-:Y:S01]  /*2f60*/  CS2R R98, SRZ ;  /* 0x0000000000627805 */ /* 0x000fe2000001ff00 */
[--C-:B------:R-:W-:Y:S01]  /*2f70*/  IMAD.IADD R203, R211, 0x1, R5.reuse ;  /* 0x00000001d3cb7824 */ /* 0x100fe200078e0205 */
[----:B------:R-:W4:Y:S01]  /*2f80*/  LDSM.16.M88.4 R132, [R2] ;  /* 0x000000000284783b */ /* 0x000f220000000200 */
[----:B------:R-:W-:Y:S01]  /*2f90*/  IMAD.IADD R200, R204, 0x1, R5 ;  /* 0x00000001ccc87824 */ /* 0x000fe200078e0205 */
[----:B------:R-:W-:Y:S01]  /*2fa0*/  CS2R R96, SRZ ;  /* 0x0000000000607805 */ /* 0x000fe2000001ff00 */
[----:B------:R-:W-:Y:S01]  /*2fb0*/  IMAD.MOV.U32 R239, RZ, RZ, R241 ;  /* 0x000000ffffef7224 */ /* 0x000fe200078e00f1 */
[----:B------:R-:W1:Y:S01]  /*2fc0*/  LDSM.16.M88.4 R136, [R2+0x800] ;  /* 0x000800000288783b */ /* 0x000e620000000200 */
[----:B------:R-:W-:-:S02]  /*2fd0*/  CS2R R90, SRZ ;  /* 0x00000000005a7805 */ /* 0x000fc4000001ff00 */
[----:B------:R-:W-:Y:S02]  /*2fe0*/  CS2R R88, SRZ ;  /* 0x0000000000587805 */ /* 0x000fe4000001ff00 */
[----:B------:R-:W-:Y:S01]  /*2ff0*/  CS2R R86, SRZ ;  /* 0x0000000000567805 */ /* 0x000fe2000001ff00 */
[----:B------:R-:W1:Y:S01]  /*3000*/  LDSM.16.M88.4 R164, [R2+0x2000] ;  /* 0x0020000002a4783b */ /* 0x000e620000000200 */
[----:B------:R-:W-:Y:S02]  /*3010*/  CS2R R84, SRZ ;  /* 0x0000000000547805 */ /* 0x000fe4000001ff00 */
[----:B------:R-:W-:Y:S02]  /*3020*/  CS2R R78, SRZ ;  /* 0x00000000004e7805 */ /* 0x000fe4000001ff00 */
[----:B------:R-:W-:Y:S01]  /*3030*/  CS2R R76, SRZ ;  /* 0x00000000004c7805 */ /* 0x000fe2000001ff00 */
[----:B------:R-:W1:Y:S01]  /*3040*/  LDSM.16.M88.4 R168, [R2+0x2800] ;  /* 0x0028000002a8783b */ /* 0x000e620000000200 */
        /* <DEDUP_REMOVED lines=22> */
[--C-:B------:R-:W-:Y:S01]  /*31b0*/  IMAD.IADD R196, R209, 0x1, R198.reuse ;  /* 0x00000001d1c47824 */ /* 0x100fe200078e02c6 */
[----:B------:R-:W-:Y:S01]  /*31c0*/  UMOV UR12, URZ ;  /* 0x000000ff000c7c82 */ /* 0x000fe20008000000 */
[----:B------:R-:W-:Y:S01]  /*31d0*/  IMAD.IADD R197, R205, 0x1, R198 ;  /* 0x00000001cdc57824 */ /* 0x000fe200078e02c6 */
[----:B------:R-:W2:Y:S01]  /*31e0*/  LDCU UR4, c[0x0][0x440] ;  /* 0x00008800ff0477ac */ /* 0x000ea20008000800 */
[----:B------:R-:W-:Y:S01]  /*31f0*/  IMAD.IADD R199, R198, 0x1, R201 ;  /* 0x00000001c6c77824 */ /* 0x000fe200078e02c9 */
[----:B------:R-:W2:Y:S01]  /*3200*/  LDCU UR5, c[0x0][0x3e0] ;  /* 0x00007c00ff0577ac */ /* 0x000ea20008000800 */
[----:B-1----:R-:W-:-:S02]  /*3210*/  USHF.L.U32 UR10, UR10, 0x6, URZ ;  /* 0x000000060a0a7899 */ /* 0x002fc400080006ff */
[----:B------:R-:W-:Y:S01]  /*3220*/  USHF.L.U32 UR24, UR24, 0x3, URZ ;  /* 0x0000000318187899 */ /* 0x000fe200080006ff */
[----:B--2---:R-:W-:Y:S02]  /*3230*/  IADD3 R237, P2, P1, R9, R14, R12 ;  /* 0x0000000e09ed7210 */ /* 0x004fe4000795e00c */
[----:B------:R-:W-:-:S04]  /*3240*/  SHF.R.S32.HI R9, RZ, 0x1f, R9 ;  /* 0x0000001fff097819 */ /* 0x000fc80000011409 */
[----:B------:R-:W-:Y:S01]  /*3250*/  IADD3.X R236, PT, PT, R9, R15, RZ, P2, P1 ;  /* 0x0000000f09ec7210 */ /* 0x000fe200017e24ff */
[----:B---3--:R-:W-:Y:S01]  /*3260*/  @P0 FMUL.FTZ R3, R4, R3 ;  /* 0x0000000304030220 */ /* 0x008fe20000410000 */
[----:B------:R-:W-:Y:S02]  /*3270*/  R2UR UR34, R6 ;  /* 0x00000000062272ca */ /* 0x000fe400000e0000 */
[----:B------:R-:W-:Y:S02]  /*3280*/  R2UR UR35, R7 ;  /* 0x00000000072372ca */ /* 0x000fe400000e0000 */
[----:B------:R-:W-:Y:S01]  /*3290*/  @P0 R2UR UR11, R3 ;  /* 0x00000000030b02ca */ /* 0x000fe200000e0000 */
[----:B------:R-:W-:Y:S02]  /*32a0*/  IMAD.IADD R3, R209, 0x1, R0 ;  /* 0x00000001d1037824 */ /* 0x000fe400078e0200 */
[----:B------:R-:W-:-:S03]  /*32b0*/  IMAD.IADD R0, R0, 0x1, R2 ;  /* 0x0000000100007824 */ /* 0x000fc600078e0202 */
[----:B------:R-:W1:Y:S04]  /*32c0*/  LDSM.16.M88.4 R124, [R3] ;  /* 0x00000000037c783b */ /* 0x000e680000000200 */
[----:B------:R-:W2:Y:S04]  /*32d0*/  LDSM.16.M88.4 R128, [R3+0x800] ;  /* 0x000800000380783b */ /* 0x000ea80000000200 */
[----:B------:R-:W3:Y:S04]  /*32e0*/  LDSM.16.M88.4 R156, [R3+0x2000] ;  /* 0x00200000039c783b */ /* 0x000ee80000000200 */
[----:B------:R4:W1:Y:S04]  /*32f0*/  LDSM.16.M88.4 R160, [R3+0x2800] ;  /* 0x0028000003a0783b */ /* 0x0008680000000200 */
[----:B------:R-:W1:Y:S04]  /*3300*/  LDSM.16.M88.4 R140, [R0] ;  /* 0x00000000008c783b */ /* 0x000e680000000200 */
[----:B------:R-:W1:Y:S04]  /*3310*/  LDSM.16.M88.4 R144, [R0+0x800] ;  /* 0x000800000090783b */ /* 0x000e680000000200 */
[----:B------:R-:W1:Y:S04]  /*3320*/  LDSM.16.M88.4 R172, [R0+0x2000] ;  /* 0x0020000000ac783b */ /* 0x000e680000000200 */
[----:B------:R2:W1:Y:S01]  /*3330*/  LDSM.16.M88.4 R176, [R0+0x2800] ;  /* 0x0028000000b0783b */ /* 0x0004620000000200 */
[----:B----4-:R-:W-:Y:S01]  /*3340*/  IMAD.IADD R3, R209, 0x1, R202 ;  /* 0x00000001d1037824 */ /* 0x010fe200078e02ca */
[----:B------:R-:W-:-:S03]  /*3350*/  UIADD3 UR32, UPT, UPT, UR34, -0x61c88647, URZ ;  /* 0x9e3779b922207890 */ /* 0x000fc6000fffe0ff */
[----:B------:R-:W-:Y:S01]  /*3360*/  IMAD.IADD R2, R198, 0x1, R3 ;  /* 0x00000001c6027824 */ /* 0x000fe200078e0203 */
[----:B------:R-:W-:Y:S02]  /*3370*/  UIADD3 UR31, UPT, UPT, UR35, -0x4498517b, URZ ;  /* 0xbb67ae85231f7890 */ /* 0x000fe4000fffe0ff */
[----:B------:R-:W-:Y:S02]  /*3380*/  UIADD3 UR30, UPT, UPT, UR34, 0x3c6ef372, URZ ;  /* 0x3c6ef372221e7890 */ /* 0x000fe4000fffe0ff */
[----:B------:R-:W-:Y:S02]  /*3390*/  UIADD3 UR29, UPT, UPT, UR35, 0x76cf5d0a, URZ ;  /* 0x76cf5d0a231d7890 */ /* 0x000fe4000fffe0ff */
[----:B------:R-:W-:Y:S02]  /*33a0*/  UIADD3 UR28, UPT, UPT, UR34, -0x255992d5, URZ ;  /* 0xdaa66d2b221c7890 */ /* 0x000fe4000fffe0ff */
[----:B------:R-:W-:Y:S01]  /*33b0*/  UIADD3 UR27, UPT, UPT, UR35, 0x32370b8f, URZ ;  /* 0x32370b8f231b7890 */ /* 0x000fe2000fffe0ff */
[----:B--2---:R-:W-:Y:S01]  /*33c0*/  IMAD.IADD R0, R207, 0x1, R202 ;  /* 0x00000001cf007824 */ /* 0x004fe200078e02ca */
[----:B------:R-:W-:-:S02]  /*33d0*/  UIADD3 UR26, UPT, UPT, UR34, 0x78dde6e4, URZ ;  /* 0x78dde6e4221a7890 */ /* 0x000fc4000fffe0ff */
[----:B------:R-:W-:Y:S02]  /*33e0*/  UIADD3 UR25, UPT, UPT, UR35, -0x126145ec, URZ ;  /* 0xed9eba1423197890 */ /* 0x000fe4000fffe0ff */
[----:B------:R-:W-:Y:S02]  /*33f0*/  UIADD3 UR17, UPT, UPT, UR34, 0x1715609d, URZ ;  /* 0x1715609d22117890 */ /* 0x000fe4000fffe0ff */
[----:B------:R-:W-:Y:S02]  /*3400*/  UIADD3 UR15, UPT, UPT, UR35, -0x56f99767, URZ ;  /* 0xa9066899230f7890 */ /* 0x000fe4000fffe0ff */
[----:B------:R-:W-:Y:S02]  /*3410*/  UIADD3 UR14, UPT, UPT, UR34, -0x4ab325aa, URZ ;  /* 0xb54cda56220e7890 */ /* 0x000fe4000fffe0ff */
[----:B------:R-:W-:Y:S01]  /*3420*/  UIADD3 UR13, UPT, UPT, UR35, 0x646e171e, URZ ;  /* 0x646e171e230d7890 */ /* 0x000fe2000fffe0ff */
[----:B---3--:R-:W-:-:S11]  /*3430*/  @UP0 UMOV UR12, UR11 ;  /* 0x0000000b000c0c82 */ /* 0x008fd60008000000 */
.L_x_1374:
[----:B------:R-:W0:Y:S01]  /*3440*/  LDGDEPBAR ;  /* 0x00000000000079af */ /* 0x000e220000000000 */
[----:B------:R-:W-:Y:S01]  /*3450*/  IMAD.MOV.U32 R231, RZ, RZ, R229 ;  /* 0x000000ffffe77224 */ /* 0x000fe200078e00e5 */
[C---:B------:R-:W-:Y:S01]  /*3460*/  LEA R186, P0, R215.reuse, R230, 0x2 ;  /* 0x000000e6d7ba7211 */ /* 0x040fe200078010ff */
        /* <DEDUP_REMOVED lines=82> */
[----:B------:R-:W-:Y:S01]  /*3990*/  FFMA.FTZ R6, R189, -UR12, R6 ;  /* 0x8000000cbd067c23 */ /* 0x000fe20008010006 */
[----:B------:R-:W-:Y:S02]  /*39a0*/  VIADD R189, R187, 0x38 ;  /* 0x00000038bbbd7836 */ /* 0x000fe40000000000 */
[C---:B------:R-:W-:Y:S01]  /*39b0*/  FFMA.FTZ R4, R191.reuse, -UR12, R4 ;  /* 0x8000000cbf047c23 */ /* 0x040fe20008010004 */
[----:B------:R-:W-:Y:S01]  /*39c0*/  FFMA.FTZ R5, R190, -UR12, R5 ;  /* 0x8000000cbe057c23 */ /* 0x000fe20008010005 */
[----:B------:R-:W-:Y:S01]  /*39d0*/  FFMA.FTZ R7, R192, -UR12, R7 ;  /* 0x8000000cc0077c23 */ /* 0x000fe20008010007 */
[----:B------:R-:W-:Y:S03]  /*39e0*/  HMMA.16816.F32.BF16 R16, R20, R26, R16 ;  /* 0x0000001a1410723c */ /* 0x000fe60000041810 */
[----:B------:R-:W-:Y:S01]  /*39f0*/  IABS R189, R189 ;  /* 0x000000bd00bd7213 */ /* 0x000fe20000000000 */
[----:B------:R-:W-:Y:S01]  /*3a00*/  FFMA.FTZ R10, R191, -UR12, R10 ;  /* 0x8000000cbf0a7c23 */ /* 0x000fe2000801000a */
[----:B------:R-:W-:Y:S01]  /*3a10*/  FFMA.FTZ R11, R190, -UR12, R11 ;  /* 0x8000000cbe0b7c23 */ /* 0x000fe2000801000b */
[C---:B------:R-:W-:Y:S01]  /*3a20*/  FFMA.FTZ R9, R188.reuse, -UR12, R9 ;  /* 0x8000000cbc097c23 */ /* 0x040fe20008010009 */
[----:B------:R-:W-:Y:S01]  /*3a30*/  I2FP.F32.S32 R189, R189 ;  /* 0x000000bd00bd7245 */ /* 0x000fe20000201400 */
[C---:B------:R-:W-:Y:S02]  /*3a40*/  VIADD R190, R187.reuse, 0x2f ;  /* 0x0000002fbbbe7836 */ /* 0x040fe40000000000 */
[C---:B------:R-:W-:Y:S02]  /*3a50*/  VIADD R191, R187.reuse, 0x28 ;  /* 0x00000028bbbf7836 */ /* 0x040fe40000000000 */
[----:B------:R-:W-:Y:S01]  /*3a60*/  FFMA.FTZ R15, R188, -UR12, R15 ;  /* 0x8000000cbc0f7c23 */ /* 0x000fe2000801000f */
[----:B------:R-:W-:Y:S01]  /*3a70*/  IADD3 R188, PT, PT, R187, 0x27, RZ ;  /* 0x00000027bbbc7810 */ /* 0x000fe20007ffe0ff */
[C---:B------:R-:W-:Y:S01]  /*3a80*/  FFMA.FTZ R8, R189.reuse, -UR12, R8 ;  /* 0x8000000cbd087c23 */ /* 0x040fe20008010008 */
[----:B------:R-:W-:Y:S01]  /*3a90*/  IABS R190, R190 ;  /* 0x000000be00be7213 */ /* 0x000fe20000000000 */
[----:B------:R-:W-:Y:S01]  /*3aa0*/  FFMA.FTZ R14, R189, -UR12, R14 ;  /* 0x8000000cbd0e7c23 */ /* 0x000fe2000801000e */
[----:B------:R-:W-:Y:S02]  /*3ab0*/  IADD3 R189, PT, PT, R187, 0x30, RZ ;  /* 0x00000030bbbd7810 */ /* 0x000fe40007ffe0ff */
[----:B------:R-:W-:Y:S02]  /*3ac0*/  IABS R187, R191 ;  /* 0x000000bf00bb7213 */ /* 0x000fe40000000000 */
[----:B------:R-:W-:Y:S02]  /*3ad0*/  IABS R189, R189 ;  /* 0x000000bd00bd7213 */ /* 0x000fe40000000000 */
[----:B------:R-:W-:Y:S02]  /*3ae0*/  IABS R188, R188 ;  /* 0x000000bc00bc7213 */ /* 0x000fe40000000000 */
[----:B------:R-:W-:Y:S02]  /*3af0*/  I2FP.F32.S32 R189, R189 ;  /* 0x000000bd00bd7245 */ /* 0x000fe40000201400 */
[----:B------:R-:W-:Y:S02]  /*3b00*/  I2FP.F32.S32 R190, R190 ;  /* 0x000000be00be7245 */ /* 0x000fe40000201400 */
[----:B------:R-:W-:Y:S01]  /*3b10*/  I2FP.F32.S32 R187, R187 ;  /* 0x000000bb00bb7245 */ /* 0x000fe20000201400 */
[C---:B------:R-:W-:Y:S01]  /*3b20*/  FFMA.FTZ R12, R189.reuse, -UR12, R12 ;  /* 0x8000000cbd0c7c23 */ /* 0x040fe2000801000c */
[----:B------:R-:W-:Y:S01]  /*3b30*/  I2FP.F32.S32 R188, R188 ;  /* 0x000000bc00bc7245 */ /* 0x000fe20000201400 */
[C---:B------:R-:W-:Y:S01]  /*3b40*/  FFMA.FTZ R13, R190.reuse, -UR12, R13 ;  /* 0x8000000cbe0d7c23 */ /* 0x040fe2000801000d */
[----:B------:R-:W-:Y:S01]  /*3b50*/  FFMA.FTZ R18, R189, -UR12, R18 ;  /* 0x8000000cbd127c23 */ /* 0x000fe20008010012 */
[----:B------:R-:W-:Y:S01]  /*3b60*/  FFMA.FTZ R19, R190, -UR12, R19 ;  /* 0x8000000cbe137c23 */ /* 0x000fe20008010013 */
[----:B------:R-:W-:Y:S01]  /*3b70*/  FFMA.FTZ R16, R187, -UR12, R16 ;  /* 0x8000000cbb107c23 */ /* 0x000fe20008010010 */
[----:B------:R-:W-:Y:S01]  /*3b80*/  FFMA.FTZ R17, R188, -UR12, R17 ;  /* 0x8000000cbc117c23 */ /* 0x000fe20008010011 */
[----:B------:R-:W-:Y:S06]  /*3b90*/  @!P0 BRA `(.L_x_1370) ;  /* 0x00000000002c8947 */ /* 0x000fec0003800000 */
[----:B------:R-:W1:Y:S01]  /*3ba0*/  LDC R22, c[0x0][0x504] ;  /* 0x00014100ff167b82 */ /* 0x000e620000000800 */
[----:B------:R-:W-:Y:S02]  /*3bb0*/  IMAD.SHL.U32 R20, R222, 0x40, RZ ;  /* 0x00000040de147824 */ /* 0x000fe400078e00ff */
[----:B------:R-:W-:Y:S02]  /*3bc0*/  VIADD R185, R185, 0x40 ;  /* 0x00000040b9b97836 */ /* 0x000fe40000000000 */
[C---:B------:R-:W-:Y:S01]  /*3bd0*/  VIADD R23, R20.reuse, 0x40 ;  /* 0x0000004014177836 */ /* 0x040fe20000000000 */
[----:B------:R-:W-:Y:S04]  /*3be0*/  IADD3 R21, PT, PT, R20, 0x40, R247 ;  /* 0x0000004014157810 */ /* 0x000fe80007ffe0f7 */
[----:B------:R-:W-:Y:S02]  /*3bf0*/  ISETP.LT.AND P0, PT, R23, R244, PT ;  /* 0x000000f41700720c */ /* 0x000fe40003f01270 */
[----:B-1----:R-:W-:Y:S05]  /*3c00*/  IADD3 R21, PT, PT, R21, R22, -R244 ;  /* 0x0000001615157210 */ /* 0x002fea0007ffe8f4 */
[----:B------:R-:W-:Y:S05]  /*3c10*/  VIADD R20, R21, 0xffffffc0 ;  /* 0xffffffc015147836 */ /* 0x000fea0000000000 */
[----:B------:R-:W-:Y:S11]  /*3c20*/  ISETP.GE.AND P1, PT, R185, R20, PT ;  /* 0x00000014b900720c */ /* 0x000ff60003f26270 */
[----:B------:R-:W-:Y:S02]  /*3c30*/  @!UPT UIADD3 URZ, UPT, UPT, URZ, URZ, URZ ;  /* 0x000000fffffff290 */ /* 0x000fe4000fffe0ff */
[----:B------:R-:W-:Y:S05]  /*3c40*/  @!P1 BRA P0, `(.L_x_1371) ;  /* 0x00000004005c9947 */ /* 0x000fea0000000000 */
.L_x_1370:
[----:B------:R-:W1:Y:S01]  /*3c50*/  LDC R25, c[0x0][0x504] ;  /* 0x00014100ff197b82 */ /* 0x000e620000000800 */
[----:B------:R-:W2:Y:S07]  /*3c60*/  S2R R21, SR_TID.X ;  /* 0x0000000000157919 */ /* 0x000eae0000002100 */
[----:B------:R-:W3:Y:S01]  /*3c70*/  LDC R23, c[0x0][0x508] ;  /* 0x00014200ff177b82 */ /* 0x000ee20000000800 */
[C-C-:B-1----:R-:W-:Y:S02]  /*3c80*/  IADD3 R25, PT, PT, R244.reuse, -R25, -R247.reuse ;  /* 0x80000019f4197210 */ /* 0x142fe40007ffe8f7 */
[----:B---3--:R-:W-:Y:S03]  /*3c90*/  IADD3 R23, PT, PT, R244, R23, -R247 ;  /* 0x00000017f4177210 */ /* 0x008fe60007ffe8f7 */
[C---:B------:R-:W-:Y:S02]  /*3ca0*/  IMAD.IADD R24, R186.reuse, 0x1, R25 ;  /* 0x00000001ba187824 */ /* 0x040fe400078e0219 */
[----:B--2---:R-:W-:Y:S01]  /*3cb0*/  IMAD.SHL.U32 R20, R21, 0x2, RZ ;  /* 0x0000000215147824 */ /* 0x004fe200078e00ff */
[----:B------:R-:W-:Y:S01]  /*3cc0*/  SHF.R.U32.HI R21, RZ, 0x2, R21 ;  /* 0x00000002ff157819 */ /* 0x000fe20000011615 */
[----:B------:R-:W-:Y:S01]  /*3cd0*/  IMAD.IADD R23, R186, 0x1, R23 ;  /* 0x00000001ba177824 */ /* 0x000fe200078e0217 */
[----:B------:R-:W-:Y:S02]  /*3ce0*/  VIMNMX R26, PT, PT, RZ, R24, !PT ;  /* 0x00000018ff1a7248 */ /* 0x000fe40007fe0100 */
[----:B------:R-:W-:Y:S02]  /*3cf0*/  LOP3.LUT R20, R20, 0x6, RZ, 0xc0, !PT ;  /* 0x0000000614147812 */ /* 0x000fe400078ec0ff */
[C-C-:B------:R-:W-:Y:S02]  /*3d00*/  VIADDMNMX R22, R23.reuse, 0x1, R244.reuse, PT ;  /* 0x0000000117167846 */ /* 0x140fe400038001f4 */
[----:B------:R-:W-:Y:S02]  /*3d10*/  LOP3.LUT R21, R20, 0xe0, R21, 0xf8, !PT ;  /* 0x000000e014157812 */ /* 0x000fe400078ef815 */
[----:B------:R-:W-:Y:S02]  /*3d20*/  VIADDMNMX R20, R23, 0x9, R244, PT ;  /* 0x0000000917147846 */ /* 0x000fe400038001f4 */
[----:B------:R-:W-:Y:S01]  /*3d30*/  VIADDMNMX R24, R24, 0x8, RZ, !PT ;  /* 0x0000000818187846 */ /* 0x000fe200078001ff */
[----:B------:R-:W-:Y:S04]  /*3d40*/  IMAD R21, R222, 0x40, R21 ;  /* 0x00000040de157824 */ /* 0x000fe800078e0215 */
        /* <DEDUP_REMOVED lines=71> */
.L_x_1371:
[----:B------:R-:W1:Y:S01]  /*41c0*/  S2R R180, SR_TID.X ;  /* 0x0000000000b47919 */ /* 0x000e620000002100 */
[----:B------:R-:W-:Y:S01]  /*41d0*/  LOP3.LUT R188, R217, 0x3, RZ, 0xc0, !PT ;  /* 0x00000003d9bc7812 */ /* 0x000fe200078ec0ff */
[C---:B------:R-:W-:Y:S01]  /*41e0*/  FMUL.FTZ R185, R240.reuse, 1.4426950216293334961 ;  /* 0x3fb8aa3bf0b97820 */ /* 0x040fe20000410000 */
[----:B------:R-:W-:Y:S01]  /*41f0*/  FSETP.NEU.FTZ.AND P0, PT, R240, -INF , PT ;  /* 0xff800000f000780b */ /* 0x000fe20003f1d000 */
[----:B------:R-:W-:Y:S03]  /*4200*/  IMAD.WIDE.U32 R186, R237, -0x2daee0ad, RZ ;  /* 0xd2511f53edba7825 */ /* 0x000fe600078e00ff */
[----:B------:R-:W-:Y:S01]  /*4210*/  FSEL R185, R185, RZ, P0 ;  /* 0x000000ffb9b97208 */ /* 0x000fe20000000000 */
[----:B------:R-:W-:Y:S01]  /*4220*/  IMAD R188, R243, 0x4, R188 ;  /* 0x00000004f3bc7824 */ /* 0x000fe200078e02bc */
[----:B------:R-:W-:Y:S01]  /*4230*/  FSETP.NEU.FTZ.AND P0, PT, R238, -INF , PT ;  /* 0xff800000ee00780b */ /* 0x000fe20003f1d000 */
[----:B------:R-:W-:Y:S02]  /*4240*/  IMAD.IADD R114, R211, 0x1, R198 ;  /* 0x00000001d3727824 */ /* 0x000fe400078e02c6 */
[----:B------:R-:W-:Y:S04]  /*4250*/  IMAD.WIDE.U32 R188, R188, -0x326172a9, RZ ;  /* 0xcd9e8d57bcbc7825 */ /* 0x000fe800078e00ff */
[--C-:B------:R-:W-:Y:S01]  /*4260*/  FFMA.FTZ R192, R8, UR7, -R185.reuse ;  /* 0x0000000708c07c23 */ /* 0x100fe200080108b9 */
[----:B------:R-:W-:Y:S01]  /*4270*/  FMUL.FTZ R8, R238, 1.4426950216293334961 ;  /* 0x3fb8aa3bee087820 */ /* 0x000fe20000410000 */
[----:B------:R-:W-:Y:S01]  /*4280*/  FFMA.FTZ R13, R13, UR7, -R185 ;  /* 0x000000070d0d7c23 */ /* 0x000fe200080108b9 */
[----:B------:R-:W-:Y:S01]  /*4290*/  LOP3.LUT R190, R236, UR34, R189, 0x96, !PT ;  /* 0x00000022ecbe7c12 */ /* 0x000fe2000f8e96bd */
[--C-:B------:R-:W-:Y:S02]  /*42a0*/  FFMA.FTZ R189, R9, UR7, -R185.reuse ;  /* 0x0000000709bd7c23 */ /* 0x100fe400080108b9 */
[----:B------:R-:W-:Y:S01]  /*42b0*/  MUFU.EX2 R192, R192 ;  /* 0x000000c000c07308 */ /* 0x000fe20000000800 */
[----:B------:R-:W-:Y:S01]  /*42c0*/  FSEL R8, R8, RZ, P0 ;  /* 0x000000ff08087208 */ /* 0x000fe20000000000 */
[----:B------:R-:W-:Y:S01]  /*42d0*/  FFMA.FTZ R12, R12, UR7, -R185 ;  /* 0x000000070c0c7c23 */ /* 0x000fe200080108b9 */
[----:B------:R-:W-:Y:S04]  /*42e0*/  IMAD.WIDE.U32 R190, R190, -0x2daee0ad, RZ ;  /* 0xd2511f53bebe7825 */ /* 0x000fe800078e00ff */
[--C-:B------:R-:W-:Y:S01]  /*42f0*/  FFMA.FTZ R182, R10, UR7, -R8.reuse ;  /* 0x000000070ab67c23 */ /* 0x100fe20008010808 */
[--C-:B------:R-:W-:Y:S01]  /*4300*/  FFMA.FTZ R181, R7, UR7, -R8.reuse ;  /* 0x0000000707b57c23 */ /* 0x100fe20008010808 */
[----:B------:R-:W-:Y:S01]  /*4310*/  LOP3.LUT R186, R186, UR31, R191, 0x96, !PT ;  /* 0x0000001fbaba7c12 */ /* 0x000fe2000f8e96bf */
[----:B------:R-:W-:Y:S01]  /*4320*/  MUFU.EX2 R189, R189 ;  /* 0x000000bd00bd7308 */ /* 0x000fe20000000800 */
[--C-:B------:R-:W-:Y:S01]  /*4330*/  FFMA.FTZ R15, R15, UR7, -R8.reuse ;  /* 0x000000070f0f7c23 */ /* 0x100fe20008010808 */
[----:B------:R-:W-:Y:S01]  /*4340*/  FFMA.FTZ R14, R14, UR7, -R8 ;  /* 0x000000070e0e7c23 */ /* 0x000fe20008010808 */
[----:B------:R-:W-:Y:S04]  /*4350*/  IMAD.IADD R113, R211, 0x1, R202 ;  /* 0x00000001d3717824 */ /* 0x000fe800078e02ca */
[----:B------:R-:W-:Y:S03]  /*4360*/  IMAD.IADD R112, R198, 0x1, R113 ;  /* 0x00000001c6707824 */ /* 0x000fe600078e0271 */
[----:B------:R-:W-:Y:S10]  /*4370*/  MUFU.EX2 R182, R182 ;  /* 0x000000b600b67308 */ /* 0x000ff40000000800 */
[----:B------:R-:W-:Y:S01]  /*4380*/  MUFU.EX2 R181, R181 ;  /* 0x000000b500b57308 */ /* 0x000fe20000000800 */
[----:B-1----:R-:W-:Y:S02]  /*4390*/  SHF.R.U32.HI R115, RZ, 0x7, R180 ;  /* 0x00000007ff737819 */ /* 0x002fe400000116b4 */
[----:B------:R-:W-:Y:S01]  /*43a0*/  LOP3.LUT P0, RZ, R180, 0x4, RZ, 0xc0, !PT ;  /* 0x00000004b4ff7812 */ /* 0x000fe2000780c0ff */
[----:B------:R-:W-:Y:S01]  /*43b0*/  FFMA.FTZ R180, R17, UR7, -R185 ;  /* 0x0000000711b47c23 */ /* 0x000fe200080108b9 */
[--C-:B------:R-:W-:Y:S01]  /*43c0*/  FFMA.FTZ R17, R18, UR7, -R8.reuse ;  /* 0x0000000712117c23 */ /* 0x100fe20008010808 */
[----:B------:R-:W-:Y:S05]  /*43d0*/  IMAD R115, R222, 0x2, R115 ;  /* 0x00000002de737824 */ /* 0x000fea00078e0273 */
[----:B------:R-:W-:Y:S01]  /*43e0*/  LOP3.LUT R9, R115, UR35, R187, 0x96, !PT ;  /* 0x0000002373097c12 */ /* 0x000fe2000f8e96bb */
[----:B------:R-:W-:Y:S04]  /*43f0*/  IMAD.WIDE.U32 R186, R186, -0x326172a9, RZ ;  /* 0xcd9e8d57baba7825 */ /* 0x000fe800078e00ff */
[--C-:B------:R-:W-:Y:S01]  /*4400*/  FFMA.FTZ R115, R11, UR7, -R8.reuse ;  /* 0x000000070b737c23 */ /* 0x100fe20008010808 */
[----:B------:R-:W-:Y:S01]  /*4410*/  MUFU.EX2 R17, R17 ;  /* 0x0000001100117308 */ /* 0x000fe20000000800 */
[----:B------:R-:W-:Y:S05]  /*4420*/  IMAD.WIDE.U32 R194, R9, -0x326172a9, RZ ;  /* 0xcd9e8d5709c27825 */ /* 0x000fea00078e00ff */
[----:B------:R-:W-:Y:S01]  /*4430*/  LOP3.LUT R9, R188, UR32, R195, 0x96, !PT ;  /* 0x00000020bc097c12 */ /* 0x000fe2000f8e96c3 */
[----:B------:R-:W-:Y:S01]  /*4440*/  FFMA.FTZ R188, R16, UR7, -R185 ;  /* 0x0000000710bc7c23 */ /* 0x000fe200080108b9 */
[----:B------:R-:W-:Y:S02]  /*4450*/  LOP3.LUT R10, R194, UR30, R187, 0x96, !PT ;  /* 0x0000001ec20a7c12 */ /* 0x000fe4000f8e96bb */
[----:B------:R-:W1:Y:S01]  /*4460*/  MUFU.EX2 R115, R115 ;  /* 0x0000007300737308 */ /* 0x000e620000000800 */
[----:B------:R-:W-:Y:S04]  /*4470*/  IMAD.WIDE.U32 R194, R9, -0x2daee0ad, RZ ;  /* 0xd2511f5309c27825 */ /* 0x000fe800078e00ff */
[----:B------:R-:W-:Y:S01]  /*4480*/  IMAD.WIDE.U32 R10, R10, -0x2daee0ad, RZ ;  /* 0xd2511f530a0a7825 */ /* 0x000fe200078e00ff */
[----:B------:R-:W-:Y:S04]  /*4490*/  LOP3.LUT R7, R190, UR29, R195, 0x96, !PT ;  /* 0x0000001dbe077c12 */ /* 0x000fe8000f8e96c3 */
[----:B------:R-:W-:Y:S01]  /*44a0*/  MUFU.EX2 R188, R188 ;  /* 0x000000bc00bc7308 */ /* 0x000fe20000000800 */
[----:B------:R-:W-:Y:S01]  /*44b0*/  LOP3.LUT R190, R194, UR27, R11, 0x96, !PT ;  /* 0x0000001bc2be7c12 */ /* 0x000fe2000f8e960b */
[----:B------:R-:W-:Y:S04]  /*44c0*/  IMAD.WIDE.U32 R110, R7, -0x326172a9, RZ ;  /* 0xcd9e8d57076e7825 */ /* 0x000fe800078e00ff */
[--C-:B------:R-:W-:Y:S01]  /*44d0*/  FFMA.FTZ R194, R4, UR7, -R185.reuse ;  /* 0x0000000704c27c23 */ /* 0x100fe200080108b9 */
[----:B------:R-:W-:Y:S01]  /*44e0*/  FFMA.FTZ R7, R5, UR7, -R185 ;  /* 0x0000000705077c23 */ /* 0x000fe200080108b9 */
[----:B------:R-:W-:Y:S01]  /*44f0*/  IMAD.WIDE.U32 R190, R190, -0x326172a9, RZ ;  /* 0xcd9e8d57bebe7825 */ /* 0x000fe200078e00ff */
[----:B------:R-:W-:Y:S01]  /*4500*/  LOP3.LUT R9, R186, UR28, R111, 0x96, !PT ;  /* 0x0000001cba097c12 */ /* 0x000fe2000f8e966f */
[----:B------:R-:W-:Y:S02]  /*4510*/  MUFU.EX2 R187, R13 ;  /* 0x0000000d00bb7308 */ /* 0x000fe40000000800 */
[--C-:B------:R-:W-:Y:S01]  /*4520*/  FFMA.FTZ R186, R6, UR7, -R8.reuse ;  /* 0x0000000706ba7c23 */ /* 0x100fe20008010808 */
[----:B------:R-:W-:Y:S01]  /*4530*/  FFMA.FTZ R8, R19, UR7, -R8 ;  /* 0x0000000713087c23 */ /* 0x000fe20008010808 */
[----:B------:R-:W-:Y:S01]  /*4540*/  LOP3.LUT R4, R110, UR26, R191, 0x96, !PT ;  /* 0x0000001a6e047c12 */ /* 0x000fe2000f8e96bf */
[----:B------:R-:W-:Y:S04]  /*4550*/  IMAD.WIDE.U32 R110, R9, -0x2daee0ad, RZ ;  /* 0xd2511f53096e7825 */ /* 0x000fe800078e00ff */
[----:B------:R-:W-:Y:S01]  /*4560*/  IMAD.WIDE.U32 R4, R4, -0x2daee0ad, RZ ;  /* 0xd2511f5304047825 */ /* 0x000fe200078e00ff */
[----:B------:R-:W-:Y:S01]  /*4570*/  LOP3.LUT R10, R10, UR25, R111, 0x96, !PT ;  /* 0x000000190a0a7c12 */ /* 0x000fe2000f8e966f */
[----:B------:R-:W2:Y:S03]  /*4580*/  MUFU.EX2 R186, R186 ;  /* 0x000000ba00ba7308 */ /* 0x000ea60000000800 */
[----:B------:R-:W-:Y:S01]  /*4590*/  LOP3.LUT R6, R110, UR15, R5, 0x96, !PT ;  /* 0x0000000f6e067c12 */ /* 0x000fe2000f8e9605 */
[----:B------:R-:W-:Y:S04]  /*45a0*/  IMAD.WIDE.U32 R10, R10, -0x326172a9, RZ ;  /* 0xcd9e8d570a0a7825 */ /* 0x000fe800078e00ff */
[----:B------:R-:W-:Y:S01]  /*45b0*/  IMAD.WIDE.U32 R110, R6, -0x326172a9, RZ ;  /* 0xcd9e8d57066e7825 */ /* 0x000fe200078e00ff */
[----:B------:R-:W-:Y:S01]  /*45c0*/  LOP3.LUT R5, R190, UR17, R11, 0x96, !PT ;  /* 0x00000011be057c12 */ /* 0x000fe2000f8e960b */
[----:B------:R3:W-:Y:S03]  /*45d0*/  MUFU.EX2 R191, R7 ;  /* 0x0000000700bf7308 */ /* 0x0007e60000000800 */
[----:B------:R-:W-:Y:S01]  /*45e0*/  LOP3.LUT R6, R10, UR14, R111, 0x96, !PT ;  /* 0x0000000e0a067c12 */ /* 0x000fe2000f8e966f */
[----:B------:R-:W-:Y:S01]  /*45f0*/  IMAD.WIDE.U32 R108, R5, -0x2daee0ad, RZ ;  /* 0xd2511f53056c7825 */ /* 0x000fe200078e00ff */
[C---:B------:R-:W-:Y:S02]  /*4600*/  PRMT R9, R110.reuse, 0x7773, RZ ;  /* 0x000077736e097816 */ /* 0x040fe400000000ff */
[C---:B------:R-:W-:Y:S03]  /*4610*/  PRMT R10, R110.reuse, 0x7772, RZ ;  /* 0x000077726e0a7816 */ /* 0x040fe600000000ff */
[----:B------:R-:W4:Y:S01]  /*4620*/  MUFU.EX2 R194, R194 ;  /* 0x000000c200c27308 */ /* 0x000f220000000800 */
[----:B------:R-:W-:Y:S02]  /*4630*/  PRMT R16, R110, 0x7770, RZ ;  /* 0x000077706e107816 */ /* 0x000fe400000000ff */
[----:B------:R-:W-:Y:S02]  /*4640*/  ISETP.GT.U32.AND P4, PT, R9, UR6, PT ;  /* 0x0000000609007c0c */ /* 0x000fe4000bf84070 */
[----:B------:R-:W-:Y:S02]  /*4650*/  ISETP.GT.U32.AND P5, PT, R10, UR6, PT ;  /* 0x000000060a007c0c */ /* 0x000fe4000bfa4070 */
[--C-:B------:R-:W-:Y:S03]  /*4660*/  SHF.R.U32.HI R9, RZ, 0x18, R6.reuse ;  /* 0x00000018ff097819 */ /* 0x100fe60000011606 */
[----:B------:R-:W-:Y:S01]  /*4670*/  MUFU.EX2 R185, R180 ;  /* 0x000000b400b97308 */ /* 0x000fe20000000800 */
[----:B------:R-:W-:Y:S01]  /*4680*/  ISETP.LE.U32.AND P2, PT, R16, UR6, PT ;  /* 0x0000000610007c0c */ /* 0x000fe2000bf43070 */
[----:B------:R-:W-:Y:S01]  /*4690*/  VIADD R16, R216, 0x10 ;  /* 0x00000010d8107836 */ /* 0x000fe20000000000 */
[----:B------:R-:W-:Y:S01]  /*46a0*/  LOP3.LUT R10, R6, 0xff, RZ, 0xc0, !PT ;  /* 0x000000ff060a7812 */ /* 0x000fe200078ec0ff */
[----:B------:R-:W-:Y:S01]  /*46b0*/  @P0 VIADD R16, R216, 0xfffffff0 ;  /* 0xfffffff0d8100836 */ /* 0x000fe20000000000 */
[----:B------:R-:W-:Y:S02]  /*46c0*/  ISETP.LE.U32.AND P0, PT, R9, UR6, PT ;  /* 0x0000000609007c0c */ /* 0x000fe4000bf03070 */
[C---:B------:R-:W-:Y:S01]  /*46d0*/  LOP3.LUT R9, R6.reuse, 0xffff, RZ, 0xc0, !PT ;  /* 0x0000ffff06097812 */ /* 0x040fe200078ec0ff */
[----:B-1----:R-:W-:Y:S01]  /*46e0*/  @P4 FADD.FTZ R115, -R115, -RZ ;  /* 0x800000ff73734221 */ /* 0x002fe20000010100 */
[----:B------:R-:W-:Y:S01]  /*46f0*/  PRMT R6, R6, 0x7632, R6 ;  /* 0x0000763206067816 */ /* 0x000fe20000000006 */
[----:B------:R-:W-:Y:S01]  /*4700*/  @P5 FADD.FTZ R182, -R182, -RZ ;  /* 0x800000ffb6b65221 */ /* 0x000fe20000010100 */
[----:B------:R-:W-:Y:S01]  /*4710*/  PRMT R11, R110, 0x7771, RZ ;  /* 0x000077716e0b7816 */ /* 0x000fe200000000ff */
[----:B------:R-:W-:Y:S01]  /*4720*/  MUFU.EX2 R190, R12 ;  /* 0x0000000c00be7308 */ /* 0x000fe20000000800 */
[----:B------:R-:W-:Y:S01]  /*4730*/  LOP3.LUT R6, R6, 0xff, RZ, 0xc0, !PT ;  /* 0x000000ff06067812 */ /* 0x000fe200078ec0ff */
[----:B------:R-:W-:Y:S01]  /*4740*/  @!P2 FADD.FTZ R192, -R192, -RZ ;  /* 0x800000ffc0c0a221 */ /* 0x000fe20000010100 */
[----:B------:R-:W-:Y:S02]  /*4750*/  ISETP.GT.U32.AND P6, PT, R11, UR6, PT ;  /* 0x000000060b007c0c */ /* 0x000fe4000bfc4070 */
[----:B------:R-:W-:Y:S01]  /*4760*/  ISETP.LE.U32.AND P5, PT, R6, UR6, PT ;  /* 0x0000000606007c0c */ /* 0x000fe2000bfa3070 */
[----:B------:R-:W-:Y:S01]  /*4770*/  @!P0 FADD.FTZ R181, -R181, -RZ ;  /* 0x800000ffb5b58221 */ /* 0x000fe20000010100 */
[----:B------:R-:W-:Y:S03]  /*4780*/  PRMT R5, R108, 0x7773, RZ ;  /* 0x000077736c057816 */ /* 0x000fe600000000ff */
[----:B------:R-:W-:Y:S01]  /*4790*/  MUFU.EX2 R180, R14 ;  /* 0x0000000e00b47308 */ /* 0x000fe20000000800 */
[----:B------:R-:W-:Y:S02]  /*47a0*/  SHF.R.U32.HI R9, RZ, 0x8, R9 ;  /* 0x00000008ff097819 */ /* 0x000fe40000011609 */
[----:B------:R-:W-:Y:S02]  /*47b0*/  LOP3.LUT R4, R4, UR13, R109, 0x96, !PT ;  /* 0x0000000d04047c12 */ /* 0x000fe4000f8e966d */
[----:B------:R-:W-:Y:S02]  /*47c0*/  PRMT R19, R108, 0x7770, RZ ;  /* 0x000077706c137816 */ /* 0x000fe400000000ff */
[----:B------:R-:W-:Y:S01]  /*47d0*/  LOP3.LUT R9, R9, 0xffff, RZ, 0xc0, !PT ;  /* 0x0000ffff09097812 */ /* 0x000fe200078ec0ff */
[----:B------:R-:W-:Y:S01]  /*47e0*/  @P6 FADD.FTZ R189, -R189, -RZ ;  /* 0x800000ffbdbd6221 */ /* 0x000fe20000010100 */
[----:B------:R-:W-:Y:S01]  /*47f0*/  ISETP.GT.U32.AND P0, PT, R5, UR6, PT ;  /* 0x0000000605007c0c */ /* 0x000fe2000bf04070 */
[----:B--2---:R-:W-:Y:S01]  /*4800*/  @!P5 FADD.FTZ R186, -R186, -RZ ;  /* 0x800000ffbabad221 */ /* 0x004fe20000010100 */
[----:B------:R-:W-:Y:S02]  /*4810*/  SHF.R.U32.HI R5, RZ, 0x18, R4 ;  /* 0x00000018ff057819 */ /* 0x000fe40000011604 */
[----:B---3--:R-:W-:Y:S02]  /*4820*/  PRMT R7, R108, 0x7772, RZ ;  /* 0x000077726c077816 */ /* 0x008fe400000000ff */
[----:B------:R-:W-:Y:S02]  /*4830*/  ISETP.LE.U32.AND P2, PT, R10, UR6, PT ;  /* 0x000000060a007c0c */ /* 0x000fe4000bf43070 */
[----:B------:R-:W-:Y:S02]  /*4840*/  ISETP.LE.U32.AND P1, PT, R19, UR6, PT ;  /* 0x0000000613007c0c */ /* 0x000fe4000bf23070 */
[----:B------:R-:W-:Y:S01]  /*4850*/  ISETP.LE.U32.AND P4, PT, R9, UR6, PT ;  /* 0x0000000609007c0c */ /* 0x000fe2000bf83070 */
[----:B------:R-:W1:Y:S01]  /*4860*/  MUFU.EX2 R19, R15 ;  /* 0x0000000f00137308 */ /* 0x000e620000000800 */
[----:B------:R-:W-:Y:S02]  /*4870*/  ISETP.LE.U32.AND P5, PT, R5, UR6, PT ;  /* 0x0000000605007c0c */ /* 0x000fe4000bfa3070 */
[----:B------:R-:W-:Y:S02]  /*4880*/  F2FP.RELU.BF16.F32.PACK_AB R5, R181, R186 ;  /* 0x000000bab505723e */ /* 0x000fe400000018ff */
[C---:B------:R-:W-:Y:S02]  /*4890*/  LOP3.LUT R6, R4.reuse, 0xffff, RZ, 0xc0, !PT ;  /* 0x0000ffff04067812 */ /* 0x040fe400078ec0ff */
[----:B------:R-:W-:Y:S01]  /*48a0*/  ISETP.GT.U32.AND P6, PT, R7, UR6, PT ;  /* 0x0000000607007c0c */ /* 0x000fe2000bfc4070 */
[----:B------:R2:W-:Y:S01]  /*48b0*/  STS [R216+0x400], R5 ;  /* 0x00040005d8007388 */ /* 0x0005e20000000800 */
[----:B------:R-:W-:Y:S01]  /*48c0*/  LOP3.LUT R7, R4, 0xff, RZ, 0xc0, !PT ;  /* 0x000000ff04077812 */ /* 0x000fe200078ec0ff */
[----:B----4-:R-:W-:Y:S01]  /*48d0*/  @!P2 FADD.FTZ R194, -R194, -RZ ;  /* 0x800000ffc2c2a221 */ /* 0x010fe20000010100 */
[----:B------:R-:W-:Y:S01]  /*48e0*/  SHF.R.U32.HI R6, RZ, 0x8, R6 ;  /* 0x00000008ff067819 */ /* 0x000fe20000011606 */
[----:B------:R-:W-:Y:S01]  /*48f0*/  @!P4 FADD.FTZ R191, -R191, -RZ ;  /* 0x800000ffbfbfc221 */ /* 0x000fe20000010100 */
[----:B------:R-:W-:Y:S01]  /*4900*/  PRMT R4, R4, 0x7632, R4 ;  /* 0x0000763204047816 */ /* 0x000fe20000000004 */
[----:B------:R-:W-:Y:S01]  /*4910*/  @!P1 FADD.FTZ R188, -R188, -RZ ;  /* 0x800000ffbcbc9221 */ /* 0x000fe20000010100 */
[----:B------:R-:W-:Y:S02]  /*4920*/  PRMT R18, R108, 0x7771, RZ ;  /* 0x000077716c127816 */ /* 0x000fe400000000ff */
[----:B------:R-:W-:Y:S01]  /*4930*/  LOP3.LUT R6, R6, 0xffff, RZ, 0xc0, !PT ;  /* 0x0000ffff06067812 */ /* 0x000fe200078ec0ff */
[----:B-1----:R-:W-:Y:S01]  /*4940*/  @!P5 FADD.FTZ R19, -R19, -RZ ;  /* 0x800000ff1313d221 */ /* 0x002fe20000010100 */
[----:B------:R-:W-:Y:S01]  /*4950*/  LOP3.LUT R4, R4, 0xff, RZ, 0xc0, !PT ;  /* 0x000000ff04047812 */ /* 0x000fe200078ec0ff */
[----:B------:R-:W-:Y:S01]  /*4960*/  @P6 FADD.FTZ R17, -R17, -RZ ;  /* 0x800000ff11116221 */ /* 0x000fe20000010100 */
[----:B------:R-:W-:Y:S02]  /*4970*/  ISETP.GT.U32.AND P3, PT, R18, UR6, PT ;  /* 0x0000000612007c0c */ /* 0x000fe4000bf64070 */
[----:B------:R-:W1:Y:S01]  /*4980*/  MUFU.EX2 R18, R8 ;  /* 0x0000000800127308 */ /* 0x000e620000000800 */
[----:B------:R-:W-:Y:S02]  /*4990*/  ISETP.LE.U32.AND P2, PT, R7, UR6, PT ;  /* 0x0000000607007c0c */ /* 0x000fe4000bf43070 */
[----:B------:R-:W-:Y:S02]  /*49a0*/  ISETP.LE.U32.AND P4, PT, R6, UR6, PT ;  /* 0x0000000606007c0c */ /* 0x000fe4000bf83070 */
[----:B------:R-:W-:Y:S02]  /*49b0*/  ISETP.LE.U32.AND P1, PT, R4, UR6, PT ;  /* 0x0000000604007c0c */ /* 0x000fe4000bf23070 */
[----:B------:R-:W-:Y:S02]  /*49c0*/  F2FP.RELU.BF16.F32.PACK_AB R13, R191, R194 ;  /* 0x000000c2bf0d723e */ /* 0x000fe400000018ff */
[----:B------:R-:W-:Y:S02]  /*49d0*/  F2FP.RELU.BF16.F32.PACK_AB R11, R189, R192 ;  /* 0x000000c0bd0b723e */ /* 0x000fe400000018ff */
[----:B------:R-:W-:Y:S01]  /*49e0*/  F2FP.RELU.BF16.F32.PACK_AB R9, R115, R182 ;  /* 0x000000b67309723e */ /* 0x000fe200000018ff */
[----:B------:R-:W-:Y:S01]  /*49f0*/  STS [R216], R13 ;  /* 0x0000000dd8007388 */ /* 0x000fe20000000800 */
[----:B------:R-:W-:Y:S01]  /*4a00*/  @P3 FADD.FTZ R185, -R185, -RZ ;  /* 0x800000ffb9b93221 */ /* 0x000fe20000010100 */
[----:B------:R-:W-:Y:S01]  /*4a10*/  @!P2 FADD.FTZ R190, -R190, -RZ ;  /* 0x800000ffbebea221 */ /* 0x000fe20000010100 */
[----:B------:R-:W-:Y:S01]  /*4a20*/  FSETP.GE.FTZ.AND P2, PT, R191, RZ, PT ;  /* 0x000000ffbf00720b */ /* 0x000fe20003f56000 */
[----:B------:R-:W-:Y:S01]  /*4a30*/  @!P4 FADD.FTZ R187, -R187, -RZ ;  /* 0x800000ffbbbbc221 */ /* 0x000fe20000010100 */
[----:B-1----:R-:W-:Y:S01]  /*4a40*/  @P0 FADD.FTZ R18, -R18, -RZ ;  /* 0x800000ff12120221 */ /* 0x002fe20000010100 */
[----:B------:R-:W-:Y:S01]  /*4a50*/  @!P1 FADD.FTZ R180, -R180, -RZ ;  /* 0x800000ffb4b49221 */ /* 0x000fe20000010100 */
[----:B------:R-:W-:Y:S01]  /*4a60*/  STS [R16], R11 ;  /* 0x0000000b10007388 */ /* 0x000fe20000000800 */
[----:B------:R-:W-:Y:S02]  /*4a70*/  F2FP.RELU.BF16.F32.PACK_AB R6, R185, R188 ;  /* 0x000000bcb906723e */ /* 0x000fe400000018ff */
[----:B------:R-:W-:Y:S01]  /*4a80*/  F2FP.RELU.BF16.F32.PACK_AB R7, R187, R190 ;  /* 0x000000bebb07723e */ /* 0x000fe200000018ff */
[----:B------:R-:W-:Y:S01]  /*4a90*/  STS [R16+0x400], R9 ;  /* 0x0004000910007388 */ /* 0x000fe20000000800 */
[----:B--2---:R-:W-:Y:S02]  /*4aa0*/  F2FP.RELU.BF16.F32.PACK_AB R5, R19, R180 ;  /* 0x000000b41305723e */ /* 0x004fe400000018ff */
[----:B------:R-:W-:Y:S01]  /*4ab0*/  F2FP.RELU.BF16.F32.PACK_AB R4, R18, R17 ;  /* 0x000000111204723e */ /* 0x000fe200000018ff */
[----:B------:R-:W-:Y:S01]  /*4ac0*/  STS [R212], R7 ;  /* 0x00000007d4007388 */ /* 0x000fe20000000800 */
[----:B------:R-:W-:Y:S02]  /*4ad0*/  FSETP.GE.FTZ.AND P0, PT, R181, RZ, PT ;  /* 0x000000ffb500720b */ /* 0x000fe40003f16000 */
[----:B------:R-:W-:Y:S01]  /*4ae0*/  FSETP.GE.FTZ.AND P1, PT, R186, RZ, PT ;  /* 0x000000ffba00720b */ /* 0x000fe20003f36000 */
[----:B------:R-:W-:Y:S01]  /*4af0*/  STS [R212+0x400], R5 ;  /* 0x00040005d4007388 */ /* 0x000fe20000000800 */
[----:B------:R-:W-:Y:S02]  /*4b00*/  FSETP.GE.FTZ.AND P3, PT, R194, RZ, PT ;  /* 0x000000ffc200720b */ /* 0x000fe40003f76000 */
[----:B------:R-:W-:Y:S01]  /*4b10*/  ISETP.GT.AND P4, PT, R243, R228, PT ;  /* 0x000000e4f300720c */ /* 0x000fe20003f84270 */
        /* <DEDUP_REMOVED lines=16> */
[----:B------:R-:W-:Y:S08]  /*4c20*/  HMMA.16816.F32.BF16 R32, R104, R130, R32 ;  /* 0x000000826820723c */ /* 0x000ff00000041820 */
        /* <DEDUP_REMOVED lines=8> */
[C---:B------:R-:W-:Y:S08]  /*4cb0*/  HMMA.16816.F32.BF16 R20, R4.reuse, R148, R20 ;  /* 0x000000940414723c */ /* 0x040ff00000041814 */
[C---:B------:R-:W-:Y:S08]  /*4cc0*/  HMMA.16816.F32.BF16 R24, R4.reuse, R150, R24 ;  /* 0x000000960418723c */ /* 0x040ff00000041818 */
[C---:B------:R-:W-:Y:S08]  /*4cd0*/  HMMA.16816.F32.BF16 R28, R4.reuse, R152, R28 ;  /* 0x00000098041c723c */ /* 0x040ff0000004181c */
[----:B------:R-:W-:Y:S01]  /*4ce0*/  HMMA.16816.F32.BF16 R32, R4, R154, R32 ;  /* 0x0000009a0420723c */ /* 0x000fe20000041820 */
[----:B------:R-:W1:Y:S07]  /*4cf0*/  LDSM.16.M88.4 R4, [R112+0xa000] ;  /* 0x00a000007004783b */ /* 0x000e6e0000000200 */
        /* <DEDUP_REMOVED lines=17> */
[----:B------:R-:W-:Y:S01]  /*4e10*/  FSETP.GE.FTZ.AND P0, PT, R115, RZ, PT ;  /* 0x000000ff7300720b */ /* 0x000fe20003f16000 */
[----:B------:R-:W-:Y:S01]  /*4e20*/  FADD.FTZ R12, -R183, R27 ;  /* 0x0000001bb70c7221 */ /* 0x000fe20000010100 */
[----:B------:R-:W-:Y:S01]  /*4e30*/  FSEL R252, R15, R184, P2 ;  /* 0x000000b80ffc7208 */ /* 0x000fe20001000000 */
[----:B------:R-:W-:Y:S01]  /*4e40*/  FADD.FTZ R13, -R184, R25 ;  /* 0x00000019b80d7221 */ /* 0x000fe20000010100 */
[-C--:B------:R-:W-:Y:S01]  /*4e50*/  FSEL R15, R10, R183.reuse, P1 ;  /* 0x000000b70a0f7208 */ /* 0x080fe20000800000 */
[----:B------:R-:W-:Y:S01]  /*4e60*/  FADD.FTZ R8, -R183, R26 ;  /* 0x0000001ab7087221 */ /* 0x000fe20000010100 */
[----:B------:R-:W-:Y:S01]  /*4e70*/  FSETP.GE.FTZ.AND P2, PT, R189, RZ, PT ;  /* 0x000000ffbd00720b */ /* 0x000fe20003f56000 */
[----:B------:R-:W-:Y:S01]  /*4e80*/  FADD.FTZ R7, -R184, R28 ;  /* 0x0000001cb8077221 */ /* 0x000fe20000010100 */
[----:B------:R-:W-:Y:S01]  /*4e90*/  FSETP.GE.FTZ.AND P1, PT, R182, RZ, PT ;  /* 0x000000ffb600720b */ /* 0x000fe20003f36000 */
[----:B------:R-:W-:Y:S01]  /*4ea0*/  FADD.FTZ R6, -R183, R30 ;  /* 0x0000001eb7067221 */ /* 0x000fe20000010100 */
[-C--:B------:R-:W-:Y:S01]  /*4eb0*/  FSEL R12, R12, R183.reuse, P0 ;  /* 0x000000b70c0c7208 */ /* 0x080fe20000000000 */
[----:B------:R-:W-:Y:S01]  /*4ec0*/  FADD.FTZ R9, -R184, R24 ;  /* 0x00000018b8097221 */ /* 0x000fe20000010100 */
[----:B------:R-:W-:Y:S01]  /*4ed0*/  FSETP.GE.FTZ.AND P0, PT, R190, RZ, PT ;  /* 0x000000ffbe00720b */ /* 0x000fe20003f16000 */
[----:B------:R-:W-:Y:S01]  /*4ee0*/  FMUL.FTZ R252, R191, R252 ;  /* 0x000000fcbffc7220 */ /* 0x000fe20000410000 */
[-C--:B------:R-:W-:Y:S01]  /*4ef0*/  FSEL R4, R13, R184.reuse, P2 ;  /* 0x000000b80d047208 */ /* 0x080fe20001000000 */
[----:B------:R-:W-:Y:S01]  /*4f00*/  FADD.FTZ R13, -R184, R29 ;  /* 0x0000001db80d7221 */ /* 0x000fe20000010100 */
[----:B------:R-:W-:Y:S01]  /*4f10*/  FSEL R5, R8, R183, P1 ;  /* 0x000000b708057208 */ /* 0x000fe20000800000 */
[----:B------:R-:W-:Y:S01]  /*4f20*/  FADD.FTZ R8, -R183, R31 ;  /* 0x0000001fb7087221 */ /* 0x000fe20000010100 */
        /* <DEDUP_REMOVED lines=8> */
[----:B------:R-:W-:Y:S01]  /*4fb0*/  FSEL R8, R8, R183, P0 ;  /* 0x000000b708087208 */ /* 0x000fe20000000000 */
[----:B------:R-:W-:Y:S01]  /*4fc0*/  FMUL.FTZ R12, R115, R12 ;  /* 0x0000000c730c7220 */ /* 0x000fe20000410000 */
[----:B------:R-:W-:Y:S01]  /*4fd0*/  FSETP.GE.FTZ.AND P2, PT, R185, RZ, PT ;  /* 0x000000ffb900720b */ /* 0x000fe20003f56000 */
[----:B------:R-:W-:Y:S01]  /*4fe0*/  FMUL.FTZ R7, R190, R7 ;  /* 0x00000007be077220 */ /* 0x000fe20000410000 */
[----:B------:R-:W-:Y:S01]  /*4ff0*/  FSETP.GE.FTZ.AND P0, PT, R18, RZ, PT ;  /* 0x000000ff1200720b */ /* 0x000fe20003f16000 */
[----:B------:R-:W-:Y:S01]  /*5000*/  FMUL.FTZ R8, R19, R8 ;  /* 0x0000000813087220 */ /* 0x000fe20000410000 */
[----:B------:R-:W-:Y:S01]  /*5010*/  FSEL R11, R11, R184, P3 ;  /* 0x000000b80b0b7208 */ /* 0x000fe20001800000 */
[----:B------:R-:W-:Y:S01]  /*5020*/  FADD.FTZ R19, -R184, R32 ;  /* 0x00000020b8137221 */ /* 0x000fe20000010100 */
[----:B------:R-:W-:Y:S01]  /*5030*/  FSETP.GE.FTZ.AND P1, PT, R180, RZ, PT ;  /* 0x000000ffb400720b */ /* 0x000fe20003f36000 */
[----:B------:R-:W-:Y:S01]  /*5040*/  FMUL.FTZ R10, R187, R10 ;  /* 0x0000000abb0a7220 */ /* 0x000fe20000410000 */
[----:B------:R-:W-:Y:S01]  /*5050*/  FSETP.GE.FTZ.AND P3, PT, R192, RZ, PT ;  /* 0x000000ffc000720b */ /* 0x000fe20003f76000 */
[----:B------:R-:W-:Y:S01]  /*5060*/  FMUL.FTZ R11, R194, R11 ;  /* 0x0000000bc20b7220 */ /* 0x000fe20000410000 */
[----:B------:R-:W-:Y:S01]  /*5070*/  FSEL R13, R6, R183, P1 ;  /* 0x000000b7060d7208 */ /* 0x000fe20000800000 */
[----:B------:R-:W-:Y:S01]  /*5080*/  FADD.FTZ R6, -R183, R34 ;  /* 0x00000022b7067221 */ /* 0x000fe20000010100 */
[-C--:B------:R-:W-:Y:S02]  /*5090*/  FSEL R9, R9, R184.reuse, P3 ;  /* 0x000000b809097208 */ /* 0x080fe40001800000 */
[----:B------:R-:W-:Y:S01]  /*50a0*/  FSETP.GE.FTZ.AND P3, PT, R188, RZ, PT ;  /* 0x000000ffbc00720b */ /* 0x000fe20003f76000 */
[----:B------:R-:W-:Y:S01]  /*50b0*/  FMUL.FTZ R13, R180, R13 ;  /* 0x0000000db40d7220 */ /* 0x000fe20000410000 */
[----:B------:R-:W-:Y:S01]  /*50c0*/  FSETP.GE.FTZ.AND P1, PT, R17, RZ, PT ;  /* 0x000000ff1100720b */ /* 0x000fe20003f36000 */
[----:B------:R-:W-:Y:S01]  /*50d0*/  FMUL.FTZ R9, R192, R9 ;  /* 0x00000009c0097220 */ /* 0x000fe20000410000 */
[----:B------:R-:W-:Y:S01]  /*50e0*/  FSEL R19, R19, R184, P3 ;  /* 0x000000b813137208 */ /* 0x000fe20001800000 */
[----:B------:R-:W-:Y:S01]  /*50f0*/  @P2 FADD.FTZ R184, -R184, R33 ;  /* 0x00000021b8b82221 */ /* 0x000fe20000010100 */
[----:B------:R-:W-:Y:S01]  /*5100*/  FSEL R6, R6, R183, P1 ;  /* 0x000000b706067208 */ /* 0x000fe20000800000 */
        /* <DEDUP_REMOVED lines=9> */
[----:B------:R-:W-:Y:S02]  /*51a0*/  F2FP.BF16.F32.PACK_AB R181, R10, R7 ;  /* 0x000000070ab5723e */ /* 0x000fe400000010ff */
        /* <DEDUP_REMOVED lines=50> */
.L_x_1372:
[----:B------:R-:W-:Y:S01]  /*54d0*/  STS [R216+-0x2000], R11 ;  /* 0xffe0000bd8007388 */ /* 0x000fe20000000800 */
[----:B------:R-:W-:Y:S01]  /*54e0*/  F2FP.BF16.F32.PACK_AB R184, R184, R19 ;  /* 0x00000013b8b8723e */ /* 0x000fe200000010ff */
[----:B------:R-:W-:Y:S01]  /*54f0*/  IMAD.IADD R112, R207, 0x1, R202 ;  /* 0x00000001cf707824 */ /* 0x000fe200078e02ca */
[----:B------:R-:W-:Y:S01]  /*5500*/  F2FP.BF16.F32.PACK_AB R100, R183, R6 ;  /* 0x00000006b764723e */ /* 0x000fe200000010ff */
        /* <DEDUP_REMOVED lines=8> */
[----:B--2---:R-:W-:Y:S01]  /*5590*/  IMAD R231, R231, UR5, RZ ;  /* 0x00000005e7e77c24 */ /* 0x004fe2000f8e02ff */
[----:B------:R-:W-:Y:S06]  /*55a0*/  BAR.SYNC.DEFER_BLOCKING 0x0 ;  /* 0x0000000000007b1d */ /* 0x000fec0000010000 */
[----:B------:R-:W-:Y:S04]  /*55b0*/  LDSM.16.MT88.4 R4, [R207] ;  /* 0x00000000cf04783b */ /* 0x000fe80000004200 */
[----:B------:R-:W2:Y:S04]  /*55c0*/  LDSM.16.MT88.4 R8, [R204+0x8000] ;  /* 0x00800000cc08783b */ /* 0x000ea80000004200 */
[----:B-1----:R-:W1:Y:S04]  /*55d0*/  LDSM.16.MT88.4 R12, [R112] ;  /* 0x00000000700c783b */ /* 0x002e680000004200 */
        /* <DEDUP_REMOVED lines=8> */
[-C--:B--2---:R-:W-:Y:S08]  /*5660*/  HMMA.16816.F32.BF16 R36, R4, R8.reuse, R36 ;  /* 0x000000080424723c */ /* 0x084ff00000041824 */
[C---:B-1----:R-:W-:Y:S08]  /*5670*/  HMMA.16816.F32.BF16 R40, R12.reuse, R8, R40 ;  /* 0x000000080c28723c */ /* 0x042ff00000041828 */
        /* <DEDUP_REMOVED lines=78> */
.L_x_1373:
[----:B------:R-:W-:Y:S01]  /*5b60*/  LDSM.16.M88.4 R100, [R205] ;  /* 0x00000000cd64783b */ /* 0x000fe20000000200 */
[----:B------:R-:W-:Y:S02]  /*5b70*/  ISETP.GT.AND P3, PT, R243, R228, PT ;  /* 0x000000e4f300720c */ /* 0x000fe40003f64270 */
[----:B------:R-:W-:Y:S01]  /*5b80*/  @P4 IADD3 R230, P1, PT, R230, -0x100, RZ ;  /* 0xffffff00e6e64810 */ /* 0x000fe20007f3e0ff */
[----:B------:R-:W2:Y:S03]  /*5b90*/  LDSM.16.MT88.4 R16, [R204+0xc000] ;  /* 0x00c00000cc10783b */ /* 0x000ea60000004200 */
[----:B------:R-:W-:Y:S01]  /*5ba0*/  @P4 IADD3.X R229, PT, PT, R229, -0x1, RZ, P1, !PT ;  /* 0xffffffffe5e54810 */ /* 0x000fe20000ffe4ff */
[----:B------:R-:W1:Y:S04]  /*5bb0*/  LDSM.16.M88.4 R28, [R205+0x1000] ;  /* 0x00100000cd1c783b */ /* 0x000e680000000200 */
        /* <DEDUP_REMOVED lines=342> */
.L_x_1375:
[----:B------:R-:W2:Y:S01]  /*7120*/  LDCU.64 UR10, c[0x0][0x5c0] ;  /* 0x0000b800ff0a77ac */ /* 0x000ea20008000a00 */
[----:B------:R-:W-:-:S05]  /*7130*/  IADD3 R30, PT, PT, R245, R246, RZ ;  /* 0x000000f6f51e7210 */ /* 0x000fca0007ffe0ff */
[C---:B--2---:R-:W-:Y:S02]  /*7140*/  IMAD R28, R30.reuse, UR11, RZ ;  /* 0x0000000b1e1c7c24 */ /* 0x044fe4000f8e02ff */
[----:B------:R-:W-:-:S05]  /*7150*/  IMAD.WIDE.U32 R30, R30, UR10, RZ ;  /* 0x0000000a1e1e7c25 */ /* 0x000fca000f8e00ff */
[----:B------:R-:W-:Y:S02]  /*7160*/  IADD3 R28, PT, PT, R31, R28, RZ ;  /* 0x0000001c1f1c7210 */ /* 0x000fe40007ffe0ff */
.L_x_1376:
        /* <DEDUP_REMOVED lines=11> */
.L_x_1377:
[----:B------:R-:W1:Y:S01]  /*7220*/  LDCU.64 UR6, c[0x0][0x5c8] ;  /* 0x0000b900ff0677ac */ /* 0x000e620008000a00 */
[----:B------:R-:W-:-:S05]  /*7230*/  IADD3 R36, PT, PT, R245, R246, RZ ;  /* 0x000000f6f5247210 */ /* 0x000fca0007ffe0ff */
[C---:B-1----:R-:W-:Y:S02]  /*7240*/  IMAD R3, R36.reuse, UR7, RZ ;  /* 0x0000000724037c24 */ /* 0x042fe4000f8e02ff */
[----:B------:R-:W-:-:S05]  /*7250*/  IMAD.WIDE.U32 R36, R36, UR6, RZ ;  /* 0x0000000624247c25 */ /* 0x000fca000f8e00ff */
[----:B------:R-:W-:-:S07]  /*7260*/  IADD3 R3, PT, PT, R37, R3, RZ ;  /* 0x0000000325037210 */ /* 0x000fce0007ffe0ff */
.L_x_1378:
[----:B------:R-:W-:Y:S01]  /*7270*/  BAR.SYNC.DEFER_BLOCKING 0x0 ;  /* 0x0000000000007b1d */ /* 0x000fe20000010000 */
[----:B------:R-:W-:Y:S01]  /*7280*/  IMAD.SHL.U32 R0, R222, 0x40, RZ ;  /* 0x00000040de007824 */ /* 0x000fe200078e00ff */
[----:B------:R-:W-:Y:S01]  /*7290*/  LOP3.LUT R37, R220, 0x40, RZ, 0xfc, !PT ;  /* 0x00000040dc257812 */ /* 0x000fe200078efcff */
[----:B------:R-:W-:Y:S02]  /*72a0*/  IMAD.SHL.U32 R29, R222, 0x40, RZ ;  /* 0x00000040de1d7824 */ /* 0x000fe400078e00ff */
[----:B------:R-:W-:Y:S01]  /*72b0*/  IMAD.WIDE.U32 R34, R0, UR10, RZ ;  /* 0x0000000a00227c25 */ /* 0x000fe2000f8e00ff */
[----:B------:R-:W-:Y:S01]  /*72c0*/  SHF.R.S32.HI R2, RZ, 0x1f, R0 ;  /* 0x0000001fff027819 */ /* 0x000fe20000011400 */
[----:B------:R-:W1:Y:S01]  /*72d0*/  LDCU.64 UR4, c[0x0][0x5d8] ;  /* 0x0000bb00ff0477ac */ /* 0x000e620008000a00 */
[----:B------:R-:W-:Y:S01]  /*72e0*/  IADD3 R244, PT, PT, -R29, R244, RZ ;  /* 0x000000f41df47210 */ /* 0x000fe20007ffe1ff */
[C---:B------:R-:W-:Y:S01]  /*72f0*/  VIADD R29, R221.reuse, 0x20 ;  /* 0x00000020dd1d7836 */ /* 0x040fe20000000000 */
[----:B------:R-:W-:Y:S01]  /*7300*/  LOP3.LUT R33, R34, 0x38, R219, 0xf8, !PT ;  /* 0x0000003822217812 */ /* 0x000fe200078ef8db */
[----:B------:R-:W-:Y:S01]  /*7310*/  IMAD R31, R2, UR10, RZ ;  /* 0x0000000a021f7c24 */ /* 0x000fe2000f8e02ff */
[-C--:B------:R-:W-:Y:S01]  /*7320*/  ISETP.GE.AND P2, PT, R221, R244.reuse, PT ;  /* 0x000000f4dd00720c */ /* 0x080fe20003f46270 */
[----:B------:R-:W-:Y:S01]  /*7330*/  BSSY.RECONVERGENT B0, `(.L_x_1379) ;  /* 0x000001d000007945 */ /* 0x000fe20003800200 */
[----:B------:R-:W-:Y:S01]  /*7340*/  IADD3 R42, P0, PT, R30, R33, RZ ;  /* 0x000000211e2a7210 */ /* 0x000fe20007f1e0ff */
[----:B------:R-:W-:Y:S01]  /*7350*/  IMAD R31, R0, UR11, R31 ;  /* 0x0000000b001f7c24 */ /* 0x000fe2000f8e021f */
[----:B------:R-:W-:-:S04]  /*7360*/  ISETP.GE.AND P4, PT, R29, R244, PT ;  /* 0x000000f41d00720c */ /* 0x000fc80003f86270 */
        /* <DEDUP_REMOVED lines=25> */
.L_x_1380:
[----:B------:R-:W-:Y:S05]  /*7500*/  BSYNC.RECONVERGENT B0 ;  /* 0x0000000000007941 */ /* 0x000fea0003800200 */
.L_x_1379:
[----:B------:R-:W-:Y:S04]  /*7510*/  BSSY.RECONVERGENT B0, `(.L_x_1381) ;  /* 0x000000f000007945 */ /* 0x000fe80003800200 */
        /* <DEDUP_REMOVED lines=12> */
[----:B------:R2:W-:Y:S04]  /*75e0*/  @!P1 STG.E.128 desc[UR18][R32.64], R24 ;  /* 0x0000001820009986 */ /* 0x0005e8000c101d12 */
[----:B-1----:R2:W-:Y:S02]  /*75f0*/  @!P0 STG.E.128 desc[UR18][R32.64+0x80], R20 ;  /* 0x0000801420008986 */ /* 0x0025e4000c101d12 */
.L_x_1382:
[----:B------:R-:W-:Y:S05]  /*7600*/  BSYNC.RECONVERGENT B0 ;  /* 0x0000000000007941 */ /* 0x000fea0003800200 */
.L_x_1381:
        /* <DEDUP_REMOVED lines=23> */
.L_x_1384:
[----:B------:R-:W-:Y:S05]  /*7780*/  BSYNC.RECONVERGENT B0 ;  /* 0x0000000000007941 */ /* 0x000fea0003800200 */
.L_x_1383:
        /* <DEDUP_REMOVED lines=14> */
.L_x_1349:
[----:B------:R-:W-:Y:S05]  /*7870*/  BSYNC.RECONVERGENT B1 ;  /* 0x0000000000017941 */ /* 0x000fea0003800200 */
.L_x_1327:
        /* <DEDUP_REMOVED lines=11> */
.L_x_1386:
        /* <DEDUP_REMOVED lines=13> */
.L_x_2438:


//--------------------- .text._ZN5flash44flash_bwd_dq_dk_dv_loop_seqk_parallel_kernelI23Flash_bwd_kernel_traitsILi128ELi64ELi64ELi8ELi4ELi2ELi2ELb1ELb0EN7cutlass10bfloat16_tE19Flash_kernel_traitsILi128ELi64ELi64ELi8ES3_EELb0ELb0ELb1ELb1ELb0ELb0ELb1EEEvNS_16Flash_bwd_paramsE --------------------------
	.section	.text._ZN5flash44flash_bwd_dq_dk_dv_loop_seqk_parallel_kernelI23Flash_bwd_kernel_traitsILi128ELi64ELi64ELi8ELi4ELi2ELi2ELb1ELb0EN7cutlass10bfloat16_tE19Flash_kernel_traitsILi128ELi64ELi64ELi8ES3_EELb0ELb0ELb1ELb1ELb0ELb0ELb1EEEvNS_16Flash_bwd_paramsE,"ax",@progbits
	.align	128
        .global         _ZN5flash44flash_bwd_dq_dk_dv_loop_seqk_parallel_kernelI23Flash_bwd_kernel_traitsILi128ELi64ELi64ELi8ELi4ELi2ELi2ELb1ELb0EN7cutlass10bfloat16_tE19Flash_kernel_traitsILi128ELi64ELi64ELi8ES3_EELb0ELb0ELb1ELb1ELb0ELb0ELb1EEEvNS_16Flash_bwd_paramsE
        .type           _ZN5flash44flash_bwd_dq_dk_dv_loop_seqk_parallel_kernelI23Flash_bwd_kernel_traitsILi128ELi64ELi64ELi8ELi4ELi2ELi2ELb1ELb0EN7cutlass10bfloat16_tE19Flash_kernel_traitsILi128ELi64ELi64ELi8ES3_EELb0ELb0ELb1ELb1ELb0ELb0ELb1EEEvNS_16Flash_bwd_paramsE,@function
        .size           _ZN5flash44flash_bwd_dq_dk_dv_loop_seqk_parallel_kernelI23Flash_bwd_kernel_traitsILi128ELi64ELi64ELi8ELi4ELi2ELi2ELb1ELb0EN7cutlass10bfloat16_tE19Flash_kernel_traitsILi128ELi64ELi64ELi8ES3_EELb0ELb0ELb1ELb1ELb0ELb0ELb1EEEvNS_16Flash_bwd_paramsE,(.L_x_2439 - _ZN5flash44flash_bwd_dq_dk_dv_loop_seqk_parallel_kernelI23Flash_bwd_kernel_traitsILi128ELi64ELi64ELi8ELi4ELi2ELi2ELb1ELb0EN7cutlass10bfloat16_tE19Flash_kernel_traitsILi128ELi64ELi64ELi8ES3_EELb0ELb0ELb1ELb1ELb0ELb0ELb1EEEvNS_16Flash_bwd_paramsE)
        .other          _ZN5flash44flash_bwd_dq_dk_dv_loop_seqk_parallel_kernelI23Flash_bwd_kernel_traitsILi128ELi64ELi64ELi8ELi4ELi2ELi2ELb1ELb0EN7cutlass10bfloat16_tE19Flash_kernel_traitsILi128ELi64ELi64ELi8ES3_EELb0ELb0ELb1ELb1ELb0ELb0ELb1EEEvNS_16Flash_bwd_paramsE,@"STO_CUDA_ENTRY STV_DEFAULT"
_ZN5flash44flash_bwd_dq_dk_dv_loop_seqk_parallel_kernelI23Flash_bwd_kernel_traitsILi128ELi64ELi64ELi8ELi4ELi2ELi2ELb1ELb0EN7cutlass10bfloat16_tE19Flash_kernel_traitsILi128ELi64ELi64ELi8ES3_EELb0ELb0ELb1ELb1ELb0ELb0ELb1EEEvNS_16Flash_bwd_paramsE:
.text._ZN5flash44flash_bwd_dq_dk_dv_loop_seqk_parallel_kernelI23Flash_bwd_kernel_traitsILi128ELi64ELi64ELi8ELi4ELi2ELi2ELb1ELb0EN7cutlass10bfloat16_tE19Flash_kernel_traitsILi128ELi64ELi64ELi8ES3_EELb0ELb0ELb1ELb1ELb0ELb0ELb1EEEvNS_16Flash_bwd_paramsE:
        /* <DEDUP_REMOVED lines=19> */
[----:B------:R-:W-:Y:S01]  /*0130*/  IMAD.MOV.U32 R204, RZ, RZ, 0x20 ;  /* 0x00000020ffcc7424 */ /* 0x000fe200078e00ff */
[----:B------:R-:W1:Y:S01]  /*0140*/  LDCU.64 UR8, c[0x0][0x470] ;  /* 0x00008e00ff0877ac */ /* 0x000e620008000a00 */
[----:B------:R-:W-:Y:S01]  /*0150*/  UMOV UR17, URZ ;  /* 0x000000ff00117c82 */ /* 0x000fe20008000000 */
[----:B------:R-:W-:-:S04]  /*0160*/  UMOV UR20, URZ ;  /* 0x000000ff00147c82 */ /* 0x000fc80008000000 */
        /* <DEDUP_REMOVED lines=11> */
[--C-:B------:R-:W-:Y:S01]  /*0220*/  LOP3.LUT R220, R3, 0x20, R0.reuse, 0x78, !PT ;  /* 0x0000002003dc7812 */ /* 0x100fe200078e7800 */
[C---:B------:R-:W-:Y:S01]  /*0230*/  IMAD.SHL.U32 R3, R6.reuse, 0x20, RZ ;  /* 0x0000002006037824 */ /* 0x040fe200078e00ff */
[----:B------:R-:W-:Y:S01]  /*0240*/  LOP3.LUT R211, R211, 0x7, R0, 0xf8, !PT ;  /* 0x00000007d3d37812 */ /* 0x000fe200078ef800 */
[----:B------:R-:W-:Y:S01]  /*0250*/  IMAD.SHL.U32 R0, R6, 0x40, RZ ;  /* 0x0000004006007824 */ /* 0x000fe200078e00ff */
[--C-:B------:R-:W-:Y:S02]  /*0260*/  LOP3.LUT R220, R220, 0x1c0, R7.reuse, 0xf8, !PT ;  /* 0x000001c0dcdc7812 */ /* 0x100fe400078ef807 */
[----:B------:R-:W-:Y:S02]  /*0270*/  LOP3.LUT R8, R3, 0x200, RZ, 0xc0, !PT ;  /* 0x0000020003087812 */ /* 0x000fe400078ec0ff */
[----:B------:R-:W-:Y:S02]  /*0280*/  SHF.R.U32.HI R214, RZ, 0x3, R6 ;  /* 0x00000003ffd67819 */ /* 0x000fe40000011606 */
[----:B------:R-:W-:-:S02]  /*0290*/  LOP3.LUT R8, R8, 0x3800, R7, 0xf8, !PT ;  /* 0x0000380008087812 */ /* 0x000fc400078ef807 */
[----:B------:R-:W-:Y:S02]  /*02a0*/  LOP3.LUT R7, R7, 0x1c0, RZ, 0xc0, !PT ;  /* 0x000001c007077812 */ /* 0x000fe400078ec0ff */
[C---:B------:R-:W-:Y:S02]  /*02b0*/  LOP3.LUT R14, R3.reuse, 0xc00, RZ, 0xc0, !PT ;  /* 0x00000c00030e7812 */ /* 0x040fe400078ec0ff */
[----:B------:R-:W-:Y:S02]  /*02c0*/  LOP3.LUT R10, R3, 0x400, RZ, 0xc0, !PT ;  /* 0x00000400030a7812 */ /* 0x000fe400078ec0ff */
[----:B------:R-:W-:Y:S02]  /*02d0*/  LOP3.LUT R12, R0, 0x1c0, RZ, 0xc0, !PT ;  /* 0x000001c0000c7812 */ /* 0x000fe400078ec0ff */
[----:B------:R-:W-:Y:S02]  /*02e0*/  LOP3.LUT R2, R7, 0x18, R214, 0xf8, !PT ;  /* 0x0000001807027812 */ /* 0x000fe400078ef8d6 */
[----:B------:R-:W-:-:S02]  /*02f0*/  LOP3.LUT R7, R14, 0x6, R5, 0xf8, !PT ;  /* 0x000000060e077812 */ /* 0x000fc400078ef805 */
[----:B------:R-:W-:Y:S02]  /*0300*/  LOP3.LUT R10, R10, 0x6, R5, 0xf8, !PT ;  /* 0x000000060a0a7812 */ /* 0x000fe400078ef805 */
[----:B------:R-:W-:Y:S02]  /*0310*/  LOP3.LUT R9, R12, 0x38, R213, 0xf8, !PT ;  /* 0x000000380c097812 */ /* 0x000fe400078ef8d5 */
[----:B------:R-:W-:Y:S02]  /*0320*/  LOP3.LUT R219, R2, 0x38, R5, 0x78, !PT ;  /* 0x0000003802db7812 */ /* 0x000fe400078e7805 */
[----:B------:R-:W-:Y:S02]  /*0330*/  LOP3.LUT R5, R5, 0x20, RZ, 0xc0, !PT ;  /* 0x0000002005057812 */ /* 0x000fe400078ec0ff */
[----:B------:R-:W-:Y:S02]  /*0340*/  LOP3.LUT R203, R9, 0x8, R6, 0x78, !PT ;  /* 0x0000000809cb7812 */ /* 0x000fe400078e7806 */
[----:B------:R-:W-:-:S02]  /*0350*/  LOP3.LUT R5, R5, 0x18, R214, 0xf8, !PT ;  /* 0x0000001805057812 */ /* 0x000fc400078ef8d6 */
[----:B------:R-:W-:Y:S02]  /*0360*/  LOP3.LUT R203, R8, R203, RZ, 0xfc, !PT ;  /* 0x000000cb08cb7212 */ /* 0x000fe400078efcff */
[----:B------:R-:W-:Y:S02]  /*0370*/  LOP3.LUT R8, R5, 0x1c0, R0, 0xf8, !PT ;  /* 0x000001c005087812 */ /* 0x000fe400078ef800 */
[----:B------:R-:W-:Y:S02]  /*0380*/  LOP3.LUT R11, R213, 0x1f8, RZ, 0xc0, !PT ;  /* 0x000001f8d50b7812 */ /* 0x000fe400078ec0ff */
[----:B------:R-:W-:Y:S02]  /*0390*/  LOP3.LUT R13, R4, 0x10, RZ, 0xc0, !PT ;  /* 0x00000010040d7812 */ /* 0x000fe400078ec0ff */
[----:B------:R-:W-:Y:S02]  /*03a0*/  LOP3.LUT R205, R8, 0x38, R213, 0x78, !PT ;  /* 0x0000003808cd7812 */ /* 0x000fe400078e78d5 */
[----:B------:R-:W-:-:S02]  /*03b0*/  R2P PR, R6, 0xe ;  /* 0x0000000e06007804 */ /* 0x000fc40000000000 */
[--C-:B------:R-:W-:Y:S02]  /*03c0*/  LOP3.LUT R202, R13, 0x8, R6.reuse, 0xf8, !PT ;  /* 0x000000080dca7812 */ /* 0x100fe400078ef806 */
[----:B------:R-:W-:Y:S02]  /*03d0*/  LOP3.LUT R2, R11, 0x38, R6, 0x78, !PT ;  /* 0x000000380b027812 */ /* 0x000fe400078e7806 */
[----:B------:R-:W-:Y:S02]  /*03e0*/  LOP3.LUT R6, R0, 0x200, RZ, 0xc0, !PT ;  /* 0x0000020000067812 */ /* 0x000fe400078ec0ff */
[----:B------:R-:W-:Y:S02]  /*03f0*/  LOP3.LUT R205, R205, 0x200, R0, 0xf8, !PT ;  /* 0x00000200cdcd7812 */ /* 0x000fe400078ef800 */
[----:B------:R-:W1:Y:S01]  /*0400*/  LDC R0, c[0x0][0x438] ;  /* 0x00010e00ff007b82 */ /* 0x000e620000000800 */
[----:B------:R-:W-:Y:S02]  /*0410*/  LOP3.LUT R220, R7, R220, RZ, 0xfc, !PT ;  /* 0x000000dc07dc7212 */ /* 0x000fe400078efcff */
[----:B------:R-:W-:-:S02]  /*0420*/  LOP3.LUT R4, R9, 0x8, R4, 0x78, !PT ;  /* 0x0000000809047812 */ /* 0x000fc400078e7804 */
[--C-:B------:R-:W-:Y:S02]  /*0430*/  LOP3.LUT R201, R6, 0x400, R3.reuse, 0xf8, !PT ;  /* 0x0000040006c97812 */ /* 0x100fe400078ef803 */
[----:B------:R-:W-:Y:S02]  /*0440*/  LEA R220, R220, UR5, 0x1 ;  /* 0x00000005dcdc7c11 */ /* 0x000fe4000f8e08ff */
[----:B------:R-:W-:Y:S02]  /*0450*/  LOP3.LUT R201, R201, R4, RZ, 0xfc, !PT ;  /* 0x00000004c9c97212 */ /* 0x000fe400078efcff */
        /* <DEDUP_REMOVED lines=8> */
[----:B------:R-:W-:Y:S01]  /*04e0*/  LOP3.LUT R219, R10, R219, RZ, 0xfc, !PT ;  /* 0x000000db0adb7212 */ /* 0x000fe200078efcff */
[----:B------:R-:W-:Y:S01]  /*04f0*/  IMAD.IADD R225, R225, 0x1, R222 ;  /* 0x00000001e1e17824 */ /* 0x000fe200078e02de */
[----:B------:R-:W-:Y:S01]  /*0500*/  LOP3.LUT R202, R202, 0x200, R3, 0xf8, !PT ;  /* 0x00000200caca7812 */ /* 0x000fe200078ef803 */
[----:B------:R-:W-:Y:S01]  /*0510*/  IMAD.IADD R200, R206, 0x1, R201 ;  /* 0x00000001cec87824 */ /* 0x000fe200078e02c9 */
[----:B---3--:R-:W-:Y:S02]  /*0520*/  LEA R216, P0, R209, R216, 0x2 ;  /* 0x000000d8d1d87211 */ /* 0x008fe400078010ff */
[----:B------:R-:W-:-:S02]  /*0530*/  LOP3.LUT R207, R207, R4, RZ, 0xfc, !PT ;  /* 0x00000004cfcf7212 */ /* 0x000fc400078efcff */
[----:B------:R-:W-:Y:S02]  /*0540*/  LOP3.LUT R212, R213, 0x38, RZ, 0xc0, !PT ;  /* 0x00000038d5d47812 */ /* 0x000fe400078ec0ff */
[----:B------:R-:W-:Y:S02]  /*0550*/  LOP3.LUT R221, R2, 0x1e00, R213, 0xf8, !PT ;  /* 0x00001e0002dd7812 */ /* 0x000fe400078ef8d5 */
[----:B------:R-:W-:Y:S02]  /*0560*/  LEA.HI.X R217, R209, R217, RZ, 0x2, P0 ;  /* 0x000000d9d1d97211 */ /* 0x000fe400000f14ff */
[----:B------:R-:W-:Y:S02]  /*0570*/  SEL R204, R204, 0xffffffe0, !P1 ;  /* 0xffffffe0cccc7807 */ /* 0x000fe40004800000 */
[----:B------:R-:W-:Y:S02]  /*0580*/  LOP3.LUT R218, R212, 0x40, RZ, 0xfc, !PT ;  /* 0x00000040d4da7812 */ /* 0x000fe400078efcff */
[----:B------:R-:W-:-:S02]  /*0590*/  LEA R221, R221, UR6, 0x1 ;  /* 0x00000006dddd7c11 */ /* 0x000fc4000f8e08ff */
[----:B------:R-:W-:Y:S02]  /*05a0*/  LEA R219, R219, UR6, 0x1 ;  /* 0x00000006dbdb7c11 */ /* 0x000fe4000f8e08ff */
[----:B------:R-:W-:Y:S02]  /*05b0*/  LEA R202, R202, UR5, 0x1 ;  /* 0x00000005caca7c11 */ /* 0x000fe4000f8e08ff */
[----:B------:R-:W-:Y:S02]  /*05c0*/  LEA R207, R207, UR6, 0x1 ;  /* 0x00000006cfcf7c11 */ /* 0x000fe4000f8e08ff */
[----:B------:R-:W-:Y:S02]  /*05d0*/  LEA R203, R203, UR4, 0x1 ;  /* 0x00000004cbcb7c11 */ /* 0x000fe4000f8e08ff */
[----:B-1--4-:R-:W-:-:S07]  /*05e0*/  LEA R205, R205, UR6, 0x1 ;  /* 0x00000006cdcd7c11 */ /* 0x012fce000f8e08ff */
.L_x_1446:
        /* <DEDUP_REMOVED lines=44> */
.L_x_1387:
        /* <DEDUP_REMOVED lines=40> */
.L_x_1389:
[----:B------:R-:W1:Y:S01]  /*0b30*/  LDCU.64 UR12, c[0x0][0x3b8] ;  /* 0x00007700ff0c77ac */ /* 0x000e620008000a00 */
[----:B------:R-:W-:-:S05]  /*0b40*/  IADD3 R2, PT, PT, R239, R240, RZ ;  /* 0x000000f0ef027210 */ /* 0x000fca0007ffe0ff */
[C---:B-1----:R-:W-:Y:S02]  /*0b50*/  IMAD R9, R2.reuse, UR13, RZ ;  /* 0x0000000d02097c24 */ /* 0x042fe4000f8e02ff */
[----:B------:R-:W-:-:S05]  /*0b60*/  IMAD.WIDE.U32 R2, R2, UR12, RZ ;  /* 0x0000000c02027c25 */ /* 0x000fca000f8e00ff */
[----:B------:R-:W-:Y:S02]  /*0b70*/  IADD3 R9, PT, PT, R3, R9, RZ ;  /* 0x0000000903097210 */ /* 0x000fe40007ffe0ff */
[----:B------:R-:W-:-:S07]  /*0b80*/  MOV R10, R2 ;  /* 0x00000002000a7202 */ /* 0x000fce0000000f00 */
.L_x_1390:
        /* <DEDUP_REMOVED lines=38> */
.L_x_1391:
[----:B------:R-:W1:Y:S01]  /*0df0*/  LDCU.64 UR10, c[0x0][0x3c0] ;  /* 0x00007800ff0a77ac */ /* 0x000e620008000a00 */
[----:B------:R-:W-:-:S05]  /*0e00*/  IADD3 R2, PT, PT, R239, R240, RZ ;  /* 0x000000f0ef027210 */ /* 0x000fca0007ffe0ff */
[C---:B-1----:R-:W-:Y:S02]  /*0e10*/  IMAD R12, R2.reuse, UR11, RZ ;  /* 0x0000000b020c7c24 */ /* 0x042fe4000f8e02ff */
[----:B------:R-:W-:-:S05]  /*0e20*/  IMAD.WIDE.U32 R2, R2, UR10, RZ ;  /* 0x0000000a02027c25 */ /* 0x000fca000f8e00ff */
[----:B------:R-:W-:Y:S02]  /*0e30*/  IADD3 R12, PT, PT, R3, R12, RZ ;  /* 0x0000000c030c7210 */ /* 0x000fe40007ffe0ff */
[----:B------:R-:W-:-:S07]  /*0e40*/  MOV R14, R2 ;  /* 0x00000002000e7202 */ /* 0x000fce0000000f00 */
.L_x_1392:
        /* <DEDUP_REMOVED lines=28> */
.L_x_1393:
[C---:B------:R-:W-:Y:S02]  /*1010*/  IMAD R16, R11.reuse, UR7, RZ ;  /* 0x000000070b107c24 */ /* 0x040fe4000f8e02ff */
[----:B------:R-:W-:-:S05]  /*1020*/  IMAD.WIDE.U32 R26, R11, UR6, RZ ;  /* 0x000000060b1a7c25 */ /* 0x000fca000f8e00ff */
[----:B------:R-:W-:Y:S02]  /*1030*/  IADD3 R16, PT, PT, R27, R16, RZ ;  /* 0x000000101b107210 */ /* 0x000fe40007ffe0ff */
.L_x_1394:
        /* <DEDUP_REMOVED lines=20> */
.L_x_1395:
[----:B------:R-:W1:Y:S01]  /*1180*/  LDC R18, c[0x0][0x434] ;  /* 0x00010d00ff127b82 */ /* 0x000e620000000800 */
[----:B------:R-:W-:-:S04]  /*1190*/  IMAD R3, R209, UR14, R210 ;  /* 0x0000000ed1037c24 */ /* 0x000fc8000f8e02d2 */
[----:B-1----:R-:W-:-:S03]  /*11a0*/  IMAD R18, R3, R18, RZ ;  /* 0x0000001203127224 */ /* 0x002fc600078e02ff */
.L_x_1396:
        /* <DEDUP_REMOVED lines=11> */
.L_x_1397:
[----:B------:R-:W1:Y:S01]  /*1260*/  LDC R24, c[0x0][0x444] ;  /* 0x00011100ff187b82 */ /* 0x000e620000000800 */
[----:B------:R-:W-:-:S04]  /*1270*/  IMAD R3, R209, UR14, R210 ;  /* 0x0000000ed1037c24 */ /* 0x000fc8000f8e02d2 */
[----:B-1----:R-:W-:-:S07]  /*1280*/  IMAD R24, R3, R24, RZ ;  /* 0x0000001803187224 */ /* 0x002fce00078e02ff */
.L_x_1398:
[----:B------:R-:W1:Y:S01]  /*1290*/  LDCU.128 UR4, c[0x0][0x590] ;  /* 0x0000b200ff0477ac */ /* 0x000e620008000c00 */
[----:B------:R-:W-:Y:S01]  /*12a0*/  IADD3 R2, P0, PT, R212, R2, RZ ;  /* 0x00000002d4027210 */ /* 0x000fe20007f1e0ff */
[----:B------:R-:W2:Y:S01]  /*12b0*/  S2R R23, SR_TID.X ;  /* 0x0000000000177919 */ /* 0x000ea20000002100 */
[----:B------:R-:W3:Y:S01]  /*12c0*/  LDC R236, c[0x0][0x508] ;  /* 0x00014200ffec7b82 */ /* 0x000ee20000000800 */
[----:B------:R-:W-:Y:S01]  /*12d0*/  UIMAD UR22, UR14, UR22, URZ ;  /* 0x000000160e1672a4 */ /* 0x000fe2000f8e02ff */
[----:B------:R-:W-:Y:S01]  /*12e0*/  ISETP.NE.AND P3, PT, RZ, UR24, PT ;  /* 0x00000018ff007c0c */ /* 0x000fe2000bf65270 */
[----:B------:R-:W4:Y:S01]  /*12f0*/  S2R R11, SR_TID.X ;  /* 0x00000000000b7919 */ /* 0x000f220000002100 */
[----:B------:R-:W-:Y:S01]  /*1300*/  IMAD.X R3, RZ, RZ, R5, P0 ;  /* 0x000000ffff037224 */ /* 0x000fe200000e0605 */
[--C-:B------:R-:W-:Y:S01]  /*1310*/  IADD3 R26, P1, P0, R28, R26, R17.reuse ;  /* 0x0000001a1c1a7210 */ /* 0x100fe2000783e011 */
[----:B------:R-:W5:Y:S01]  /*1320*/  LDCU.64 UR14, c[0x0][0x3c8] ;  /* 0x00007900ff0e77ac */ /* 0x000f620008000a00 */
[----:B------:R-:W-:Y:S01]  /*1330*/  SHF.R.S32.HI R17, RZ, 0x1f, R17 ;  /* 0x0000001fff117819 */ /* 0x000fe20000011411 */
[----:B------:R-:W5:Y:S01]  /*1340*/  LDC.64 R246, c[0x0][0x420] ;  /* 0x00010800fff67b82 */ /* 0x000f620000000a00 */
[----:B------:R-:W-:Y:S02]  /*1350*/  BSSY.RECONVERGENT B1, `(.L_x_1388) ;  /* 0x00005ed000017945 */ /* 0x000fe40003800200 */
[----:B------:R-:W-:Y:S01]  /*1360*/  IADD3.X R19, PT, PT, R19, R16, R17, P1, P0 ;  /* 0x0000001013137210 */ /* 0x000fe20000fe0411 */
[----:B------:R-:W-:-:S02]  /*1370*/  IMAD.MOV.U32 R16, RZ, RZ, R212 ;  /* 0x000000ffff107224 */ /* 0x000fc400078e00d4 */
[----:B------:R-:W-:Y:S01]  /*1380*/  IMAD.MOV.U32 R17, RZ, RZ, RZ ;  /* 0x000000ffff117224 */ /* 0x000fe200078e00ff */
[----:B-1----:R-:W-:Y:S01]  /*1390*/  USHF.L.U64.HI UR21, UR4, 0x5, UR5 ;  /* 0x0000000504157899 */ /* 0x002fe20008010205 */
[----:B------:R-:W-:Y:S01]  /*13a0*/  IMAD R4, R15, UR4, RZ ;  /* 0x000000040f047c24 */ /* 0x000fe2000f8e02ff */
[----:B------:R-:W-:Y:S01]  /*13b0*/  USHF.L.U32 UR23, UR4, 0x5, URZ ;  /* 0x0000000504177899 */ /* 0x000fe200080006ff */
[C---:B------:R-:W-:Y:S02]  /*13c0*/  IMAD.WIDE.U32 R30, R21.reuse, UR4, R2 ;  /* 0x00000004151e7c25 */ /* 0x040fe4000f8e0002 */
[----:B------:R-:W1:Y:S02]  /*13d0*/  LDC.64 R2, c[0x0][0x3b0] ;  /* 0x0000ec00ff027b82 */ /* 0x000e640000000a00 */
[----:B------:R-:W-:Y:S01]  /*13e0*/  IMAD R4, R21, UR5, R4 ;  /* 0x0000000515047c24 */ /* 0x000fe2000f8e0204 */
[----:B---3--:R-:W-:-:S03]  /*13f0*/  IADD3 R236, PT, PT, R223, -R236, -R238 ;  /* 0x800000ecdfec7210 */ /* 0x008fc60007ffe8ee */
[----:B------:R-:W-:Y:S02]  /*1400*/  IMAD.IADD R31, R31, 0x1, R4 ;  /* 0x000000011f1f7824 */ /* 0x000fe400078e0204 */
[----:B------:R-:W3:Y:S01]  /*1410*/  LDC.64 R4, c[0x0][0x5f8] ;  /* 0x00017e00ff047b82 */ /* 0x000ee20000000a00 */
[----:B------:R-:W-:Y:S02]  /*1420*/  VIADD R224, R236, 0xffffffc0 ;  /* 0xffffffc0ece07836 */ /* 0x000fe40000000000 */
[----:B------:R-:W-:Y:S01]  /*1430*/  IMAD.WIDE.U32 R32, R210, UR6, R30 ;  /* 0x00000006d2207c25 */ /* 0x000fe2000f8e001e */
[----:B--2---:R-:W-:-:S03]  /*1440*/  SHF.R.U32.HI R23, RZ, 0x5, R23 ;  /* 0x00000005ff177819 */ /* 0x004fc60000011617 */
[----:B------:R-:W-:Y:S01]  /*1450*/  IMAD R33, R210, UR7, R33 ;  /* 0x00000007d2217c24 */ /* 0x000fe2000f8e0221 */
[----:B------:R-:W2:Y:S01]  /*1460*/  LDCU.64 UR6, c[0x0][0x550] ;  /* 0x0000aa00ff0677ac */ /* 0x000ea20008000a00 */
[----:B----4-:R-:W-:Y:S01]  /*1470*/  LOP3.LUT R30, R11, 0x1f, RZ, 0xc0, !PT ;  /* 0x0000001f0b1e7812 */ /* 0x010fe200078ec0ff */
[----:B------:R-:W-:-:S04]  /*1480*/  IMAD.WIDE.U32 R32, R214, UR4, R32 ;  /* 0x00000004d6207c25 */ /* 0x000fc8000f8e0020 */
[----:B------:R-:W-:Y:S01]  /*1490*/  IMAD R231, R214, UR5, R33 ;  /* 0x00000005d6e77c24 */ /* 0x000fe2000f8e0221 */
[----:B------:R-:W4:Y:S01]  /*14a0*/  LDCU.64 UR4, c[0x0][0x380] ;  /* 0x00007000ff0477ac */ /* 0x000f220008000a00 */
[-C--:B-1----:R-:W-:Y:S02]  /*14b0*/  IMAD R28, R15, R2.reuse, RZ ;  /* 0x000000020f1c7224 */ /* 0x082fe400078e02ff */
[----:B------:R-:W-:-:S04]  /*14c0*/  IMAD.WIDE.U32 R34, R21, R2, R16 ;  /* 0x0000000215227225 */ /* 0x000fc800078e0010 */
[----:B------:R-:W-:Y:S01]  /*14d0*/  IMAD R21, R21, R3, R28 ;  /* 0x0000000315157224 */ /* 0x000fe200078e021c */
[----:B------:R-:W-:Y:S01]  /*14e0*/  IADD3 R28, P1, PT, R22, R34, RZ ;  /* 0x00000022161c7210 */ /* 0x000fe20007f3e0ff */
[----:B------:R-:W-:Y:S01]  /*14f0*/  IMAD R15, R23, UR22, R30 ;  /* 0x00000016170f7c24 */ /* 0x000fe2000f8e021e */
[----:B--2---:R-:W-:Y:S01]  /*1500*/  LEA R230, P0, R32, UR6, 0x1 ;  /* 0x0000000620e67c11 */ /* 0x004fe2000f8008ff */
[----:B---3--:R-:W-:Y:S01]  /*1510*/  IMAD.WIDE.U32 R22, R4, UR16, RZ ;  /* 0x0000001004167c25 */ /* 0x008fe2000f8e00ff */
[----:B------:R-:W-:Y:S02]  /*1520*/  IADD3.X R29, PT, PT, R20, R35, R21, P1, !PT ;  /* 0x00000023141d7210 */ /* 0x000fe40000ffe415 */
[----:B------:R-:W-:Y:S01]  /*1530*/  LEA.HI.X R231, R32, UR7, R231, 0x1, P0 ;  /* 0x0000000720e77c11 */ /* 0x000fe200080f0ce7 */
[----:B------:R-:W-:Y:S01]  /*1540*/  IMAD R4, R5, UR16, R23 ;  /* 0x0000001005047c24 */ /* 0x000fe2000f8e0217 */
[----:B------:R-:W-:Y:S01]  /*1550*/  SEL R5, R22, RZ, P3 ;  /* 0x000000ff16057207 */ /* 0x000fe20001800000 */
[C---:B-----5:R-:W-:Y:S01]  /*1560*/  IMAD.WIDE.U32 R28, R210.reuse, UR14, R28 ;  /* 0x0000000ed21c7c25 */ /* 0x060fe2000f8e001c */
[----:B------:R-:W-:Y:S01]  /*1570*/  SHF.R.S32.HI R22, RZ, 0x1f, R15 ;  /* 0x0000001fff167819 */ /* 0x000fe2000001140f */
[----:B------:R-:W1:Y:S01]  /*1580*/  LDCU.64 UR6, c[0x0][0x570] ;  /* 0x0000ae00ff0677ac */ /* 0x000e620008000a00 */
[----:B------:R-:W-:Y:S01]  /*1590*/  IADD3 R5, P1, P0, R15, R26, R5 ;  /* 0x0000001a0f057210 */ /* 0x000fe2000783e005 */
[----:B------:R-:W-:Y:S01]  /*15a0*/  IMAD R27, R210, UR15, R29 ;  /* 0x0000000fd21b7c24 */ /* 0x000fe2000f8e021d */
[----:B------:R-:W-:Y:S01]  /*15b0*/  SHF.R.S32.HI R15, RZ, 0x1f, R224 ;  /* 0x0000001fff0f7819 */ /* 0x000fe200000114e0 */
[----:B------:R-:W-:Y:S01]  /*15c0*/  IMAD.MOV.U32 R26, RZ, RZ, R28 ;  /* 0x000000ffff1a7224 */ /* 0x000fe200078e001c */
[----:B------:R-:W-:Y:S01]  /*15d0*/  SEL R4, R4, RZ, P3 ;  /* 0x000000ff04047207 */ /* 0x000fe20001800000 */
[----:B------:R-:W2:Y:S01]  /*15e0*/  LDC.64 R20, c[0x0][0x5e8] ;  /* 0x00017a00ff147b82 */ /* 0x000ea20000000a00 */
[----:B------:R-:W-:Y:S01]  /*15f0*/  LEA.HI R224, R15, R224, RZ, 0x6 ;  /* 0x000000e00fe07211 */ /* 0x000fe200078f30ff */
[----:B------:R-:W-:Y:S01]  /*1600*/  USHF.L.U32 UR14, UR22, 0x6, URZ ;  /* 0x00000006160e7899 */ /* 0x000fe200080006ff */
[----:B------:R-:W-:Y:S01]  /*1610*/  IADD3.X R19, PT, PT, R22, R19, R4, P1, P0 ;  /* 0x0000001316137210 */ /* 0x000fe20000fe0404 */
[----:B------:R-:W-:Y:S01]  /*1620*/  IMAD.WIDE.U32 R22, R214, R2, R26 ;  /* 0x00000002d6167225 */ /* 0x000fe200078e001a */
[----:B------:R-:W-:-:S02]  /*1630*/  SHF.R.S32.HI R224, RZ, 0x6, R224 ;  /* 0x00000006ffe07819 */ /* 0x000fc400000114e0 */
[----:B------:R-:W-:Y:S01]  /*1640*/  LEA R15, R237, R24, 0x6 ;  /* 0x00000018ed0f7211 */ /* 0x000fe200078e30ff */
[----:B------:R-:W-:Y:S01]  /*1650*/  IMAD R229, R214, R3, R23 ;  /* 0x00000003d6e57224 */ /* 0x000fe200078e0217 */
[C---:B----4-:R-:W-:Y:S01]  /*1660*/  LEA R228, P1, R22.reuse, UR4, 0x1 ;  /* 0x0000000416e47c11 */ /* 0x050fe2000f8208ff */
[----:B------:R-:W-:Y:S01]  /*1670*/  IMAD.U32 R4, RZ, RZ, UR14 ;  /* 0x0000000eff047e24 */ /* 0x000fe2000f8e00ff */
[----:B------:R-:W-:Y:S02]  /*1680*/  VIMNMX R224, PT, PT, RZ, R224, !PT ;  /* 0x000000e0ffe07248 */ /* 0x000fe40007fe0100 */
[----:B------:R-:W-:Y:S02]  /*1690*/  LEA.HI.X R229, R22, UR5, R229, 0x1, P1 ;  /* 0x0000000516e57c11 */ /* 0x000fe400088f0ce5 */
[----:B------:R-:W-:Y:S02]  /*16a0*/  IADD3 R5, P0, PT, R5, UR14, RZ ;  /* 0x0000000e05057c10 */ /* 0x000fe4000ff1e0ff */
[----:B------:R-:W-:-:S02]  /*16b0*/  ISETP.GT.AND P1, PT, R13, R224, PT ;  /* 0x000000e00d00720c */ /* 0x000fc40003f24270 */
[----:B------:R-:W-:Y:S02]  /*16c0*/  LEA.HI.X.SX32 R4, R4, R19, 0x1, P0 ;  /* 0x0000001304047211 */ /* 0x000fe400000f0eff */
[----:B-1----:R-:W-:Y:S01]  /*16d0*/  LEA R244, P0, R5, UR6, 0x2 ;  /* 0x0000000605f47c11 */ /* 0x002fe2000f8010ff */
[----:B--2---:R-:W-:-:S03]  /*16e0*/  IMAD.WIDE R226, R15, 0x4, R20 ;  /* 0x000000040fe27825 */ /* 0x004fc600078e0214 */
[----:B------:R-:W-:Y:S02]  /*16f0*/  LEA.HI.X R245, R5, UR7, R4, 0x2, P0 ;  /* 0x0000000705f57c11 */ /* 0x000fe400080f1404 */
[----:B------:R-:W-:Y:S01]  /*1700*/  IADD3 R4, P0, PT, R214, 0x20, RZ ;  /* 0x00000020d6047810 */ /* 0x000fe20007f1e0ff */
[----:B------:R-:W-:Y:S01]  /*1710*/  IMAD R5, R237, 0x40, R18 ;  /* 0x00000040ed057824 */ /* 0x000fe200078e0212 */
[C---:B------:R-:W-:Y:S01]  /*1720*/  SHF.L.U64.HI R18, R2.reuse, 0x5, R3 ;  /* 0x0000000502127819 */ /* 0x040fe20000010203 */
[----:B------:R-:W-:Y:S02]  /*1730*/  IMAD.SHL.U32 R3, R2, 0x20, RZ ;  /* 0x0000002002037824 */ /* 0x000fe400078e00ff */
[----:B------:R-:W-:Y:S01]  /*1740*/  IMAD.WIDE R246, R5, 0x4, R246 ;  /* 0x0000000405f67825 */ /* 0x000fe200078e02f6 */
[----:B------:R-:W-:-:S03]  /*1750*/  IADD3 R5, PT, PT, R214, 0x20, RZ ;  /* 0x00000020d6057810 */ /* 0x000fc60007ffe0ff */
        /* <DEDUP_REMOVED lines=14> */
.L_x_1400:
[----:B------:R-:W1:Y:S01]  /*1840*/  LDCU.64 UR10, c[0x0][0x5c0] ;  /* 0x0000b800ff0a77ac */ /* 0x000e620008000a00 */
[----:B------:R-:W-:-:S05]  /*1850*/  IADD3 R0, PT, PT, R239, R240, RZ ;  /* 0x000000f0ef007210 */ /* 0x000fca0007ffe0ff */
[C---:B-1----:R-:W-:Y:S02]  /*1860*/  IMAD R3, R0.reuse, UR11, RZ ;  /* 0x0000000b00037c24 */ /* 0x042fe4000f8e02ff */
[----:B------:R-:W-:-:S05]  /*1870*/  IMAD.WIDE.U32 R10, R0, UR10, RZ ;  /* 0x0000000a000a7c25 */ /* 0x000fca000f8e00ff */
[----:B------:R-:W-:Y:S02]  /*1880*/  IADD3 R0, PT, PT, R11, R3, RZ ;  /* 0x000000030b007210 */ /* 0x000fe40007ffe0ff */
[----:B------:R-:W-:Y:S02]  /*1890*/  MOV R6, R10 ;  /* 0x0000000a00067202 */ /* 0x000fe40000000f00 */
.L_x_1401:
        /* <DEDUP_REMOVED lines=11> */
.L_x_1402:
[----:B------:R-:W1:Y:S01]  /*1950*/  LDCU.64 UR6, c[0x0][0x5c8] ;  /* 0x0000b900ff0677ac */ /* 0x000e620008000a00 */
[----:B------:R-:W-:-:S05]  /*1960*/  IADD3 R239, PT, PT, R239, R240, RZ ;  /* 0x000000f0efef7210 */ /* 0x000fca0007ffe0ff */
[C---:B-1----:R-:W-:Y:S02]  /*1970*/  IMAD R9, R239.reuse, UR7, RZ ;  /* 0x00000007ef097c24 */ /* 0x042fe4000f8e02ff */
[----:B------:R-:W-:-:S05]  /*1980*/  IMAD.WIDE.U32 R10, R239, UR6, RZ ;  /* 0x00000006ef0a7c25 */ /* 0x000fca000f8e00ff */
[----:B------:R-:W-:Y:S02]  /*1990*/  IADD3 R9, PT, PT, R11, R9, RZ ;  /* 0x000000090b097210 */ /* 0x000fe40007ffe0ff */
.L_x_1403:
        /* <DEDUP_REMOVED lines=25> */
.L_x_1405:
[----:B------:R-:W-:Y:S05]  /*1b30*/  BSYNC.RECONVERGENT B0 ;  /* 0x0000000000007941 */ /* 0x000fea0003800200 */
.L_x_1404:
        /* <DEDUP_REMOVED lines=15> */
.L_x_1407:
[----:B------:R-:W-:Y:S05]  /*1c30*/  BSYNC.RECONVERGENT B0 ;  /* 0x0000000000007941 */ /* 0x000fea0003800200 */
.L_x_1406:
        /* <DEDUP_REMOVED lines=22> */
.L_x_1409:
[----:B------:R-:W-:Y:S05]  /*1da0*/  BSYNC.RECONVERGENT B0 ;  /* 0x0000000000007941 */ /* 0x000fea0003800200 */
.L_x_1408:
        /* <DEDUP_REMOVED lines=16> */
.L_x_1399:
[----:B------:R-:W-:Y:S01]  /*1eb0*/  IMAD R20, R8, UR10, RZ ;  /* 0x0000000a08147c24 */ /* 0x000fe2000f8e02ff */
[----:B------:R-:W1:Y:S01]  /*1ec0*/  LDCU.64 UR4, c[0x0][0x3d8] ;  /* 0x00007b00ff0477ac */ /* 0x000e620008000a00 */
[C---:B------:R-:W-:Y:S01]  /*1ed0*/  IMAD.WIDE.U32 R22, R7.reuse, UR10, R16 ;  /* 0x0000000a07167c25 */ /* 0x040fe2000f8e0010 */
[----:B------:R-:W-:Y:S03]  /*1ee0*/  BSSY.RECONVERGENT B0, `(.L_x_1411) ;  /* 0x0000026000007945 */ /* 0x000fe60003800200 */
[----:B------:R-:W-:Y:S01]  /*1ef0*/  IMAD R13, R7, UR11, R20 ;  /* 0x0000000b070d7c24 */ /* 0x000fe2000f8e0214 */
[----:B------:R-:W-:Y:S01]  /*1f00*/  @P3 BAR.SYNC.DEFER_BLOCKING 0x0 ;  /* 0x0000000000003b1d */ /* 0x000fe20000010000 */
[----:B------:R-:W-:Y:S02]  /*1f10*/  IADD3 R20, P0, PT, R14, R22, RZ ;  /* 0x000000160e147210 */ /* 0x000fe40007f1e0ff */
[----:B------:R-:W-:-:S02]  /*1f20*/  LOP3.LUT R14, R237, 0x80000001, RZ, 0xc0, !PT ;  /* 0x80000001ed0e7812 */ /* 0x000fc400078ec0ff */
[----:B------:R-:W-:Y:S02]  /*1f30*/  IADD3.X R21, PT, PT, R12, R23, R13, P0, !PT ;  /* 0x000000170c157210 */ /* 0x000fe400007fe40d */
[----:B------:R-:W-:Y:S02]  /*1f40*/  IADD3 R12, PT, PT, -R7, R238, RZ ;  /* 0x000000ee070c7210 */ /* 0x000fe40007ffe1ff */
[----:B------:R-:W-:Y:S02]  /*1f50*/  ISETP.NE.AND P0, PT, R14, 0x1, PT ;  /* 0x000000010e00780c */ /* 0x000fe40003f05270 */
[----:B------:R-:W-:Y:S01]  /*1f60*/  ISETP.GE.AND P6, PT, R214, R12, PT ;  /* 0x0000000cd600720c */ /* 0x000fe20003fc6270 */
[----:B-1----:R-:W-:Y:S01]  /*1f70*/  IMAD R13, R0, UR4, RZ ;  /* 0x00000004000d7c24 */ /* 0x002fe2000f8e02ff */
[----:B------:R-:W-:Y:S01]  /*1f80*/  SEL R196, RZ, 0x4000, P0 ;  /* 0x00004000ffc47807 */ /* 0x000fe20000000000 */
        /* <DEDUP_REMOVED lines=25> */
.L_x_1412:
[----:B------:R2:W-:Y:S04]  /*2120*/  STS.128 [R221+0x10000], RZ ;  /* 0x010000ffdd007388 */ /* 0x0005e80000000c00 */
[----:B------:R2:W-:Y:S02]  /*2130*/  STS.128 [R221+0x12000], RZ ;  /* 0x012000ffdd007388 */ /* 0x0005e40000000c00 */
.L_x_1413:
[----:B------:R-:W-:Y:S05]  /*2140*/  BSYNC.RECONVERGENT B0 ;  /* 0x0000000000007941 */ /* 0x000fea0003800200 */
.L_x_1411:
        /* <DEDUP_REMOVED lines=26> */
.L_x_1415:
[----:B------:R-:W-:Y:S05]  /*22f0*/  BSYNC.RECONVERGENT B0 ;  /* 0x0000000000007941 */ /* 0x000fea0003800200 */
.L_x_1414:
        /* <DEDUP_REMOVED lines=21> */
.L_x_1417:
[----:B------:R1:W-:Y:S04]  /*2450*/  STS.128 [R221+0x8000], RZ ;  /* 0x008000ffdd007388 */ /* 0x0003e80000000c00 */
[----:B------:R1:W-:Y:S02]  /*2460*/  STS.128 [R221+0xa000], RZ ;  /* 0x00a000ffdd007388 */ /* 0x0003e40000000c00 */
.L_x_1418:
[----:B------:R-:W-:Y:S05]  /*2470*/  BSYNC.RECONVERGENT B0 ;  /* 0x0000000000007941 */ /* 0x000fea0003800200 */
.L_x_1416:
        /* <DEDUP_REMOVED lines=23> */
.L_x_1420:
[----:B------:R-:W-:Y:S05]  /*25f0*/  BSYNC.RECONVERGENT B0 ;  /* 0x0000000000007941 */ /* 0x000fea0003800200 */
.L_x_1419:
        /* <DEDUP_REMOVED lines=19> */
.L_x_1422:
[----:B------:R1:W-:Y:S04]  /*2730*/  STS.128 [R235], RZ ;  /* 0x000000ffeb007388 */ /* 0x0003e80000000c00 */
[----:B------:R1:W-:Y:S02]  /*2740*/  STS.128 [R235+0x2000], RZ ;  /* 0x002000ffeb007388 */ /* 0x0003e40000000c00 */
.L_x_1423:
[----:B------:R-:W-:Y:S05]  /*2750*/  BSYNC.RECONVERGENT B0 ;  /* 0x0000000000007941 */ /* 0x000fea0003800200 */
.L_x_1421:
        /* <DEDUP_REMOVED lines=27> */
.L_x_1425:
[----:B------:R-:W-:Y:S05]  /*2910*/  BSYNC.RECONVERGENT B0 ;  /* 0x0000000000007941 */ /* 0x000fea0003800200 */
.L_x_1424:
        /* <DEDUP_REMOVED lines=33> */
.L_x_1427:
[----:B------:R1:W-:Y:S04]  /*2b30*/  STS.128 [R221+0xc000], RZ ;  /* 0x00c000ffdd007388 */ /* 0x0003e80000000c00 */
[----:B------:R1:W-:Y:S02]  /*2b40*/  STS.128 [R221+0xe000], RZ ;  /* 0x00e000ffdd007388 */ /* 0x0003e40000000c00 */
.L_x_1428:
[----:B------:R-:W-:Y:S05]  /*2b50*/  BSYNC.RECONVERGENT B0 ;  /* 0x0000000000007941 */ /* 0x000fea0003800200 */
.L_x_1426:
        /* <DEDUP_REMOVED lines=25> */
.L_x_1430:
[----:B------:R-:W-:Y:S05]  /*2cf0*/  BSYNC.RECONVERGENT B0 ;  /* 0x0000000000007941 */ /* 0x000fea0003800200 */
.L_x_1429:
[----:B------:R-:W2:Y:S01]  /*2d00*/  LDCU.64 UR4, c[0x0][0x538] ;  /* 0x0000a700ff0477ac */ /* 0x000ea20008000a00 */
[----:B------:R-:W0:Y:S01]  /*2d10*/  LDGDEPBAR ;  /* 0x00000000000079af */ /* 0x000e220000000000 */
[----:B------:R-:W-:Y:S01]  /*2d20*/  IMAD.SHL.U32 R0, R11, 0x2, RZ ;  /* 0x000000020b007824 */ /* 0x000fe200078e00ff */
[----:B------:R-:W1:Y:S01]  /*2d30*/  LDCU UR10, c[0x0][0x590] ;  /* 0x0000b200ff0a77ac */ /* 0x000e620008000800 */
[----:B------:R-:W1:Y:S01]  /*2d40*/  LDCU UR7, c[0x0][0x50c] ;  /* 0x0000a180ff0777ac */ /* 0x000e620008000800 */
[----:B------:R-:W1:Y:S01]  /*2d50*/  LDCU UR6, c[0x0][0x45c] ;  /* 0x00008b80ff0677ac */ /* 0x000e620008000800 */
[----:B--2---:R-:W-:-:S04]  /*2d60*/  ISETP.NE.U32.AND P0, PT, RZ, UR4, PT ;  /* 0x00000004ff007c0c */ /* 0x004fc8000bf05070 */
[----:B------:R-:W-:Y:S01]  /*2d70*/  ISETP.NE.AND.EX P0, PT, RZ, UR5, PT, P0 ;  /* 0x00000005ff007c0c */ /* 0x000fe2000bf05300 */
[----:B------:R-:W-:-:S04]  /*2d80*/  DEPBAR.LE SB0, 0x1 ;  /* 0x000080400000791a */ /* 0x000fc80000000000 */
[----:B------:R-:W-:Y:S08]  /*2d90*/  BAR.SYNC.DEFER_BLOCKING 0x0 ;  /* 0x0000000000007b1d */ /* 0x000ff00000010000 */
[----:B------:R-:W-:Y:S01]  /*2da0*/  VOTEU.ANY UP0, P0 ;  /* 0x0000000000ff7886 */ /* 0x000fe20000000100 */
[----:B------:R-:W-:-:S13]  /*2db0*/  PLOP3.LUT P0, PT, PT, PT, UP0, 0x80, 0x8 ;  /* 0x000000000008781c */ /* 0x000fda0003f0f008 */
[----:B------:R-:W2:Y:S01]  /*2dc0*/  @P0 LDC.64 R2, c[0x0][0x540] ;  /* 0x00015000ff020b82 */ /* 0x000ea20000000a00 */
[----:B---3--:R-:W-:Y:S02]  /*2dd0*/  @P0 IMAD.MOV.U32 R4, RZ, RZ, R210 ;  /* 0x000000ffff040224 */ /* 0x008fe400078e00d2 */
[----:B------:R-:W-:Y:S01]  /*2de0*/  @P0 IMAD.MOV.U32 R5, RZ, RZ, RZ ;  /* 0x000000ffff050224 */ /* 0x000fe200078e00ff */
[----:B------:R3:W1:Y:S01]  /*2df0*/  LDSM.16.M88.4 R116, [R203] ;  /* 0x00000000cb74783b */ /* 0x0006620000000200 */
[----:B------:R-:W-:Y:S02]  /*2e00*/  IMAD.IADD R199, R206, 0x1, R203 ;  /* 0x00000001cec77824 */ /* 0x000fe400078e02cb */
[----:B------:R-:W-:Y:S01]  /*2e10*/  IMAD.IADD R198, R203, 0x1, R204 ;  /* 0x00000001cbc67824 */ /* 0x000fe200078e02cc */
[----:B------:R3:W1:Y:S04]  /*2e20*/  LDSM.16.M88.4 R120, [R203+0x800] ;  /* 0x00080000cb78783b */ /* 0x0006680000000200 */
[----:B------:R3:W1:Y:S04]  /*2e30*/  LDSM.16.M88.4 R124, [R198] ;  /* 0x00000000c67c783b */ /* 0x0006680000000200 */
[----:B------:R3:W1:Y:S04]  /*2e40*/  LDSM.16.M88.4 R128, [R198+0x800] ;  /* 0x00080000c680783b */ /* 0x0006680000000200 */
[----:B------:R3:W1:Y:S01]  /*2e50*/  LDSM.16.M88.4 R132, [R199] ;  /* 0x00000000c784783b */ /* 0x0006620000000200 */
[----:B--2---:R-:W-:-:S03]  /*2e60*/  @P0 IMAD.WIDE.U32 R4, R209, R2, R4 ;  /* 0x00000002d1040225 */ /* 0x004fc600078e0004 */
[----:B------:R3:W2:Y:S01]  /*2e70*/  LDSM.16.M88.4 R136, [R199+0x800] ;  /* 0x00080000c788783b */ /* 0x0006a20000000200 */
[----:B------:R-:W-:Y:S01]  /*2e80*/  @P0 IMAD R3, R209, R3, R5 ;  /* 0x00000003d1030224 */ /* 0x000fe200078e0205 */
[C---:B------:R-:W-:Y:S02]  /*2e90*/  @P0 LEA R6, P1, R4.reuse, UR4, 0x2 ;  /* 0x0000000404060c11 */ /* 0x040fe4000f8210ff */
[----:B------:R3:W1:Y:S01]  /*2ea0*/  LDSM.16.M88.4 R148, [R203+0x2000] ;  /* 0x00200000cb94783b */ /* 0x0006620000000200 */
[----:B------:R-:W-:Y:S01]  /*2eb0*/  SHF.R.U32.HI R11, RZ, 0x2, R11 ;  /* 0x00000002ff0b7819 */ /* 0x000fe2000001160b */
[--C-:B------:R-:W-:Y:S01]  /*2ec0*/  IMAD.IADD R197, R207, 0x1, R196.reuse ;  /* 0x00000001cfc57824 */ /* 0x100fe200078e02c4 */
[----:B------:R-:W-:Y:S01]  /*2ed0*/  @P0 LEA.HI.X R7, R4, UR5, R3, 0x2, P1 ;  /* 0x0000000504070c11 */ /* 0x000fe200088f1403 */
[----:B------:R3:W1:Y:S01]  /*2ee0*/  LDSM.16.M88.4 R152, [R203+0x2800] ;  /* 0x00280000cb98783b */ /* 0x0006620000000200 */
[----:B------:R-:W4:Y:S03]  /*2ef0*/  @P0 LDC R4, c[0x0][0x458] ;  /* 0x00011600ff040b82 */ /* 0x000f260000000800 */
[----:B------:R3:W1:Y:S04]  /*2f00*/  LDSM.16.M88.4 R156, [R198+0x2000] ;  /* 0x00200000c69c783b */ /* 0x0006680000000200 */
[----:B------:R3:W1:Y:S04]  /*2f10*/  LDSM.16.M88.4 R160, [R198+0x2800] ;  /* 0x00280000c6a0783b */ /* 0x0006680000000200 */
[----:B------:R3:W1:Y:S04]  /*2f20*/  LDSM.16.M88.4 R164, [R199+0x2000] ;  /* 0x00200000c7a4783b */ /* 0x0006680000000200 */
[----:B------:R3:W1:Y:S01]  /*2f30*/  LDSM.16.M88.4 R168, [R199+0x2800] ;  /* 0x00280000c7a8783b */ /* 0x0006620000000200 */
[----:B------:R-:W-:Y:S01]  /*2f40*/  LOP3.LUT R0, R0, 0x6, RZ, 0xc0, !PT ;  /* 0x0000000600007812 */ /* 0x000fe200078ec0ff */
[----:B------:R-:W-:Y:S01]  /*2f50*/  IMAD.IADD R196, R205, 0x1, R196 ;  /* 0x00000001cdc47824 */ /* 0x000fe200078e02c4 */
[----:B------:R-:W-:Y:S01]  /*2f60*/  CS2R R94, SRZ ;  /* 0x00000000005e7805 */ /* 0x000fe2000001ff00 */
[----:B------:R-:W2:Y:S01]  /*2f70*/  @P0 LDG.E R3, desc[UR18][R6.64] ;  /* 0x0000001206030981 */ /* 0x000ea2000c1e1900 */
[----:B------:R-:W-:Y:S01]  /*2f80*/  LOP3.LUT R0, R0, 0xe0, R11, 0xf8, !PT ;  /* 0x000000e000007812 */ /* 0x000fe200078ef80b */
[----:B------:R-:W-:Y:S01]  /*2f90*/  IMAD.MOV.U32 R233, RZ, RZ, R235 ;  /* 0x000000ffffe97224 */ /* 0x000fe200078e00eb */
[----:B------:R-:W-:-:S02]  /*2fa0*/  CS2R R92, SRZ ;  /* 0x00000000005c7805 */ /* 0x000fc4000001ff00 */
[----:B------:R-:W-:Y:S01]  /*2fb0*/  CS2R R98, SRZ ;  /* 0x0000000000627805 */ /* 0x000fe2000001ff00 */
[----:B----4-:R4:W2:Y:S01]  /*2fc0*/  @P0 MUFU.RCP R2, R4 ;  /* 0x0000000400020308 */ /* 0x0108a20000001000 */
[----:B------:R-:W-:Y:S02]  /*2fd0*/  IADD3 R223, PT, PT, R238, -R223, -R0 ;  /* 0x800000dfeedf7210 */ /* 0x000fe40007ffe800 */
[----:B------:R-:W-:Y:S02]  /*2fe0*/  CS2R R96, SRZ ;  /* 0x0000000000607805 */ /* 0x000fe4000001ff00 */
[----:B------:R-:W-:Y:S02]  /*2ff0*/  IADD3 R0, PT, PT, R204, R203, R206 ;  /* 0x000000cbcc007210 */ /* 0x000fe40007ffe0ce */
        /* <DEDUP_REMOVED lines=13> */
[----:B----4-:R-:W-:Y:S01]  /*30d0*/  IMAD.IADD R4, R204, 0x1, R199 ;  /* 0x00000001cc047824 */ /* 0x010fe200078e02c7 */
[----:B------:R-:W-:-:S02]  /*30e0*/  CS2R R44, SRZ ;  /* 0x00000000002c7805 */ /* 0x000fc4000001ff00 */
[----:B------:R-:W-:Y:S02]  /*30f0*/  CS2R R50, SRZ ;  /* 0x0000000000327805 */ /* 0x000fe4000001ff00 */
[----:B------:R-:W-:Y:S02]  /*3100*/  CS2R R48, SRZ ;  /* 0x0000000000307805 */ /* 0x000fe4000001ff00 */
[----:B------:R-:W-:Y:S01]  /*3110*/  CS2R R42, SRZ ;  /* 0x00000000002a7805 */ /* 0x000fe2000001ff00 */
[----:B------:R3:W4:Y:S01]  /*3120*/  LDSM.16.M88.4 R140, [R4] ;  /* 0x00000000048c783b */ /* 0x0007220000000200 */
        /* <DEDUP_REMOVED lines=8> */
[----:B------:R-:W-:Y:S02]  /*31b0*/  CS2R R32, SRZ ;  /* 0x0000000000207805 */ /* 0x000fe4000001ff00 */
[----:B------:R-:W-:Y:S02]  /*31c0*/  CS2R R26, SRZ ;  /* 0x00000000001a7805 */ /* 0x000fe4000001ff00 */
[----:B------:R-:W-:Y:S01]  /*31d0*/  CS2R R24, SRZ ;  /* 0x0000000000187805 */ /* 0x000fe2000001ff00 */
[----:B------:R3:W2:Y:S01]  /*31e0*/  LDSM.16.M88.4 R176, [R4+0x2800] ;  /* 0x0028000004b0783b */ /* 0x0006a20000000200 */
[----:B------:R-:W-:-:S02]  /*31f0*/  CS2R R22, SRZ ;  /* 0x0000000000167805 */ /* 0x000fc4000001ff00 */
[----:B------:R-:W-:Y:S01]  /*3200*/  CS2R R20, SRZ ;  /* 0x0000000000147805 */ /* 0x000fe2000001ff00 */
[----:B------:R-:W-:Y:S01]  /*3210*/  UMOV UR12, URZ ;  /* 0x000000ff000c7c82 */ /* 0x000fe20008000000 */
[----:B------:R-:W2:Y:S01]  /*3220*/  LDCU UR4, c[0x0][0x440] ;  /* 0x00008800ff0477ac */ /* 0x000ea20008000800 */
[----:B------:R-:W2:Y:S01]  /*3230*/  LDCU UR5, c[0x0][0x3e0] ;  /* 0x00007c00ff0577ac */ /* 0x000ea20008000800 */
[----:B-1----:R-:W-:Y:S02]  /*3240*/  USHF.L.U32 UR10, UR10, 0x6, URZ ;  /* 0x000000060a0a7899 */ /* 0x002fe400080006ff */
[----:B------:R-:W-:Y:S01]  /*3250*/  USHF.L.U32 UR22, UR22, 0x3, URZ ;  /* 0x0000000316167899 */ /* 0x000fe200080006ff */
[----:B--2---:R-:W-:Y:S01]  /*3260*/  @P0 FMUL.FTZ R2, R3, R2 ;  /* 0x0000000203020220 */ /* 0x004fe20000410000 */
[----:B------:R-:W-:-:S04]  /*3270*/  IMAD.IADD R3, R204, 0x1, R200 ;  /* 0x00000001cc037824 */ /* 0x000fc800078e02c8 */
[----:B------:R-:W-:Y:S01]  /*3280*/  @P0 R2UR UR11, R2 ;  /* 0x00000000020b02ca */ /* 0x000fe200000e0000 */
[----:B------:R-:W-:-:S12]  /*3290*/  IMAD.IADD R2, R204, 0x1, R201 ;  /* 0x00000001cc027824 */ /* 0x000fd800078e02c9 */
[----:B---34-:R-:W-:-:S05]  /*32a0*/  @UP0 UMOV UR12, UR11 ;  /* 0x0000000b000c0c82 */ /* 0x018fca0008000000 */
.L_x_1435:
[----:B------:R-:W0:Y:S01]  /*32b0*/  LDGDEPBAR ;  /* 0x00000000000079af */ /* 0x000e220000000000 */
[-C--:B------:R-:W-:Y:S02]  /*32c0*/  IADD3 R182, PT, PT, R204, R197.reuse, RZ ;  /* 0x000000c5ccb67210 */ /* 0x080fe40007ffe0ff */
[C---:B------:R-:W-:Y:S02]  /*32d0*/  LEA R186, P0, R211.reuse, R226, 0x2 ;  /* 0x000000e2d3ba7211 */ /* 0x040fe400078010ff */
[----:B------:R-:W-:Y:S02]  /*32e0*/  IADD3 R181, PT, PT, R206, R197, RZ ;  /* 0x000000c5ceb57210 */ /* 0x000fe40007ffe0ff */
[----:B------:R-:W-:Y:S02]  /*32f0*/  LEA.HI.X R187, R211, R227, RZ, 0x2, P0 ;  /* 0x000000e3d3bb7211 */ /* 0x000fe400000f14ff */
[----:B------:R-:W-:Y:S01]  /*3300*/  IADD3 R180, PT, PT, R204, R181, RZ ;  /* 0x000000b5ccb47210 */ /* 0x000fe20007ffe0ff */
        /* <DEDUP_REMOVED lines=9> */
[----:B------:R-:W-:Y:S01]  /*33a0*/  LDSM.16.M88.4 R108, [R199+-0x4000] ;  /* 0xffc00000c76c783b */ /* 0x000fe20000000200 */
[C---:B------:R-:W-:Y:S07]  /*33b0*/  HMMA.16816.F32.BF16 R8, R52.reuse, R58, RZ ;  /* 0x0000003a3408723c */ /* 0x040fee00000418ff */
[----:B------:R-:W1:Y:S01]  /*33c0*/  LDSM.16.M88.4 R56, [R181] ;  /* 0x00000000b538783b */ /* 0x000e620000000200 */
[C---:B--2---:R-:W-:Y:S07]  /*33d0*/  HMMA.16816.F32.BF16 R12, R52.reuse, R60, RZ ;  /* 0x0000003c340c723c */ /* 0x044fee00000418ff */
[----:B------:R-:W-:Y:S01]  /*33e0*/  LDSM.16.M88.4 R112, [R0+-0x4000] ;  /* 0xffc000000070783b */ /* 0x000fe20000000200 */
[----:B------:R-:W-:Y:S07]  /*33f0*/  HMMA.16816.F32.BF16 R16, R52, R62, RZ ;  /* 0x0000003e3410723c */ /* 0x000fee00000418ff */
[----:B-----5:R-:W5:Y:S04]  /*3400*/  LDG.E R184, desc[UR18][R186.64] ;  /* 0x00000012bab87981 */ /* 0x020f68000c1e1900 */
[----:B------:R2:W5:Y:S01]  /*3410*/  LDG.E R183, desc[UR18][R186.64+0x20] ;  /* 0x00002012bab77981 */ /* 0x000562000c1e1900 */
[C---:B---3--:R-:W-:Y:S03]  /*3420*/  HMMA.16816.F32.BF16 R4, R64.reuse, R100, R4 ;  /* 0x000000644004723c */ /* 0x048fe60000041804 */
[----:B------:R-:W3:Y:S05]  /*3430*/  LDSM.16.M88.4 R52, [R199+-0x3800] ;  /* 0xffc80000c734783b */ /* 0x000eea0000000200 */
[C---:B------:R-:W-:Y:S03]  /*3440*/  HMMA.16816.F32.BF16 R8, R64.reuse, R102, R8 ;  /* 0x000000664008723c */ /* 0x040fe60000041808 */
[----:B------:R-:W2:Y:S05]  /*3450*/  LDSM.16.M88.4 R60, [R180] ;  /* 0x00000000b43c783b */ /* 0x000eaa0000000200 */
[C---:B----4-:R-:W-:Y:S03]  /*3460*/  HMMA.16816.F32.BF16 R12, R64.reuse, R104, R12 ;  /* 0x00000068400c723c */ /* 0x050fe6000004180c */
[----:B------:R-:W-:Y:S05]  /*3470*/  LDSM.16.M88.4 R100, [R197+0x2000] ;  /* 0x00200000c564783b */ /* 0x000fea0000000200 */
[----:B------:R-:W-:Y:S03]  /*3480*/  HMMA.16816.F32.BF16 R16, R64, R106, R16 ;  /* 0x0000006a4010723c */ /* 0x000fe60000041810 */
[----:B------:R-:W4:Y:S05]  /*3490*/  LDSM.16.M88.4 R64, [R0+-0x3800] ;  /* 0xffc800000040783b */ /* 0x000f2a0000000200 */
[C---:B-1----:R-:W-:Y:S03]  /*34a0*/  HMMA.16816.F32.BF16 R4, R56.reuse, R108, R4 ;  /* 0x0000006c3804723c */ /* 0x042fe60000041804 */
[----:B------:R-:W1:Y:S05]  /*34b0*/  LDSM.16.M88.4 R104, [R203+-0x2000] ;  /* 0xffe00000cb68783b */ /* 0x000e6a0000000200 */
[C---:B------:R-:W-:Y:S03]  /*34c0*/  HMMA.16816.F32.BF16 R8, R56.reuse, R110, R8 ;  /* 0x0000006e3808723c */ /* 0x040fe60000041808 */
[----:B------:R-:W-:Y:S05]  /*34d0*/  LDSM.16.M88.4 R108, [R198+-0x2000] ;  /* 0xffe00000c66c783b */ /* 0x000fea0000000200 */
[C---:B---3--:R-:W-:Y:S08]  /*34e0*/  HMMA.16816.F32.BF16 R12, R56.reuse, R52, R12 ;  /* 0x00000034380c723c */ /* 0x048ff0000004180c */
[----:B------:R-:W-:Y:S01]  /*34f0*/  HMMA.16816.F32.BF16 R16, R56, R54, R16 ;  /* 0x000000363810723c */ /* 0x000fe20000041810 */
[----:B------:R-:W3:Y:S07]  /*3500*/  LDSM.16.M88.4 R52, [R203+-0x1800] ;  /* 0xffe80000cb34783b */ /* 0x000eee0000000200 */
[C---:B--2---:R-:W-:Y:S01]  /*3510*/  HMMA.16816.F32.BF16 R4, R60.reuse, R112, R4 ;  /* 0x000000703c04723c */ /* 0x044fe20000041804 */
[----:B------:R-:W2:Y:S07]  /*3520*/  LDSM.16.M88.4 R56, [R182+0x2000] ;  /* 0x00200000b638783b */ /* 0x000eae0000000200 */
[C---:B------:R-:W-:Y:S01]  /*3530*/  HMMA.16816.F32.BF16 R8, R60.reuse, R114, R8 ;  /* 0x000000723c08723c */ /* 0x040fe20000041808 */
[----:B------:R-:W-:Y:S07]  /*3540*/  LDSM.16.M88.4 R112, [R199+-0x2000] ;  /* 0xffe00000c770783b */ /* 0x000fee0000000200 */
[C---:B----4-:R-:W-:Y:S08]  /*3550*/  HMMA.16816.F32.BF16 R12, R60.reuse, R64, R12 ;  /* 0x000000403c0c723c */ /* 0x050ff0000004180c */
[----:B------:R-:W-:Y:S01]  /*3560*/  HMMA.16816.F32.BF16 R16, R60, R66, R16 ;  /* 0x000000423c10723c */ /* 0x000fe20000041810 */
[----:B------:R-:W4:Y:S07]  /*3570*/  LDSM.16.M88.4 R60, [R198+-0x1800] ;  /* 0xffe80000c63c783b */ /* 0x000f2e0000000200 */
[C---:B-1----:R-:W-:Y:S01]  /*3580*/  HMMA.16816.F32.BF16 R4, R100.reuse, R104, R4 ;  /* 0x000000686404723c */ /* 0x042fe20000041804 */
[----:B------:R-:W1:Y:S07]  /*3590*/  LDSM.16.M88.4 R64, [R181+0x2000] ;  /* 0x00200000b540783b */ /* 0x000e6e0000000200 */
[C---:B------:R-:W-:Y:S01]  /*35a0*/  HMMA.16816.F32.BF16 R8, R100.reuse, R106, R8 ;  /* 0x0000006a6408723c */ /* 0x040fe20000041808 */
[----:B------:R-:W-:Y:S07]  /*35b0*/  LDSM.16.M88.4 R104, [R0+-0x2000] ;  /* 0xffe000000068783b */ /* 0x000fee0000000200 */
[C---:B---3--:R-:W-:Y:S08]  /*35c0*/  HMMA.16816.F32.BF16 R12, R100.reuse, R52, R12 ;  /* 0x00000034640c723c */ /* 0x048ff0000004180c */
[----:B------:R-:W-:Y:S01]  /*35d0*/  HMMA.16816.F32.BF16 R16, R100, R54, R16 ;  /* 0x000000366410723c */ /* 0x000fe20000041810 */
[----:B------:R-:W3:Y:S07]  /*35e0*/  LDSM.16.M88.4 R52, [R199+-0x1800] ;  /* 0xffe80000c734783b */ /* 0x000eee0000000200 */
[C---:B--2---:R-:W-:Y:S01]  /*35f0*/  HMMA.16816.F32.BF16 R4, R56.reuse, R108, R4 ;  /* 0x0000006c3804723c */ /* 0x044fe20000041804 */
[----:B------:R2:W2:Y:S07]  /*3600*/  LDSM.16.M88.4 R100, [R180+0x2000] ;  /* 0x00200000b464783b */ /* 0x0004ae0000000200 */
[C---:B------:R-:W-:Y:S08]  /*3610*/  HMMA.16816.F32.BF16 R8, R56.reuse, R110, R8 ;  /* 0x0000006e3808723c */ /* 0x040ff00000041808 */
[C---:B----4-:R-:W-:Y:S08]  /*3620*/  HMMA.16816.F32.BF16 R12, R56.reuse, R60, R12 ;  /* 0x0000003c380c723c */ /* 0x050ff0000004180c */
[----:B------:R-:W-:Y:S03]  /*3630*/  HMMA.16816.F32.BF16 R16, R56, R62, R16 ;  /* 0x0000003e3810723c */ /* 0x000fe60000041810 */
[----:B------:R-:W-:Y:S04]  /*3640*/  SHF.L.U32 R63, R237, 0x6, RZ ;  /* 0x00000006ed3f7819 */ /* 0x000fe800000006ff */
[C---:B------:R-:W-:Y:S01]  /*3650*/  LOP3.LUT R58, R63.reuse, R211, RZ, 0xfc, !PT ;  /* 0x000000d33f3a7212 */ /* 0x040fe200078efcff */
[C---:B-1----:R-:W-:Y:S05]  /*3660*/  HMMA.16816.F32.BF16 R4, R64.reuse, R112, R4 ;  /* 0x000000704004723c */ /* 0x042fea0000041804 */
[----:B------:R-:W-:Y:S02]  /*3670*/  IADD3 R249, PT, PT, R58, R223, RZ ;  /* 0x000000df3af97210 */ /* 0x000fe40007ffe0ff */
[----:B------:R-:W-:Y:S01]  /*3680*/  ISETP.GE.AND P0, PT, R63, R236, PT ;  /* 0x000000ec3f00720c */ /* 0x000fe20003f06270 */
[C---:B------:R-:W-:Y:S03]  /*3690*/  HMMA.16816.F32.BF16 R8, R64.reuse, R114, R8 ;  /* 0x000000724008723c */ /* 0x040fe60000041808 */
[C---:B------:R-:W-:Y:S02]  /*36a0*/  IADD3 R243, PT, PT, R249.reuse, 0x47, RZ ;  /* 0x00000047f9f37810 */ /* 0x040fe40007ffe0ff */
[C---:B------:R-:W-:Y:S02]  /*36b0*/  IADD3 R250, PT, PT, R249.reuse, 0x48, RZ ;  /* 0x00000048f9fa7810 */ /* 0x040fe40007ffe0ff */
[----:B------:R-:W-:Y:S01]  /*36c0*/  IABS R243, R243 ;  /* 0x000000f300f37213 */ /* 0x000fe20000000000 */
[C---:B---3--:R-:W-:Y:S03]  /*36d0*/  HMMA.16816.F32.BF16 R12, R64.reuse, R52, R12 ;  /* 0x00000034400c723c */ /* 0x048fe6000004180c */
[C---:B------:R-:W-:Y:S02]  /*36e0*/  IADD3 R115, PT, PT, R249.reuse, 0x40, RZ ;  /* 0x00000040f9737810 */ /* 0x040fe40007ffe0ff */
[C---:B------:R-:W-:Y:S02]  /*36f0*/  IADD3 R208, PT, PT, R249.reuse, 0x3f, RZ ;  /* 0x0000003ff9d07810 */ /* 0x040fe40007ffe0ff */
[C---:B--2---:R-:W-:Y:S01]  /*3700*/  IADD3 R180, PT, PT, R249.reuse, 0x38, RZ ;  /* 0x00000038f9b47810 */ /* 0x044fe20007ffe0ff */
[----:B------:R-:W-:Y:S01]  /*3710*/  HMMA.16816.F32.BF16 R16, R64, R54, R16 ;  /* 0x000000364010723c */ /* 0x000fe20000041810 */
[----:B------:R-:W1:Y:S02]  /*3720*/  LDSM.16.M88.4 R52, [R0+-0x1800] ;  /* 0xffe800000034783b */ /* 0x000e640000000200 */
[C---:B------:R-:W-:Y:S02]  /*3730*/  IADD3 R252, PT, PT, R249.reuse, 0x30, RZ ;  /* 0x00000030f9fc7810 */ /* 0x040fe40007ffe0ff */
[----:B------:R-:W-:Y:S02]  /*3740*/  IADD3 R251, PT, PT, R249, 0x2f, RZ ;  /* 0x0000002ff9fb7810 */ /* 0x000fe40007ffe0ff */
[----:B------:R-:W-:Y:S01]  /*3750*/  I2FP.F32.S32 R243, R243 ;  /* 0x000000f300f37245 */ /* 0x000fe20000201400 */
[C---:B------:R-:W-:Y:S05]  /*3760*/  HMMA.16816.F32.BF16 R4, R100.reuse, R104, R4 ;  /* 0x000000686404723c */ /* 0x040fea0000041804 */
[----:B------:R-:W-:Y:S02]  /*3770*/  IABS R250, R250 ;  /* 0x000000fa00fa7213 */ /* 0x000fe40000000000 */
[----:B------:R-:W-:Y:S01]  /*3780*/  IABS R180, R180 ;  /* 0x000000b400b47213 */ /* 0x000fe20000000000 */
[C---:B------:R-:W-:Y:S03]  /*3790*/  HMMA.16816.F32.BF16 R8, R100.reuse, R106, R8 ;  /* 0x0000006a6408723c */ /* 0x040fe60000041808 */
[----:B------:R-:W-:Y:S02]  /*37a0*/  I2FP.F32.S32 R250, R250 ;  /* 0x000000fa00fa7245 */ /* 0x000fe40000201400 */
[----:B------:R-:W-:Y:S02]  /*37b0*/  IABS R208, R208 ;  /* 0x000000d000d07213 */ /* 0x000fe40000000000 */
[----:B------:R-:W-:Y:S02]  /*37c0*/  IABS R115, R115 ;  /* 0x0000007300737213 */ /* 0x000fe40000000000 */
[----:B------:R-:W-:Y:S02]  /*37d0*/  IABS R252, R252 ;  /* 0x000000fc00fc7213 */ /* 0x000fe40000000000 */
[----:B------:R-:W-:Y:S01]  /*37e0*/  FMUL.FTZ R186, R7, UR7 ;  /* 0x0000000707ba7c20 */ /* 0x000fe20008410000 */
[----:B------:R-:W-:Y:S01]  /*37f0*/  FMUL.FTZ R189, R5, UR7 ;  /* 0x0000000705bd7c20 */ /* 0x000fe20008410000 */
[----:B------:R-:W-:Y:S01]  /*3800*/  FMUL.FTZ R187, R4, UR7 ;  /* 0x0000000704bb7c20 */ /* 0x000fe20008410000 */
[----:B------:R-:W-:Y:S01]  /*3810*/  FMUL.FTZ R185, R6, UR7 ;  /* 0x0000000706b97c20 */ /* 0x000fe20008410000 */
[----:B------:R-:W-:Y:S01]  /*3820*/  IABS R251, R251 ;  /* 0x000000fb00fb7213 */ /* 0x000fe20000000000 */
[----:B------:R-:W-:Y:S01]  /*3830*/  MUFU.TANH R113, R189 ;  /* 0x000000bd00717308 */ /* 0x000fe20000002400 */
[----:B------:R-:W-:Y:S02]  /*3840*/  I2FP.F32.S32 R208, R208 ;  /* 0x000000d000d07245 */ /* 0x000fe40000201400 */
[----:B------:R-:W-:Y:S01]  /*3850*/  FMUL.FTZ R190, R8, UR7 ;  /* 0x0000000708be7c20 */ /* 0x000fe20008410000 */
[----:B------:R-:W-:Y:S01]  /*3860*/  FMUL.FTZ R188, R9, UR7 ;  /* 0x0000000709bc7c20 */ /* 0x000fe20008410000 */
[----:B------:R-:W-:Y:S01]  /*3870*/  FMUL.FTZ R193, R11, UR7 ;  /* 0x000000070bc17c20 */ /* 0x000fe20008410000 */
[----:B------:R-:W-:Y:S01]  /*3880*/  FMUL.FTZ R195, R10, UR7 ;  /* 0x000000070ac37c20 */ /* 0x000fe20008410000 */
[----:B------:R-:W-:Y:S03]  /*3890*/  I2FP.F32.S32 R115, R115 ;  /* 0x0000007300737245 */ /* 0x000fe60000201400 */
[----:B------:R2:W-:Y:S01]  /*38a0*/  MUFU.TANH R62, R190 ;  /* 0x000000be003e7308 */ /* 0x0005e20000002400 */
[C---:B-1----:R-:W-:Y:S03]  /*38b0*/  HMMA.16816.F32.BF16 R12, R100.reuse, R52, R12 ;  /* 0x00000034640c723c */ /* 0x042fe6000004180c */
[----:B------:R-:W-:Y:S02]  /*38c0*/  I2FP.F32.S32 R252, R252 ;  /* 0x000000fc00fc7245 */ /* 0x000fe40000201400 */
[----:B------:R-:W-:Y:S04]  /*38d0*/  I2FP.F32.S32 R251, R251 ;  /* 0x000000fb00fb7245 */ /* 0x000fe80000201400 */
[----:B------:R1:W-:Y:S01]  /*38e0*/  MUFU.TANH R111, R188 ;  /* 0x000000bc006f7308 */ /* 0x0003e20000002400 */
[----:B------:R-:W-:Y:S09]  /*38f0*/  HMMA.16816.F32.BF16 R16, R100, R54, R16 ;  /* 0x000000366410723c */ /* 0x000ff20000041810 */
[----:B------:R-:W3:Y:S01]  /*3900*/  MUFU.TANH R186, R186 ;  /* 0x000000ba00ba7308 */ /* 0x000ee20000002400 */
[----:B--2---:R-:W-:Y:S01]  /*3910*/  IADD3 R190, PT, PT, R249, 0x37, RZ ;  /* 0x00000037f9be7810 */ /* 0x004fe20007ffe0ff */
[----:B------:R-:W-:Y:S01]  /*3920*/  FMUL.FTZ R192, R13, UR7 ;  /* 0x000000070dc07c20 */ /* 0x000fe20008410000 */
[----:B------:R-:W-:Y:S01]  /*3930*/  FMUL.FTZ R191, R14, UR7 ;  /* 0x000000070ebf7c20 */ /* 0x000fe20008410000 */
[----:B------:R-:W-:Y:S01]  /*3940*/  FMUL.FTZ R189, R15, UR7 ;  /* 0x000000070fbd7c20 */ /* 0x000fe20008410000 */
[----:B------:R-:W-:Y:S05]  /*3950*/  FMUL.FTZ R110, R12, UR7 ;  /* 0x000000070c6e7c20 */ /* 0x000fea0008410000 */
[----:B------:R2:W-:Y:S01]  /*3960*/  MUFU.TANH R114, R187 ;  /* 0x000000bb00727308 */ /* 0x0005e20000002400 */
[C---:B-1----:R-:W-:Y:S02]  /*3970*/  IADD3 R188, PT, PT, R249.reuse, 0x28, RZ ;  /* 0x00000028f9bc7810 */ /* 0x042fe40007ffe0ff */
[----:B------:R-:W-:Y:S01]  /*3980*/  IADD3 R249, PT, PT, R249, 0x27, RZ ;  /* 0x00000027f9f97810 */ /* 0x000fe20007ffe0ff */
[----:B------:R-:W-:Y:S01]  /*3990*/  FMUL.FTZ R248, R16, UR7 ;  /* 0x0000000710f87c20 */ /* 0x000fe20008410000 */
[----:B------:R-:W-:Y:S01]  /*39a0*/  FMUL.FTZ R194, R17, UR7 ;  /* 0x0000000711c27c20 */ /* 0x000fe20008410000 */
[----:B------:R-:W-:Y:S01]  /*39b0*/  FMUL.FTZ R182, R19, UR7 ;  /* 0x0000000713b67c20 */ /* 0x000fe20008410000 */
[----:B------:R-:W-:Y:S03]  /*39c0*/  IABS R249, R249 ;  /* 0x000000f900f97213 */ /* 0x000fe60000000000 */
[----:B------:R1:W-:Y:S01]  /*39d0*/  MUFU.TANH R109, R192 ;  /* 0x000000c0006d7308 */ /* 0x0003e20000002400 */
[----:B---3--:R-:W-:Y:S01]  /*39e0*/  FFMA.FTZ R105, R243, -UR12, R186 ;  /* 0x8000000cf3697c23 */ /* 0x008fe200080100ba */
[----:B------:R-:W-:Y:S01]  /*39f0*/  FFMA.FTZ R243, -R186, R186, 1 ;  /* 0x3f800000baf37423 */ /* 0x000fe200000101ba */
[----:B------:R-:W-:Y:S02]  /*3a00*/  IABS R190, R190 ;  /* 0x000000be00be7213 */ /* 0x000fe40000000000 */
[----:B------:R-:W-:Y:S01]  /*3a10*/  IABS R188, R188 ;  /* 0x000000bc00bc7213 */ /* 0x000fe20000000000 */
[----:B------:R-:W-:Y:S01]  /*3a20*/  FMUL.FTZ R243, R243, UR7 ;  /* 0x00000007f3f37c20 */ /* 0x000fe20008410000 */
[----:B------:R-:W-:Y:S03]  /*3a30*/  I2FP.F32.S32 R190, R190 ;  /* 0x000000be00be7245 */ /* 0x000fe60000201400 */
[----:B------:R-:W3:Y:S01]  /*3a40*/  MUFU.TANH R185, R185 ;  /* 0x000000b900b97308 */ /* 0x000ee20000002400 */
[----:B--2---:R-:W-:Y:S01]  /*3a50*/  FMUL.FTZ R187, R18, UR7 ;  /* 0x0000000712bb7c20 */ /* 0x004fe20008410000 */
[----:B------:R-:W-:Y:S08]  /*3a60*/  I2FP.F32.S32 R188, R188 ;  /* 0x000000bc00bc7245 */ /* 0x000ff00000201400 */
[----:B------:R2:W-:Y:S01]  /*3a70*/  MUFU.TANH R57, R248 ;  /* 0x000000f800397308 */ /* 0x0005e20000002400 */
[----:B-1----:R-:W-:Y:S02]  /*3a80*/  I2FP.F32.S32 R192, R180 ;  /* 0x000000b400c07245 */ /* 0x002fe40000201400 */
[----:B------:R-:W-:Y:S07]  /*3a90*/  I2FP.F32.S32 R180, R249 ;  /* 0x000000f900b47245 */ /* 0x000fee0000201400 */
[----:B------:R-:W1:Y:S01]  /*3aa0*/  MUFU.TANH R193, R193 ;  /* 0x000000c100c17308 */ /* 0x000e620000002400 */
[----:B---3--:R-:W-:Y:S01]  /*3ab0*/  FFMA.FTZ R106, R250, -UR12, R185 ;  /* 0x8000000cfa6a7c23 */ /* 0x008fe200080100b9 */
[----:B------:R-:W-:Y:S01]  /*3ac0*/  FFMA.FTZ R249, -R185, R185, 1 ;  /* 0x3f800000b9f97423 */ /* 0x000fe200000101b9 */
[----:B------:R-:W-:Y:S01]  /*3ad0*/  FFMA.FTZ R250, -R114, R114, 1 ;  /* 0x3f80000072fa7423 */ /* 0x000fe20000010172 */
[----:B------:R-:W-:Y:S02]  /*3ae0*/  FFMA.FTZ R114, R115, -UR12, R114 ;  /* 0x8000000c73727c23 */ /* 0x000fe40008010072 */
[----:B------:R-:W-:Y:S01]  /*3af0*/  FMUL.FTZ R249, R249, UR7 ;  /* 0x00000007f9f97c20 */ /* 0x000fe20008410000 */
[----:B------:R-:W-:Y:S03]  /*3b00*/  FMUL.FTZ R250, R250, UR7 ;  /* 0x00000007fafa7c20 */ /* 0x000fe60008410000 */
[----:B------:R-:W3:Y:S01]  /*3b10*/  MUFU.TANH R195, R195 ;  /* 0x000000c300c37308 */ /* 0x000ee20000002400 */
[----:B--2---:R-:W-:Y:S01]  /*3b20*/  FFMA.FTZ R248, -R113, R113, 1 ;  /* 0x3f80000071f87423 */ /* 0x004fe20000010171 */
[----:B------:R-:W-:Y:S03]  /*3b30*/  FFMA.FTZ R113, R208, -UR12, R113 ;  /* 0x8000000cd0717c23 */ /* 0x000fe60008010071 */
[----:B------:R-:W-:Y:S05]  /*3b40*/  FMUL.FTZ R248, R248, UR7 ;  /* 0x00000007f8f87c20 */ /* 0x000fea0008410000 */
[----:B------:R2:W4:Y:S01]  /*3b50*/  MUFU.TANH R186, R194 ;  /* 0x000000c200ba7308 */ /* 0x0005220000002400 */
[----:B-1----:R-:W-:Y:S01]  /*3b60*/  FFMA.FTZ R107, R208, -UR12, R193 ;  /* 0x8000000cd06b7c23 */ /* 0x002fe200080100c1 */
[----:B------:R-:W-:Y:S01]  /*3b70*/  FFMA.FTZ R208, -R62, R62, 1 ;  /* 0x3f8000003ed07423 */ /* 0x000fe2000001013e */
[----:B------:R-:W-:Y:S01]  /*3b80*/  FFMA.FTZ R62, R192, -UR12, R62 ;  /* 0x8000000cc03e7c23 */ /* 0x000fe2000801003e */
[----:B------:R-:W-:Y:S02]  /*3b90*/  FFMA.FTZ R193, -R193, R193, 1 ;  /* 0x3f800000c1c17423 */ /* 0x000fe400000101c1 */
[----:B------:R-:W-:Y:S04]  /*3ba0*/  FMUL.FTZ R208, R208, UR7 ;  /* 0x00000007d0d07c20 */ /* 0x000fe80008410000 */
[----:B------:R-:W1:Y:S01]  /*3bb0*/  MUFU.TANH R191, R191 ;  /* 0x000000bf00bf7308 */ /* 0x000e620000002400 */
[----:B---3--:R-:W-:Y:S01]  /*3bc0*/  FFMA.FTZ R61, R115, -UR12, R195 ;  /* 0x8000000c733d7c23 */ /* 0x008fe200080100c3 */
[----:B------:R-:W-:Y:S01]  /*3bd0*/  FFMA.FTZ R195, -R195, R195, 1 ;  /* 0x3f800000c3c37423 */ /* 0x000fe200000101c3 */
[----:B------:R-:W-:Y:S03]  /*3be0*/  FMUL.FTZ R193, R193, UR7 ;  /* 0x00000007c1c17c20 */ /* 0x000fe60008410000 */
[----:B------:R-:W-:Y:S04]  /*3bf0*/  FMUL.FTZ R195, R195, UR7 ;  /* 0x00000007c3c37c20 */ /* 0x000fe80008410000 */
[----:B------:R-:W3:Y:S01]  /*3c00*/  MUFU.TANH R189, R189 ;  /* 0x000000bd00bd7308 */ /* 0x000ee20000002400 */
[----:B--2---:R-:W-:Y:S01]  /*3c10*/  FFMA.FTZ R194, -R111, R111, 1 ;  /* 0x3f8000006fc27423 */ /* 0x004fe2000001016f */
[----:B------:R-:W-:Y:S01]  /*3c20*/  FFMA.FTZ R111, R190, -UR12, R111 ;  /* 0x8000000cbe6f7c23 */ /* 0x000fe2000801006f */
[----:B----4-:R-:W-:Y:S01]  /*3c30*/  FFMA.FTZ R180, R180, -UR12, R186 ;  /* 0x8000000cb4b47c23 */ /* 0x010fe200080100ba */
[----:B------:R-:W-:Y:S01]  /*3c40*/  FFMA.FTZ R186, -R186, R186, 1 ;  /* 0x3f800000baba7423 */ /* 0x000fe200000101ba */
[----:B------:R-:W-:Y:S05]  /*3c50*/  FMUL.FTZ R194, R194, UR7 ;  /* 0x00000007c2c27c20 */ /* 0x000fea0008410000 */
[----:B------:R-:W2:Y:S01]  /*3c60*/  MUFU.TANH R110, R110 ;  /* 0x0000006e006e7308 */ /* 0x000ea20000002400 */
[----:B-1----:R-:W-:Y:S01]  /*3c70*/  FFMA.FTZ R181, R192, -UR12, R191 ;  /* 0x8000000cc0b57c23 */ /* 0x002fe200080100bf */
[----:B------:R-:W-:Y:S01]  /*3c80*/  FFMA.FTZ R191, -R191, R191, 1 ;  /* 0x3f800000bfbf7423 */ /* 0x000fe200000101bf */
[----:B------:R-:W-:Y:S03]  /*3c90*/  FMUL.FTZ R186, R186, UR7 ;  /* 0x00000007baba7c20 */ /* 0x000fe60008410000 */
[----:B------:R-:W-:Y:S04]  /*3ca0*/  FMUL.FTZ R191, R191, UR7 ;  /* 0x00000007bfbf7c20 */ /* 0x000fe80008410000 */
[----:B------:R-:W1:Y:S01]  /*3cb0*/  MUFU.TANH R187, R187 ;  /* 0x000000bb00bb7308 */ /* 0x000e620000002400 */
[----:B---3--:R-:W-:Y:S01]  /*3cc0*/  FFMA.FTZ R115, R190, -UR12, R189 ;  /* 0x8000000cbe737c23 */ /* 0x008fe200080100bd */
[----:B------:R-:W-:Y:S01]  /*3cd0*/  FFMA.FTZ R190, -R109, R109, 1 ;  /* 0x3f8000006dbe7423 */ /* 0x000fe2000001016d */
[----:B------:R-:W-:Y:S01]  /*3ce0*/  FFMA.FTZ R109, R251, -UR12, R109 ;  /* 0x8000000cfb6d7c23 */ /* 0x000fe2000801006d */
[----:B------:R-:W-:Y:S02]  /*3cf0*/  FFMA.FTZ R189, -R189, R189, 1 ;  /* 0x3f800000bdbd7423 */ /* 0x000fe400000101bd */
[----:B------:R-:W-:Y:S04]  /*3d00*/  FMUL.FTZ R190, R190, UR7 ;  /* 0x00000007bebe7c20 */ /* 0x000fe80008410000 */
[----:B------:R3:W4:Y:S01]  /*3d10*/  MUFU.TANH R185, R182 ;  /* 0x000000b600b97308 */ /* 0x0007220000002400 */
[----:B--2---:R-:W-:Y:S01]  /*3d20*/  FFMA.FTZ R192, -R110, R110, 1 ;  /* 0x3f8000006ec07423 */ /* 0x004fe2000001016e */
[----:B------:R-:W-:Y:S01]  /*3d30*/  FFMA.FTZ R110, R252, -UR12, R110 ;  /* 0x8000000cfc6e7c23 */ /* 0x000fe2000801006e */
[----:B------:R-:W-:Y:S02]  /*3d40*/  FMUL.FTZ R189, R189, UR7 ;  /* 0x00000007bdbd7c20 */ /* 0x000fe40008410000 */
[----:B------:R-:W-:Y:S01]  /*3d50*/  FMUL.FTZ R192, R192, UR7 ;  /* 0x00000007c0c07c20 */ /* 0x000fe20008410000 */
[----:B-1----:R-:W-:Y:S01]  /*3d60*/  FFMA.FTZ R252, R252, -UR12, R187 ;  /* 0x8000000cfcfc7c23 */ /* 0x002fe200080100bb */
[----:B------:R-:W-:Y:S04]  /*3d70*/  FFMA.FTZ R187, -R187, R187, 1 ;  /* 0x3f800000bbbb7423 */ /* 0x000fe800000101bb */
[----:B------:R-:W-:Y:S01]  /*3d80*/  FMUL.FTZ R187, R187, UR7 ;  /* 0x00000007bbbb7c20 */ /* 0x000fe20008410000 */
[----:B---3--:R-:W-:Y:S01]  /*3d90*/  FFMA.FTZ R182, R188, -UR12, R57 ;  /* 0x8000000cbcb67c23 */ /* 0x008fe20008010039 */
[----:B----4-:R-:W-:Y:S01]  /*3da0*/  FFMA.FTZ R251, R251, -UR12, R185 ;  /* 0x8000000cfbfb7c23 */ /* 0x010fe200080100b9 */
[----:B------:R-:W-:Y:S01]  /*3db0*/  FFMA.FTZ R188, -R57, R57, 1 ;  /* 0x3f80000039bc7423 */ /* 0x000fe20000010139 */
[----:B------:R-:W-:Y:S03]  /*3dc0*/  FFMA.FTZ R185, -R185, R185, 1 ;  /* 0x3f800000b9b97423 */ /* 0x000fe600000101b9 */
[----:B------:R-:W-:Y:S01]  /*3dd0*/  FMUL.FTZ R188, R188, UR7 ;  /* 0x00000007bcbc7c20 */ /* 0x000fe20008410000 */
[----:B------:R-:W-:Y:S01]  /*3de0*/  FMUL.FTZ R185, R185, UR7 ;  /* 0x00000007b9b97c20 */ /* 0x000fe20008410000 */
        /* <DEDUP_REMOVED lines=12> */
.L_x_1431:
        /* <DEDUP_REMOVED lines=87> */
.L_x_1432:
[C---:B------:R-:W-:Y:S01]  /*4420*/  FMUL.FTZ R5, R234.reuse, 1.4426950216293334961 ;  /* 0x3fb8aa3bea057820 */ /* 0x040fe20000410000 */
[----:B------:R-:W-:Y:S01]  /*4430*/  FSETP.NEU.FTZ.AND P0, PT, R234, -INF , PT ;  /* 0xff800000ea00780b */ /* 0x000fe20003f1d000 */
[C---:B------:R-:W-:Y:S01]  /*4440*/  FMUL.FTZ R4, R232.reuse, 1.4426950216293334961 ;  /* 0x3fb8aa3be8047820 */ /* 0x040fe20000410000 */
[----:B------:R-:W-:Y:S02]  /*4450*/  IADD3 R66, PT, PT, R207, R204, RZ ;  /* 0x000000cccf427210 */ /* 0x000fe40007ffe0ff */
        /* <DEDUP_REMOVED lines=18> */
[--C-:B------:R-:W-:Y:S01]  /*4580*/  FFMA.FTZ R100, R252, UR6, -R4.reuse ;  /* 0x00000006fc647c23 */ /* 0x100fe20008010804 */
[----:B------:R-:W-:Y:S01]  /*4590*/  FFMA.FTZ R5, R180, UR6, -R5 ;  /* 0x00000006b4057c23 */ /* 0x000fe20008010805 */
[----:B------:R-:W-:Y:S03]  /*45a0*/  FFMA.FTZ R4, R251, UR6, -R4 ;  /* 0x00000006fb047c23 */ /* 0x000fe60008010804 */
[----:B------:R-:W-:Y:S01]  /*45b0*/  MUFU.EX2 R113, R113 ;  /* 0x0000007100717308 */ /* 0x000fe20000000800 */
[----:B------:R-:W-:Y:S09]  /*45c0*/  ISETP.GT.AND P4, PT, R237, R224, PT ;  /* 0x000000e0ed00720c */ /* 0x000ff20003f84270 */
        /* <DEDUP_REMOVED lines=28> */
[----:B------:R1:W-:Y:S04]  /*4790*/  STS [R225], R64 ;  /* 0x00000040e1007388 */ /* 0x0003e80000000800 */
[----:B------:R-:W-:Y:S04]  /*47a0*/  STS [R225+0x400], R180 ;  /* 0x000400b4e1007388 */ /* 0x000fe80000000800 */
[----:B------:R-:W2:Y:S08]  /*47b0*/  LDSM.16.M88.4 R52, [R207+0x8000] ;  /* 0x00800000cf34783b */ /* 0x000eb00000000200 */
[----:B------:R-:W3:Y:S08]  /*47c0*/  LDSM.16.M88.4 R56, [R66+0x8000] ;  /* 0x008000004238783b */ /* 0x000ef00000000200 */
[----:B------:R-:W4:Y:S01]  /*47d0*/  LDSM.16.M88.4 R60, [R65+0x8000] ;  /* 0x00800000413c783b */ /* 0x000f220000000200 */
[----:B-1----:R-:W-:Y:S01]  /*47e0*/  IADD3 R64, PT, PT, R65, R204, RZ ;  /* 0x000000cc41407210 */ /* 0x002fe20007ffe0ff */
[C---:B--2---:R-:W-:Y:S08]  /*47f0*/  HMMA.16816.F32.BF16 R4, R52.reuse, R116, RZ ;  /* 0x000000743404723c */ /* 0x044ff000000418ff */
        /* <DEDUP_REMOVED lines=38> */
[----:B------:R-:W-:Y:S01]  /*4a60*/  FADD.FTZ R5, -R183, R6 ;  /* 0x00000006b7057221 */ /* 0x000fe20000010100 */
[----:B------:R-:W-:Y:S01]  /*4a70*/  FMUL.FTZ R7, R114, R115 ;  /* 0x0000007372077220 */ /* 0x000fe20000410000 */
[----:B------:R-:W-:Y:S03]  /*4a80*/  HMMA.16816.F32.BF16 R16, R56, R178, R16 ;  /* 0x000000b23810723c */ /* 0x000fe60000041810 */
[----:B------:R-:W-:Y:S01]  /*4a90*/  FMUL.FTZ R4, R105, R4 ;  /* 0x0000000469047220 */ /* 0x000fe20000410000 */
[----:B------:R-:W-:Y:S01]  /*4aa0*/  FADD.FTZ R6, -R184, R9 ;  /* 0x00000009b8067221 */ /* 0x000fe20000010100 */
[----:B------:R-:W-:Y:S01]  /*4ab0*/  FADD.FTZ R9, -R183, R10 ;  /* 0x0000000ab7097221 */ /* 0x000fe20000010100 */
[----:B------:R-:W-:Y:S01]  /*4ac0*/  FMUL.FTZ R106, R106, R5 ;  /* 0x000000056a6a7220 */ /* 0x000fe20000410000 */
[----:B------:R-:W-:Y:S01]  /*4ad0*/  FMUL.FTZ R243, R243, R4 ;  /* 0x00000004f3f37220 */ /* 0x000fe20000410000 */
[----:B------:R-:W-:Y:S01]  /*4ae0*/  FADD.FTZ R5, -R184, R8 ;  /* 0x00000008b8057221 */ /* 0x000fe20000010100 */
        /* <DEDUP_REMOVED lines=94> */
.L_x_1433:
[----:B------:R-:W-:Y:S01]  /*50d0*/  STS [R220+-0x2000], R11 ;  /* 0xffe0000bdc007388 */ /* 0x000fe20000000800 */
[----:B------:R-:W-:Y:S03]  /*50e0*/  IMAD.IADD R208, R206, 0x1, R202 ;  /* 0x00000001ced07824 */ /* 0x000fe600078e02ca */
[----:B------:R2:W-:Y:S04]  /*50f0*/  STS [R220+-0x1c00], R243 ;  /* 0xffe400f3dc007388 */ /* 0x0005e80000000800 */
[----:B------:R-:W-:Y:S04]  /*5100*/  STS [R242+-0x2000], R17 ;  /* 0xffe00011f2007388 */ /* 0x000fe80000000800 */
        /* <DEDUP_REMOVED lines=96> */
.L_x_1434:
[----:B------:R-:W-:Y:S01]  /*5710*/  LDSM.16.M88.4 R100, [R201] ;  /* 0x00000000c964783b */ /* 0x000fe20000000200 */
[----:B------:R-:W-:Y:S01]  /*5720*/  IMAD.U32 R249, RZ, RZ, UR22 ;  /* 0x00000016fff97e24 */ /* 0x000fe2000f8e00ff */
[----:B------:R-:W-:Y:S02]  /*5730*/  ISETP.GT.AND P3, PT, R237, R224, PT ;  /* 0x000000e0ed00720c */ /* 0x000fe40003f64270 */
        /* <DEDUP_REMOVED lines=81> */
[----:B------:R-:W-:Y:S04]  /*5c50*/  REDG.E.ADD.F32.FTZ.RN.STRONG.GPU desc[UR18][R244.64], R4 ;  /* 0x00000004f40079a6 */ /* 0x000fe8000c12f312 */
[----:B------:R2:W-:Y:S01]  /*5c60*/  REDG.E.ADD.F32.FTZ.RN.STRONG.GPU desc[UR18][R248.64], R5 ;  /* 0x00000005f80079a6 */ /* 0x0005e2000c12f312 */
[C---:B------:R-:W-:Y:S03]  /*5c70*/  LEA R106, P0, R243.reuse, R182, 0x5 ;  /* 0x000000b6f36a7211 */ /* 0x040fe600078028ff */
[----:B------:R3:W-:Y:S01]  /*5c80*/  REDG.E.ADD.F32.FTZ.RN.STRONG.GPU desc[UR18][R250.64], R6 ;  /* 0x00000006fa0079a6 */ /* 0x0007e2000c12f312 */
[C---:B------:R-:W-:Y:S02]  /*5c90*/  LEA.HI.X.SX32 R107, R243.reuse, R183, 0x5, P0 ;  /* 0x000000b7f36b7211 */ /* 0x040fe400000f2eff */
[C---:B------:R-:W-:Y:S01]  /*5ca0*/  LEA R102, P0, R243.reuse, R106, 0x5 ;  /* 0x0000006af3667211 */ /* 0x040fe200078028ff */
[----:B------:R4:W-:Y:S03]  /*5cb0*/  REDG.E.ADD.F32.FTZ.RN.STRONG.GPU desc[UR18][R188.64], R7 ;  /* 0x00000007bc0079a6 */ /* 0x0009e6000c12f312 */
[C---:B------:R-:W-:Y:S01]  /*5cc0*/  LEA.HI.X.SX32 R103, R243.reuse, R107, 0x5, P0 ;  /* 0x0000006bf3677211 */ /* 0x040fe200000f2eff */
[----:B------:R4:W-:Y:S04]  /*5cd0*/  REDG.E.ADD.F32.FTZ.RN.STRONG.GPU desc[UR18][R190.64], R8 ;  /* 0x00000008be0079a6 */ /* 0x0009e8000c12f312 */
[----:B------:R4:W-:Y:S01]  /*5ce0*/  REDG.E.ADD.F32.FTZ.RN.STRONG.GPU desc[UR18][R100.64], R9 ;  /* 0x00000009640079a6 */ /* 0x0009e2000c12f312 */
[C---:B-1----:R-:W-:Y:S03]  /*5cf0*/  LEA R104, P0, R243.reuse, R102, 0x5 ;  /* 0x00000066f3687211 */ /* 0x042fe600078028ff */
[----:B------:R-:W-:Y:S01]  /*5d00*/  REDG.E.ADD.F32.FTZ.RN.STRONG.GPU desc[UR18][R192.64], R10 ;  /* 0x0000000ac00079a6 */ /* 0x000fe2000c12f312 */
[C---:B------:R-:W-:Y:S03]  /*5d10*/  LEA.HI.X.SX32 R105, R243.reuse, R103, 0x5, P0 ;  /* 0x00000067f3697211 */ /* 0x040fe600000f2eff */
[----:B------:R-:W-:Y:S01]  /*5d20*/  REDG.E.ADD.F32.FTZ.RN.STRONG.GPU desc[UR18][R186.64], R11 ;  /* 0x0000000bba0079a6 */ /* 0x000fe2000c12f312 */
[C---:B--2---:R-:W-:Y:S03]  /*5d30*/  LEA R248, P0, R243.reuse, R104, 0x5 ;  /* 0x00000068f3f87211 */ /* 0x044fe600078028ff */
[----:B------:R-:W-:Y:S01]  /*5d40*/  REDG.E.ADD.F32.FTZ.RN.STRONG.GPU desc[UR18][R244.64+0x80], R16 ;  /* 0x00008010f40079a6 */ /* 0x000fe2000c12f312 */
[C---:B------:R-:W-:Y:S03]  /*5d50*/  LEA.HI.X.SX32 R249, R243.reuse, R105, 0x5, P0 ;  /* 0x00000069f3f97211 */ /* 0x040fe600000f2eff */
[----:B------:R1:W-:Y:S01]  /*5d60*/  REDG.E.ADD.F32.FTZ.RN.STRONG.GPU desc[UR18][R184.64+0x80], R17 ;  /* 0x00008011b80079a6 */ /* 0x0003e2000c12f312 */
[C---:B------:R-:W-:Y:S03]  /*5d70*/  LEA R4, P0, R243.reuse, R248, 0x5 ;  /* 0x000000f8f3047211 */ /* 0x040fe600078028ff */
[----:B------:R-:W-:Y:S01]  /*5d80*/  REDG.E.ADD.F32.FTZ.RN.STRONG.GPU desc[UR18][R194.64+0x80], R18 ;  /* 0x00008012c20079a6 */ /* 0x000fe2000c12f312 */
[C---:B------:R-:W-:Y:S02]  /*5d90*/  LEA.HI.X.SX32 R5, R243.reuse, R249, 0x5, P0 ;  /* 0x000000f9f3057211 */ /* 0x040fe400000f2eff */
[C---:B---3--:R-:W-:Y:S01]  /*5da0*/  LEA R250, P0, R243.reuse, R4, 0x5 ;  /* 0x00000004f3fa7211 */ /* 0x048fe200078028ff */
[----:B------:R2:W-:Y:S03]  /*5db0*/  REDG.E.ADD.F32.FTZ.RN.STRONG.GPU desc[UR18][R108.64+0x80], R19 ;  /* 0x000080136c0079a6 */ /* 0x0005e6000c12f312 */
[C---:B------:R-:W-:Y:S01]  /*5dc0*/  LEA.HI.X.SX32 R251, R243.reuse, R5, 0x5, P0 ;  /* 0x00000005f3fb7211 */ /* 0x040fe200000f2eff */
[----:B------:R-:W-:Y:S04]  /*5dd0*/  REDG.E.ADD.F32.FTZ.RN.STRONG.GPU desc[UR18][R110.64+0x80], R12 ;  /* 0x0000800c6e0079a6 */ /* 0x000fe8000c12f312 */
[----:B------:R-:W-:Y:S01]  /*5de0*/  REDG.E.ADD.F32.FTZ.RN.STRONG.GPU desc[UR18][R180.64+0x80], R13 ;  /* 0x0000800db40079a6 */ /* 0x000fe2000c12f312 */
[C---:B----4-:R-:W-:Y:S03]  /*5df0*/  IMAD.WIDE R188, R243.reuse, -0xc0, R250 ;  /* 0xffffff40f3bc7825 */ /* 0x050fe600078e02fa */
        /* <DEDUP_REMOVED lines=204> */
.L_x_1436:
[----:B------:R-:W2:Y:S01]  /*6ac0*/  LDCU.64 UR10, c[0x0][0x5c0] ;  /* 0x0000b800ff0a77ac */ /* 0x000ea20008000a00 */
[----:B-1----:R-:W-:-:S05]  /*6ad0*/  IADD3 R30, PT, PT, R239, R240, RZ ;  /* 0x000000f0ef1e7210 */ /* 0x002fca0007ffe0ff */
[C---:B--2---:R-:W-:Y:S02]  /*6ae0*/  IMAD R28, R30.reuse, UR11, RZ ;  /* 0x0000000b1e1c7c24 */ /* 0x044fe4000f8e02ff */
[----:B------:R-:W-:-:S05]  /*6af0*/  IMAD.WIDE.U32 R30, R30, UR10, RZ ;  /* 0x0000000a1e1e7c25 */ /* 0x000fca000f8e00ff */
[----:B------:R-:W-:Y:S02]  /*6b00*/  IADD3 R28, PT, PT, R31, R28, RZ ;  /* 0x0000001c1f1c7210 */ /* 0x000fe40007ffe0ff */
.L_x_1437:
        /* <DEDUP_REMOVED lines=11> */
.L_x_1438:
[----:B------:R-:W1:Y:S01]  /*6bc0*/  LDCU.64 UR6, c[0x0][0x5c8] ;  /* 0x0000b900ff0677ac */ /* 0x000e620008000a00 */
[----:B------:R-:W-:-:S05]  /*6bd0*/  IADD3 R36, PT, PT, R239, R240, RZ ;  /* 0x000000f0ef247210 */ /* 0x000fca0007ffe0ff */
[C---:B-1----:R-:W-:Y:S02]  /*6be0*/  IMAD R3, R36.reuse, UR7, RZ ;  /* 0x0000000724037c24 */ /* 0x042fe4000f8e02ff */
[----:B------:R-:W-:-:S05]  /*6bf0*/  IMAD.WIDE.U32 R36, R36, UR6, RZ ;  /* 0x0000000624247c25 */ /* 0x000fca000f8e00ff */
[----:B------:R-:W-:-:S07]  /*6c00*/  IADD3 R3, PT, PT, R37, R3, RZ ;  /* 0x0000000325037210 */ /* 0x000fce0007ffe0ff */
.L_x_1439:
        /* <DEDUP_REMOVED lines=41> */
.L_x_1441:
[----:B------:R-:W-:Y:S05]  /*6ea0*/  BSYNC.RECONVERGENT B0 ;  /* 0x0000000000007941 */ /* 0x000fea0003800200 */
.L_x_1440:
        /* <DEDUP_REMOVED lines=16> */
.L_x_1443:
[----:B------:R-:W-:Y:S05]  /*6fb0*/  BSYNC.RECONVERGENT B0 ;  /* 0x0000000000007941 */ /* 0x000fea0003800200 */
.L_x_1442:
        /* <DEDUP_REMOVED lines=23> */
.L_x_1445:
[----:B------:R-:W-:Y:S05]  /*7130*/  BSYNC.RECONVERGENT B0 ;  /* 0x0000000000007941 */ /* 0x000fea0003800200 */
.L_x_1444:
        /* <DEDUP_REMOVED lines=14> */
.L_x_1410:
[----:B------:R-:W-:Y:S05]  /*7220*/  BSYNC.RECONVERGENT B1 ;  /* 0x0000000000017941 */ /* 0x000fea0003800200 */
.L_x_1388:
        /* <DEDUP_REMOVED lines=11> */
.L_x_1447:
        /* <DEDUP_REMOVED lines=10> */
.L_x_2439:


//--------------------- .text._ZN5flash25flash_bwd_dot_do_o_kernelILb0E23Flash_bwd_kernel_traitsILi128ELi64ELi64ELi8ELi4ELi2ELi2ELb1ELb0EN7cutlass10bfloat16_tE19Flash_kernel_traitsILi128ELi64ELi64ELi8ES3_EEEEvNS_16Flash_bwd_paramsE --------------------------
	.section	.text._ZN5flash25flash_bwd_dot_do_o_kernelILb0E23Flash_bwd_kernel_traitsILi128ELi64ELi64ELi8ELi4ELi2ELi2ELb1ELb0EN7cutlass10bfloat16_tE19Flash_kernel_traitsILi128ELi64ELi64ELi8ES3_EEEEvNS_16Flash_bwd_paramsE,"ax",@progbits
	.align	128
        .global         _ZN5flash25flash_bwd_dot_do_o_kernelILb0E23Flash_bwd_kernel_traitsILi128ELi64ELi64ELi8ELi4ELi2ELi2ELb1ELb0EN7cutlass10bfloat16_tE19Flash_kernel_traitsILi128ELi64ELi64ELi8ES3_EEEEvNS_16Flash_bwd_paramsE
        .type           _ZN5flash25flash_bwd_dot_do_o_kernelILb0E23Flash_bwd_kernel_traitsILi128ELi64ELi64ELi8ELi4ELi2ELi2ELb1ELb0EN7cutlass10bfloat16_tE19Flash_kernel_traitsILi128ELi64ELi64ELi8ES3_EEEEvNS_16Flash_bwd_paramsE,@function
        .size           _ZN5flash25flash_bwd_dot_do_o_kernelILb0E23Flash_bwd_kernel_traitsILi128ELi64ELi64ELi8ELi4ELi2ELi2ELb1ELb0EN7cutlass10bfloat16_tE19Flash_kernel_traitsILi128ELi64ELi64ELi8ES3_EEEEvNS_16Flash_bwd_paramsE,(.L_x_2440 - _ZN5flash25flash_bwd_dot_do_o_kernelILb0E23Flash_bwd_kernel_traitsILi128ELi64ELi64ELi8ELi4ELi2ELi2ELb1ELb0EN7cutlass10bfloat16_tE19Flash_kernel_traitsILi128ELi64ELi64ELi8ES3_EEEEvNS_16Flash_bwd_paramsE)
        .other          _ZN5flash25flash_bwd_dot_do_o_kernelILb0E23Flash_bwd_kernel_traitsILi128ELi64ELi64ELi8ELi4ELi2ELi2ELb1ELb0EN7cutlass10bfloat16_tE19Flash_kernel_traitsILi128ELi64ELi64ELi8ES3_EEEEvNS_16Flash_bwd_paramsE,@"STO_CUDA_ENTRY STV_DEFAULT"
_ZN5flash25flash_bwd_dot_do_o_kernelILb0E23Flash_bwd_kernel_traitsILi128ELi64ELi64ELi8ELi4ELi2ELi2ELb1ELb0EN7cutlass10bfloat16_tE19Flash_kernel_traitsILi128ELi64ELi64ELi8ES3_EEEEvNS_16Flash_bwd_paramsE:
.text._ZN5flash25flash_bwd_dot_do_o_kernelILb0E23Flash_bwd_kernel_traitsILi128ELi64ELi64ELi8ELi4ELi2ELi2ELb1ELb0EN7cutlass10bfloat16_tE19Flash_kernel_traitsILi128ELi64ELi64ELi8ES3_EEEEvNS_16Flash_bwd_paramsE:
[----:B------:R-:W-:Y:S08]  /*0000*/  LDC R1, c[0x0][0x37c] ;  /* 0x0000df00ff017b82 */ /* 0x000ff00000000800 */
[----:B------:R-:W0:Y:S01]  /*0010*/  LDC.64 R2, c[0x0][0x460] ;  /* 0x00011800ff027b82 */ /* 0x000e220000000a00 */
[----:B------:R-:W1:Y:S01]  /*0020*/  S2R R11, SR_CTAID.Y ;  /* 0x00000000000b7919 */ /* 0x000e620000002600 */
[----:B------:R-:W2:Y:S01]  /*0030*/  LDCU.64 UR6, c[0x0][0x358] ;  /* 0x00006b00ff0677ac */ /* 0x000ea20008000a00 */
[----:B------:R-:W-:Y:S01]  /*0040*/  IMAD.MOV.U32 R13, RZ, RZ, -0x1 ;  /* 0xffffffffff0d7424 */ /* 0x000fe200078e00ff */
[----:B0-----:R-:W-:-:S02]  /*0050*/  ISETP.NE.U32.AND P1, PT, R2, RZ, PT ;  /* 0x000000ff0200720c */ /* 0x001fc40003f25070 */
[----:B------:R-:W-:Y:S02]  /*0060*/  ISETP.NE.U32.AND P0, PT, R2, RZ, PT ;  /* 0x000000ff0200720c */ /* 0x000fe40003f05070 */
[C---:B------:R-:W-:Y:S02]  /*0070*/  ISETP.NE.AND.EX P1, PT, R3.reuse, RZ, PT, P1 ;  /* 0x000000ff0300720c */ /* 0x040fe40003f25310 */
[----:B------:R-:W-:-:S11]  /*0080*/  ISETP.NE.AND.EX P0, PT, R3, RZ, PT, P0 ;  /* 0x000000ff0300720c */ /* 0x000fd60003f05300 */
[----:B------:R-:W1:Y:S08]  /*0090*/  @P1 LDC.64 R2, c[0x0][0x460] ;  /* 0x00011800ff021b82 */ /* 0x000e700000000a00 */
[----:B------:R-:W0:Y:S01]  /*00a0*/  @P0 LDC.64 R4, c[0x0][0x460] ;  /* 0x00011800ff040b82 */ /* 0x000e220000000a00 */
[----:B-1----:R-:W-:-:S06]  /*00b0*/  @P1 IMAD.WIDE.U32 R6, R11, 0x4, R2 ;  /* 0x000000040b061825 */ /* 0x002fcc00078e0002 */
[----:B--2---:R-:W2:Y:S01]  /*00c0*/  @P1 LDG.E R6, desc[UR6][R6.64+0x4] ;  /* 0x0000040606061981 */ /* 0x004ea2000c1e1900 */
[----:B0-----:R-:W-:-:S05]  /*00d0*/  @P0 IMAD.WIDE.U32 R4, R11, 0x4, R4 ;  /* 0x000000040b040825 */ /* 0x001fca00078e0004 */
[----:B------:R-:W2:Y:S01]  /*00e0*/  @P0 LDG.E R13, desc[UR6][R4.64] ;  /* 0x00000006040d0981 */ /* 0x000ea2000c1e1900 */
[----:B------:R-:W0:Y:S08]  /*00f0*/  S2UR UR4, SR_CTAID.X ;  /* 0x00000000000479c3 */ /* 0x000e300000002500 */
[----:B------:R-:W1:Y:S01]  /*0100*/  @!P1 LDC R2, c[0x0][0x434] ;  /* 0x00010d00ff029b82 */ /* 0x000e620000000800 */
[----:B0-----:R-:W-:Y:S01]  /*0110*/  USHF.L.U32 UR4, UR4, 0x6, URZ ;  /* 0x0000000604047899 */ /* 0x001fe200080006ff */
[----:B--2---:R-:W-:-:S05]  /*0120*/  @P1 IMAD.IADD R2, R6, 0x1, -R13 ;  /* 0x0000000106021824 */ /* 0x004fca00078e0a0d */
[----:B-1----:R-:W-:-:S13]  /*0130*/  ISETP.GT.AND P0, PT, R2, UR4, PT ;  /* 0x0000000402007c0c */ /* 0x002fda000bf04270 */
[----:B------:R-:W-:Y:S05]  /*0140*/  @!P0 EXIT ;  /* 0x000000000000894d */ /* 0x000fea0003800000 */
[----:B------:R-:W-:Y:S01]  /*0150*/  ISETP.NE.AND P0, PT, R13, -0x1, PT ;  /* 0xffffffff0d00780c */ /* 0x000fe20003f05270 */
[----:B------:R-:W0:Y:S01]  /*0160*/  LDCU.U8 UR8, c[0x0][0x548] ;  /* 0x0000a900ff0877ac */ /* 0x000e220008000000 */
[----:B------:R-:W1:Y:S11]  /*0170*/  S2UR UR5, SR_CTAID.Z ;  /* 0x00000000000579c3 */ /* 0x000e760000002700 */
[----:B------:R-:W2:Y:S01]  /*0180*/  @!P0 LDC.64 R6, c[0x0][0x588] ;  /* 0x00016200ff068b82 */ /* 0x000ea20000000a00 */
[----:B0-----:R-:W-:-:S07]  /*0190*/  UISETP.NE.AND UP0, UPT, UR8, URZ, UPT ;  /* 0x000000ff0800728c */ /* 0x001fce000bf05270 */
[----:B------:R-:W0:Y:S08]  /*01a0*/  @!P0 LDC.64 R16, c[0x0][0x400] ;  /* 0x00010000ff108b82 */ /* 0x000e300000000a00 */
[----:B------:R-:W3:Y:S08]  /*01b0*/  @P0 LDC.64 R18, c[0x0][0x408] ;  /* 0x00010200ff120b82 */ /* 0x000ef00000000a00 */
[----:B------:R-:W4:Y:S01]  /*01c0*/  @P0 LDC.64 R14, c[0x0][0x590] ;  /* 0x00016400ff0e0b82 */ /* 0x000f220000000a00 */
[----:B--2---:R-:W-:-:S04]  /*01d0*/  @!P0 IMAD.WIDE.U32 R4, R11, R6, RZ ;  /* 0x000000060b048225 */ /* 0x004fc800078e00ff */
[C---:B------:R-:W-:Y:S01]  /*01e0*/  @!P0 IMAD R3, R11.reuse, R7, R5 ;  /* 0x000000070b038224 */ /* 0x040fe200078e0205 */
[----:B------:R-:W-:Y:S01]  /*01f0*/  @!P0 MOV R25, R4 ;  /* 0x0000000400198202 */ /* 0x000fe20000000f00 */
[----:B0-----:R-:W-:-:S04]  /*0200*/  @!P0 IMAD.WIDE.U32 R8, R11, R16, RZ ;  /* 0x000000100b088225 */ /* 0x001fc800078e00ff */
[----:B------:R-:W-:Y:S02]  /*0210*/  @!P0 IMAD R4, R11, R17, R9 ;  /* 0x000000110b048224 */ /* 0x000fe400078e0209 */
[----:B------:R-:W-:Y:S02]  /*0220*/  @!P0 IMAD.MOV.U32 R39, RZ, RZ, R8 ;  /* 0x000000ffff278224 */ /* 0x000fe400078e0008 */
[----:B---3--:R-:W-:-:S04]  /*0230*/  @P0 IMAD.WIDE.U32 R8, R13, R18, RZ ;  /* 0x000000120d080225 */ /* 0x008fc800078e00ff */
[C---:B------:R-:W-:Y:S01]  /*0240*/  @P0 IMAD R4, R13.reuse, R19, R9 ;  /* 0x000000130d040224 */ /* 0x040fe200078e0209 */
[----:B------:R-:W-:Y:S01]  /*0250*/  @P0 MOV R39, R8 ;  /* 0x0000000800270202 */ /* 0x000fe20000000f00 */
[----:B----4-:R-:W-:-:S04]  /*0260*/  @P0 IMAD.WIDE.U32 R6, R13, R14, RZ ;  /* 0x0000000e0d060225 */ /* 0x010fc800078e00ff */
[----:B------:R-:W-:Y:S02]  /*0270*/  @P0 IMAD R3, R13, R15, R7 ;  /* 0x0000000f0d030224 */ /* 0x000fe400078e0207 */
[----:B------:R-:W-:Y:S01]  /*0280*/  @P0 IMAD.MOV.U32 R25, RZ, RZ, R6 ;  /* 0x000000ffff190224 */ /* 0x000fe200078e0006 */
[----:B-1----:R-:W-:Y:S06]  /*0290*/  BRA.U !UP0, `(.L_x_1448) ;  /* 0x0000000108247547 */ /* 0x002fec000b800000 */
[----:B------:R-:W0:Y:S01]  /*02a0*/  LDC R6, c[0x0][0x444] ;  /* 0x00011100ff067b82 */ /* 0x000e220000000800 */
[----:B------:R-:W-:-:S07]  /*02b0*/  ISETP.NE.AND P0, PT, R13, -0x1, PT ;  /* 0xffffffff0d00780c */ /* 0x000fce0003f05270 */
[----:B------:R-:W1:Y:S08]  /*02c0*/  LDC R0, c[0x0][0x430] ;  /* 0x00010c00ff007b82 */ /* 0x000e700000000800 */
[----:B------:R-:W1:Y:S01]  /*02d0*/  LDC R5, c[0x0][0x454] ;  /* 0x00011500ff057b82 */ /* 0x000e620000000800 */
[----:B0-----:R-:W-:Y:S02]  /*02e0*/  @!P0 IMAD R13, R11, R6, RZ ;  /* 0x000000060b0d8224 */ /* 0x001fe400078e02ff */
[----:B-1----:R-:W-:-:S02]  /*02f0*/  IMAD R0, R0, 0x80, R5 ;  /* 0x0000008000007824 */ /* 0x002fc400078e0205 */
[----:B------:R-:W-:-:S04]  /*0300*/  IMAD R5, R11, 0x80, R13 ;  /* 0x000000800b057824 */ /* 0x000fc800078e020d */
[----:B------:R-:W-:Y:S01]  /*0310*/  IMAD R5, R0, UR5, R5 ;  /* 0x0000000500057c24 */ /* 0x000fe2000f8e0205 */
[----:B------:R-:W-:Y:S06]  /*0320*/  BRA `(.L_x_1449) ;  /* 0x0000000000107947 */ /* 0x000fec0003800000 */
.L_x_1448:
[----:B------:R-:W0:Y:S08]  /*0330*/  LDC R0, c[0x0][0x3e0] ;  /* 0x0000f800ff007b82 */ /* 0x000e300000000800 */
[----:B------:R-:W1:Y:S01]  /*0340*/  LDC R6, c[0x0][0x444] ;  /* 0x00011100ff067b82 */ /* 0x000e620000000800 */
[----:B0-----:R-:W-:-:S04]  /*0350*/  IMAD R5, R11, R0, UR5 ;  /* 0x000000050b057e24 */ /* 0x001fc8000f8e0200 */
[----:B-1----:R-:W-:-:S07]  /*0360*/  IMAD R5, R5, R6, RZ ;  /* 0x0000000605057224 */ /* 0x002fce00078e02ff */
.L_x_1449:
[----:B------:R-:W0:Y:S01]  /*0370*/  S2R R0, SR_TID.X ;  /* 0x0000000000007919 */ /* 0x000e220000002100 */
[----:B------:R-:W1:Y:S01]  /*0380*/  LDC.64 R20, c[0x0][0x590] ;  /* 0x00016400ff147b82 */ /* 0x000e620000000a00 */
[----:B------:R-:W-:Y:S01]  /*0390*/  IMAD.MOV.U32 R41, RZ, RZ, RZ ;  /* 0x000000ffff297224 */ /* 0x000fe200078e00ff */
[----:B------:R-:W-:Y:S01]  /*03a0*/  BSSY.RECONVERGENT B0, `(.L_x_1450) ;  /* 0x000002d000007945 */ /* 0x000fe20003800200 */
[----:B------:R-:W-:Y:S02]  /*03b0*/  CS2R R14, SRZ ;  /* 0x00000000000e7805 */ /* 0x000fe4000001ff00 */
[----:B------:R-:W-:Y:S02]  /*03c0*/  CS2R R12, SRZ ;  /* 0x00000000000c7805 */ /* 0x000fe4000001ff00 */
[----:B------:R-:W-:Y:S01]  /*03d0*/  CS2R R18, SRZ ;  /* 0x0000000000127805 */ /* 0x000fe2000001ff00 */
[----:B------:R-:W-:Y:S01]  /*03e0*/  IMAD.MOV.U32 R16, RZ, RZ, RZ ;  /* 0x000000ffff107224 */ /* 0x000fe200078e00ff */
[----:B------:R-:W2:Y:S08]  /*03f0*/  LDC.64 R42, c[0x0][0x408] ;  /* 0x00010200ff2a7b82 */ /* 0x000eb00000000a00 */
[----:B------:R-:W3:Y:S08]  /*0400*/  LDC.64 R26, c[0x0][0x598] ;  /* 0x00016600ff1a7b82 */ /* 0x000ef00000000a00 */
[----:B------:R-:W4:Y:S01]  /*0410*/  LDC.64 R36, c[0x0][0x410] ;  /* 0x00010400ff247b82 */ /* 0x000f220000000a00 */
[----:B0-----:R-:W-:-:S02]  /*0420*/  SHF.L.U32 R40, R0, 0x3, RZ ;  /* 0x0000000300287819 */ /* 0x001fc400000006ff */
[----:B------:R-:W-:Y:S02]  /*0430*/  SHF.R.U32.HI R45, RZ, 0x3, R0 ;  /* 0x00000003ff2d7819 */ /* 0x000fe40000011600 */
[----:B------:R-:W-:-:S05]  /*0440*/  LOP3.LUT R40, R40, 0x38, RZ, 0xc0, !PT ;  /* 0x0000003828287812 */ /* 0x000fca00078ec0ff */
[----:B-1----:R-:W-:-:S04]  /*0450*/  IMAD.WIDE.U32 R6, R20, UR4, R40 ;  /* 0x0000000414067c25 */ /* 0x002fc8000f8e0028 */
[----:B------:R-:W-:Y:S01]  /*0460*/  IMAD R10, R21, UR4, R7 ;  /* 0x00000004150a7c24 */ /* 0x000fe2000f8e0207 */
[----:B------:R-:W-:Y:S01]  /*0470*/  IADD3 R24, P0, PT, R25, R6, RZ ;  /* 0x0000000619187210 */ /* 0x000fe20007f1e0ff */
[----:B--2---:R-:W-:-:S04]  /*0480*/  IMAD.WIDE.U32 R8, R42, UR4, R40 ;  /* 0x000000042a087c25 */ /* 0x004fc8000f8e0028 */
[----:B------:R-:W-:Y:S01]  /*0490*/  IMAD.X R25, R3, 0x1, R10, P0 ;  /* 0x0000000103197824 */ /* 0x000fe200000e060a */
[----:B------:R-:W-:Y:S01]  /*04a0*/  IADD3 R38, P1, PT, R39, R8, RZ ;  /* 0x0000000827267210 */ /* 0x000fe20007f3e0ff */
[----:B------:R-:W-:Y:S01]  /*04b0*/  VIADD R3, R2, -UR4 ;  /* 0x8000000402037c36 */ /* 0x000fe20008000000 */
[----:B------:R-:W-:Y:S01]  /*04c0*/  CS2R R10, SRZ ;  /* 0x00000000000a7805 */ /* 0x000fe2000001ff00 */
[----:B------:R-:W-:Y:S01]  /*04d0*/  IMAD R7, R43, UR4, R9 ;  /* 0x000000042b077c24 */ /* 0x000fe2000f8e0209 */
[----:B------:R-:W-:Y:S01]  /*04e0*/  CS2R R8, SRZ ;  /* 0x0000000000087805 */ /* 0x000fe2000001ff00 */
[C---:B------:R-:W-:Y:S01]  /*04f0*/  VIADD R2, R45.reuse, 0x20 ;  /* 0x000000202d027836 */ /* 0x040fe20000000000 */
[----:B------:R-:W-:Y:S01]  /*0500*/  ISETP.GE.AND P0, PT, R45, R3, PT ;  /* 0x000000032d00720c */ /* 0x000fe20003f06270 */
[----:B---3--:R-:W-:Y:S01]  /*0510*/  IMAD.WIDE.U32 R24, R26, UR5, R24 ;  /* 0x000000051a187c25 */ /* 0x008fe2000f8e0018 */
[----:B------:R-:W-:Y:S02]  /*0520*/  IADD3.X R39, PT, PT, R4, R7, RZ, P1, !PT ;  /* 0x0000000704277210 */ /* 0x000fe40000ffe4ff */
[----:B------:R-:W-:-:S02]  /*0530*/  CS2R R6, SRZ ;  /* 0x0000000000067805 */ /* 0x000fc4000001ff00 */
[----:B------:R-:W-:Y:S01]  /*0540*/  ISETP.GE.AND P1, PT, R2, R3, PT ;  /* 0x000000030200720c */ /* 0x000fe20003f26270 */
[----:B------:R-:W-:Y:S01]  /*0550*/  IMAD R27, R27, UR5, R25 ;  /* 0x000000051b1b7c24 */ /* 0x000fe2000f8e0219 */
[----:B------:R-:W-:Y:S01]  /*0560*/  IADD3 R2, PT, PT, R5, UR4, RZ ;  /* 0x0000000405027c10 */ /* 0x000fe2000fffe0ff */
[----:B----4-:R-:W-:Y:S01]  /*0570*/  IMAD.WIDE.U32 R38, R36, UR5, R38 ;  /* 0x0000000524267c25 */ /* 0x010fe2000f8e0026 */
[----:B------:R-:W-:Y:S02]  /*0580*/  CS2R R4, SRZ ;  /* 0x0000000000047805 */ /* 0x000fe4000001ff00 */
[----:B------:R-:W-:Y:S01]  /*0590*/  LOP3.LUT R3, R40, 0x40, RZ, 0xfc, !PT ;  /* 0x0000004028037812 */ /* 0x000fe200078efcff */
[----:B------:R-:W-:Y:S01]  /*05a0*/  IMAD R37, R37, UR5, R39 ;  /* 0x0000000525257c24 */ /* 0x000fe2000f8e0227 */
[----:B------:R-:W-:Y:S06]  /*05b0*/  @P0 BRA `(.L_x_1451) ;  /* 0x00000000002c0947 */ /* 0x000fec0003800000 */
[----:B------:R-:W0:Y:S01]  /*05c0*/  LDCU UR8, c[0x0][0x440] ;  /* 0x00008800ff0877ac */ /* 0x000e220008000800 */
[----:B------:R-:W-:Y:S01]  /*05d0*/  IMAD.MOV.U32 R26, RZ, RZ, R24 ;  /* 0x000000ffff1a7224 */ /* 0x000fe200078e0018 */
[----:B------:R-:W1:Y:S03]  /*05e0*/  LDCU.64 UR10, c[0x0][0x550] ;  /* 0x0000aa00ff0a77ac */ /* 0x000e660008000a00 */
[----:B------:R-:W-:-:S04]  /*05f0*/  IMAD.WIDE.U32 R22, R45, R20, R26 ;  /* 0x000000142d167225 */ /* 0x000fc800078e001a */
[----:B------:R-:W-:Y:S01]  /*0600*/  IMAD R17, R45, R21, R23 ;  /* 0x000000152d117224 */ /* 0x000fe200078e0217 */
[----:B0-----:R-:W-:Y:S02]  /*0610*/  ISETP.GE.AND P2, PT, R40, UR8, PT ;  /* 0x0000000828007c0c */ /* 0x001fe4000bf46270 */
[----:B------:R-:W-:Y:S02]  /*0620*/  ISETP.GE.AND P3, PT, R3, UR8, PT ;  /* 0x0000000803007c0c */ /* 0x000fe4000bf66270 */
[----:B-1----:R-:W-:-:S04]  /*0630*/  LEA R28, P4, R22, UR10, 0x1 ;  /* 0x0000000a161c7c11 */ /* 0x002fc8000f8808ff */
[----:B------:R-:W-:-:S05]  /*0640*/  LEA.HI.X R29, R22, UR11, R17, 0x1, P4 ;  /* 0x0000000b161d7c11 */ /* 0x000fca000a0f0c11 */
[----:B------:R0:W5:Y:S04]  /*0650*/  @!P2 LDG.E.128 R8, desc[UR6][R28.64] ;  /* 0x000000061c08a981 */ /* 0x000168000c1e1d00 */
[----:B------:R0:W5:Y:S02]  /*0660*/  @!P3 LDG.E.128 R4, desc[UR6][R28.64+0x80] ;  /* 0x000080061c04b981 */ /* 0x000164000c1e1d00 */
.L_x_1451:
[----:B------:R-:W-:Y:S05]  /*0670*/  BSYNC.RECONVERGENT B0 ;  /* 0x0000000000007941 */ /* 0x000fea0003800200 */
.L_x_1450:
[----:B------:R-:W-:Y:S01]  /*0680*/  BSSY.RECONVERGENT B0, `(.L_x_1452) ;  /* 0x0000013000007945 */ /* 0x000fe20003800200 */
[----:B------:R-:W-:Y:S02]  /*0690*/  HFMA2 R22, -RZ, RZ, 0, 0 ;  /* 0x00000000ff167431 */ /* 0x000fe400000001ff */
[----:B------:R-:W-:Y:S01]  /*06a0*/  IMAD.MOV.U32 R17, RZ, RZ, RZ ;  /* 0x000000ffff117224 */ /* 0x000fe200078e00ff */
[----:B------:R-:W-:Y:S06]  /*06b0*/  @P1 BRA `(.L_x_1453) ;  /* 0x00000000003c1947 */ /* 0x000fec0003800000 */
[----:B------:R-:W1:Y:S01]  /*06c0*/  LDCU UR8, c[0x0][0x440] ;  /* 0x00008800ff0877ac */ /* 0x000e620008000800 */
[----:B------:R-:W-:Y:S01]  /*06d0*/  IADD3 R23, P2, PT, R45, 0x20, RZ ;  /* 0x000000202d177810 */ /* 0x000fe20007f5e0ff */
[----:B------:R-:W2:Y:S04]  /*06e0*/  LDCU.64 UR10, c[0x0][0x550] ;  /* 0x0000aa00ff0a77ac */ /* 0x000ea80008000a00 */
[----:B------:R-:W-:-:S04]  /*06f0*/  IMAD.X R25, RZ, RZ, RZ, P2 ;  /* 0x000000ffff197224 */ /* 0x000fc800010e06ff */
[----:B------:R-:W-:Y:S01]  /*0700*/  IMAD R26, R25, R20, RZ ;  /* 0x00000014191a7224 */ /* 0x000fe200078e02ff */
[----:B------:R-:W-:-:S03]  /*0710*/  MOV R25, R27 ;  /* 0x0000001b00197202 */ /* 0x000fc60000000f00 */
[C---:B------:R-:W-:Y:S02]  /*0720*/  IMAD R21, R23.reuse, R21, R26 ;  /* 0x0000001517157224 */ /* 0x040fe400078e021a */
[----:B------:R-:W-:Y:S01]  /*0730*/  IMAD.WIDE.U32 R24, R23, R20, R24 ;  /* 0x0000001417187225 */ /* 0x000fe200078e0018 */
[----:B-1----:R-:W-:Y:S02]  /*0740*/  ISETP.GE.AND P3, PT, R40, UR8, PT ;  /* 0x0000000828007c0c */ /* 0x002fe4000bf66270 */
[----:B------:R-:W-:Y:S01]  /*0750*/  ISETP.GE.AND P4, PT, R3, UR8, PT ;  /* 0x0000000803007c0c */ /* 0x000fe2000bf86270 */
[----:B------:R-:W-:Y:S01]  /*0760*/  IMAD.IADD R21, R25, 0x1, R21 ;  /* 0x0000000119157824 */ /* 0x000fe200078e0215 */
[----:B--2---:R-:W-:-:S04]  /*0770*/  LEA R20, P2, R24, UR10, 0x1 ;  /* 0x0000000a18147c11 */ /* 0x004fc8000f8408ff */
[----:B------:R-:W-:-:S05]  /*0780*/  LEA.HI.X R21, R24, UR11, R21, 0x1, P2 ;  /* 0x0000000b18157c11 */ /* 0x000fca00090f0c15 */
[----:B------:R1:W5:Y:S04]  /*0790*/  @!P3 LDG.E.128 R16, desc[UR6][R20.64] ;  /* 0x000000061410b981 */ /* 0x000368000c1e1d00 */
[----:B------:R1:W5:Y:S02]  /*07a0*/  @!P4 LDG.E.128 R12, desc[UR6][R20.64+0x80] ;  /* 0x00008006140cc981 */ /* 0x000364000c1e1d00 */
.L_x_1453:
[----:B------:R-:W-:Y:S05]  /*07b0*/  BSYNC.RECONVERGENT B0 ;  /* 0x0000000000007941 */ /* 0x000fea0003800200 */
.L_x_1452:
[----:B------:R-:W-:Y:S01]  /*07c0*/  BSSY.RECONVERGENT B0, `(.L_x_1454) ;  /* 0x0000011000007945 */ /* 0x000fe20003800200 */
[----:B------:R-:W-:Y:S01]  /*07d0*/  IMAD.MOV.U32 R23, RZ, RZ, RZ ;  /* 0x000000ffff177224 */ /* 0x000fe200078e00ff */
[----:B-1----:R-:W-:Y:S02]  /*07e0*/  CS2R R20, SRZ ;  /* 0x0000000000147805 */ /* 0x002fe4000001ff00 */
[----:B------:R-:W-:Y:S02]  /*07f0*/  CS2R R26, SRZ ;  /* 0x00000000001a7805 */ /* 0x000fe4000001ff00 */
[----:B------:R-:W-:Y:S01]  /*0800*/  CS2R R24, SRZ ;  /* 0x0000000000187805 */ /* 0x000fe2000001ff00 */
[----:B------:R-:W-:Y:S06]  /*0810*/  @P0 BRA `(.L_x_1455) ;  /* 0x00000000002c0947 */ /* 0x000fec0003800000 */
[----:B------:R-:W1:Y:S01]  /*0820*/  LDCU UR8, c[0x0][0x440] ;  /* 0x00008800ff0877ac */ /* 0x000e620008000800 */
[----:B------:R-:W-:Y:S01]  /*0830*/  MOV R36, R38 ;  /* 0x0000002600247202 */ /* 0x000fe20000000f00 */
[----:B------:R-:W2:Y:S04]  /*0840*/  LDCU.64 UR4, c[0x0][0x3f0] ;  /* 0x00007e00ff0477ac */ /* 0x000ea80008000a00 */
[----:B0-----:R-:W-:-:S04]  /*0850*/  IMAD.WIDE.U32 R28, R45, R42, R36 ;  /* 0x0000002a2d1c7225 */ /* 0x001fc800078e0024 */
[----:B------:R-:W-:Y:S01]  /*0860*/  IMAD R29, R45, R43, R29 ;  /* 0x0000002b2d1d7224 */ /* 0x000fe200078e021d */
[----:B-1----:R-:W-:Y:S02]  /*0870*/  ISETP.GE.AND P2, PT, R40, UR8, PT ;  /* 0x0000000828007c0c */ /* 0x002fe4000bf46270 */
[----:B------:R-:W-:Y:S02]  /*0880*/  ISETP.GE.AND P3, PT, R3, UR8, PT ;  /* 0x0000000803007c0c */ /* 0x000fe4000bf66270 */
[----:B--2---:R-:W-:-:S04]  /*0890*/  LEA R30, P0, R28, UR4, 0x1 ;  /* 0x000000041c1e7c11 */ /* 0x004fc8000f8008ff */
[----:B------:R-:W-:-:S05]  /*08a0*/  LEA.HI.X R31, R28, UR5, R29, 0x1, P0 ;  /* 0x000000051c1f7c11 */ /* 0x000fca00080f0c1d */
[----:B------:R1:W5:Y:S04]  /*08b0*/  @!P2 LDG.E.128 R24, desc[UR6][R30.64] ;  /* 0x000000061e18a981 */ /* 0x000368000c1e1d00 */
[----:B------:R1:W5:Y:S02]  /*08c0*/  @!P3 LDG.E.128 R20, desc[UR6][R30.64+0x80] ;  /* 0x000080061e14b981 */ /* 0x000364000c1e1d00 */
.L_x_1455:
[----:B------:R-:W-:Y:S05]  /*08d0*/  BSYNC.RECONVERGENT B0 ;  /* 0x0000000000007941 */ /* 0x000fea0003800200 */
.L_x_1454:
[----:B------:R-:W-:Y:S01]  /*08e0*/  BSSY.RECONVERGENT B0, `(.L_x_1456) ;  /* 0x0000015000007945 */ /* 0x000fe20003800200 */
[----:B-1----:R-:W-:Y:S02]  /*08f0*/  CS2R R30, SRZ ;  /* 0x00000000001e7805 */ /* 0x002fe4000001ff00 */
[----:B0-----:R-:W-:Y:S02]  /*0900*/  CS2R R28, SRZ ;  /* 0x00000000001c7805 */ /* 0x001fe4000001ff00 */
[----:B------:R-:W-:Y:S02]  /*0910*/  CS2R R34, SRZ ;  /* 0x0000000000227805 */ /* 0x000fe4000001ff00 */
[----:B------:R-:W-:Y:S01]  /*0920*/  CS2R R32, SRZ ;  /* 0x0000000000207805 */ /* 0x000fe2000001ff00 */
[----:B------:R-:W-:Y:S06]  /*0930*/  @P1 BRA `(.L_x_1457) ;  /* 0x00000000003c1947 */ /* 0x000fec0003800000 */
[----:B------:R-:W0:Y:S01]  /*0940*/  LDCU UR4, c[0x0][0x440] ;  /* 0x00008800ff0477ac */ /* 0x000e220008000800 */
[----:B------:R-:W-:Y:S01]  /*0950*/  IADD3 R36, P0, PT, R45, 0x20, RZ ;  /* 0x000000202d247810 */ /* 0x000fe20007f1e0ff */
[----:B------:R-:W-:Y:S01]  /*0960*/  IMAD.MOV.U32 R39, RZ, RZ, R37 ;  /* 0x000000ffff277224 */ /* 0x000fe200078e0025 */
[----:B------:R-:W1:Y:S03]  /*0970*/  LDCU.64 UR8, c[0x0][0x3f0] ;  /* 0x00007e00ff0877ac */ /* 0x000e660008000a00 */
[----:B------:R-:W-:Y:S02]  /*0980*/  IMAD.X R37, RZ, RZ, RZ, P0 ;  /* 0x000000ffff257224 */ /* 0x000fe400000e06ff */
[----:B------:R-:W-:-:S04]  /*0990*/  IMAD.WIDE.U32 R38, R36, R42, R38 ;  /* 0x0000002a24267225 */ /* 0x000fc800078e0026 */
[----:B------:R-:W-:-:S04]  /*09a0*/  IMAD R37, R37, R42, RZ ;  /* 0x0000002a25257224 */ /* 0x000fc800078e02ff */
[----:B------:R-:W-:Y:S01]  /*09b0*/  IMAD R37, R36, R43, R37 ;  /* 0x0000002b24257224 */ /* 0x000fe200078e0225 */
[----:B0-----:R-:W-:Y:S02]  /*09c0*/  ISETP.GE.AND P1, PT, R40, UR4, PT ;  /* 0x0000000428007c0c */ /* 0x001fe4000bf26270 */
[----:B------:R-:W-:Y:S02]  /*09d0*/  ISETP.GE.AND P2, PT, R3, UR4, PT ;  /* 0x0000000403007c0c */ /* 0x000fe4000bf46270 */
[----:B-1----:R-:W-:Y:S02]  /*09e0*/  LEA R36, P0, R38, UR8, 0x1 ;  /* 0x0000000826247c11 */ /* 0x002fe4000f8008ff */
[----:B------:R-:W-:-:S04]  /*09f0*/  IADD3 R3, PT, PT, R39, R37, RZ ;  /* 0x0000002527037210 */ /* 0x000fc80007ffe0ff */
[----:B------:R-:W-:-:S05]  /*0a00*/  LEA.HI.X R37, R38, UR9, R3, 0x1, P0 ;  /* 0x0000000926257c11 */ /* 0x000fca00080f0c03 */
[----:B------:R0:W5:Y:S04]  /*0a10*/  @!P1 LDG.E.128 R32, desc[UR6][R36.64] ;  /* 0x0000000624209981 */ /* 0x000168000c1e1d00 */
[----:B------:R0:W5:Y:S02]  /*0a20*/  @!P2 LDG.E.128 R28, desc[UR6][R36.64+0x80] ;  /* 0x00008006241ca981 */ /* 0x000164000c1e1d00 */
.L_x_1457:
[----:B------:R-:W-:Y:S05]  /*0a30*/  BSYNC.RECONVERGENT B0 ;  /* 0x0000000000007941 */ /* 0x000fea0003800200 */
.L_x_1456:
[----:B0----5:R-:W-:Y:S01]  /*0a40*/  LOP3.LUT R37, R32, 0xffff0000, RZ, 0xc0, !PT ;  /* 0xffff000020257812 */ /* 0x021fe200078ec0ff */
[C---:B------:R-:W-:Y:S01]  /*0a50*/  IMAD.U32 R41, R16.reuse, 0x10000, RZ ;  /* 0x0001000010297824 */ /* 0x040fe200078e00ff */
[----:B------:R-:W-:Y:S01]  /*0a60*/  LOP3.LUT R38, R16, 0xffff0000, RZ, 0xc0, !PT ;  /* 0xffff000010267812 */ /* 0x000fe200078ec0ff */
[----:B------:R-:W0:Y:S01]  /*0a70*/  LDCU.64 UR4, c[0x0][0x5e8] ;  /* 0x0000bd00ff0477ac */ /* 0x000e220008000a00 */
[C---:B------:R-:W-:Y:S01]  /*0a80*/  LOP3.LUT R3, R8.reuse, 0xffff0000, RZ, 0xc0, !PT ;  /* 0xffff000008037812 */ /* 0x040fe200078ec0ff */
[----:B------:R-:W-:Y:S01]  /*0a90*/  IMAD.U32 R8, R8, 0x10000, RZ ;  /* 0x0001000008087824 */ /* 0x000fe200078e00ff */
[C---:B------:R-:W-:Y:S01]  /*0aa0*/  LOP3.LUT R36, R24.reuse, 0xffff0000, RZ, 0xc0, !PT ;  /* 0xffff000018247812 */ /* 0x040fe200078ec0ff */
[----:B------:R-:W-:Y:S01]  /*0ab0*/  FMUL.FTZ R43, R37, R38 ;  /* 0x00000026252b7220 */ /* 0x000fe20000410000 */
[----:B------:R-:W-:Y:S01]  /*0ac0*/  IMAD.U32 R37, R24, 0x10000, RZ ;  /* 0x0001000018257824 */ /* 0x000fe200078e00ff */
[----:B------:R-:W-:Y:S01]  /*0ad0*/  SHF.L.U32 R16, R25, 0x10, RZ ;  /* 0x0000001019107819 */ /* 0x000fe200000006ff */
[----:B------:R-:W1:Y:S01]  /*0ae0*/  LDCU UR8, c[0x0][0x4f4] ;  /* 0x00009e80ff0877ac */ /* 0x000e620008000800 */
[----:B------:R-:W-:Y:S01]  /*0af0*/  FMUL.FTZ R39, R3, R36 ;  /* 0x0000002403277220 */ /* 0x000fe20000410000 */
[----:B------:R-:W-:Y:S01]  /*0b00*/  IMAD.U32 R3, R9, 0x10000, RZ ;  /* 0x0001000009037824 */ /* 0x000fe200078e00ff */
[----:B------:R-:W-:-:S02]  /*0b10*/  SHF.L.U32 R32, R32, 0x10, RZ ;  /* 0x0000001020207819 */ /* 0x000fc400000006ff */
[----:B------:R-:W-:Y:S01]  /*0b20*/  FFMA.FTZ R24, R8, R37, R39 ;  /* 0x0000002508187223 */ /* 0x000fe20000010027 */
[----:B------:R-:W-:Y:S01]  /*0b30*/  IMAD.U32 R39, R33, 0x10000, RZ ;  /* 0x0001000021277824 */ /* 0x000fe200078e00ff */
[----:B------:R-:W-:Y:S01]  /*0b40*/  LOP3.LUT R8, R9, 0xffff0000, RZ, 0xc0, !PT ;  /* 0xffff000009087812 */ /* 0x000fe200078ec0ff */
[----:B------:R-:W-:Y:S01]  /*0b50*/  FFMA.FTZ R32, R32, R41, R43 ;  /* 0x0000002920207223 */ /* 0x000fe2000001002b */
[----:B------:R-:W-:Y:S01]  /*0b60*/  FFMA.FTZ R37, R3, R16, R24 ;  /* 0x0000001003257223 */ /* 0x000fe20000010018 */
[----:B------:R-:W-:Y:S01]  /*0b70*/  SHF.L.U32 R24, R17, 0x10, RZ ;  /* 0x0000001011187819 */ /* 0x000fe200000006ff */
[----:B------:R-:W-:Y:S01]  /*0b80*/  IMAD.U32 R16, R10, 0x10000, RZ ;  /* 0x000100000a107824 */ /* 0x000fe200078e00ff */
[----:B------:R-:W-:Y:S02]  /*0b90*/  LOP3.LUT R25, R25, 0xffff0000, RZ, 0xc0, !PT ;  /* 0xffff000019197812 */ /* 0x000fe400078ec0ff */
[----:B------:R-:W-:Y:S01]  /*0ba0*/  LOP3.LUT R33, R33, 0xffff0000, RZ, 0xc0, !PT ;  /* 0xffff000021217812 */ /* 0x000fe200078ec0ff */
[----:B------:R-:W-:Y:S01]  /*0bb0*/  FFMA.FTZ R24, R39, R24, R32 ;  /* 0x0000001827187223 */ /* 0x000fe20000010020 */
[----:B------:R-:W-:Y:S01]  /*0bc0*/  LOP3.LUT R32, R17, 0xffff0000, RZ, 0xc0, !PT ;  /* 0xffff000011207812 */ /* 0x000fe200078ec0ff */
[----:B------:R-:W-:Y:S01]  /*0bd0*/  FFMA.FTZ R25, R8, R25, R37 ;  /* 0x0000001908197223 */ /* 0x000fe20000010025 */
[----:B------:R-:W-:Y:S01]  /*0be0*/  IMAD.U32 R17, R26, 0x10000, RZ ;  /* 0x000100001a117824 */ /* 0x000fe200078e00ff */
[----:B------:R-:W-:-:S02]  /*0bf0*/  LOP3.LUT R9, R10, 0xffff0000, RZ, 0xc0, !PT ;  /* 0xffff00000a097812 */ /* 0x000fc400078ec0ff */
[----:B------:R-:W-:Y:S01]  /*0c00*/  FFMA.FTZ R32, R33, R32, R24 ;  /* 0x0000002021207223 */ /* 0x000fe20000010018 */
[C---:B------:R-:W-:Y:S01]  /*0c10*/  SHF.L.U32 R8, R27.reuse, 0x10, RZ ;  /* 0x000000101b087819 */ /* 0x040fe200000006ff */
[----:B------:R-:W-:Y:S01]  /*0c20*/  FFMA.FTZ R36, R16, R17, R25 ;  /* 0x0000001110247223 */ /* 0x000fe20000010019 */
[----:B------:R-:W-:Y:S01]  /*0c30*/  LOP3.LUT R10, R27, 0xffff0000, RZ, 0xc0, !PT ;  /* 0xffff00001b0a7812 */ /* 0x000fe200078ec0ff */
[----:B------:R-:W-:Y:S01]  /*0c40*/  IMAD.U32 R27, R34, 0x10000, RZ ;  /* 0x00010000221b7824 */ /* 0x000fe200078e00ff */
[----:B------:R-:W-:Y:S01]  /*0c50*/  SHF.L.U32 R33, R18, 0x10, RZ ;  /* 0x0000001012217819 */ /* 0x000fe200000006ff */
[----:B------:R-:W-:Y:S01]  /*0c60*/  IMAD.U32 R16, R4, 0x10000, RZ ;  /* 0x0001000004107824 */ /* 0x000fe200078e00ff */
[----:B------:R-:W-:Y:S02]  /*0c70*/  LOP3.LUT R26, R26, 0xffff0000, RZ, 0xc0, !PT ;  /* 0xffff00001a1a7812 */ /* 0x000fe400078ec0ff */
[----:B------:R-:W-:Y:S01]  /*0c80*/  LOP3.LUT R37, R34, 0xffff0000, RZ, 0xc0, !PT ;  /* 0xffff000022257812 */ /* 0x000fe200078ec0ff */
[----:B------:R-:W-:Y:S01]  /*0c90*/  FFMA.FTZ R32, R27, R33, R32 ;  /* 0x000000211b207223 */ /* 0x000fe20000010020 */
[----:B------:R-:W-:Y:S01]  /*0ca0*/  LOP3.LUT R34, R18, 0xffff0000, RZ, 0xc0, !PT ;  /* 0xffff000012227812 */ /* 0x000fe200078ec0ff */
[----:B------:R-:W-:Y:S01]  /*0cb0*/  FFMA.FTZ R36, R9, R26, R36 ;  /* 0x0000001a09247223 */ /* 0x000fe20000010024 */
[----:B------:R-:W-:Y:S01]  /*0cc0*/  SHF.L.U32 R3, R11, 0x10, RZ ;  /* 0x000000100b037819 */ /* 0x000fe200000006ff */
[----:B------:R-:W-:Y:S01]  /*0cd0*/  IMAD.U32 R33, R20, 0x10000, RZ ;  /* 0x0001000014217824 */ /* 0x000fe200078e00ff */
[----:B------:R-:W-:Y:S01]  /*0ce0*/  SHF.L.U32 R9, R23, 0x10, RZ ;  /* 0x0000001017097819 */ /* 0x000fe200000006ff */
[----:B------:R-:W-:Y:S01]  /*0cf0*/  FFMA.FTZ R32, R37, R34, R32 ;  /* 0x0000002225207223 */ /* 0x000fe20000010020 */
[----:B------:R-:W-:Y:S01]  /*0d00*/  LOP3.LUT R18, R23, 0xffff0000, RZ, 0xc0, !PT ;  /* 0xffff000017127812 */ /* 0x000fe200078ec0ff */
[----:B------:R-:W-:Y:S01]  /*0d10*/  IMAD.U32 R23, R35, 0x10000, RZ ;  /* 0x0001000023177824 */ /* 0x000fe200078e00ff */
[----:B------:R-:W-:Y:S01]  /*0d20*/  SHF.L.U32 R38, R19, 0x10, RZ ;  /* 0x0000001013267819 */ /* 0x000fe200000006ff */
[----:B------:R-:W-:Y:S01]  /*0d30*/  FFMA.FTZ R8, R3, R8, R36 ;  /* 0x0000000803087223 */ /* 0x000fe20000010024 */
[----:B------:R-:W-:-:S02]  /*0d40*/  LOP3.LUT R11, R11, 0xffff0000, RZ, 0xc0, !PT ;  /* 0xffff00000b0b7812 */ /* 0x000fc400078ec0ff */
[----:B------:R-:W-:Y:S01]  /*0d50*/  LOP3.LUT R34, R35, 0xffff0000, RZ, 0xc0, !PT ;  /* 0xffff000023227812 */ /* 0x000fe200078ec0ff */
[----:B------:R-:W-:Y:S01]  /*0d60*/  FFMA.FTZ R23, R23, R38, R32 ;  /* 0x0000002617177223 */ /* 0x000fe20000010020 */
[----:B------:R-:W-:Y:S01]  /*0d70*/  LOP3.LUT R19, R19, 0xffff0000, RZ, 0xc0, !PT ;  /* 0xffff000013137812 */ /* 0x000fe200078ec0ff */
[----:B------:R-:W-:Y:S01]  /*0d80*/  FFMA.FTZ R11, R11, R10, R8 ;  /* 0x0000000a0b0b7223 */ /* 0x000fe20000010008 */
[----:B------:R-:W-:Y:S01]  /*0d90*/  SHF.L.U32 R3, R12, 0x10, RZ ;  /* 0x000000100c037819 */ /* 0x000fe200000006ff */
[----:B------:R-:W-:Y:S01]  /*0da0*/  IMAD.U32 R8, R28, 0x10000, RZ ;  /* 0x000100001c087824 */ /* 0x000fe200078e00ff */
[----:B------:R-:W-:Y:S01]  /*0db0*/  LOP3.LUT R17, R4, 0xffff0000, RZ, 0xc0, !PT ;  /* 0xffff000004117812 */ /* 0x000fe200078ec0ff */
[----:B------:R-:W-:Y:S01]  /*0dc0*/  FFMA.FTZ R19, R34, R19, R23 ;  /* 0x0000001322137223 */ /* 0x000fe20000010017 */
[----:B------:R-:W-:Y:S01]  /*0dd0*/  LOP3.LUT R26, R20, 0xffff0000, RZ, 0xc0, !PT ;  /* 0xffff0000141a7812 */ /* 0x000fe200078ec0ff */
[----:B------:R-:W-:Y:S01]  /*0de0*/  FFMA.FTZ R16, R16, R33, R11 ;  /* 0x0000002110107223 */ /* 0x000fe2000001000b */
        /* <DEDUP_REMOVED lines=15> */
[----:B------:R-:W-:Y:S01]  /*0ee0*/  IMAD.U32 R5, R6, 0x10000, RZ ;  /* 0x0001000006057824 */ /* 0x000fe200078e00ff */
        /* <DEDUP_REMOVED lines=17> */
[----:B------:R-:W-:Y:S01]  /*1000*/  FFMA.FTZ R6, R6, R9, R25 ;  /* 0x0000000906067223 */ /* 0x000fe20000010019 */
[----:B------:R-:W-:Y:S01]  /*1010*/  LOP3.LUT R8, R31, 0xffff0000, RZ, 0xc0, !PT ;  /* 0xffff00001f087812 */ /* 0x000fe200078ec0ff */
[----:B------:R-:W-:Y:S01]  /*1020*/  FFMA.FTZ R3, R4, R5, R3 ;  /* 0x0000000504037223 */ /* 0x000fe20000010003 */
[----:B------:R-:W-:Y:S01]  /*1030*/  LOP3.LUT R15, R15, 0xffff0000, RZ, 0xc0, !PT ;  /* 0xffff00000f0f7812 */ /* 0x000fe200078ec0ff */
[----:B------:R-:W-:Y:S01]  /*1040*/  FFMA.FTZ R6, R7, R18, R6 ;  /* 0x0000001207067223 */ /* 0x000fe20000010006 */
[----:B------:R-:W2:Y:S01]  /*1050*/  S2R R11, SR_TID.X ;  /* 0x00000000000b7919 */ /* 0x000ea20000002100 */
[----:B------:R-:W-:-:S02]  /*1060*/  LOP3.LUT P0, RZ, R0, 0x7, RZ, 0xc0, !PT ;  /* 0x0000000700ff7812 */ /* 0x000fc4000780c0ff */
[----:B------:R-:W-:Y:S02]  /*1070*/  FFMA.FTZ R8, R8, R15, R3 ;  /* 0x0000000f08087223 */ /* 0x000fe40000010003 */
[----:B------:R-:W3:Y:S04]  /*1080*/  SHFL.BFLY PT, R3, R6, 0x4, 0x1f ;  /* 0x0c801f0006037f89 */ /* 0x000ee800000e0000 */
[----:B------:R-:W4:Y:S01]  /*1090*/  SHFL.BFLY PT, R5, R8, 0x4, 0x1f ;  /* 0x0c801f0008057f89 */ /* 0x000f2200000e0000 */
[----:B---3--:R-:W-:Y:S01]  /*10a0*/  FADD.FTZ R3, R6, R3 ;  /* 0x0000000306037221 */ /* 0x008fe20000010000 */
[----:B--2---:R-:W-:Y:S01]  /*10b0*/  SHF.R.U32.HI R13, RZ, 0x3, R11 ;  /* 0x00000003ff0d7819 */ /* 0x004fe2000001160b */
[----:B----4-:R-:W-:-:S03]  /*10c0*/  FADD.FTZ R7, R8, R5 ;  /* 0x0000000508077221 */ /* 0x010fc60000010000 */
[----:B------:R-:W2:Y:S01]  /*10d0*/  SHFL.BFLY PT, R4, R3, 0x2, 0x1f ;  /* 0x0c401f0003047f89 */ /* 0x000ea200000e0000 */
[----:B------:R-:W-:Y:S02]  /*10e0*/  LOP3.LUT R11, R11, 0x7, RZ, 0xc0, !PT ;  /* 0x000000070b0b7812 */ /* 0x000fe400078ec0ff */
[C---:B------:R-:W-:Y:S01]  /*10f0*/  IADD3 R0, P1, PT, R2.reuse, R13, RZ ;  /* 0x0000000d02007210 */ /* 0x040fe20007f3e0ff */
[----:B------:R-:W3:Y:S01]  /*1100*/  SHFL.BFLY PT, R10, R7, 0x2, 0x1f ;  /* 0x0c401f00070a7f89 */ /* 0x000ee200000e0000 */
[----:B--2---:R-:W-:Y:S02]  /*1110*/  FADD.FTZ R4, R3, R4 ;  /* 0x0000000403047221 */ /* 0x004fe40000010000 */
[----:B------:R-:W-:Y:S02]  /*1120*/  LEA.HI.X.SX32 R3, R2, RZ, 0x1, P1 ;  /* 0x000000ff02037211 */ /* 0x000fe400008f0eff */
[----:B------:R-:W-:Y:S01]  /*1130*/  ISETP.NE.AND P1, PT, R11, RZ, PT ;  /* 0x000000ff0b00720c */ /* 0x000fe20003f25270 */
[----:B---3--:R-:W-:Y:S01]  /*1140*/  FADD.FTZ R10, R7, R10 ;  /* 0x0000000a070a7221 */ /* 0x008fe20000010000 */
[----:B------:R-:W2:Y:S01]  /*1150*/  SHFL.BFLY PT, R5, R4, 0x1, 0x1f ;  /* 0x0c201f0004057f89 */ /* 0x000ea200000e0000 */
[----:B0-----:R-:W-:-:S03]  /*1160*/  LEA R2, P2, R0, UR4, 0x2 ;  /* 0x0000000400027c11 */ /* 0x001fc6000f8410ff */
[----:B------:R-:W0:Y:S01]  /*1170*/  SHFL.BFLY PT, R9, R10, 0x1, 0x1f ;  /* 0x0c201f000a097f89 */ /* 0x000e2200000e0000 */
[----:B------:R-:W-:Y:S01]  /*1180*/  LEA.HI.X R3, R0, UR5, R3, 0x2, P2 ;  /* 0x0000000500037c11 */ /* 0x000fe200090f1403 */
[----:B--2---:R-:W-:-:S04]  /*1190*/  FADD.FTZ R5, R4, R5 ;  /* 0x0000000504057221 */ /* 0x004fc80000010000 */
[----:B-1----:R-:W-:Y:S01]  /*11a0*/  @!P0 FMUL.FTZ R5, R5, UR8 ;  /* 0x0000000805058c20 */ /* 0x002fe20008410000 */
[----:B0-----:R-:W-:-:S04]  /*11b0*/  FADD.FTZ R9, R10, R9 ;  /* 0x000000090a097221 */ /* 0x001fc80000010000 */
[----:B------:R-:W-:Y:S01]  /*11c0*/  FMUL.FTZ R9, R9, UR8 ;  /* 0x0000000809097c20 */ /* 0x000fe20008410000 */
[----:B------:R0:W-:Y:S01]  /*11d0*/  @!P0 STG.E desc[UR6][R2.64], R5 ;  /* 0x0000000502008986 */ /* 0x0001e2000c101906 */
[----:B------:R-:W-:Y:S05]  /*11e0*/  @P1 EXIT ;  /* 0x000000000000194d */ /* 0x000fea0003800000 */
[----:B------:R-:W-:Y:S01]  /*11f0*/  STG.E desc[UR6][R2.64+0x80], R9 ;  /* 0x0000800902007986 */ /* 0x000fe2000c101906 */
[----:B------:R-:W-:Y:S05]  /*1200*/  EXIT ;  /* 0x000000000000794d */ /* 0x000fea0003800000 */
.L_x_1458:
        /* <DEDUP_REMOVED lines=15> */
.L_x_2440:


//--------------------- .text._ZN5flash25flash_bwd_dot_do_o_kernelILb1E23Flash_bwd_kernel_traitsILi128ELi64ELi64ELi8ELi4ELi2ELi2ELb1ELb0EN7cutlass10bfloat16_tE19Flash_kernel_traitsILi128ELi64ELi64ELi8ES3_EEEEvNS_16Flash_bwd_paramsE --------------------------
	.section	.text._ZN5flash25flash_bwd_dot_do_o_kernelILb1E23Flash_bwd_kernel_traitsILi128ELi64ELi64ELi8ELi4ELi2ELi2ELb1ELb0EN7cutlass10bfloat16_tE19Flash_kernel_traitsILi128ELi64ELi64ELi8ES3_EEEEvNS_16Flash_bwd_paramsE,"ax",@progbits
	.align	128
        .global         _ZN5flash25flash_bwd_dot_do_o_kernelILb1E23Flash_bwd_kernel_traitsILi128ELi64ELi64ELi8ELi4ELi2ELi2ELb1ELb0EN7cutlass10bfloat16_tE19Flash_kernel_traitsILi128ELi64ELi64ELi8ES3_EEEEvNS_16Flash_bwd_paramsE
        .type           _ZN5flash25flash_bwd_dot_do_o_kernelILb1E23Flash_bwd_kernel_traitsILi128ELi64ELi64ELi8ELi4ELi2ELi2ELb1ELb0EN7cutlass10bfloat16_tE19Flash_kernel_traitsILi128ELi64ELi64ELi8ES3_EEEEvNS_16Flash_bwd_paramsE,@function
        .size           _ZN5flash25flash_bwd_dot_do_o_kernelILb1E23Flash_bwd_kernel_traitsILi128ELi64ELi64ELi8ELi4ELi2ELi2ELb1ELb0EN7cutlass10bfloat16_tE19Flash_kernel_traitsILi128ELi64ELi64ELi8ES3_EEEEvNS_16Flash_bwd_paramsE,(.L_x_2441 - _ZN5flash25flash_bwd_dot_do_o_kernelILb1E23Flash_bwd_kernel_traitsILi128ELi64ELi64ELi8ELi4ELi2ELi2ELb1ELb0EN7cutlass10bfloat16_tE19Flash_kernel_traitsILi128ELi64ELi64ELi8ES3_EEEEvNS_16Flash_bwd_paramsE)
        .other          _ZN5flash25flash_bwd_dot_do_o_kernelILb1E23Flash_bwd_kernel_traitsILi128ELi64ELi64ELi8ELi4ELi2ELi2ELb1ELb0EN7cutlass10bfloat16_tE19Flash_kernel_traitsILi128ELi64ELi64ELi8ES3_EEEEvNS_16Flash_bwd_paramsE,@"STO_CUDA_ENTRY STV_DEFAULT"
_ZN5flash25flash_bwd_dot_do_o_kernelILb1E23Flash_bwd_kernel_traitsILi128ELi64ELi64ELi8ELi4ELi2ELi2ELb1ELb0EN7cutlass10bfloat16_tE19Flash_kernel_traitsILi128ELi64ELi64ELi8ES3_EEEEvNS_16Flash_bwd_paramsE:
.text._ZN5flash25flash_bwd_dot_do_o_kernelILb1E23Flash_bwd_kernel_traitsILi128ELi64ELi64ELi8ELi4ELi2ELi2ELb1ELb0EN7cutlass10bfloat16_tE19Flash_kernel_traitsILi128ELi64ELi64ELi8ES3_EEEEvNS_16Flash_bwd_paramsE:
        /* <DEDUP_REMOVED lines=15> */
[----:B------:R-:W0:Y:S01]  /*00f0*/  S2R R0, SR_CTAID.X ;  /* 0x0000000000007919 */ /* 0x000e220000002500 */
[----:B------:R-:W1:Y:S01]  /*0100*/  @!P1 LDC R6, c[0x0][0x434] ;  /* 0x00010d00ff069b82 */ /* 0x000e620000000800 */
[----:B0-----:R-:W-:Y:S01]  /*0110*/  IMAD.SHL.U32 R21, R0, 0x40, RZ ;  /* 0x0000004000157824 */ /* 0x001fe200078e00ff */
[----:B--2---:R-:W-:-:S04]  /*0120*/  @P1 IADD3 R6, PT, PT, R8, -R5, RZ ;  /* 0x8000000508061210 */ /* 0x004fc80007ffe0ff */
[----:B-1----:R-:W-:-:S13]  /*0130*/  ISETP.GT.AND P1, PT, R6, R21, PT ;  /* 0x000000150600720c */ /* 0x002fda0003f24270 */
[----:B------:R-:W-:Y:S05]  /*0140*/  @!P1 EXIT ;  /* 0x000000000000994d */ /* 0x000fea0003800000 */
[----:B------:R-:W-:Y:S01]  /*0150*/  ISETP.NE.AND P1, PT, R5, -0x1, PT ;  /* 0xffffffff0500780c */ /* 0x000fe20003f25270 */
[----:B------:R-:W0:Y:S01]  /*0160*/  LDC R38, c[0x0][0x3e0] ;  /* 0x0000f800ff267b82 */ /* 0x000e220000000800 */
[----:B------:R-:W0:Y:S01]  /*0170*/  LDCU UR7, c[0x0][0x44c] ;  /* 0x00008980ff0777ac */ /* 0x000e220008000800 */
[----:B------:R-:W1:Y:S10]  /*0180*/  S2R R23, SR_CTAID.Z ;  /* 0x0000000000177919 */ /* 0x000e740000002700 */
[----:B------:R-:W2:Y:S08]  /*0190*/  @!P1 LDC.64 R2, c[0x0][0x588] ;  /* 0x00016200ff029b82 */ /* 0x000eb00000000a00 */
[----:B------:R-:W3:Y:S08]  /*01a0*/  @!P1 LDC.64 R14, c[0x0][0x400] ;  /* 0x00010000ff0e9b82 */ /* 0x000ef00000000a00 */
[----:B------:R-:W4:Y:S08]  /*01b0*/  @P1 LDC.64 R16, c[0x0][0x590] ;  /* 0x00016400ff101b82 */ /* 0x000f300000000a00 */
[----:B------:R-:W5:Y:S01]  /*01c0*/  @P1 LDC.64 R18, c[0x0][0x408] ;  /* 0x00010200ff121b82 */ /* 0x000f620000000a00 */
[----:B--2---:R-:W-:-:S04]  /*01d0*/  @!P1 IMAD.WIDE.U32 R10, R12, R2, RZ ;  /* 0x000000020c0a9225 */ /* 0x004fc800078e00ff */
[C---:B------:R-:W-:Y:S02]  /*01e0*/  @!P1 IMAD R4, R12.reuse, R3, R11 ;  /* 0x000000030c049224 */ /* 0x040fe400078e020b */
[----:B---3--:R-:W-:-:S04]  /*01f0*/  @!P1 IMAD.WIDE.U32 R8, R12, R14, RZ ;  /* 0x0000000e0c089225 */ /* 0x008fc800078e00ff */
[----:B------:R-:W-:Y:S02]  /*0200*/  @!P1 IMAD R20, R12, R15, R9 ;  /* 0x0000000f0c149224 */ /* 0x000fe400078e0209 */
[----:B------:R-:W-:Y:S02]  /*0210*/  @!P1 IMAD.MOV.U32 R22, RZ, RZ, R8 ;  /* 0x000000ffff169224 */ /* 0x000fe400078e0008 */
[----:B----4-:R-:W-:-:S04]  /*0220*/  @P1 IMAD.WIDE.U32 R2, R5, R16, RZ ;  /* 0x0000001005021225 */ /* 0x010fc800078e00ff */
[C---:B------:R-:W-:Y:S02]  /*0230*/  @P1 IMAD R4, R5.reuse, R17, R3 ;  /* 0x0000001105041224 */ /* 0x040fe400078e0203 */
[----:B------:R-:W-:Y:S02]  /*0240*/  @P1 IMAD.MOV.U32 R10, RZ, RZ, R2 ;  /* 0x000000ffff0a1224 */ /* 0x000fe400078e0002 */
[----:B-----5:R-:W-:-:S04]  /*0250*/  @P1 IMAD.WIDE.U32 R14, R5, R18, RZ ;  /* 0x00000012050e1225 */ /* 0x020fc800078e00ff */
[----:B0-----:R-:W-:Y:S01]  /*0260*/  IMAD.WIDE R2, R38, UR7, RZ ;  /* 0x0000000726027c25 */ /* 0x001fe2000f8e02ff */
[----:B------:R-:W-:-:S03]  /*0270*/  @P1 MOV R22, R14 ;  /* 0x0000000e00161202 */ /* 0x000fc60000000f00 */
[----:B------:R-:W-:Y:S01]  /*0280*/  @P1 IMAD R20, R5, R19, R15 ;  /* 0x0000001305141224 */ /* 0x000fe200078e020f */
[----:B-1----:R-:W-:Y:S06]  /*0290*/  @P1 BRA `(.L_x_1459) ;  /* 0x0000000000441947 */ /* 0x002fec0003800000 */
[----:B------:R-:W0:Y:S02]  /*02a0*/  LDCU UR8, c[0x0][0x444] ;  /* 0x00008880ff0877ac */ /* 0x000e240008000800 */
[----:B0-----:R-:W-:Y:S02]  /*02b0*/  USHF.R.S32.HI UR6, URZ, 0x1f, UR8 ;  /* 0x0000001fff067899 */ /* 0x001fe40008011408 */
[----:B------:R-:W-:-:S04]  /*02c0*/  IMAD.WIDE.U32 R8, R12, UR8, RZ ;  /* 0x000000080c087c25 */ /* 0x000fc8000f8e00ff */
[----:B------:R-:W-:Y:S01]  /*02d0*/  IMAD R7, R12, UR6, RZ ;  /* 0x000000060c077c24 */ /* 0x000fe2000f8e02ff */
[----:B------:R-:W-:Y:S01]  /*02e0*/  USHF.R.S32.HI UR6, URZ, 0x1f, UR7 ;  /* 0x0000001fff067899 */ /* 0x000fe20008011407 */
[----:B------:R-:W-:-:S04]  /*02f0*/  IMAD.WIDE.U32 R14, R8, R38, RZ ;  /* 0x00000026080e7225 */ /* 0x000fc800078e00ff */
[----:B------:R-:W-:Y:S01]  /*0300*/  IMAD.IADD R9, R9, 0x1, R7 ;  /* 0x0000000109097824 */ /* 0x000fe200078e0207 */
[----:B------:R-:W-:-:S03]  /*0310*/  SHF.R.S32.HI R7, RZ, 0x1f, R38 ;  /* 0x0000001fff077819 */ /* 0x000fc60000011426 */
[----:B------:R-:W-:-:S04]  /*0320*/  IMAD R9, R9, R38, RZ ;  /* 0x0000002609097224 */ /* 0x000fc800078e02ff */
[----:B------:R-:W-:Y:S02]  /*0330*/  IMAD R7, R7, R8, R9 ;  /* 0x0000000807077224 */ /* 0x000fe400078e0209 */
[----:B------:R-:W-:-:S04]  /*0340*/  IMAD.WIDE.U32 R8, R14, UR7, RZ ;  /* 0x000000070e087c25 */ /* 0x000fc8000f8e00ff */
[----:B------:R-:W-:Y:S01]  /*0350*/  IMAD.IADD R7, R15, 0x1, R7 ;  /* 0x000000010f077824 */ /* 0x000fe200078e0207 */
[----:B------:R-:W-:-:S03]  /*0360*/  MOV R11, R8 ;  /* 0x00000008000b7202 */ /* 0x000fc60000000f00 */
[----:B------:R-:W-:-:S04]  /*0370*/  IMAD R7, R7, UR7, RZ ;  /* 0x0000000707077c24 */ /* 0x000fc8000f8e02ff */
[----:B------:R-:W-:-:S04]  /*0380*/  IMAD R7, R14, UR6, R7 ;  /* 0x000000060e077c24 */ /* 0x000fc8000f8e0207 */
[----:B------:R-:W-:Y:S01]  /*0390*/  IMAD.IADD R13, R9, 0x1, R7 ;  /* 0x00000001090d7824 */ /* 0x000fe200078e0207 */
[----:B------:R-:W-:Y:S06]  /*03a0*/  BRA `(.L_x_1460) ;  /* 0x0000000000107947 */ /* 0x000fec0003800000 */
.L_x_1459:
[----:B------:R-:W-:-:S04]  /*03b0*/  IMAD.WIDE.U32 R8, R2, R5, RZ ;  /* 0x0000000502087225 */ /* 0x000fc800078e00ff */
[----:B------:R-:W-:Y:S01]  /*03c0*/  IMAD R13, R3, R5, RZ ;  /* 0x00000005030d7224 */ /* 0x000fe200078e02ff */
[----:B------:R-:W-:-:S03]  /*03d0*/  MOV R11, R8 ;  /* 0x00000008000b7202 */ /* 0x000fc60000000f00 */
[----:B------:R-:W-:-:S07]  /*03e0*/  IMAD.IADD R13, R9, 0x1, R13 ;  /* 0x00000001090d7824 */ /* 0x000fce00078e020d */
.L_x_1460:
[----:B------:R-:W0:Y:S01]  /*03f0*/  LDCU.U8 UR6, c[0x0][0x548] ;  /* 0x0000a900ff0677ac */ /* 0x000e220008000000 */
[----:B------:R-:W-:-:S05]  /*0400*/  IMAD.SHL.U32 R14, R12, 0x80, RZ ;  /* 0x000000800c0e7824 */ /* 0x000fca00078e00ff */
[----:B------:R-:W-:-:S04]  /*0410*/  SEL R8, R14, RZ, P0 ;  /* 0x000000ff0e087207 */ /* 0x000fc80000000000 */
[----:B------:R-:W-:-:S04]  /*0420*/  IADD3 R7, P0, PT, R21, R8, RZ ;  /* 0x0000000815077210 */ /* 0x000fc80007f1e0ff */
[----:B------:R-:W-:Y:S01]  /*0430*/  IADD3.X R9, PT, PT, RZ, RZ, RZ, P0, !PT ;  /* 0x000000ffff097210 */ /* 0x000fe200007fe4ff */
[----:B0-----:R-:W-:-:S04]  /*0440*/  UISETP.NE.AND UP0, UPT, UR6, URZ, UPT ;  /* 0x000000ff0600728c */ /* 0x001fc8000bf05270 */
[-C--:B------:R-:W-:Y:S02]  /*0450*/  IMAD R15, R9, R2.reuse, RZ ;  /* 0x00000002090f7224 */ /* 0x080fe400078e02ff */
[----:B------:R-:W-:-:S04]  /*0460*/  IMAD.WIDE.U32 R8, R7, R2, RZ ;  /* 0x0000000207087225 */ /* 0x000fc800078e00ff */
[----:B------:R-:W-:Y:S02]  /*0470*/  IMAD R15, R3, R7, R15 ;  /* 0x00000007030f7224 */ /* 0x000fe400078e020f */
[----:B------:R-:W-:Y:S02]  /*0480*/  IMAD R3, R23, UR7, RZ ;  /* 0x0000000717037c24 */ /* 0x000fe4000f8e02ff */
[----:B------:R-:W-:Y:S01]  /*0490*/  IMAD.IADD R16, R9, 0x1, R15 ;  /* 0x0000000109107824 */ /* 0x000fe200078e020f */
[----:B------:R-:W-:Y:S06]  /*04a0*/  BRA.U !UP0, `(.L_x_1461) ;  /* 0x0000000108247547 */ /* 0x000fec000b800000 */
[----:B------:R-:W0:Y:S01]  /*04b0*/  LDC R15, c[0x0][0x444] ;  /* 0x00011100ff0f7b82 */ /* 0x000e220000000800 */
[----:B------:R-:W-:-:S07]  /*04c0*/  ISETP.NE.AND P0, PT, R5, -0x1, PT ;  /* 0xffffffff0500780c */ /* 0x000fce0003f05270 */
[----:B------:R-:W1:Y:S08]  /*04d0*/  LDC R2, c[0x0][0x430] ;  /* 0x00010c00ff027b82 */ /* 0x000e700000000800 */
[----:B------:R-:W1:Y:S01]  /*04e0*/  LDC R7, c[0x0][0x454] ;  /* 0x00011500ff077b82 */ /* 0x000e620000000800 */
[----:B0-----:R-:W-:-:S04]  /*04f0*/  @!P0 IMAD R5, R12, R15, RZ ;  /* 0x0000000f0c058224 */ /* 0x001fc800078e02ff */
[----:B------:R-:W-:Y:S01]  /*0500*/  IMAD.IADD R5, R14, 0x1, R5 ;  /* 0x000000010e057824 */ /* 0x000fe200078e0205 */
[----:B-1----:R-:W-:-:S05]  /*0510*/  LEA R2, R2, R7, 0x7 ;  /* 0x0000000702027211 */ /* 0x002fca00078e38ff */
[----:B------:R-:W-:Y:S01]  /*0520*/  IMAD R39, R2, R23, R5 ;  /* 0x0000001702277224 */ /* 0x000fe200078e0205 */
[----:B------:R-:W-:Y:S06]  /*0530*/  BRA `(.L_x_1462) ;  /* 0x00000000000c7947 */ /* 0x000fec0003800000 */
.L_x_1461:
[----:B------:R-:W0:Y:S01]  /*0540*/  LDC R39, c[0x0][0x444] ;  /* 0x00011100ff277b82 */ /* 0x000e220000000800 */
[----:B------:R-:W-:-:S04]  /*0550*/  IMAD R12, R12, R38, R23 ;  /* 0x000000260c0c7224 */ /* 0x000fc800078e0217 */
[----:B0-----:R-:W-:-:S07]  /*0560*/  IMAD R39, R12, R39, RZ ;  /* 0x000000270c277224 */ /* 0x001fce00078e02ff */
.L_x_1462:
[----:B------:R-:W0:Y:S01]  /*0570*/  S2R R41, SR_TID.X ;  /* 0x0000000000297919 */ /* 0x000e220000002100 */
[----:B------:R-:W1:Y:S01]  /*0580*/  LDCU.128 UR12, c[0x0][0x590] ;  /* 0x0000b200ff0c77ac */ /* 0x000e620008000c00 */
[----:B------:R-:W-:Y:S01]  /*0590*/  IMAD R38, R38, UR7, RZ ;  /* 0x0000000726267c24 */ /* 0x000fe2000f8e02ff */
[----:B------:R-:W-:Y:S01]  /*05a0*/  IADD3 R12, P0, P1, R8, R11, R3 ;  /* 0x0000000b080c7210 */ /* 0x000fe2000791e003 */
[----:B------:R-:W-:Y:S01]  /*05b0*/  IMAD.IADD R11, R6, 0x1, -R21 ;  /* 0x00000001060b7824 */ /* 0x000fe200078e0a15 */
[----:B------:R-:W2:Y:S01]  /*05c0*/  LDCU.64 UR8, c[0x0][0x570] ;  /* 0x0000ae00ff0877ac */ /* 0x000ea20008000a00 */
[----:B------:R-:W-:Y:S01]  /*05d0*/  BSSY.RECONVERGENT B0, `(.L_x_1463) ;  /* 0x000002c000007945 */ /* 0x000fe20003800200 */
[----:B------:R-:W3:Y:S01]  /*05e0*/  LDCU.64 UR10, c[0x0][0x408] ;  /* 0x00008100ff0a77ac */ /* 0x000ee20008000a00 */
[C---:B0-----:R-:W-:Y:S01]  /*05f0*/  SHF.L.U32 R7, R41.reuse, 0x2, RZ ;  /* 0x0000000229077819 */ /* 0x041fe200000006ff */
[----:B------:R-:W-:Y:S01]  /*0600*/  IMAD.SHL.U32 R2, R41, 0x8, RZ ;  /* 0x0000000829027824 */ /* 0x000fe200078e00ff */
[----:B------:R-:W-:-:S02]  /*0610*/  SHF.R.U32.HI R5, RZ, 0x4, R41 ;  /* 0x00000004ff057819 */ /* 0x000fc40000011629 */
[----:B------:R-:W-:Y:S02]  /*0620*/  LOP3.LUT R7, R7, 0x3c, RZ, 0xc0, !PT ;  /* 0x0000003c07077812 */ /* 0x000fe400078ec0ff */
[----:B------:R-:W-:Y:S02]  /*0630*/  LOP3.LUT R2, R2, 0x38, RZ, 0xc0, !PT ;  /* 0x0000003802027812 */ /* 0x000fe400078ec0ff */
[----:B------:R-:W-:Y:S01]  /*0640*/  SHF.R.U32.HI R40, RZ, 0x3, R41 ;  /* 0x00000003ff287819 */ /* 0x000fe20000011629 */
[----:B------:R-:W-:Y:S01]  /*0650*/  IMAD R5, R38, R5, R7 ;  /* 0x0000000526057224 */ /* 0x000fe200078e0207 */
[----:B------:R-:W-:Y:S01]  /*0660*/  SHF.R.S32.HI R7, RZ, 0x1f, R3 ;  /* 0x0000001fff077819 */ /* 0x000fe20000011403 */
[----:B------:R-:W-:Y:S01]  /*0670*/  HFMA2 R3, -RZ, RZ, 0, 0 ;  /* 0x00000000ff037431 */ /* 0x000fe200000001ff */
[----:B------:R-:W-:Y:S02]  /*0680*/  IADD3 R6, PT, PT, R40, 0x20, RZ ;  /* 0x0000002028067810 */ /* 0x000fe40007ffe0ff */
[----:B------:R-:W-:-:S02]  /*0690*/  IADD3.X R14, PT, PT, R16, R13, R7, P0, P1 ;  /* 0x0000000d100e7210 */ /* 0x000fc400007e2407 */
[----:B------:R-:W-:Y:S02]  /*06a0*/  ISETP.GE.AND P1, PT, R40, R11, PT ;  /* 0x0000000b2800720c */ /* 0x000fe40003f26270 */
[----:B------:R-:W-:Y:S02]  /*06b0*/  IADD3 R7, P0, PT, R5, R12, RZ ;  /* 0x0000000c05077210 */ /* 0x000fe40007f1e0ff */
[----:B------:R-:W-:Y:S02]  /*06c0*/  CS2R R12, SRZ ;  /* 0x00000000000c7805 */ /* 0x000fe4000001ff00 */
[----:B------:R-:W-:Y:S01]  /*06d0*/  LOP3.LUT R46, R2, 0x40, RZ, 0xfc, !PT ;  /* 0x00000040022e7812 */ /* 0x000fe200078efcff */
[----:B-1----:R-:W-:Y:S01]  /*06e0*/  IMAD.WIDE.U32 R8, R21, UR12, R2 ;  /* 0x0000000c15087c25 */ /* 0x002fe2000f8e0002 */
[----:B--2---:R-:W-:-:S03]  /*06f0*/  LEA R36, P2, R7, UR8, 0x2 ;  /* 0x0000000807247c11 */ /* 0x004fc6000f8410ff */
[----:B------:R-:W-:Y:S01]  /*0700*/  IMAD R9, R21, UR13, R9 ;  /* 0x0000000d15097c24 */ /* 0x000fe2000f8e0209 */
[----:B------:R-:W-:Y:S02]  /*0710*/  IADD3 R24, P3, PT, R10, R8, RZ ;  /* 0x000000080a187210 */ /* 0x000fe40007f7e0ff */
[----:B------:R-:W-:Y:S02]  /*0720*/  LEA.HI.X.SX32 R8, R5, R14, 0x1, P0 ;  /* 0x0000000e05087211 */ /* 0x000fe400000f0eff */
[----:B------:R-:W-:Y:S02]  /*0730*/  CS2R R14, SRZ ;  /* 0x00000000000e7805 */ /* 0x000fe4000001ff00 */
[----:B------:R-:W-:Y:S01]  /*0740*/  ISETP.GE.AND P0, PT, R6, R11, PT ;  /* 0x0000000b0600720c */ /* 0x000fe20003f06270 */
[----:B------:R-:W-:Y:S01]  /*0750*/  IMAD.X R25, R4, 0x1, R9, P3 ;  /* 0x0000000104197824 */ /* 0x000fe200018e0609 */
[----:B------:R-:W-:Y:S02]  /*0760*/  LEA.HI.X R37, R7, UR9, R8, 0x2, P2 ;  /* 0x0000000907257c11 */ /* 0x000fe400090f1408 */
[----:B------:R-:W-:-:S02]  /*0770*/  CS2R R4, SRZ ;  /* 0x0000000000047805 */ /* 0x000fc4000001ff00 */
[----:B------:R-:W-:Y:S01]  /*0780*/  CS2R R6, SRZ ;  /* 0x0000000000067805 */ /* 0x000fe2000001ff00 */
[C---:B------:R-:W-:Y:S01]  /*0790*/  IMAD.WIDE.U32 R24, R23.reuse, UR14, R24 ;  /* 0x0000000e17187c25 */ /* 0x040fe2000f8e0018 */
[----:B------:R-:W-:Y:S02]  /*07a0*/  CS2R R8, SRZ ;  /* 0x0000000000087805 */ /* 0x000fe4000001ff00 */
[----:B------:R-:W-:Y:S01]  /*07b0*/  CS2R R10, SRZ ;  /* 0x00000000000a7805 */ /* 0x000fe2000001ff00 */
[----:B------:R-:W-:Y:S01]  /*07c0*/  IMAD R27, R23, UR15, R25 ;  /* 0x0000000f171b7c24 */ /* 0x000fe2000f8e0219 */
[----:B---3--:R-:W-:Y:S06]  /*07d0*/  @P1 BRA `(.L_x_1464) ;  /* 0x00000000002c1947 */ /* 0x008fec0003800000 */
[----:B------:R-:W0:Y:S01]  /*07e0*/  LDCU UR6, c[0x0][0x440] ;  /* 0x00008800ff0677ac */ /* 0x000e220008000800 */
[----:B------:R-:W-:Y:S01]  /*07f0*/  MOV R26, R24 ;  /* 0x00000018001a7202 */ /* 0x000fe20000000f00 */
[----:B------:R-:W1:Y:S04]  /*0800*/  LDCU.64 UR8, c[0x0][0x550] ;  /* 0x0000aa00ff0877ac */ /* 0x000e680008000a00 */
[----:B------:R-:W-:-:S04]  /*0810*/  IMAD.WIDE.U32 R16, R40, UR12, R26 ;  /* 0x0000000c28107c25 */ /* 0x000fc8000f8e001a */
[----:B------:R-:W-:Y:S01]  /*0820*/  IMAD R17, R40, UR13, R17 ;  /* 0x0000000d28117c24 */ /* 0x000fe2000f8e0211 */
[----:B0-----:R-:W-:Y:S02]  /*0830*/  ISETP.GE.AND P2, PT, R2, UR6, PT ;  /* 0x0000000602007c0c */ /* 0x001fe4000bf46270 */
[----:B------:R-:W-:Y:S02]  /*0840*/  ISETP.GE.AND P3, PT, R46, UR6, PT ;  /* 0x000000062e007c0c */ /* 0x000fe4000bf66270 */
[----:B-1----:R-:W-:-:S04]  /*0850*/  LEA R18, P4, R16, UR8, 0x1 ;  /* 0x0000000810127c11 */ /* 0x002fc8000f8808ff */
[----:B------:R-:W-:-:S05]  /*0860*/  LEA.HI.X R19, R16, UR9, R17, 0x1, P4 ;  /* 0x0000000910137c11 */ /* 0x000fca000a0f0c11 */
[----:B------:R0:W5:Y:S04]  /*0870*/  @!P2 LDG.E.128 R4, desc[UR4][R18.64] ;  /* 0x000000041204a981 */ /* 0x000168000c1e1d00 */
[----:B------:R0:W5:Y:S02]  /*0880*/  @!P3 LDG.E.128 R8, desc[UR4][R18.64+0x80] ;  /* 0x000080041208b981 */ /* 0x000164000c1e1d00 */
.L_x_1464:
[----:B------:R-:W-:Y:S05]  /*0890*/  BSYNC.RECONVERGENT B0 ;  /* 0x0000000000007941 */ /* 0x000fea0003800200 */
.L_x_1463:
[----:B------:R-:W-:Y:S01]  /*08a0*/  BSSY.RECONVERGENT B0, `(.L_x_1465) ;  /* 0x0000013000007945 */ /* 0x000fe20003800200 */
[----:B------:R-:W-:Y:S02]  /*08b0*/  CS2R R16, SRZ ;  /* 0x0000000000107805 */ /* 0x000fe4000001ff00 */
[----:B0-----:R-:W-:Y:S01]  /*08c0*/  CS2R R18, SRZ ;  /* 0x0000000000127805 */ /* 0x001fe2000001ff00 */
[----:B------:R-:W-:Y:S06]  /*08d0*/  @P0 BRA `(.L_x_1466) ;  /* 0x00000000003c0947 */ /* 0x000fec0003800000 */
[----:B------:R-:W0:Y:S01]  /*08e0*/  LDCU UR6, c[0x0][0x440] ;  /* 0x00008800ff0677ac */ /* 0x000e220008000800 */
[----:B------:R-:W-:Y:S01]  /*08f0*/  IADD3 R29, P2, PT, R40, 0x20, RZ ;  /* 0x00000020281d7810 */ /* 0x000fe20007f5e0ff */
[----:B------:R-:W1:Y:S04]  /*0900*/  LDCU.64 UR8, c[0x0][0x550] ;  /* 0x0000aa00ff0877ac */ /* 0x000e680008000a00 */
[----:B------:R-:W-:-:S04]  /*0910*/  IMAD.X R25, RZ, RZ, RZ, P2 ;  /* 0x000000ffff197224 */ /* 0x000fc800010e06ff */
[----:B------:R-:W-:Y:S01]  /*0920*/  IMAD R26, R25, UR12, RZ ;  /* 0x0000000c191a7c24 */ /* 0x000fe2000f8e02ff */
[----:B------:R-:W-:-:S03]  /*0930*/  MOV R25, R27 ;  /* 0x0000001b00197202 */ /* 0x000fc60000000f00 */
[----:B------:R-:W-:Y:S01]  /*0940*/  IMAD.WIDE.U32 R24, R29, UR12, R24 ;  /* 0x0000000c1d187c25 */ /* 0x000fe2000f8e0018 */
[----:B0-----:R-:W-:-:S03]  /*0950*/  ISETP.GE.AND P3, PT, R2, UR6, PT ;  /* 0x0000000602007c0c */ /* 0x001fc6000bf66270 */
[----:B------:R-:W-:Y:S01]  /*0960*/  IMAD R29, R29, UR13, R26 ;  /* 0x0000000d1d1d7c24 */ /* 0x000fe2000f8e021a */
[----:B------:R-:W-:Y:S02]  /*0970*/  ISETP.GE.AND P4, PT, R46, UR6, PT ;  /* 0x000000062e007c0c */ /* 0x000fe4000bf86270 */
[----:B-1----:R-:W-:Y:S01]  /*0980*/  LEA R26, P2, R24, UR8, 0x1 ;  /* 0x00000008181a7c11 */ /* 0x002fe2000f8408ff */
[----:B------:R-:W-:-:S05]  /*0990*/  IMAD.IADD R25, R25, 0x1, R29 ;  /* 0x0000000119197824 */ /* 0x000fca00078e021d */
[----:B------:R-:W-:-:S05]  /*09a0*/  LEA.HI.X R27, R24, UR9, R25, 0x1, P2 ;  /* 0x00000009181b7c11 */ /* 0x000fca00090f0c19 */
[----:B------:R0:W5:Y:S04]  /*09b0*/  @!P3 LDG.E.128 R12, desc[UR4][R26.64] ;  /* 0x000000041a0cb981 */ /* 0x000168000c1e1d00 */
[----:B------:R0:W5:Y:S02]  /*09c0*/  @!P4 LDG.E.128 R16, desc[UR4][R26.64+0x80] ;  /* 0x000080041a10c981 */ /* 0x000164000c1e1d00 */
.L_x_1466:
[----:B------:R-:W-:Y:S05]  /*09d0*/  BSYNC.RECONVERGENT B0 ;  /* 0x0000000000007941 */ /* 0x000fea0003800200 */
.L_x_1465:
[----:B------:R-:W1:Y:S01]  /*09e0*/  LDCU.64 UR6, c[0x0][0x410] ;  /* 0x00008200ff0677ac */ /* 0x000e620008000a00 */
[C---:B------:R-:W-:Y:S01]  /*09f0*/  IMAD.WIDE.U32 R24, R21.reuse, UR10, R2 ;  /* 0x0000000a15187c25 */ /* 0x040fe2000f8e0002 */
[----:B------:R-:W-:Y:S01]  /*0a00*/  BSSY.RECONVERGENT B0, `(.L_x_1467) ;  /* 0x0000016000007945 */ /* 0x000fe20003800200 */
[----:B0-----:R-:W-:Y:S02]  /*0a10*/  CS2R R26, SRZ ;  /* 0x00000000001a7805 */ /* 0x001fe4000001ff00 */
[----:B------:R-:W-:Y:S01]  /*0a20*/  IMAD R21, R21, UR11, R25 ;  /* 0x0000000b15157c24 */ /* 0x000fe2000f8e0219 */
[----:B------:R-:W-:Y:S02]  /*0a30*/  IADD3 R42, P2, PT, R22, R24, RZ ;  /* 0x00000018162a7210 */ /* 0x000fe40007f5e0ff */
[----:B------:R-:W-:Y:S02]  /*0a40*/  CS2R R24, SRZ ;  /* 0x0000000000187805 */ /* 0x000fe4000001ff00 */
[----:B------:R-:W-:-:S02]  /*0a50*/  IADD3.X R43, PT, PT, R20, R21, RZ, P2, !PT ;  /* 0x00000015142b7210 */ /* 0x000fc400017fe4ff */
[----:B------:R-:W-:Y:S01]  /*0a60*/  CS2R R20, SRZ ;  /* 0x0000000000147805 */ /* 0x000fe2000001ff00 */
[----:B-1----:R-:W-:-:S04]  /*0a70*/  IMAD.WIDE.U32 R42, R23, UR6, R42 ;  /* 0x00000006172a7c25 */ /* 0x002fc8000f8e002a */
[----:B------:R-:W-:Y:S01]  /*0a80*/  IMAD R45, R23, UR7, R43 ;  /* 0x00000007172d7c24 */ /* 0x000fe2000f8e022b */
[----:B------:R-:W-:Y:S01]  /*0a90*/  CS2R R22, SRZ ;  /* 0x0000000000167805 */ /* 0x000fe2000001ff00 */
[----:B------:R-:W-:Y:S06]  /*0aa0*/  @P1 BRA `(.L_x_1468) ;  /* 0x00000000002c1947 */ /* 0x000fec0003800000 */
[----:B------:R-:W0:Y:S01]  /*0ab0*/  LDCU UR8, c[0x0][0x440] ;  /* 0x00008800ff0877ac */ /* 0x000e220008000800 */
[----:B------:R-:W-:Y:S01]  /*0ac0*/  IMAD.MOV.U32 R44, RZ, RZ, R42 ;  /* 0x000000ffff2c7224 */ /* 0x000fe200078e002a */
[----:B------:R-:W1:Y:S03]  /*0ad0*/  LDCU.64 UR6, c[0x0][0x3f0] ;  /* 0x00007e00ff0677ac */ /* 0x000e660008000a00 */
        /* <DEDUP_REMOVED lines=8> */
.L_x_1468:
[----:B------:R-:W-:Y:S05]  /*0b60*/  BSYNC.RECONVERGENT B0 ;  /* 0x0000000000007941 */ /* 0x000fea0003800200 */
.L_x_1467:
[----:B------:R-:W-:Y:S01]  /*0b70*/  BSSY.RECONVERGENT B0, `(.L_x_1469) ;  /* 0x0000016000007945 */ /* 0x000fe20003800200 */
[----:B------:R-:W-:Y:S02]  /*0b80*/  CS2R R28, SRZ ;  /* 0x00000000001c7805 */ /* 0x000fe4000001ff00 */
[----:B0-----:R-:W-:Y:S02]  /*0b90*/  CS2R R30, SRZ ;  /* 0x00000000001e7805 */ /* 0x001fe4000001ff00 */
[----:B------:R-:W-:Y:S02]  /*0ba0*/  CS2R R32, SRZ ;  /* 0x0000000000207805 */ /* 0x000fe4000001ff00 */
[----:B------:R-:W-:Y:S01]  /*0bb0*/  CS2R R34, SRZ ;  /* 0x0000000000227805 */ /* 0x000fe2000001ff00 */
[----:B------:R-:W-:Y:S06]  /*0bc0*/  @P0 BRA `(.L_x_1470) ;  /* 0x0000000000400947 */ /* 0x000fec0003800000 */
[----:B------:R-:W0:Y:S01]  /*0bd0*/  LDCU UR6, c[0x0][0x440] ;  /* 0x00008800ff0677ac */ /* 0x000e220008000800 */
[----:B------:R-:W-:Y:S01]  /*0be0*/  IADD3 R43, P0, PT, R40, 0x20, RZ ;  /* 0x00000020282b7810 */ /* 0x000fe20007f1e0ff */
[----:B------:R-:W-:Y:S01]  /*0bf0*/  IMAD.MOV.U32 R3, RZ, RZ, R45 ;  /* 0x000000ffff037224 */ /* 0x000fe200078e002d */
[----:B------:R-:W1:Y:S02]  /*0c00*/  LDCU.64 UR8, c[0x0][0x3f0] ;  /* 0x00007e00ff0877ac */ /* 0x000e640008000a00 */
[----:B------:R-:W-:-:S05]  /*0c10*/  IADD3.X R40, PT, PT, RZ, RZ, RZ, P0, !PT ;  /* 0x000000ffff287210 */ /* 0x000fca00007fe4ff */
[----:B------:R-:W-:Y:S01]  /*0c20*/  IMAD R40, R40, UR10, RZ ;  /* 0x0000000a28287c24 */ /* 0x000fe2000f8e02ff */
[----:B0-----:R-:W-:Y:S02]  /*0c30*/  ISETP.GE.AND P1, PT, R2, UR6, PT ;  /* 0x0000000602007c0c */ /* 0x001fe4000bf26270 */
[----:B------:R-:W-:Y:S02]  /*0c40*/  MOV R2, R42 ;  /* 0x0000002a00027202 */ /* 0x000fe40000000f00 */
[----:B------:R-:W-:-:S03]  /*0c50*/  ISETP.GE.AND P2, PT, R46, UR6, PT ;  /* 0x000000062e007c0c */ /* 0x000fc6000bf46270 */
[----:B------:R-:W-:-:S04]  /*0c60*/  IMAD.WIDE.U32 R2, R43, UR10, R2 ;  /* 0x0000000a2b027c25 */ /* 0x000fc8000f8e0002 */
[----:B------:R-:W-:Y:S01]  /*0c70*/  IMAD R43, R43, UR11, R40 ;  /* 0x0000000b2b2b7c24 */ /* 0x000fe2000f8e0228 */
[----:B-1----:R-:W-:-:S03]  /*0c80*/  LEA R42, P0, R2, UR8, 0x1 ;  /* 0x00000008022a7c11 */ /* 0x002fc6000f8008ff */
[----:B------:R-:W-:-:S05]  /*0c90*/  IMAD.IADD R3, R3, 0x1, R43 ;  /* 0x0000000103037824 */ /* 0x000fca00078e022b */
[----:B------:R-:W-:-:S05]  /*0ca0*/  LEA.HI.X R43, R2, UR9, R3, 0x1, P0 ;  /* 0x00000009022b7c11 */ /* 0x000fca00080f0c03 */
[----:B------:R0:W5:Y:S04]  /*0cb0*/  @!P1 LDG.E.128 R28, desc[UR4][R42.64] ;  /* 0x000000042a1c9981 */ /* 0x000168000c1e1d00 */
[----:B------:R0:W5:Y:S02]  /*0cc0*/  @!P2 LDG.E.128 R32, desc[UR4][R42.64+0x80] ;  /* 0x000080042a20a981 */ /* 0x000164000c1e1d00 */
.L_x_1470:
[----:B------:R-:W-:Y:S05]  /*0cd0*/  BSYNC.RECONVERGENT B0 ;  /* 0x0000000000007941 */ /* 0x000fea0003800200 */
.L_x_1469:
[----:B-----5:R-:W-:Y:S01]  /*0ce0*/  LOP3.LUT R40, R28, 0xffff0000, RZ, 0xc0, !PT ;  /* 0xffff00001c287812 */ /* 0x020fe200078ec0ff */
[----:B------:R-:W1:Y:S01]  /*0cf0*/  LDCU.64 UR6, c[0x0][0x5e8] ;  /* 0x0000bd00ff0677ac */ /* 0x000e620008000a00 */
[----:B------:R-:W-:Y:S01]  /*0d00*/  LOP3.LUT R45, R12, 0xffff0000, RZ, 0xc0, !PT ;  /* 0xffff00000c2d7812 */ /* 0x000fe200078ec0ff */
[----:B------:R-:W-:Y:S01]  /*0d10*/  IMAD R39, R0, 0x40, R39 ;  /* 0x0000004000277824 */ /* 0x000fe200078e0227 */
[----:B------:R-:W-:Y:S01]  /*0d20*/  LOP3.LUT R2, R4, 0xffff0000, RZ, 0xc0, !PT ;  /* 0xffff000004027812 */ /* 0x000fe200078ec0ff */
[----:B------:R-:W2:Y:S01]  /*0d30*/  LDCU UR8, c[0x0][0x4f4] ;  /* 0x00009e80ff0877ac */ /* 0x000ea20008000800 */
[----:B------:R-:W-:Y:S01]  /*0d40*/  LOP3.LUT R3, R20, 0xffff0000, RZ, 0xc0, !PT ;  /* 0xffff000014037812 */ /* 0x000fe200078ec0ff */
[----:B------:R-:W-:Y:S01]  /*0d50*/  FMUL.FTZ R47, R40, R45 ;  /* 0x0000002d282f7220 */ /* 0x000fe20000410000 */
[----:B------:R-:W-:Y:S01]  /*0d60*/  SHF.L.U32 R28, R28, 0x10, RZ ;  /* 0x000000101c1c7819 */ /* 0x000fe200000006ff */
[----:B------:R-:W-:Y:S01]  /*0d70*/  IMAD.U32 R45, R12, 0x10000, RZ ;  /* 0x000100000c2d7824 */ /* 0x000fe200078e00ff */
[----:B------:R-:W-:Y:S01]  /*0d80*/  SHF.L.U32 R4, R4, 0x10, RZ ;  /* 0x0000001004047819 */ /* 0x000fe200000006ff */
[----:B0-----:R-:W-:Y:S01]  /*0d90*/  FMUL.FTZ R43, R2, R3 ;  /* 0x00000003022b7220 */ /* 0x001fe20000410000 */
[----:B------:R-:W-:-:S02]  /*0da0*/  IMAD.U32 R3, R20, 0x10000, RZ ;  /* 0x0001000014037824 */ /* 0x000fc400078e00ff */
[----:B------:R-:W-:Y:S01]  /*0db0*/  FFMA.FTZ R28, R28, R45, R47 ;  /* 0x0000002d1c1c7223 */ /* 0x000fe2000001002f */
[----:B------:R-:W-:Y:S01]  /*0dc0*/  SHF.L.U32 R45, R29, 0x10, RZ ;  /* 0x000000101d2d7819 */ /* 0x000fe200000006ff */
[----:B------:R-:W-:Y:S01]  /*0dd0*/  FFMA.FTZ R43, R4, R3, R43 ;  /* 0x00000003042b7223 */ /* 0x000fe2000001002b */
[----:B------:R-:W-:Y:S01]  /*0de0*/  IMAD.U32 R4, R13, 0x10000, RZ ;  /* 0x000100000d047824 */ /* 0x000fe200078e00ff */
        /* <DEDUP_REMOVED lines=24> */
[----:B------:R-:W-:Y:S01]  /*0f70*/  LOP3.LUT R14, R14, 0xffff0000, RZ, 0xc0, !PT ;  /* 0xffff00000e0e7812 */ /* 0x000fe200078ec0ff */
[----:B------:R-:W-:Y:S01]  /*0f80*/  IMAD.U32 R5, R9, 0x10000, RZ ;  /* 0x0001000009057824 */ /* 0x000fe200078e00ff */
[----:B------:R-:W-:Y:S01]  /*0f90*/  SHF.L.U32 R29, R31, 0x10, RZ ;  /* 0x000000101f1d7819 */ /* 0x000fe200000006ff */
        /* <DEDUP_REMOVED lines=8> */
[----:B------:R-:W-:Y:S01]  /*1020*/  FFMA.FTZ R23, R7, R12, R2 ;  /* 0x0000000c07177223 */ /* 0x000fe20000010002 */
[C---:B------:R-:W-:Y:S01]  /*1030*/  SHF.L.U32 R15, R24.reuse, 0x10, RZ ;  /* 0x00000010180f7819 */ /* 0x040fe200000006ff */
[C---:B------:R-:W-:Y:S01]  /*1040*/  IMAD.U32 R14, R25.reuse, 0x10000, RZ ;  /* 0x00010000190e7824 */ /* 0x040fe200078e00ff */
[----:B------:R-:W-:Y:S01]  /*1050*/  LOP3.LUT R20, R25, 0xffff0000, RZ, 0xc0, !PT ;  /* 0xffff000019147812 */ /* 0x000fe200078ec0ff */
[----:B------:R-:W-:Y:S01]  /*1060*/  FFMA.FTZ R22, R31, R28, R22 ;  /* 0x0000001c1f167223 */ /* 0x000fe20000010016 */
[----:B------:R-:W-:Y:S01]  /*1070*/  LOP3.LUT R21, R24, 0xffff0000, RZ, 0xc0, !PT ;  /* 0xffff000018157812 */ /* 0x000fe200078ec0ff */
[----:B------:R-:W-:Y:S01]  /*1080*/  IMAD.U32 R24, R16, 0x10000, RZ ;  /* 0x0001000010187824 */ /* 0x000fe200078e00ff */
[----:B------:R-:W-:Y:S01]  /*1090*/  SHF.L.U32 R25, R32, 0x10, RZ ;  /* 0x0000001020197819 */ /* 0x000fe200000006ff */
[----:B------:R-:W-:Y:S01]  /*10a0*/  FFMA.FTZ R15, R6, R15, R23 ;  /* 0x0000000f060f7223 */ /* 0x000fe20000010017 */
[----:B------:R-:W-:Y:S01]  /*10b0*/  LOP3.LUT R8, R8, 0xffff0000, RZ, 0xc0, !PT ;  /* 0xffff000008087812 */ /* 0x000fe200078ec0ff */
[----:B------:R-:W-:Y:S01]  /*10c0*/  IMAD.U32 R6, R17, 0x10000, RZ ;  /* 0x0001000011067824 */ /* 0x000fe200078e00ff */
        /* <DEDUP_REMOVED lines=8> */
[----:B------:R-:W-:Y:S01]  /*1150*/  FFMA.FTZ R8, R5, R14, R8 ;  /* 0x0000000e05087223 */ /* 0x000fe20000010008 */
[----:B------:R-:W-:-:S02]  /*1160*/  LOP3.LUT R33, R33, 0xffff0000, RZ, 0xc0, !PT ;  /* 0xffff000021217812 */ /* 0x000fc400078ec0ff */
[----:B------:R-:W-:Y:S01]  /*1170*/  LOP3.LUT R17, R17, 0xffff0000, RZ, 0xc0, !PT ;  /* 0xffff000011117812 */ /* 0x000fe200078ec0ff */
[----:B------:R-:W-:Y:S01]  /*1180*/  FFMA.FTZ R6, R15, R6, R16 ;  /* 0x000000060f067223 */ /* 0x000fe20000010010 */
[----:B------:R-:W-:Y:S01]  /*1190*/  SHF.L.U32 R3, R10, 0x10, RZ ;  /* 0x000000100a037819 */ /* 0x000fe200000006ff */
        /* <DEDUP_REMOVED lines=14> */
[----:B------:R-:W0:Y:S01]  /*1280*/  S2R R12, SR_TID.X ;  /* 0x00000000000c7919 */ /* 0x000e220000002100 */
        /* <DEDUP_REMOVED lines=8> */
[----:B------:R-:W-:Y:S01]  /*1310*/  LOP3.LUT P0, RZ, R41, 0x7, RZ, 0xc0, !PT ;  /* 0x0000000729ff7812 */ /* 0x000fe2000780c0ff */
[----:B------:R-:W-:-:S04]  /*1320*/  IMAD.WIDE R8, R38, 0x80, RZ ;  /* 0x0000008026087825 */ /* 0x000fc800078e02ff */
[----:B------:R-:W-:Y:S01]  /*1330*/  FFMA.FTZ R19, R10, R19, R5 ;  /* 0x000000130a137223 */ /* 0x000fe20000010005 */
[----:B------:R-:W3:Y:S01]  /*1340*/  SHFL.BFLY PT, R3, R2, 0x4, 0x1f ;  /* 0x0c801f0002037f89 */ /* 0x000ee200000e0000 */
[----:B------:R-:W-:-:S03]  /*1350*/  SHF.L.U32 R5, R38, 0x2, RZ ;  /* 0x0000000226057819 */ /* 0x000fc600000006ff */
[----:B------:R-:W4:Y:S01]  /*1360*/  SHFL.BFLY PT, R4, R19, 0x4, 0x1f ;  /* 0x0c801f0013047f89 */ /* 0x000f2200000e0000 */
[----:B0-----:R-:W-:Y:S02]  /*1370*/  SHF.R.U32.HI R0, RZ, 0x3, R12 ;  /* 0x00000003ff007819 */ /* 0x001fe4000001160c */
[----:B------:R-:W-:Y:S02]  /*1380*/  LOP3.LUT R13, R12, 0x7, RZ, 0xc0, !PT ;  /* 0x000000070c0d7812 */ /* 0x000fe400078ec0ff */
[----:B------:R-:W-:Y:S01]  /*1390*/  IADD3 R0, P1, PT, R0, R39, RZ ;  /* 0x0000002700007210 */ /* 0x000fe20007f3e0ff */
[----:B---3--:R-:W-:-:S03]  /*13a0*/  FADD.FTZ R6, R2, R3 ;  /* 0x0000000302067221 */ /* 0x008fc60000010000 */
[----:B------:R-:W-:Y:S01]  /*13b0*/  LEA.HI.X.SX32 R39, R39, RZ, 0x1, P1 ;  /* 0x000000ff27277211 */ /* 0x000fe200008f0eff */
[----:B----4-:R-:W-:Y:S01]  /*13c0*/  FADD.FTZ R7, R19, R4 ;  /* 0x0000000413077221 */ /* 0x010fe20000010000 */
[----:B------:R-:W0:Y:S01]  /*13d0*/  SHFL.BFLY PT, R3, R6, 0x2, 0x1f ;  /* 0x0c401f0006037f89 */ /* 0x000e2200000e0000 */
[C---:B-1----:R-:W-:Y:S02]  /*13e0*/  LEA R12, P2, R0.reuse, UR6, 0x2 ;  /* 0x00000006000c7c11 */ /* 0x042fe4000f8410ff */
[----:B------:R-:W-:Y:S01]  /*13f0*/  ISETP.NE.AND P1, PT, R13, RZ, PT ;  /* 0x000000ff0d00720c */ /* 0x000fe20003f25270 */
[----:B------:R-:W1:Y:S01]  /*1400*/  SHFL.BFLY PT, R4, R7, 0x2, 0x1f ;  /* 0x0c401f0007047f89 */ /* 0x000e6200000e0000 */
[----:B------:R-:W-:Y:S01]  /*1410*/  LEA.HI.X R13, R0, UR7, R39, 0x2, P2 ;  /* 0x00000007000d7c11 */ /* 0x000fe200090f1427 */
[----:B0-----:R-:W-:Y:S01]  /*1420*/  FADD.FTZ R10, R6, R3 ;  /* 0x00000003060a7221 */ /* 0x001fe20000010000 */
[----:B-1----:R-:W-:-:S04]  /*1430*/  FADD.FTZ R14, R7, R4 ;  /* 0x00000004070e7221 */ /* 0x002fc80000010000 */
[----:B------:R-:W0:Y:S01]  /*1440*/  SHFL.BFLY PT, R11, R10, 0x1, 0x1f ;  /* 0x0c201f000a0b7f89 */ /* 0x000e2200000e0000 */
[----:B------:R-:W-:-:S03]  /*1450*/  IMAD.WIDE R4, R5, 0x10, R36 ;  /* 0x0000001005047825 */ /* 0x000fc600078e0224 */
[----:B------:R-:W1:Y:S01]  /*1460*/  SHFL.BFLY PT, R15, R14, 0x1, 0x1f ;  /* 0x0c201f000e0f7f89 */ /* 0x000e6200000e0000 */
[----:B------:R-:W-:-:S04]  /*1470*/  IMAD.WIDE R2, R38, 0x40, R4 ;  /* 0x0000004026027825 */ /* 0x000fc800078e0204 */
[----:B------:R-:W-:-:S03]  /*1480*/  IMAD.WIDE R6, R38, 0x40, R2 ;  /* 0x0000004026067825 */ /* 0x000fc600078e0202 */
[----:B------:R-:W-:-:S04]  /*1490*/  IADD3 R8, P3, PT, R6, -R8, RZ ;  /* 0x8000000806087210 */ /* 0x000fc80007f7e0ff */
[----:B------:R-:W-:Y:S01]  /*14a0*/  IADD3.X R9, PT, PT, R7, ~R9, RZ, P3, !PT ;  /* 0x8000000907097210 */ /* 0x000fe20001ffe4ff */
[----:B0-----:R-:W-:Y:S02]  /*14b0*/  FADD.FTZ R0, R10, R11 ;  /* 0x0000000b0a007221 */ /* 0x001fe40000010000 */
[----:B------:R-:W-:-:S04]  /*14c0*/  IMAD.WIDE R10, R38, 0x40, R8 ;  /* 0x00000040260a7825 */ /* 0x000fc800078e0208 */
[----:B-1----:R-:W-:Y:S01]  /*14d0*/  FADD.FTZ R14, R14, R15 ;  /* 0x0000000f0e0e7221 */ /* 0x002fe20000010000 */
[----:B--2---:R-:W-:-:S03]  /*14e0*/  @!P0 FMUL.FTZ R15, R0, UR8 ;  /* 0x00000008000f8c20 */ /* 0x004fc60008410000 */
[----:B------:R-:W-:Y:S01]  /*14f0*/  FMUL.FTZ R17, R14, UR8 ;  /* 0x000000080e117c20 */ /* 0x000fe20008410000 */
[----:B------:R-:W-:Y:S01]  /*1500*/  IMAD.WIDE R38, R38, 0x40, R10 ;  /* 0x0000004026267825 */ /* 0x000fe200078e020a */
[----:B------:R-:W-:Y:S04]  /*1510*/  @!P0 STG.E desc[UR4][R12.64], R15 ;  /* 0x0000000f0c008986 */ /* 0x000fe8000c101904 */
[----:B------:R-:W-:Y:S04]  /*1520*/  @!P1 STG.E desc[UR4][R12.64+0x80], R17 ;  /* 0x000080110c009986 */ /* 0x000fe8000c101904 */
[----:B------:R-:W-:Y:S04]  /*1530*/  STG.E.128 desc[UR4][R36.64], RZ ;  /* 0x000000ff24007986 */ /* 0x000fe8000c101d04 */
[----:B------:R-:W-:Y:S04]  /*1540*/  STG.E.128 desc[UR4][R4.64], RZ ;  /* 0x000000ff04007986 */ /* 0x000fe8000c101d04 */
[----:B------:R-:W-:Y:S04]  /*1550*/  STG.E.128 desc[UR4][R2.64], RZ ;  /* 0x000000ff02007986 */ /* 0x000fe8000c101d04 */
[----:B------:R-:W-:Y:S04]  /*1560*/  STG.E.128 desc[UR4][R6.64], RZ ;  /* 0x000000ff06007986 */ /* 0x000fe8000c101d04 */
[----:B------:R-:W-:Y:S04]  /*1570*/  STG.E.128 desc[UR4][R36.64+0x100], RZ ;  /* 0x000100ff24007986 */ /* 0x000fe8000c101d04 */
[----:B------:R-:W-:Y:S04]  /*1580*/  STG.E.128 desc[UR4][R8.64+0x100], RZ ;  /* 0x000100ff08007986 */ /* 0x000fe8000c101d04 */
[----:B------:R-:W-:Y:S04]  /*1590*/  STG.E.128 desc[UR4][R10.64+0x100], RZ ;  /* 0x000100ff0a007986 */ /* 0x000fe8000c101d04 */
[----:B------:R-:W-:Y:S01]  /*15a0*/  STG.E.128 desc[UR4][R38.64+0x100], RZ ;  /* 0x000100ff26007986 */ /* 0x000fe2000c101d04 */
[----:B------:R-:W-:Y:S05]  /*15b0*/  EXIT ;  /* 0x000000000000794d */ /* 0x000fea0003800000 */
.L_x_1471:
        /* <DEDUP_REMOVED lines=12> */
.L_x_2441:


//--------------------- .text._ZN5flash27flash_bwd_convert_dq_kernelI23Flash_bwd_kernel_traitsILi128ELi64ELi128ELi8ELi2ELi4ELi2ELb0ELb0EN7cutlass10bfloat16_tE19Flash_kernel_traitsILi128ELi64ELi128ELi8ES3_EEEEvNS_16Flash_bwd_paramsEi --------------------------
	.section	.text._ZN5flash27flash_bwd_convert_dq_kernelI23Flash_bwd_kernel_traitsILi128ELi64ELi128ELi8ELi2ELi4ELi2ELb0ELb0EN7cutlass10bfloat16_tE19Flash_kernel_traitsILi128ELi64ELi128ELi8ES3_EEEEvNS_16Flash_bwd_paramsEi,"ax",@progbits
	.align	128
        .global         _ZN5flash27flash_bwd_convert_dq_kernelI23Flash_bwd_kernel_traitsILi128ELi64ELi128ELi8ELi2ELi4ELi2ELb0ELb0EN7cutlass10bfloat16_tE19Flash_kernel_traitsILi128ELi64ELi128ELi8ES3_EEEEvNS_16Flash_bwd_paramsEi
        .type           _ZN5flash27flash_bwd_convert_dq_kernelI23Flash_bwd_kernel_traitsILi128ELi64ELi128ELi8ELi2ELi4ELi2ELb0ELb0EN7cutlass10bfloat16_tE19Flash_kernel_traitsILi128ELi64ELi128ELi8ES3_EEEEvNS_16Flash_bwd_paramsEi,@function
        .size           _ZN5flash27flash_bwd_convert_dq_kernelI23Flash_bwd_kernel_traitsILi128ELi64ELi128ELi8ELi2ELi4ELi2ELb0ELb0EN7cutlass10bfloat16_tE19Flash_kernel_traitsILi128ELi64ELi128ELi8ES3_EEEEvNS_16Flash_bwd_paramsEi,(.L_x_2442 - _ZN5flash27flash_bwd_convert_dq_kernelI23Flash_bwd_kernel_traitsILi128ELi64ELi128ELi8ELi2ELi4ELi2ELb0ELb0EN7cutlass10bfloat16_tE19Flash_kernel_traitsILi128ELi64ELi128ELi8ES3_EEEEvNS_16Flash_bwd_paramsEi)
        .other          _ZN5flash27flash_bwd_convert_dq_kernelI23Flash_bwd_kernel_traitsILi128ELi64ELi128ELi8ELi2ELi4ELi2ELb0ELb0EN7cutlass10bfloat16_tE19Flash_kernel_traitsILi128ELi64ELi128ELi8ES3_EEEEvNS_16Flash_bwd_paramsEi,@"STO_CUDA_ENTRY STV_DEFAULT"
_ZN5flash27flash_bwd_convert_dq_kernelI23Flash_bwd_kernel_traitsILi128ELi64ELi128ELi8ELi2ELi4ELi2ELb0ELb0EN7cutlass10bfloat16_tE19Flash_kernel_traitsILi128ELi64ELi128ELi8ES3_EEEEvNS_16Flash_bwd_paramsEi:
.text._ZN5flash27flash_bwd_convert_dq_kernelI23Flash_bwd_kernel_traitsILi128ELi64ELi128ELi8ELi2ELi4ELi2ELb0ELb0EN7cutlass10bfloat16_tE19Flash_kernel_traitsILi128ELi64ELi128ELi8ES3_EEEEvNS_16Flash_bwd_paramsEi:
        /* <DEDUP_REMOVED lines=48> */
.L_x_1472:
[-C--:B------:R-:W-:Y:S02]  /*0300*/  IMAD R9, R3, R25.reuse, RZ ;  /* 0x0000001903097224 */ /* 0x080fe400078e02ff */
[----:B------:R-:W-:-:S04]  /*0310*/  IMAD.WIDE.U32 R24, R2, R25, RZ ;  /* 0x0000001902187225 */ /* 0x000fc800078e00ff */
[----:B------:R-:W-:-:S07]  /*0320*/  IMAD.IADD R22, R25, 0x1, R9 ;  /* 0x0000000119167824 */ /* 0x000fce00078e0209 */
.L_x_1473:
        /* <DEDUP_REMOVED lines=48> */
.L_x_1475:
        /* <DEDUP_REMOVED lines=80> */
.L_x_1474:
        /* <DEDUP_REMOVED lines=120> */
.L_x_1477:
[----:B------:R-:W-:Y:S05]  /*12b0*/  BSYNC.RECONVERGENT B0 ;  /* 0x0000000000007941 */ /* 0x000fea0003800200 */
.L_x_1476:
        /* <DEDUP_REMOVED lines=20> */
.L_x_1478:
        /* <DEDUP_REMOVED lines=16> */
.L_x_2442:


//--------------------- .text._ZN5flash44flash_bwd_dq_dk_dv_loop_seqk_parallel_kernelI23Flash_bwd_kernel_traitsILi128ELi64ELi128ELi8ELi2ELi4ELi2ELb0ELb0EN7cutlass10bfloat16_tE19Flash_kernel_traitsILi128ELi64ELi128ELi8ES3_EELb1ELb0ELb0ELb0ELb0ELb1ELb0EEEvNS_16Flash_bwd_paramsE --------------------------
	.section	.text._ZN5flash44flash_bwd_dq_dk_dv_loop_seqk_parallel_kernelI23Flash_bwd_kernel_traitsILi128ELi64ELi128ELi8ELi2ELi4ELi2ELb0ELb0EN7cutlass10bfloat16_tE19Flash_kernel_traitsILi128ELi64ELi128ELi8ES3_EELb1ELb0ELb0ELb0ELb0ELb1ELb0EEEvNS_16Flash_bwd_paramsE,"ax",@progbits
	.align	128
        .global         _ZN5flash44flash_bwd_dq_dk_dv_loop_seqk_parallel_kernelI23Flash_bwd_kernel_traitsILi128ELi64ELi128ELi8ELi2ELi4ELi2ELb0ELb0EN7cutlass10bfloat16_tE19Flash_kernel_traitsILi128ELi64ELi128ELi8ES3_EELb1ELb0ELb0ELb0ELb0ELb1ELb0EEEvNS_16Flash_bwd_paramsE
        .type           _ZN5flash44flash_bwd_dq_dk_dv_loop_seqk_parallel_kernelI23Flash_bwd_kernel_traitsILi128ELi64ELi128ELi8ELi2ELi4ELi2ELb0ELb0EN7cutlass10bfloat16_tE19Flash_kernel_traitsILi128ELi64ELi128ELi8ES3_EELb1ELb0ELb0ELb0ELb0ELb1ELb0EEEvNS_16Flash_bwd_paramsE,@function
        .size           _ZN5flash44flash_bwd_dq_dk_dv_loop_seqk_parallel_kernelI23Flash_bwd_kernel_traitsILi128ELi64ELi128ELi8ELi2ELi4ELi2ELb0ELb0EN7cutlass10bfloat16_tE19Flash_kernel_traitsILi128ELi64ELi128ELi8ES3_EELb1ELb0ELb0ELb0ELb0ELb1ELb0EEEvNS_16Flash_bwd_paramsE,(.L_x_2443 - _ZN5flash44flash_bwd_dq_dk_dv_loop_seqk_parallel_kernelI23Flash_bwd_kernel_traitsILi128ELi64ELi128ELi8ELi2ELi4ELi2ELb0ELb0EN7cutlass10bfloat16_tE19Flash_kernel_traitsILi128ELi64ELi128ELi8ES3_EELb1ELb0ELb0ELb0ELb0ELb1ELb0EEEvNS_16Flash_bwd_paramsE)
        .other          _ZN5flash44flash_bwd_dq_dk_dv_loop_seqk_parallel_kernelI23Flash_bwd_kernel_traitsILi128ELi64ELi128ELi8ELi2ELi4ELi2ELb0ELb0EN7cutlass10bfloat16_tE19Flash_kernel_traitsILi128ELi64ELi128ELi8ES3_EELb1ELb0ELb0ELb0ELb0ELb1ELb0EEEvNS_16Flash_bwd_paramsE,@"STO_CUDA_ENTRY STV_DEFAULT"
_ZN5flash44flash_bwd_dq_dk_dv_loop_seqk_parallel_kernelI23Flash_bwd_kernel_traitsILi128ELi64ELi128ELi8ELi2ELi4ELi2ELb0ELb0EN7cutlass10bfloat16_tE19Flash_kernel_traitsILi128ELi64ELi128ELi8ES3_EELb1ELb0ELb0ELb0ELb0ELb1ELb0EEEvNS_16Flash_bwd_paramsE:
.text._ZN5flash44flash_bwd_dq_dk_dv_loop_seqk_parallel_kernelI23Flash_bwd_kernel_traitsILi128ELi64ELi128ELi8ELi2ELi4ELi2ELb0ELb0EN7cutlass10bfloat16_tE19Flash_kernel_traitsILi128ELi64ELi128ELi8ES3_EELb1ELb0ELb0ELb0ELb0ELb1ELb0EEEvNS_16Flash_bwd_paramsE:
        /* <DEDUP_REMOVED lines=48> */
.L_x_1532:
        /* <DEDUP_REMOVED lines=52> */
.L_x_1479:
        /* <DEDUP_REMOVED lines=33> */
.L_x_1481:
[----:B------:R-:W1:Y:S01]  /*0850*/  LDCU.64 UR14, c[0x0][0x3b8] ;  /* 0x00007700ff0e77ac */ /* 0x000e620008000a00 */
[----:B------:R-:W-:-:S04]  /*0860*/  UIADD3 UR8, UPT, UPT, UR35, UR40, URZ ;  /* 0x0000002823087290 */ /* 0x000fc8000fffe0ff */
[----:B-1----:R-:W-:Y:S02]  /*0870*/  UIMAD.WIDE.U32 UR44, UR8, UR14, URZ ;  /* 0x0000000e082c72a5 */ /* 0x002fe4000f8e00ff */
[----:B------:R-:W-:-:S04]  /*0880*/  UIMAD UR8, UR8, UR15, URZ ;  /* 0x0000000f080872a4 */ /* 0x000fc8000f8e02ff */
[----:B------:R-:W-:-:S06]  /*0890*/  UIADD3 UR8, UPT, UPT, UR45, UR8, URZ ;  /* 0x000000082d087290 */ /* 0x000fcc000fffe0ff */
[----:B------:R-:W-:Y:S02]  /*08a0*/  MOV R22, UR8 ;  /* 0x0000000800167c02 */ /* 0x000fe40008000f00 */
.L_x_1482:
        /* <DEDUP_REMOVED lines=44> */
.L_x_1483:
[----:B------:R-:W1:Y:S01]  /*0b70*/  LDCU.64 UR12, c[0x0][0x3c0] ;  /* 0x00007800ff0c77ac */ /* 0x000e620008000a00 */
[----:B------:R-:W-:-:S04]  /*0b80*/  UIADD3 UR8, UPT, UPT, UR35, UR40, URZ ;  /* 0x0000002823087290 */ /* 0x000fc8000fffe0ff */
[----:B-1----:R-:W-:Y:S02]  /*0b90*/  UIMAD.WIDE.U32 UR10, UR8, UR12, URZ ;  /* 0x0000000c080a72a5 */ /* 0x002fe4000f8e00ff */
[----:B------:R-:W-:-:S04]  /*0ba0*/  UIMAD UR8, UR8, UR13, URZ ;  /* 0x0000000d080872a4 */ /* 0x000fc8000f8e02ff */
[----:B------:R-:W-:Y:S01]  /*0bb0*/  UIADD3 UR8, UPT, UPT, UR11, UR8, URZ ;  /* 0x000000080b087290 */ /* 0x000fe2000fffe0ff */
[----:B------:R-:W-:-:S05]  /*0bc0*/  UMOV UR46, UR10 ;  /* 0x0000000a002e7c82 */ /* 0x000fca0008000000 */
[----:B------:R-:W-:-:S07]  /*0bd0*/  MOV R18, UR8 ;  /* 0x0000000800127c02 */ /* 0x000fce0008000f00 */
.L_x_1484:
        /* <DEDUP_REMOVED lines=28> */
.L_x_1485:
[----:B------:R-:W-:Y:S02]  /*0da0*/  UIMAD.WIDE.U32 UR10, UR62, UR16, URZ ;  /* 0x000000103e0a72a5 */ /* 0x000fe4000f8e00ff */
[----:B------:R-:W-:-:S04]  /*0db0*/  UIMAD UR8, UR63, UR16, URZ ;  /* 0x000000103f0872a4 */ /* 0x000fc8000f8e02ff */
[----:B------:R-:W-:-:S12]  /*0dc0*/  UIADD3 UR8, UPT, UPT, UR11, UR8, URZ ;  /* 0x000000080b087290 */ /* 0x000fd8000fffe0ff */
.L_x_1486:
        /* <DEDUP_REMOVED lines=20> */
.L_x_1487:
[----:B------:R-:W1:Y:S01]  /*0f10*/  LDCU UR55, c[0x0][0x434] ;  /* 0x00008680ff3777ac */ /* 0x000e620008000800 */
[----:B------:R-:W-:-:S04]  /*0f20*/  UIMAD UR9, UR24, UR45, UR23 ;  /* 0x0000002d180972a4 */ /* 0x000fc8000f8e0217 */
[----:B-1----:R-:W-:Y:S02]  /*0f30*/  UIMAD UR55, UR9, UR55, URZ ;  /* 0x00000037093772a4 */ /* 0x002fe4000f8e02ff */
.L_x_1488:
        /* <DEDUP_REMOVED lines=11> */
.L_x_1489:
[----:B------:R-:W1:Y:S01]  /*0ff0*/  LDCU UR54, c[0x0][0x444] ;  /* 0x00008880ff3677ac */ /* 0x000e620008000800 */
[----:B------:R-:W-:-:S04]  /*1000*/  UIMAD UR9, UR24, UR45, UR23 ;  /* 0x0000002d180972a4 */ /* 0x000fc8000f8e0217 */
[----:B-1----:R-:W-:-:S12]  /*1010*/  UIMAD UR54, UR9, UR54, URZ ;  /* 0x00000036093672a4 */ /* 0x002fd8000f8e02ff */
.L_x_1490:
[----:B------:R-:W1:Y:S01]  /*1020*/  S2R R42, SR_TID.X ;  /* 0x00000000002a7919 */ /* 0x000e620000002100 */
[----:B------:R-:W-:Y:S01]  /*1030*/  USHF.R.S32.HI UR9, URZ, 0x1f, UR53 ;  /* 0x0000001fff097899 */ /* 0x000fe20008011435 */
[----:B------:R-:W2:Y:S01]  /*1040*/  LDC.64 R14, c[0x0][0x3b0] ;  /* 0x0000ec00ff0e7b82 */ /* 0x000ea20000000a00 */
[----:B------:R-:W-:Y:S01]  /*1050*/  UIADD3 UR53, UP1, UP0, UR60, UR10, UR53 ;  /* 0x0000000a3c357290 */ /* 0x000fe2000f83e035 */
[----:B------:R-:W-:Y:S01]  /*1060*/  IMAD.MOV.U32 R13, RZ, RZ, RZ ;  /* 0x000000ffff0d7224 */ /* 0x000fe200078e00ff */
[----:B------:R-:W-:Y:S01]  /*1070*/  ISETP.NE.AND P6, PT, RZ, UR56, PT ;  /* 0x00000038ff007c0c */ /* 0x000fe2000bfc5270 */
[----:B------:R-:W-:Y:S01]  /*1080*/  ULEA UR54, UR48, UR54, 0x6 ;  /* 0x0000003630367291 */ /* 0x000fe2000f8e30ff */
[----:B------:R-:W-:Y:S01]  /*1090*/  BSSY.RECONVERGENT B1, `(.L_x_1480) ;  /* 0x0000927000017945 */ /* 0x000fe20003800200 */
[----:B------:R-:W-:Y:S02]  /*10a0*/  UIADD3.X UR52, UPT, UPT, UR52, UR8, UR9, UP1, UP0 ;  /* 0x0000000834347290 */ /* 0x000fe40008fe0409 */
[----:B------:R-:W3:Y:S01]  /*10b0*/  LDC.64 R8, c[0x0][0x5f8] ;  /* 0x00017e00ff087b82 */ /* 0x000ee20000000a00 */
[----:B------:R-:W-:Y:S01]  /*10c0*/  UISETP.GT.AND UP0, UPT, UR43, URZ, UPT ;  /* 0x000000ff2b00728c */ /* 0x000fe2000bf04270 */
[----:B------:R-:W4:Y:S01]  /*10d0*/  LDCU.128 UR8, c[0x0][0x590] ;  /* 0x0000b200ff0877ac */ /* 0x000f220008000c00 */
[----:B------:R-:W-:Y:S01]  /*10e0*/  ULEA UR55, UR48, UR55, 0x6 ;  /* 0x0000003730377291 */ /* 0x000fe2000f8e30ff */
[----:B--2---:R-:W-:Y:S01]  /*10f0*/  IMAD R6, R14, UR51, RZ ;  /* 0x000000330e067c24 */ /* 0x004fe2000f8e02ff */
[----:B----4-:R-:W-:Y:S01]  /*1100*/  UIMAD UR16, UR51, UR8, URZ ;  /* 0x00000008331072a4 */ /* 0x010fe2000f8e02ff */
[C---:B-1----:R-:W-:Y:S01]  /*1110*/  IMAD.SHL.U32 R43, R42.reuse, 0x8, RZ ;  /* 0x000000082a2b7824 */ /* 0x042fe200078e00ff */
[--C-:B------:R-:W-:Y:S01]  /*1120*/  SHF.R.U32.HI R41, RZ, 0x3, R42.reuse ;  /* 0x00000003ff297819 */ /* 0x100fe2000001162a */
[----:B------:R-:W-:Y:S01]  /*1130*/  IMAD.U32 R0, RZ, RZ, UR8 ;  /* 0x00000008ff007e24 */ /* 0x000fe2000f8e00ff */
[----:B------:R-:W-:Y:S01]  /*1140*/  UIMAD UR16, UR49, UR9, UR16 ;  /* 0x00000009311072a4 */ /* 0x000fe2000f8e0210 */
[----:B------:R-:W-:Y:S01]  /*1150*/  LOP3.LUT R244, R42, 0x1f, RZ, 0xc0, !PT ;  /* 0x0000001f2af47812 */ /* 0x000fe200078ec0ff */
[----:B------:R-:W-:Y:S01]  /*1160*/  UIMAD UR51, UR45, UR57, URZ ;  /* 0x000000392d3372a4 */ /* 0x000fe2000f8e02ff */
[----:B------:R-:W-:Y:S01]  /*1170*/  LOP3.LUT R12, R43, 0x38, RZ, 0xc0, !PT ;  /* 0x000000382b0c7812 */ /* 0x000fe200078ec0ff */
[----:B------:R-:W1:Y:S01]  /*1180*/  LDCU.64 UR56, c[0x0][0x420] ;  /* 0x00008400ff3877ac */ /* 0x000e620008000a00 */
[----:B------:R-:W-:-:S02]  /*1190*/  SHF.R.U32.HI R238, RZ, 0x5, R42 ;  /* 0x00000005ffee7819 */ /* 0x000fc4000001162a */
[----:B------:R-:W-:Y:S01]  /*11a0*/  IADD3 R2, P0, PT, R12, UR58, RZ ;  /* 0x0000003a0c027c10 */ /* 0x000fe2000ff1e0ff */
[----:B------:R-:W-:Y:S01]  /*11b0*/  IMAD.WIDE.U32 R4, R14, UR49, R12 ;  /* 0x000000310e047c25 */ /* 0x000fe2000f8e000c */
[----:B------:R-:W2:Y:S03]  /*11c0*/  LDCU.64 UR58, c[0x0][0x5e8] ;  /* 0x0000bd00ff3a77ac */ /* 0x000ea60008000a00 */
[----:B------:R-:W-:Y:S02]  /*11d0*/  IMAD.X R3, RZ, RZ, UR17, P0 ;  /* 0x00000011ff037e24 */ /* 0x000fe400080e06ff */
[----:B------:R-:W-:-:S04]  /*11e0*/  IMAD.WIDE.U32 R2, R0, UR49, R2 ;  /* 0x0000003100027c25 */ /* 0x000fc8000f8e0002 */
[----:B------:R-:W-:Y:S01]  /*11f0*/  IMAD.U32 R0, RZ, RZ, UR10 ;  /* 0x0000000aff007e24 */ /* 0x000fe2000f8e00ff */
[----:B------:R-:W-:Y:S01]  /*1200*/  IADD3 R3, PT, PT, R3, UR16, RZ ;  /* 0x0000001003037c10 */ /* 0x000fe2000fffe0ff */
[----:B------:R-:W4:Y:S02]  /*1210*/  LDCU.64 UR16, c[0x0][0x3c8] ;  /* 0x00007900ff1077ac */ /* 0x000f240008000a00 */
[----:B------:R-:W-:Y:S01]  /*1220*/  IMAD.WIDE.U32 R2, R0, UR23, R2 ;  /* 0x0000001700027c25 */ /* 0x000fe2000f8e0002 */
[----:B--2---:R-:W-:-:S03]  /*1230*/  UIMAD.WIDE UR58, UR54, 0x4, UR58 ;  /* 0x00000004363a78a5 */ /* 0x004fc6000f8e023a */
[----:B------:R-:W-:Y:S01]  /*1240*/  IMAD.U32 R0, RZ, RZ, UR11 ;  /* 0x0000000bff007e24 */ /* 0x000fe2000f8e00ff */
[----:B------:R-:W2:Y:S03]  /*1250*/  LDCU.64 UR10, c[0x0][0x550] ;  /* 0x0000aa00ff0a77ac */ /* 0x000ea60008000a00 */
[----:B------:R-:W-:Y:S02]  /*1260*/  IMAD R3, R0, UR23, R3 ;  /* 0x0000001700037c24 */ /* 0x000fe4000f8e0203 */
[----:B------:R-:W-:Y:S01]  /*1270*/  IMAD R0, R15, UR49, R6 ;  /* 0x000000310f007c24 */ /* 0x000fe2000f8e0206 */
[----:B------:R-:W-:Y:S01]  /*1280*/  IADD3 R6, P0, PT, R4, UR50, RZ ;  /* 0x0000003204067c10 */ /* 0x000fe2000ff1e0ff */
[----:B------:R-:W-:Y:S01]  /*1290*/  IMAD.WIDE.U32 R2, R41, UR8, R2 ;  /* 0x0000000829027c25 */ /* 0x000fe2000f8e0002 */
[----:B------:R-:W-:Y:S02]  /*12a0*/  USHF.L.U32 UR49, UR8, 0x5, URZ ;  /* 0x0000000508317899 */ /* 0x000fe400080006ff */
[----:B------:R-:W-:Y:S01]  /*12b0*/  IADD3.X R7, PT, PT, R5, UR47, R0, P0, !PT ;  /* 0x0000002f05077c10 */ /* 0x000fe200087fe400 */
[----:B------:R-:W-:Y:S01]  /*12c0*/  IMAD R11, R41, UR9, R3 ;  /* 0x00000009290b7c24 */ /* 0x000fe2000f8e0203 */
[----:B----4-:R-:W-:Y:S01]  /*12d0*/  MOV R0, UR16 ;  /* 0x0000001000007c02 */ /* 0x010fe20008000f00 */
[----:B---3--:R-:W-:Y:S01]  /*12e0*/  IMAD.WIDE.U32 R4, R8, UR21, RZ ;  /* 0x0000001508047c25 */ /* 0x008fe2000f8e00ff */
[----:B------:R-:W-:Y:S01]  /*12f0*/  USHF.L.U64.HI UR47, UR8, 0x5, UR9 ;  /* 0x00000005082f7899 */ /* 0x000fe20008010209 */
[----:B------:R-:W3:Y:S02]  /*1300*/  LDCU.64 UR8, c[0x0][0x380] ;  /* 0x00007000ff0877ac */ /* 0x000ee40008000a00 */
[----:B------:R-:W-:Y:S01]  /*1310*/  IMAD.U32 R3, RZ, RZ, UR17 ;  /* 0x00000011ff037e24 */ /* 0x000fe2000f8e00ff */
[----:B------:R-:W-:Y:S01]  /*1320*/  SEL R4, R4, RZ, P6 ;  /* 0x000000ff04047207 */ /* 0x000fe20003000000 */
[----:B------:R-:W-:Y:S01]  /*1330*/  IMAD.WIDE.U32 R6, R0, UR23, R6 ;  /* 0x0000001700067c25 */ /* 0x000fe2000f8e0006 */
[----:B------:R-:W4:Y:S01]  /*1340*/  LDCU.64 UR16, c[0x0][0x570] ;  /* 0x0000ae00ff1077ac */ /* 0x000f220008000a00 */
[----:B--2---:R-:W-:-:S02]  /*1350*/  LEA R242, P2, R2, UR10, 0x1 ;  /* 0x0000000a02f27c11 */ /* 0x004fc4000f8408ff */
[----:B------:R-:W-:Y:S01]  /*1360*/  IMAD R0, R238, UR51, R244 ;  /* 0x00000033ee007c24 */ /* 0x000fe2000f8e02f4 */
[----:B------:R-:W-:Y:S01]  /*1370*/  USHF.L.U32 UR50, UR51, 0x6, URZ ;  /* 0x0000000633327899 */ /* 0x000fe200080006ff */
[----:B------:R-:W-:Y:S01]  /*1380*/  IMAD R8, R9, UR21, R5 ;  /* 0x0000001509087c24 */ /* 0x000fe2000f8e0205 */
[----:B------:R-:W-:Y:S01]  /*1390*/  LEA.HI.X R241, R2, UR11, R11, 0x1, P2 ;  /* 0x0000000b02f17c11 */ /* 0x000fe200090f0c0b */
[----:B------:R-:W-:Y:S01]  /*13a0*/  IMAD R3, R3, UR23, R7 ;  /* 0x0000001703037c24 */ /* 0x000fe2000f8e0207 */
[----:B------:R-:W-:Y:S01]  /*13b0*/  IADD3 R9, P1, P0, R0, UR53, R4 ;  /* 0x0000003500097c10 */ /* 0x000fe2000f83e004 */
[----:B------:R-:W-:Y:S01]  /*13c0*/  IMAD.MOV.U32 R2, RZ, RZ, R6 ;  /* 0x000000ffff027224 */ /* 0x000fe200078e0006 */
[----:B------:R-:W-:Y:S02]  /*13d0*/  SHF.R.S32.HI R5, RZ, 0x1f, R0 ;  /* 0x0000001fff057819 */ /* 0x000fe40000011400 */
[----:B------:R-:W-:Y:S01]  /*13e0*/  SEL R0, R8, RZ, P6 ;  /* 0x000000ff08007207 */ /* 0x000fe20003000000 */
[----:B------:R-:W-:Y:S01]  /*13f0*/  IMAD.WIDE.U32 R2, R41, R14, R2 ;  /* 0x0000000e29027225 */ /* 0x000fe200078e0002 */
[----:B------:R-:W-:-:S02]  /*1400*/  MOV R4, UR50 ;  /* 0x0000003200047c02 */ /* 0x000fc40008000f00 */
[----:B------:R-:W-:Y:S01]  /*1410*/  IADD3.X R5, PT, PT, R5, UR52, R0, P1, P0 ;  /* 0x0000003405057c10 */ /* 0x000fe20008fe0400 */
[----:B------:R-:W-:Y:S01]  /*1420*/  IMAD R3, R41, R15, R3 ;  /* 0x0000000f29037224 */ /* 0x000fe200078e0203 */
[----:B------:R-:W-:Y:S01]  /*1430*/  IADD3 R0, P0, PT, R9, UR50, RZ ;  /* 0x0000003209007c10 */ /* 0x000fe2000ff1e0ff */
[----:B-1----:R-:W-:Y:S01]  /*1440*/  UIMAD.WIDE UR52, UR55, 0x4, UR56 ;  /* 0x00000004373478a5 */ /* 0x002fe2000f8e0238 */
[----:B---3--:R-:W-:Y:S02]  /*1450*/  LEA R240, P1, R2, UR8, 0x1 ;  /* 0x0000000802f07c11 */ /* 0x008fe4000f8208ff */
[----:B------:R-:W-:Y:S01]  /*1460*/  LEA.HI.X.SX32 R4, R4, R5, 0x1, P0 ;  /* 0x0000000504047211 */ /* 0x000fe200000f0eff */
[----:B------:R-:W-:Y:S01]  /*1470*/  VIADD R5, R41, 0x20 ;  /* 0x0000002029057836 */ /* 0x000fe20000000000 */
[----:B----4-:R-:W-:Y:S01]  /*1480*/  LEA R234, P0, R0, UR16, 0x2 ;  /* 0x0000001000ea7c11 */ /* 0x010fe2000f8010ff */
[----:B------:R-:W-:Y:S01]  /*1490*/  UMOV UR16, UR58 ;  /* 0x0000003a00107c82 */ /* 0x000fe20008000000 */
[----:B------:R-:W-:-:S02]  /*14a0*/  LEA.HI.X R239, R2, UR9, R3, 0x1, P1 ;  /* 0x0000000902ef7c11 */ /* 0x000fc400088f0c03 */
[----:B------:R-:W-:Y:S01]  /*14b0*/  LEA.HI.X R235, R0, UR17, R4, 0x2, P0 ;  /* 0x0000001100eb7c11 */ /* 0x000fe200080f1404 */
[C---:B------:R-:W-:Y:S01]  /*14c0*/  IMAD.SHL.U32 R0, R14.reuse, 0x20, RZ ;  /* 0x000000200e007824 */ /* 0x040fe200078e00ff */
[C---:B------:R-:W-:Y:S01]  /*14d0*/  IADD3 R20, P2, PT, R41.reuse, 0x40, RZ ;  /* 0x0000004029147810 */ /* 0x040fe20007f5e0ff */
[----:B------:R-:W-:Y:S01]  /*14e0*/  UMOV UR17, UR59 ;  /* 0x0000003b00117c82 */ /* 0x000fe20008000000 */
[C---:B------:R-:W-:Y:S02]  /*14f0*/  IADD3 R16, P0, PT, R41.reuse, 0x20, RZ ;  /* 0x0000002029107810 */ /* 0x040fe40007f1e0ff */
[C---:B------:R-:W-:Y:S01]  /*1500*/  IADD3 R28, P1, PT, R41.reuse, 0x60, RZ ;  /* 0x00000060291c7810 */ /* 0x040fe20007f3e0ff */
[----:B------:R-:W-:Y:S01]  /*1510*/  IMAD.X R21, RZ, RZ, RZ, P2 ;  /* 0x000000ffff157224 */ /* 0x000fe200010e06ff */
[----:B------:R-:W-:Y:S01]  /*1520*/  SHF.L.U64.HI R15, R14, 0x5, R15 ;  /* 0x000000050e0f7819 */ /* 0x000fe2000001020f */
[C---:B------:R-:W-:Y:S01]  /*1530*/  VIADD R14, R41.reuse, 0x60 ;  /* 0x00000060290e7836 */ /* 0x040fe20000000000 */
        /* <DEDUP_REMOVED lines=17> */
.L_x_1492:
[----:B------:R-:W1:Y:S01]  /*1650*/  LDCU.64 UR12, c[0x0][0x5c0] ;  /* 0x0000b800ff0c77ac */ /* 0x000e620008000a00 */
[----:B------:R-:W-:-:S04]  /*1660*/  UIADD3 UR8, UPT, UPT, UR35, UR40, URZ ;  /* 0x0000002823087290 */ /* 0x000fc8000fffe0ff */
[----:B-1----:R-:W-:Y:S02]  /*1670*/  UIMAD.WIDE.U32 UR16, UR8, UR12, URZ ;  /* 0x0000000c081072a5 */ /* 0x002fe4000f8e00ff */
[----:B------:R-:W-:-:S04]  /*1680*/  UIMAD UR8, UR8, UR13, URZ ;  /* 0x0000000d080872a4 */ /* 0x000fc8000f8e02ff */
[----:B------:R-:W-:-:S06]  /*1690*/  UIADD3 UR8, UPT, UPT, UR17, UR8, URZ ;  /* 0x0000000811087290 */ /* 0x000fcc000fffe0ff */
[----:B------:R-:W-:Y:S02]  /*16a0*/  MOV R0, UR8 ;  /* 0x0000000800007c02 */ /* 0x000fe40008000f00 */
.L_x_1493:
        /* <DEDUP_REMOVED lines=13> */
.L_x_1494:
[----:B------:R-:W1:Y:S01]  /*1780*/  LDCU.64 UR10, c[0x0][0x5c8] ;  /* 0x0000b900ff0a77ac */ /* 0x000e620008000a00 */
[----:B------:R-:W-:-:S04]  /*1790*/  UIADD3 UR35, UPT, UPT, UR35, UR40, URZ ;  /* 0x0000002823237290 */ /* 0x000fc8000fffe0ff */
[----:B-1----:R-:W-:Y:S02]  /*17a0*/  UIMAD.WIDE.U32 UR14, UR35, UR10, URZ ;  /* 0x0000000a230e72a5 */ /* 0x002fe4000f8e00ff */
[----:B------:R-:W-:-:S04]  /*17b0*/  UIMAD UR35, UR35, UR11, URZ ;  /* 0x0000000b232372a4 */ /* 0x000fc8000f8e02ff */
[----:B------:R-:W-:-:S06]  /*17c0*/  UIADD3 UR35, UPT, UPT, UR15, UR35, URZ ;  /* 0x000000230f237290 */ /* 0x000fcc000fffe0ff */
[----:B------:R-:W-:-:S07]  /*17d0*/  MOV R9, UR35 ;  /* 0x0000002300097c02 */ /* 0x000fce0008000f00 */
.L_x_1495:
        /* <DEDUP_REMOVED lines=27> */
.L_x_1497:
[----:B------:R-:W-:Y:S05]  /*1990*/  BSYNC.RECONVERGENT B0 ;  /* 0x0000000000007941 */ /* 0x000fea0003800200 */
.L_x_1496:
        /* <DEDUP_REMOVED lines=13> */
.L_x_1499:
[----:B------:R-:W-:Y:S05]  /*1a70*/  BSYNC.RECONVERGENT B0 ;  /* 0x0000000000007941 */ /* 0x000fea0003800200 */
.L_x_1498:
        /* <DEDUP_REMOVED lines=13> */
.L_x_1501:
[----:B------:R-:W-:Y:S05]  /*1b50*/  BSYNC.RECONVERGENT B0 ;  /* 0x0000000000007941 */ /* 0x000fea0003800200 */
.L_x_1500:
        /* <DEDUP_REMOVED lines=13> */
.L_x_1503:
[----:B------:R-:W-:Y:S05]  /*1c30*/  BSYNC.RECONVERGENT B0 ;  /* 0x0000000000007941 */ /* 0x000fea0003800200 */
.L_x_1502:
        /* <DEDUP_REMOVED lines=22> */
.L_x_1505:
[----:B------:R-:W-:Y:S05]  /*1da0*/  BSYNC.RECONVERGENT B0 ;  /* 0x0000000000007941 */ /* 0x000fea0003800200 */
.L_x_1504:
        /* <DEDUP_REMOVED lines=13> */
.L_x_1507:
[----:B------:R-:W-:Y:S05]  /*1e80*/  BSYNC.RECONVERGENT B0 ;  /* 0x0000000000007941 */ /* 0x000fea0003800200 */
.L_x_1506:
        /* <DEDUP_REMOVED lines=13> */
.L_x_1509:
[----:B------:R-:W-:Y:S05]  /*1f60*/  BSYNC.RECONVERGENT B0 ;  /* 0x0000000000007941 */ /* 0x000fea0003800200 */
.L_x_1508:
        /* <DEDUP_REMOVED lines=13> */
.L_x_1491:
[----:B------:R-:W-:Y:S01]  /*2040*/  UIMAD UR43, UR48, -0x40, UR43 ;  /* 0xffffffc0302b78a4 */ /* 0x000fe2000f8e022b */
[----:B------:R-:W-:Y:S01]  /*2050*/  IMAD.U32 R2, RZ, RZ, UR14 ;  /* 0x0000000eff027e24 */ /* 0x000fe2000f8e00ff */
[----:B------:R-:W-:Y:S01]  /*2060*/  UIMAD UR54, UR41, UR14, URZ ;  /* 0x0000000e293672a4 */ /* 0x000fe2000f8e02ff */
[----:B------:R-:W-:Y:S01]  /*2070*/  IMAD.U32 R8, RZ, RZ, UR49 ;  /* 0x00000031ff087e24 */ /* 0x000fe2000f8e00ff */
[----:B------:R-:W1:Y:S01]  /*2080*/  LDCU.64 UR10, c[0x0][0x3d0] ;  /* 0x00007a00ff0a77ac */ /* 0x000e620008000a00 */
[----:B------:R-:W-:Y:S01]  /*2090*/  IMAD.WIDE.U32 R2, R2, UR37, R12 ;  /* 0x0000002502027c25 */ /* 0x000fe2000f8e000c */
[----:B------:R-:W-:Y:S01]  /*20a0*/  ISETP.GE.AND P5, PT, R5, UR43, PT ;  /* 0x0000002b05007c0c */ /* 0x000fe2000bfa6270 */
[----:B------:R-:W-:Y:S01]  /*20b0*/  @P6 BAR.SYNC.DEFER_BLOCKING 0x0 ;  /* 0x0000000000006b1d */ /* 0x000fe20000010000 */
[----:B------:R-:W-:Y:S01]  /*20c0*/  UIMAD UR54, UR37, UR15, UR54 ;  /* 0x0000000f253672a4 */ /* 0x000fe2000f8e0236 */
[----:B------:R-:W-:Y:S01]  /*20d0*/  IMAD.U32 R7, RZ, RZ, UR49 ;  /* 0x00000031ff077e24 */ /* 0x000fe2000f8e00ff */
[----:B------:R-:W-:Y:S01]  /*20e0*/  IADD3 R2, P0, PT, R2, UR44, RZ ;  /* 0x0000002c02027c10 */ /* 0x000fe2000ff1e0ff */
[----:B------:R-:W-:Y:S01]  /*20f0*/  UIADD3 UR50, UPT, UPT, -UR37, UR34, URZ ;  /* 0x0000002225327290 */ /* 0x000fe2000fffe1ff */
[----:B------:R-:W-:Y:S01]  /*2100*/  IMAD.U32 R6, RZ, RZ, UR47 ;  /* 0x0000002fff067e24 */ /* 0x000fe2000f8e00ff */
[----:B------:R-:W2:Y:S01]  /*2110*/  LDCU.64 UR8, c[0x0][0x3d8] ;  /* 0x00007b00ff0877ac */ /* 0x000ea20008000a00 */
[----:B------:R-:W-:Y:S01]  /*2120*/  IADD3.X R3, PT, PT, R22, UR54, R3, P0, !PT ;  /* 0x0000003616037c10 */ /* 0x000fe200087fe403 */
[----:B------:R-:W-:Y:S01]  /*2130*/  IMAD.U32 R4, RZ, RZ, UR12 ;  /* 0x0000000cff047e24 */ /* 0x000fe2000f8e00ff */
[----:B------:R-:W-:Y:S01]  /*2140*/  ISETP.GE.AND P6, PT, R41, UR43, PT ;  /* 0x0000002b29007c0c */ /* 0x000fe2000bfc6270 */
[----:B------:R-:W-:Y:S01]  /*2150*/  UIMAD UR41, UR41, UR12, URZ ;  /* 0x0000000c292972a4 */ /* 0x000fe2000f8e02ff */
[----:B------:R-:W-:Y:S01]  /*2160*/  ISETP.GE.AND P3, PT, R5, UR50, PT ;  /* 0x0000003205007c0c */ /* 0x000fe2000bf66270 */
[----:B------:R-:W-:Y:S01]  /*2170*/  IMAD.WIDE.U32 R4, R4, UR37, R12 ;  /* 0x0000002504047c25 */ /* 0x000fe2000f8e000c */
[----:B------:R-:W-:Y:S01]  /*2180*/  @!P5 LEA R8, P1, R8, R242, 0x1 ;  /* 0x000000f20808d211 */ /* 0x000fe200078208ff */
[----:B------:R-:W-:Y:S01]  /*2190*/  UIMAD UR41, UR37, UR13, UR41 ;  /* 0x0000000d252972a4 */ /* 0x000fe2000f8e0229 */
[----:B------:R-:W-:Y:S01]  /*21a0*/  @!P5 LEA R22, P4, R0, R240, 0x1 ;  /* 0x000000f00016d211 */ /* 0x000fe200078808ff */
[----:B-1----:R-:W-:Y:S01]  /*21b0*/  IMAD.WIDE.U32 R2, R10, UR10, R2 ;  /* 0x0000000a0a027c25 */ /* 0x002fe2000f8e0002 */
[----:B------:R-:W-:Y:S01]  /*21c0*/  @!P5 LEA.HI.X R9, R7, R241, R6, 0x1, P1 ;  /* 0x000000f10709d211 */ /* 0x000fe200008f0c06 */
[----:B------:R-:W1:Y:S01]  /*21d0*/  S2R R218, SR_TID.X ;  /* 0x0000000000da7919 */ /* 0x000e620000002100 */
[----:B------:R-:W-:Y:S01]  /*21e0*/  @!P5 LEA.HI.X R23, R0, R239, R15, 0x1, P4 ;  /* 0x000000ef0017d211 */ /* 0x000fe200020f0c0f */
[----:B------:R-:W-:Y:S01]  /*21f0*/  IMAD R0, R19, UR10, RZ ;  /* 0x0000000a13007c24 */ /* 0x000fe2000f8e02ff */
[----:B------:R-:W-:Y:S01]  /*2200*/  LOP3.LUT R6, R43, 0x1f8, RZ, 0xc0, !PT ;  /* 0x000001f82b067812 */ /* 0x000fe200078ec0ff */
[----:B------:R-:W-:Y:S01]  /*2210*/  IMAD.MOV.U32 R248, RZ, RZ, 0x7f800000 ;  /* 0x7f800000fff87424 */ /* 0x000fe200078e00ff */
[----:B------:R-:W-:Y:S01]  /*2220*/  ISETP.GE.AND P4, PT, R41, UR50, PT ;  /* 0x0000003229007c0c */ /* 0x000fe2000bf86270 */
[----:B--2---:R-:W-:Y:S01]  /*2230*/  IMAD R7, R19, UR8, RZ ;  /* 0x0000000813077c24 */ /* 0x004fe2000f8e02ff */
[----:B------:R-:W-:Y:S01]  /*2240*/  LOP3.LUT R6, R6, 0x38, R42, 0x78, !PT ;  /* 0x0000003806067812 */ /* 0x000fe200078e782a */
[----:B------:R-:W2:Y:S01]  /*2250*/  @!P3 LDC.64 R32, c[0x0][0x388] ;  /* 0x0000e200ff20bb82 */ /* 0x000ea20000000a00 */
[----:B------:R-:W-:Y:S01]  /*2260*/  IADD3 R4, P0, PT, R4, UR46, RZ ;  /* 0x0000002e04047c10 */ /* 0x000fe2000ff1e0ff */
[----:B------:R-:W-:Y:S01]  /*2270*/  IMAD R12, R10, UR9, R7 ;  /* 0x000000090a0c7c24 */ /* 0x000fe2000f8e0207 */
[----:B------:R-:W-:Y:S01]  /*2280*/  LOP3.LUT R6, R6, 0x1e00, R43, 0xf8, !PT ;  /* 0x00001e0006067812 */ /* 0x000fe200078ef82b */
[----:B------:R-:W-:Y:S01]  /*2290*/  @!P6 IMAD.MOV.U32 R7, RZ, RZ, R241 ;  /* 0x000000ffff07e224 */ /* 0x000fe200078e00f1 */
[----:B------:R-:W-:Y:S01]  /*22a0*/  ISETP.GE.AND P2, PT, R11, UR50, PT ;  /* 0x000000320b007c0c */ /* 0x000fe2000bf46270 */
[----:B------:R-:W-:Y:S01]  /*22b0*/  IMAD R11, R10, UR11, R0 ;  /* 0x0000000b0a0b7c24 */ /* 0x000fe2000f8e0200 */
[----:B------:R-:W-:Y:S01]  /*22c0*/  ISETP.GE.AND P1, PT, R14, UR50, PT ;  /* 0x000000320e007c0c */ /* 0x000fe2000bf26270 */
[----:B------:R-:W-:Y:S01]  /*22d0*/  IMAD.MOV.U32 R247, RZ, RZ, 0x7f800000 ;  /* 0x7f800000fff77424 */ /* 0x000fe200078e00ff */
[----:B------:R-:W-:Y:S01]  /*22e0*/  IADD3.X R5, PT, PT, R18, UR41, R5, P0, !PT ;  /* 0x0000002912057c10 */ /* 0x000fe200087fe405 */
[----:B------:R-:W3:Y:S01]  /*22f0*/  @!P4 LDC.64 R34, c[0x0][0x388] ;  /* 0x0000e200ff22cb82 */ /* 0x000ee20000000a00 */
[----:B------:R-:W-:Y:S01]  /*2300*/  LEA R0, R6, UR25, 0x1 ;  /* 0x0000001906007c11 */ /* 0x000fe2000f8e08ff */
[----:B------:R-:W-:-:S02]  /*2310*/  @!P6 IMAD.MOV.U32 R6, RZ, RZ, R242 ;  /* 0x000000ffff06e224 */ /* 0x000fc400078e00f2 */
[----:B------:R-:W-:Y:S02]  /*2320*/  IMAD.MOV.U32 R246, RZ, RZ, 0x7f800000 ;  /* 0x7f800000fff67424 */ /* 0x000fe400078e00ff */
[----:B------:R-:W-:Y:S01]  /*2330*/  IMAD.MOV.U32 R243, RZ, RZ, 0x7f800000 ;  /* 0x7f800000fff37424 */ /* 0x000fe200078e00ff */
[----:B------:R-:W-:Y:S01]  /*2340*/  @!PT LDS RZ, [RZ] ;  /* 0x00000000fffff984 */ /* 0x000fe20000000800 */
[----:B------:R-:W-:Y:S01]  /*2350*/  @!PT LDS RZ, [RZ] ;  /* 0x00000000fffff984 */ /* 0x000fe20000000800 */
[----:B------:R-:W-:Y:S01]  /*2360*/  @!PT LDS RZ, [RZ] ;  /* 0x00000000fffff984 */ /* 0x000fe20000000800 */
[----:B------:R-:W-:Y:S01]  /*2370*/  @!P6 LDGSTS.E.BYPASS.LTC128B.128 [R0+0x8000], desc[UR32][R6.64] ;  /* 0x080000000600efae */ /* 0x000fe2000b981a20 */
[----:B------:R-:W-:Y:S01]  /*2380*/  IMAD.WIDE.U32 R4, R10, UR8, R4 ;  /* 0x000000080a047c25 */ /* 0x000fe2000f8e0004 */
[----:B------:R-:W-:Y:S01]  /*2390*/  ULOP3.LUT UR8, UR48, 0x80000001, URZ, 0xc0, !UPT ;  /* 0x8000000130087892 */ /* 0x000fe2000f8ec0ff */
[----:B------:R-:W4:Y:S01]  /*23a0*/  @!P2 LDC.64 R30, c[0x0][0x388] ;  /* 0x0000e200ff1eab82 */ /* 0x000f220000000a00 */
[----:B------:R2:W-:Y:S01]  /*23b0*/  @!P6 LDGSTS.E.BYPASS.LTC128B.128 [R0+0xa000], desc[UR32][R6.64+0x80] ;  /* 0x0a0000800600efae */ /* 0x0005e2000b981a20 */
[----:B------:R-:W-:Y:S01]  /*23c0*/  IMAD.IADD R3, R3, 0x1, R11 ;  /* 0x0000000103037824 */ /* 0x000fe200078e020b */
[----:B------:R-:W-:Y:S01]  /*23d0*/  UISETP.NE.AND UP0, UPT, UR8, 0x1, UPT ;  /* 0x000000010800788c */ /* 0x000fe2000bf05270 */
[----:B------:R-:W-:Y:S01]  /*23e0*/  IMAD.IADD R5, R5, 0x1, R12 ;  /* 0x0000000105057824 */ /* 0x000fe200078e020c */
[----:B------:R-:W-:Y:S01]  /*23f0*/  @P6 STS.128 [R0+0x8000], RZ ;  /* 0x008000ff00006388 */ /* 0x000fe20000000c00 */
[----:B------:R-:W-:Y:S01]  /*2400*/  @!P4 IMAD.MOV.U32 R18, RZ, RZ, R2 ;  /* 0x000000ffff12c224 */ /* 0x000fe200078e0002 */
[----:B------:R-:W-:Y:S01]  /*2410*/  USEL UR8, URZ, 0x4000, UP0 ;  /* 0x00004000ff087887 */ /* 0x000fe20008000000 */
[----:B------:R-:W-:Y:S01]  /*2420*/  @!P4 IMAD.MOV.U32 R19, RZ, RZ, R3 ;  /* 0x000000ffff13c224 */ /* 0x000fe200078e0003 */
[----:B------:R-:W-:Y:S01]  /*2430*/  @P6 STS.128 [R0+0xa000], RZ ;  /* 0x00a000ff00006388 */ /* 0x000fe20000000c00 */
[----:B------:R-:W-:-:S02]  /*2440*/  @!P1 IMAD.MOV.U32 R24, RZ, RZ, R4 ;  /* 0x000000ffff189224 */ /* 0x000fc400078e0004 */
[----:B------:R-:W-:Y:S01]  /*2450*/  IMAD.SHL.U32 R207, R42, 0x40, RZ ;  /* 0x000000402acf7824 */ /* 0x000fe200078e00ff */
[----:B------:R-:W-:Y:S01]  /*2460*/  @P5 STS.128 [R0+0x9000], RZ ;  /* 0x009000ff00005388 */ /* 0x000fe20000000c00 */
[----:B------:R-:W-:Y:S01]  /*2470*/  @!P1 IMAD.MOV.U32 R25, RZ, RZ, R5 ;  /* 0x000000ffff199224 */ /* 0x000fe200078e0005 */
[----:B------:R-:W-:Y:S01]  /*2480*/  LOP3.LUT R238, R238, 0x1, RZ, 0xc0, !PT ;  /* 0x00000001eeee7812 */ /* 0x000fe200078ec0ff */
[--C-:B------:R-:W-:Y:S01]  /*2490*/  @!P2 IMAD.MOV.U32 R14, RZ, RZ, R2.reuse ;  /* 0x000000ffff0ea224 */ /* 0x100fe200078e0002 */
[----:B------:R-:W-:Y:S01]  /*24a0*/  @P5 STS.128 [R0+0xb000], RZ ;  /* 0x00b000ff00005388 */ /* 0x000fe20000000c00 */
[--C-:B------:R-:W-:Y:S01]  /*24b0*/  @!P2 IMAD.MOV.U32 R15, RZ, RZ, R3.reuse ;  /* 0x000000ffff0fa224 */ /* 0x100fe200078e0003 */
[----:B------:R-:W-:Y:S01]  /*24c0*/  UIMAD UR45, UR24, UR45, UR23 ;  /* 0x0000002d182d72a4 */ /* 0x000fe2000f8e0217 */
[----:B------:R-:W-:Y:S01]  /*24d0*/  @!P1 IMAD.MOV.U32 R26, RZ, RZ, R2 ;  /* 0x000000ffff1a9224 */ /* 0x000fe200078e0002 */
[----:B------:R-:W-:Y:S01]  /*24e0*/  @!PT LDS RZ, [RZ] ;  /* 0x00000000fffff984 */ /* 0x000fe20000000800 */
[----:B------:R-:W-:Y:S01]  /*24f0*/  @!PT LDS RZ, [RZ] ;  /* 0x00000000fffff984 */ /* 0x000fe20000000800 */
[----:B------:R-:W-:Y:S01]  /*2500*/  @!PT LDS RZ, [RZ] ;  /* 0x00000000fffff984 */ /* 0x000fe20000000800 */
[----:B------:R-:W-:Y:S01]  /*2510*/  @!P5 LDGSTS.E.BYPASS.LTC128B.128 [R0+0x9000], desc[UR32][R8.64] ;  /* 0x090000000800dfae */ /* 0x000fe2000b981a20 */
[----:B------:R-:W-:Y:S01]  /*2520*/  @!P1 IMAD.MOV.U32 R27, RZ, RZ, R3 ;  /* 0x000000ffff1b9224 */ /* 0x000fe200078e0003 */
[----:B------:R-:W3:Y:S01]  /*2530*/  LDC R236, c[0x0][0x44c] ;  /* 0x00011300ffec7b82 */ /* 0x000ee20000000800 */
[----:B------:R-:W-:Y:S01]  /*2540*/  @!P2 IMAD.MOV.U32 R12, RZ, RZ, R4 ;  /* 0x000000ffff0ca224 */ /* 0x000fe200078e0004 */
[----:B------:R4:W-:Y:S01]  /*2550*/  @!P5 LDGSTS.E.BYPASS.LTC128B.128 [R0+0xb000], desc[UR32][R8.64+0x80] ;  /* 0x0b0000800800dfae */ /* 0x0009e2000b981a20 */
[----:B------:R-:W-:-:S02]  /*2560*/  @!P2 IMAD.MOV.U32 R13, RZ, RZ, R5 ;  /* 0x000000ffff0da224 */ /* 0x000fc400078e0005 */
[----:B------:R-:W-:Y:S01]  /*2570*/  IMAD.SHL.U32 R208, R42, 0x20, RZ ;  /* 0x000000202ad07824 */ /* 0x000fe200078e00ff */
[--C-:B-1----:R-:W-:Y:S01]  /*2580*/  SHF.R.U32.HI R44, RZ, 0x1, R218.reuse ;  /* 0x00000001ff2c7819 */ /* 0x102fe200000116da */
[C---:B--2---:R-:W-:Y:S02]  /*2590*/  @!P3 IMAD R7, R17.reuse, UR14, RZ ;  /* 0x0000000e1107bc24 */ /* 0x044fe4000f8e02ff */
[----:B------:R-:W-:Y:S02]  /*25a0*/  IMAD.MOV.U32 R214, RZ, RZ, 0x40 ;  /* 0x00000040ffd67424 */ /* 0x000fe400078e00ff */
[----:B------:R-:W-:Y:S01]  /*25b0*/  IMAD.MOV.U32 R212, RZ, RZ, 0x20 ;  /* 0x00000020ffd47424 */ /* 0x000fe200078e00ff */
[----:B------:R-:W-:Y:S01]  /*25c0*/  SHF.R.U32.HI R221, RZ, 0x3, R218 ;  /* 0x00000003ffdd7819 */ /* 0x000fe200000116da */
[----:B------:R-:W-:Y:S02]  /*25d0*/  @!P3 IMAD R6, R17, UR12, RZ ;  /* 0x0000000c1106bc24 */ /* 0x000fe4000f8e02ff */
[----:B------:R-:W-:Y:S01]  /*25e0*/  IMAD.MOV.U32 R252, RZ, RZ, 0x10 ;  /* 0x00000010fffc7424 */ /* 0x000fe200078e00ff */
[----:B------:R-:W-:Y:S01]  /*25f0*/  UIADD3 UR37, UPT, UPT, UR37, 0x80, URZ ;  /* 0x0000008025257890 */ /* 0x000fe2000fffe0ff */
[C---:B------:R-:W-:Y:S01]  /*2600*/  @!P3 IMAD R37, R16.reuse, UR15, R7 ;  /* 0x0000000f1025bc24 */ /* 0x040fe2000f8e0207 */
[----:B------:R-:W-:Y:S01]  /*2610*/  CS2R R158, SRZ ;  /* 0x00000000009e7805 */ /* 0x000fe2000001ff00 */
[C---:B------:R-:W-:Y:S01]  /*2620*/  @!P3 IMAD R40, R16.reuse, UR13, R6 ;  /* 0x0000000d1028bc24 */ /* 0x040fe2000f8e0206 */
[----:B------:R-:W-:Y:S01]  /*2630*/  CS2R R156, SRZ ;  /* 0x00000000009c7805 */ /* 0x000fe2000001ff00 */
[----:B------:R-:W-:Y:S01]  /*2640*/  @!P3 IMAD.WIDE.U32 R6, R16, UR14, R2 ;  /* 0x0000000e1006bc25 */ /* 0x000fe2000f8e0002 */
[----:B------:R-:W-:-:S02]  /*2650*/  CS2R R162, SRZ ;  /* 0x0000000000a27805 */ /* 0x000fc4000001ff00 */
[----:B------:R-:W-:Y:S02]  /*2660*/  CS2R R160, SRZ ;  /* 0x0000000000a07805 */ /* 0x000fe4000001ff00 */
[----:B------:R-:W-:Y:S01]  /*2670*/  CS2R R154, SRZ ;  /* 0x00000000009a7805 */ /* 0x000fe2000001ff00 */
[C---:B------:R-:W-:Y:S01]  /*2680*/  @!P2 IMAD R3, R21.reuse, UR14, RZ ;  /* 0x0000000e1503ac24 */ /* 0x040fe2000f8e02ff */
[----:B------:R-:W-:Y:S01]  /*2690*/  CS2R R152, SRZ ;  /* 0x0000000000987805 */ /* 0x000fe2000001ff00 */
[----:B------:R-:W-:Y:S01]  /*26a0*/  @!P2 IMAD R2, R21, UR12, RZ ;  /* 0x0000000c1502ac24 */ /* 0x000fe2000f8e02ff */
[----:B------:R-:W-:Y:S01]  /*26b0*/  CS2R R150, SRZ ;  /* 0x0000000000967805 */ /* 0x000fe2000001ff00 */
[C---:B----4-:R-:W-:Y:S01]  /*26c0*/  @!P1 IMAD R9, R29.reuse, UR14, RZ ;  /* 0x0000000e1d099c24 */ /* 0x050fe2000f8e02ff */
[----:B------:R-:W-:Y:S01]  /*26d0*/  CS2R R148, SRZ ;  /* 0x0000000000947805 */ /* 0x000fe2000001ff00 */
[----:B------:R-:W-:Y:S01]  /*26e0*/  @!P1 IMAD R8, R29, UR12, RZ ;  /* 0x0000000c1d089c24 */ /* 0x000fe2000f8e02ff */
[----:B------:R-:W-:Y:S01]  /*26f0*/  CS2R R142, SRZ ;  /* 0x00000000008e7805 */ /* 0x000fe2000001ff00 */
[C---:B------:R-:W-:Y:S01]  /*2700*/  @!P1 IMAD R36, R28.reuse, UR15, R9 ;  /* 0x0000000f1c249c24 */ /* 0x040fe2000f8e0209 */
[----:B------:R-:W-:Y:S01]  /*2710*/  CS2R R140, SRZ ;  /* 0x00000000008c7805 */ /* 0x000fe2000001ff00 */
[----:B------:R-:W-:Y:S01]  /*2720*/  @!P1 IMAD R38, R28, UR13, R8 ;  /* 0x0000000d1c269c24 */ /* 0x000fe2000f8e0208 */
[----:B------:R-:W-:Y:S01]  /*2730*/  CS2R R146, SRZ ;  /* 0x0000000000927805 */ /* 0x000fe2000001ff00 */
[----:B------:R-:W-:Y:S01]  /*2740*/  @!P4 IMAD.WIDE.U32 R8, R41, UR14, R18 ;  /* 0x0000000e2908cc25 */ /* 0x000fe2000f8e0012 */
[----:B------:R-:W-:-:S02]  /*2750*/  CS2R R144, SRZ ;  /* 0x0000000000907805 */ /* 0x000fc4000001ff00 */
[----:B------:R-:W-:Y:S02]  /*2760*/  CS2R R138, SRZ ;  /* 0x00000000008a7805 */ /* 0x000fe4000001ff00 */
[----:B------:R-:W-:Y:S01]  /*2770*/  CS2R R136, SRZ ;  /* 0x0000000000887805 */ /* 0x000fe2000001ff00 */
[----:B------:R-:W-:Y:S01]  /*2780*/  @!P1 IMAD.WIDE.U32 R18, R28, UR12, R24 ;  /* 0x0000000c1c129c25 */ /* 0x000fe2000f8e0018 */
[----:B------:R-:W-:Y:S01]  /*2790*/  CS2R R134, SRZ ;  /* 0x0000000000867805 */ /* 0x000fe2000001ff00 */
[----:B------:R-:W1:Y:S01]  /*27a0*/  @!P1 LDC.64 R24, c[0x0][0x388] ;  /* 0x0000e200ff189b82 */ /* 0x000e620000000a00 */
[----:B------:R-:W-:Y:S01]  /*27b0*/  CS2R R132, SRZ ;  /* 0x0000000000847805 */ /* 0x000fe2000001ff00 */
[----:B------:R-:W-:Y:S01]  /*27c0*/  @!P3 IMAD.MOV.U32 R10, RZ, RZ, R4 ;  /* 0x000000ffff0ab224 */ /* 0x000fe200078e0004 */
[----:B------:R-:W-:Y:S01]  /*27d0*/  CS2R R126, SRZ ;  /* 0x00000000007e7805 */ /* 0x000fe2000001ff00 */
[----:B------:R-:W-:Y:S01]  /*27e0*/  @!P3 IMAD.MOV.U32 R11, RZ, RZ, R5 ;  /* 0x000000ffff0bb224 */ /* 0x000fe200078e0005 */
[----:B------:R-:W-:Y:S01]  /*27f0*/  CS2R R124, SRZ ;  /* 0x00000000007c7805 */ /* 0x000fe2000001ff00 */
        /* <DEDUP_REMOVED lines=8> */
[----:B------:R-:W-:Y:S01]  /*2880*/  @!P2 IMAD.WIDE.U32 R20, R20, UR12, R12 ;  /* 0x0000000c1414ac25 */ /* 0x000fe2000f8e000c */
[----:B------:R-:W-:Y:S02]  /*2890*/  CS2R R116, SRZ ;  /* 0x0000000000747805 */ /* 0x000fe4000001ff00 */
[----:B------:R-:W-:Y:S02]  /*28a0*/  CS2R R110, SRZ ;  /* 0x00000000006e7805 */ /* 0x000fe4000001ff00 */
[----:B------:R-:W-:Y:S01]  /*28b0*/  CS2R R108, SRZ ;  /* 0x00000000006c7805 */ /* 0x000fe2000001ff00 */
[----:B------:R-:W-:Y:S01]  /*28c0*/  @!P3 IMAD.WIDE.U32 R16, R16, UR12, R10 ;  /* 0x0000000c1010bc25 */ /* 0x000fe2000f8e000a */
[----:B---3--:R-:W-:-:S02]  /*28d0*/  @!P4 LEA R10, P0, R8, R34, 0x1 ;  /* 0x00000022080ac211 */ /* 0x008fc400078008ff */
[----:B------:R-:W-:Y:S02]  /*28e0*/  CS2R R114, SRZ ;  /* 0x0000000000727805 */ /* 0x000fe4000001ff00 */
[----:B------:R-:W-:Y:S01]  /*28f0*/  CS2R R112, SRZ ;  /* 0x0000000000707805 */ /* 0x000fe2000001ff00 */
[----:B------:R-:W-:Y:S01]  /*2900*/  VIADD R232, R0, UR8 ;  /* 0x0000000800e87c36 */ /* 0x000fe20008000000 */
[----:B------:R-:W-:Y:S01]  /*2910*/  CS2R R106, SRZ ;  /* 0x00000000006a7805 */ /* 0x000fe2000001ff00 */
[----:B------:R-:W-:Y:S01]  /*2920*/  @!P4 IMAD R9, R41, UR15, R9 ;  /* 0x0000000f2909cc24 */ /* 0x000fe2000f8e0209 */
[----:B------:R-:W-:Y:S01]  /*2930*/  CS2R R104, SRZ ;  /* 0x0000000000687805 */ /* 0x000fe2000001ff00 */
[----:B------:R-:W-:Y:S01]  /*2940*/  @!P6 IMAD.MOV.U32 R12, RZ, RZ, R240 ;  /* 0x000000ffff0ce224 */ /* 0x000fe200078e00f0 */
[----:B------:R-:W-:Y:S01]  /*2950*/  CS2R R102, SRZ ;  /* 0x0000000000667805 */ /* 0x000fe2000001ff00 */
[----:B------:R-:W-:Y:S01]  /*2960*/  @!P6 IMAD.MOV.U32 R13, RZ, RZ, R239 ;  /* 0x000000ffff0de224 */ /* 0x000fe200078e00ef */
[----:B------:R-:W-:Y:S01]  /*2970*/  @!P4 LEA.HI.X R11, R8, R35, R9, 0x1, P0 ;  /* 0x00000023080bc211 */ /* 0x000fe200000f0c09 */
[----:B------:R-:W-:Y:S01]  /*2980*/  @!P1 IMAD.WIDE.U32 R14, R28, UR14, R26 ;  /* 0x0000000e1c0e9c25 */ /* 0x000fe2000f8e001a */
[C---:B------:R-:W-:Y:S01]  /*2990*/  @!P3 LEA R8, P0, R6.reuse, R32, 0x1 ;  /* 0x000000200608b211 */ /* 0x040fe200078008ff */
[----:B------:R-:W2:Y:S01]  /*29a0*/  @!P4 LDC.64 R26, c[0x0][0x390] ;  /* 0x0000e400ff1acb82 */ /* 0x000ea20000000a00 */
[----:B------:R-:W-:Y:S01]  /*29b0*/  @!P6 LDGSTS.E.BYPASS.LTC128B.128 [R232], desc[UR32][R12.64] ;  /* 0x000000000ce8efae */ /* 0x000fe2000b981a20 */
[----:B------:R-:W-:Y:S01]  /*29c0*/  @!P3 IMAD.IADD R7, R7, 0x1, R37 ;  /* 0x000000010707b824 */ /* 0x000fe200078e0225 */
[----:B------:R-:W-:Y:S01]  /*29d0*/  CS2R R100, SRZ ;  /* 0x0000000000647805 */ /* 0x000fe2000001ff00 */
[----:B------:R-:W-:Y:S01]  /*29e0*/  @!P2 IMAD.IADD R3, R3, 0x1, R29 ;  /* 0x000000010303a824 */ /* 0x000fe200078e021d */
[----:B------:R3:W-:Y:S01]  /*29f0*/  @!P6 LDGSTS.E.BYPASS.LTC128B.128 [R232+0x2000], desc[UR32][R12.64+0x80] ;  /* 0x020000800ce8efae */ /* 0x0007e2000b981a20 */
[----:B------:R-:W-:Y:S01]  /*2a00*/  @!P4 IMAD.WIDE.U32 R4, R41, UR12, R4 ;  /* 0x0000000c2904cc25 */ /* 0x000fe2000f8e0004 */
[----:B------:R-:W-:-:S02]  /*2a10*/  @!P3 LEA.HI.X R9, R6, R33, R7, 0x1, P0 ;  /* 0x000000210609b211 */ /* 0x000fc400000f0c07 */
[----:B------:R-:W-:Y:S01]  /*2a20*/  CS2R R94, SRZ ;  /* 0x00000000005e7805 */ /* 0x000fe2000001ff00 */
[----:B------:R-:W-:Y:S01]  /*2a30*/  @P6 STS.128 [R232], RZ ;  /* 0x000000ffe8006388 */ /* 0x000fe20000000c00 */
[C---:B------:R-:W-:Y:S01]  /*2a40*/  @!P2 LEA R6, P0, R2.reuse, R30, 0x1 ;  /* 0x0000001e0206a211 */ /* 0x040fe200078008ff */
[----:B------:R-:W-:Y:S01]  /*2a50*/  @!P4 IMAD R5, R41, UR13, R5 ;  /* 0x0000000d2905cc24 */ /* 0x000fe2000f8e0205 */
[----:B------:R-:W-:Y:S01]  /*2a60*/  CS2R R92, SRZ ;  /* 0x00000000005c7805 */ /* 0x000fe2000001ff00 */
[----:B------:R-:W-:Y:S01]  /*2a70*/  @P6 STS.128 [R232+0x2000], RZ ;  /* 0x002000ffe8006388 */ /* 0x000fe20000000c00 */
[----:B------:R-:W-:Y:S01]  /*2a80*/  @!P2 LEA.HI.X R7, R2, R31, R3, 0x1, P0 ;  /* 0x0000001f0207a211 */ /* 0x000fe200000f0c03 */
[----:B------:R-:W-:Y:S01]  /*2a90*/  @!P1 IMAD.IADD R3, R15, 0x1, R36 ;  /* 0x000000010f039824 */ /* 0x000fe200078e0224 */
[----:B-1----:R-:W-:Y:S01]  /*2aa0*/  @!P1 LEA R2, P0, R14, R24, 0x1 ;  /* 0x000000180e029211 */ /* 0x002fe200078008ff */
[----:B------:R-:W-:Y:S01]  /*2ab0*/  @P5 STS.128 [R232+0x1000], RZ ;  /* 0x001000ffe8005388 */ /* 0x000fe20000000c00 */
[----:B------:R-:W-:Y:S01]  /*2ac0*/  IMAD.SHL.U32 R217, R218, 0x8, RZ ;  /* 0x00000008dad97824 */ /* 0x000fe200078e00ff */
[----:B------:R-:W-:-:S02]  /*2ad0*/  CS2R R98, SRZ ;  /* 0x0000000000627805 */ /* 0x000fc4000001ff00 */
[----:B------:R-:W-:Y:S01]  /*2ae0*/  @!P1 LEA.HI.X R3, R14, R25, R3, 0x1, P0 ;  /* 0x000000190e039211 */ /* 0x000fe200000f0c03 */
[----:B------:R-:W-:Y:S01]  /*2af0*/  @P5 STS.128 [R232+0x3000], RZ ;  /* 0x003000ffe8005388 */ /* 0x000fe20000000c00 */
[----:B------:R-:W1:Y:S01]  /*2b00*/  LDC.64 R14, c[0x0][0x528] ;  /* 0x00014a00ff0e7b82 */ /* 0x000e620000000a00 */
[----:B------:R-:W-:Y:S01]  /*2b10*/  IMAD.SHL.U32 R45, R218, 0x2, RZ ;  /* 0x00000002da2d7824 */ /* 0x000fe200078e00ff */
        /* <DEDUP_REMOVED lines=9> */
[----:B------:R-:W-:-:S02]  /*2bb0*/  CS2R R84, SRZ ;  /* 0x0000000000547805 */ /* 0x000fc4000001ff00 */
[----:B------:R-:W-:Y:S01]  /*2bc0*/  CS2R R78, SRZ ;  /* 0x00000000004e7805 */ /* 0x000fe2000001ff00 */
[----:B---3--:R-:W3:Y:S01]  /*2bd0*/  @!P2 LDC.64 R12, c[0x0][0x390] ;  /* 0x0000e400ff0cab82 */ /* 0x008ee20000000a00 */
        /* <DEDUP_REMOVED lines=8> */
[----:B------:R-:W-:Y:S01]  /*2c60*/  @P4 STS.128 [R0+0xc000], RZ ;  /* 0x00c000ff00004388 */ /* 0x000fe20000000c00 */
[----:B------:R-:W-:Y:S02]  /*2c70*/  CS2R R68, SRZ ;  /* 0x0000000000447805 */ /* 0x000fe4000001ff00 */
[----:B------:R-:W-:Y:S02]  /*2c80*/  CS2R R62, SRZ ;  /* 0x00000000003e7805 */ /* 0x000fe4000001ff00 */
[----:B------:R-:W-:Y:S01]  /*2c90*/  CS2R R60, SRZ ;  /* 0x00000000003c7805 */ /* 0x000fe2000001ff00 */
[----:B------:R-:W-:Y:S01]  /*2ca0*/  @P4 STS.128 [R0+0x10000], RZ ;  /* 0x010000ff00004388 */ /* 0x000fe20000000c00 */
        /* <DEDUP_REMOVED lines=9> */
[----:B------:R-:W-:Y:S01]  /*2d40*/  CS2R R50, SRZ ;  /* 0x0000000000327805 */ /* 0x000fe2000001ff00 */
[----:B----4-:R-:W4:Y:S01]  /*2d50*/  @!P1 LDC.64 R22, c[0x0][0x390] ;  /* 0x0000e400ff169b82 */ /* 0x010f220000000a00 */
[----:B------:R-:W-:Y:S01]  /*2d60*/  @!PT LDS RZ, [RZ] ;  /* 0x00000000fffff984 */ /* 0x000fe20000000800 */
[----:B------:R-:W-:Y:S01]  /*2d70*/  @!PT LDS RZ, [RZ] ;  /* 0x00000000fffff984 */ /* 0x000fe20000000800 */
[----:B------:R-:W-:Y:S01]  /*2d80*/  @!PT LDS RZ, [RZ] ;  /* 0x00000000fffff984 */ /* 0x000fe20000000800 */
[----:B------:R-:W-:Y:S01]  /*2d90*/  @!P3 LDGSTS.E.BYPASS.LTC128B.128 [R0+0xd000], desc[UR32][R8.64] ;  /* 0x0d0000000800bfae */ /* 0x000fe2000b981a20 */
[----:B------:R-:W-:Y:S01]  /*2da0*/  CS2R R48, SRZ ;  /* 0x0000000000307805 */ /* 0x000fe2000001ff00 */
[----:B------:R-:W-:-:S02]  /*2db0*/  USHF.L.U32 UR51, UR51, 0x3, URZ ;  /* 0x0000000333337899 */ /* 0x000fc400080006ff */
[----:B------:R1:W-:Y:S01]  /*2dc0*/  @!P3 LDGSTS.E.BYPASS.LTC128B.128 [R0+0x11000], desc[UR32][R8.64+0x80] ;  /* 0x110000800800bfae */ /* 0x0003e2000b981a20 */
[----:B------:R-:W1:Y:S02]  /*2dd0*/  LDCU UR9, c[0x0][0x3e0] ;  /* 0x00007c00ff0977ac */ /* 0x000e640008000800 */
[----:B--2---:R-:W2:Y:S01]  /*2de0*/  @!P3 LDC.64 R10, c[0x0][0x390] ;  /* 0x0000e400ff0abb82 */ /* 0x004ea20000000a00 */
[----:B------:R-:W-:Y:S01]  /*2df0*/  @P2 STS.128 [R0+0xe000], RZ ;  /* 0x00e000ff00002388 */ /* 0x000fe20000000c00 */
[----:B------:R-:W1:Y:S03]  /*2e00*/  LDCU UR11, c[0x0][0x45c] ;  /* 0x00008b80ff0b77ac */ /* 0x000e660008000800 */
[----:B------:R-:W-:Y:S01]  /*2e10*/  @P2 STS.128 [R0+0x12000], RZ ;  /* 0x012000ff00002388 */ /* 0x000fe20000000c00 */
[----:B------:R-:W1:Y:S03]  /*2e20*/  LDCU.U8 UR10, c[0x0][0x4f8] ;  /* 0x00009f00ff0a77ac */ /* 0x000e660008000000 */
[----:B------:R-:W-:Y:S01]  /*2e30*/  @!PT LDS RZ, [RZ] ;  /* 0x00000000fffff984 */ /* 0x000fe20000000800 */
[----:B------:R-:W-:Y:S01]  /*2e40*/  @!PT LDS RZ, [RZ] ;  /* 0x00000000fffff984 */ /* 0x000fe20000000800 */
[----:B------:R-:W-:Y:S01]  /*2e50*/  @!PT LDS RZ, [RZ] ;  /* 0x00000000fffff984 */ /* 0x000fe20000000800 */
[----:B------:R-:W-:Y:S04]  /*2e60*/  @!P2 LDGSTS.E.BYPASS.LTC128B.128 [R0+0xe000], desc[UR32][R6.64] ;  /* 0x0e0000000600afae */ /* 0x000fe8000b981a20 */
[----:B------:R2:W-:Y:S04]  /*2e70*/  @!P2 LDGSTS.E.BYPASS.LTC128B.128 [R0+0x12000], desc[UR32][R6.64+0x80] ;  /* 0x120000800600afae */ /* 0x0005e8000b981a20 */
[----:B------:R-:W-:Y:S04]  /*2e80*/  @P1 STS.128 [R0+0xf000], RZ ;  /* 0x00f000ff00001388 */ /* 0x000fe80000000c00 */
[----:B------:R-:W-:Y:S01]  /*2e90*/  @P1 STS.128 [R0+0x13000], RZ ;  /* 0x013000ff00001388 */ /* 0x000fe20000000c00 */
[----:B-1----:R-:W-:-:S03]  /*2ea0*/  @!P4 LEA R8, P0, R4, R26, 0x1 ;  /* 0x0000001a0408c211 */ /* 0x002fc600078008ff */
[----:B------:R-:W-:Y:S01]  /*2eb0*/  @!PT LDS RZ, [RZ] ;  /* 0x00000000fffff984 */ /* 0x000fe20000000800 */
[----:B------:R-:W-:Y:S01]  /*2ec0*/  @!PT LDS RZ, [RZ] ;  /* 0x00000000fffff984 */ /* 0x000fe20000000800 */
[----:B------:R-:W-:Y:S01]  /*2ed0*/  @!PT LDS RZ, [RZ] ;  /* 0x00000000fffff984 */ /* 0x000fe20000000800 */
[----:B------:R-:W-:Y:S01]  /*2ee0*/  @!P1 LDGSTS.E.BYPASS.LTC128B.128 [R0+0xf000], desc[UR32][R2.64] ;  /* 0x0f00000002009fae */ /* 0x000fe2000b981a20 */
[----:B------:R-:W-:Y:S01]  /*2ef0*/  @!P4 LEA.HI.X R9, R4, R27, R5, 0x1, P0 ;  /* 0x0000001b0409c211 */ /* 0x000fe200000f0c05 */
[----:B------:R-:W-:Y:S02]  /*2f00*/  @!P3 IMAD.IADD R4, R17, 0x1, R40 ;  /* 0x000000011104b824 */ /* 0x000fe400078e0228 */
[----:B------:R4:W-:Y:S04]  /*2f10*/  @!P1 LDGSTS.E.BYPASS.LTC128B.128 [R0+0x13000], desc[UR32][R2.64+0x80] ;  /* 0x1300008002009fae */ /* 0x0009e8000b981a20 */
[----:B------:R-:W-:Y:S04]  /*2f20*/  @!P4 LDGSTS.E.BYPASS.LTC128B.128 [R0+0x14000], desc[UR32][R8.64] ;  /* 0x140000000800cfae */ /* 0x000fe8000b981a20 */
[----:B------:R-:W-:Y:S01]  /*2f30*/  @!P4 LDGSTS.E.BYPASS.LTC128B.128 [R0+0x18000], desc[UR32][R8.64+0x80] ;  /* 0x180000800800cfae */ /* 0x000fe2000b981a20 */
[----:B--2---:R-:W-:Y:S01]  /*2f40*/  @!P3 LEA R6, P0, R16, R10, 0x1 ;  /* 0x0000000a1006b211 */ /* 0x004fe200078008ff */
[----:B------:R-:W-:-:S02]  /*2f50*/  @!P1 IMAD.IADD R10, R19, 0x1, R38 ;  /* 0x00000001130a9824 */ /* 0x000fc400078e0226 */
[----:B------:R-:W-:Y:S01]  /*2f60*/  @P4 STS.128 [R0+0x14000], RZ ;  /* 0x014000ff00004388 */ /* 0x000fe20000000c00 */
[----:B------:R-:W-:-:S03]  /*2f70*/  @!P3 LEA.HI.X R7, R16, R11, R4, 0x1, P0 ;  /* 0x0000000b1007b211 */ /* 0x000fc600000f0c04 */
[----:B------:R-:W-:Y:S01]  /*2f80*/  @P4 STS.128 [R0+0x18000], RZ ;  /* 0x018000ff00004388 */ /* 0x000fe20000000c00 */
[----:B---3--:R-:W-:-:S03]  /*2f90*/  @!P2 LEA R4, P5, R20, R12, 0x1 ;  /* 0x0000000c1404a211 */ /* 0x008fc600078a08ff */
[----:B------:R-:W-:Y:S04]  /*2fa0*/  @P3 STS.128 [R0+0x15000], RZ ;  /* 0x015000ff00003388 */ /* 0x000fe80000000c00 */
[----:B------:R-:W-:Y:S01]  /*2fb0*/  @P3 STS.128 [R0+0x19000], RZ ;  /* 0x019000ff00003388 */ /* 0x000fe20000000c00 */
[----:B----4-:R-:W-:-:S03]  /*2fc0*/  @!P1 LEA R2, P0, R18, R22, 0x1 ;  /* 0x0000001612029211 */ /* 0x010fc600078008ff */
[----:B------:R-:W-:Y:S01]  /*2fd0*/  @!PT LDS RZ, [RZ] ;  /* 0x00000000fffff984 */ /* 0x000fe20000000800 */
[----:B------:R-:W-:Y:S01]  /*2fe0*/  @!PT LDS RZ, [RZ] ;  /* 0x00000000fffff984 */ /* 0x000fe20000000800 */
[----:B------:R-:W-:Y:S01]  /*2ff0*/  @!PT LDS RZ, [RZ] ;  /* 0x00000000fffff984 */ /* 0x000fe20000000800 */
[----:B------:R-:W-:Y:S01]  /*3000*/  @!P3 LDGSTS.E.BYPASS.LTC128B.128 [R0+0x15000], desc[UR32][R6.64] ;  /* 0x150000000600bfae */ /* 0x000fe2000b981a20 */
[----:B------:R-:W-:-:S03]  /*3010*/  @!P2 IMAD.IADD R3, R21, 0x1, R39 ;  /* 0x000000011503a824 */ /* 0x000fc600078e0227 */
[----:B------:R-:W-:Y:S02]  /*3020*/  @!P3 LDGSTS.E.BYPASS.LTC128B.128 [R0+0x19000], desc[UR32][R6.64+0x80] ;  /* 0x190000800600bfae */ /* 0x000fe4000b981a20 */
[----:B------:R-:W-:Y:S02]  /*3030*/  @!P2 LEA.HI.X R5, R20, R13, R3, 0x1, P5 ;  /* 0x0000000d1405a211 */ /* 0x000fe400028f0c03 */
[----:B------:R-:W-:Y:S01]  /*3040*/  @!P1 LEA.HI.X R3, R18, R23, R10, 0x1, P0 ;  /* 0x0000001712039211 */ /* 0x000fe200000f0c0a */
[----:B------:R-:W-:Y:S04]  /*3050*/  @P2 STS.128 [R0+0x16000], RZ ;  /* 0x016000ff00002388 */ /* 0x000fe80000000c00 */
[----:B------:R-:W-:Y:S04]  /*3060*/  @P2 STS.128 [R0+0x1a000], RZ ;  /* 0x01a000ff00002388 */ /* 0x000fe80000000c00 */
        /* <DEDUP_REMOVED lines=12> */
[----:B------:R-:W-:-:S03]  /*3130*/  IMAD.SHL.U32 R10, R218, 0x20, RZ ;  /* 0x00000020da0a7824 */ /* 0x000fc600078e00ff */
[----:B------:R-:W0:Y:S04]  /*3140*/  LDGDEPBAR ;  /* 0x00000000000079af */ /* 0x000e280000000000 */
[----:B------:R-:W3:Y:S04]  /*3150*/  LDG.E.64 R6, desc[UR32][R14.64+0x8] ;  /* 0x000008200e067981 */ /* 0x000ee8000c1e1b00 */
[----:B------:R-:W4:Y:S01]  /*3160*/  LDG.E.64 R8, desc[UR32][R14.64] ;  /* 0x000000200e087981 */ /* 0x000f22000c1e1b00 */
[----:B-1----:R-:W-:-:S04]  /*3170*/  SHF.R.U32.HI R5, RZ, 0x1, R42 ;  /* 0x00000001ff057819 */ /* 0x002fc8000001162a */
[----:B------:R-:W-:Y:S02]  /*3180*/  LOP3.LUT R237, R5, 0x10, RZ, 0xc0, !PT ;  /* 0x0000001005ed7812 */ /* 0x000fe400078ec0ff */
[----:B--2---:R-:W-:-:S04]  /*3190*/  SHF.R.U32.HI R0, RZ, 0x2, R42 ;  /* 0x00000002ff007819 */ /* 0x004fc8000001162a */
[----:B------:R-:W-:-:S04]  /*31a0*/  LOP3.LUT R237, R237, 0x7, R0, 0xf8, !PT ;  /* 0x00000007eded7812 */ /* 0x000fc800078ef800 */
[C---:B------:R-:W-:Y:S01]  /*31b0*/  LOP3.LUT R2, R237.reuse, 0x20, RZ, 0xfc, !PT ;  /* 0x00000020ed027812 */ /* 0x040fe200078efcff */
[C---:B------:R-:W-:Y:S01]  /*31c0*/  VIADD R3, R237.reuse, 0x8 ;  /* 0x00000008ed037836 */ /* 0x040fe20000000000 */
[C---:B------:R-:W-:Y:S01]  /*31d0*/  ISETP.GE.AND P3, PT, R237.reuse, UR43, PT ;  /* 0x0000002bed007c0c */ /* 0x040fe2000bf66270 */
[----:B------:R-:W-:Y:S01]  /*31e0*/  VIADD R0, R237, 0x28 ;  /* 0x00000028ed007836 */ /* 0x000fe20000000000 */
[----:B------:R-:W-:Y:S01]  /*31f0*/  ISETP.GE.AND P1, PT, R2, UR43, PT ;  /* 0x0000002b02007c0c */ /* 0x000fe2000bf26270 */
[----:B------:R-:W-:Y:S01]  /*3200*/  IMAD.MOV.U32 R2, RZ, RZ, 0x4 ;  /* 0x00000004ff027424 */ /* 0x000fe200078e00ff */
[----:B------:R-:W-:Y:S02]  /*3210*/  ISETP.GE.AND P2, PT, R3, UR43, PT ;  /* 0x0000002b03007c0c */ /* 0x000fe4000bf46270 */
[----:B------:R-:W-:Y:S01]  /*3220*/  ISETP.GE.AND P0, PT, R0, UR43, PT ;  /* 0x0000002b00007c0c */ /* 0x000fe2000bf06270 */
[----:B------:R-:W-:-:S04]  /*3230*/  IMAD.WIDE.U32 R2, R237, R2, UR52 ;  /* 0x00000034ed027e25 */ /* 0x000fc8000f8e0002 */
[----:B------:R-:W-:Y:S02]  /*3240*/  IMAD.U32 R0, RZ, RZ, UR42 ;  /* 0x0000002aff007e24 */ /* 0x000fe4000f8e00ff */
[----:B------:R-:W5:Y:S04]  /*3250*/  @!P3 LDG.E R248, desc[UR32][R2.64] ;  /* 0x0000002002f8b981 */ /* 0x000f68000c1e1900 */
[----:B------:R-:W5:Y:S04]  /*3260*/  @!P2 LDG.E R247, desc[UR32][R2.64+0x20] ;  /* 0x0000202002f7a981 */ /* 0x000f68000c1e1900 */
[----:B------:R-:W5:Y:S04]  /*3270*/  @!P1 LDG.E R246, desc[UR32][R2.64+0x80] ;  /* 0x0000802002f69981 */ /* 0x000f68000c1e1900 */
[----:B------:R1:W5:Y:S01]  /*3280*/  @!P0 LDG.E R243, desc[UR32][R2.64+0xa0] ;  /* 0x0000a02002f38981 */ /* 0x000362000c1e1900 */
[----:B------:R-:W-:Y:S01]  /*3290*/  IMAD R238, R0, 0x4, R238 ;  /* 0x0000000400ee7824 */ /* 0x000fe200078e02ee */
[----:B------:R-:W-:Y:S01]  /*32a0*/  LOP3.LUT R4, R207, 0x200, RZ, 0xc0, !PT ;  /* 0x00000200cf047812 */ /* 0x000fe200078ec0ff */
[----:B------:R-:W-:Y:S01]  /*32b0*/  USHF.L.U32 UR45, UR45, 0x5, URZ ;  /* 0x000000052d2d7899 */ /* 0x000fe200080006ff */
[----:B------:R-:W-:-:S02]  /*32c0*/  R2P PR, R42, 0x6 ;  /* 0x000000062a007804 */ /* 0x000fc40000000000 */
[----:B------:R-:W-:Y:S02]  /*32d0*/  CS2R R40, SRZ ;  /* 0x0000000000287805 */ /* 0x000fe4000001ff00 */
[----:B------:R-:W-:Y:S01]  /*32e0*/  LOP3.LUT R4, R4, 0x400, R208, 0xf8, !PT ;  /* 0x0000040004047812 */ /* 0x000fe200078ef8d0 */
[----:B------:R-:W-:Y:S01]  /*32f0*/  USHF.R.S32.HI UR12, URZ, 0x1f, UR45 ;  /* 0x0000001fff0c7899 */ /* 0x000fe2000801142d */
[----:B------:R-:W-:Y:S02]  /*3300*/  CS2R R38, SRZ ;  /* 0x0000000000267805 */ /* 0x000fe4000001ff00 */
[----:B------:R-:W-:Y:S02]  /*3310*/  SEL R214, R214, 0xffffffc0, !P2 ;  /* 0xffffffc0d6d67807 */ /* 0x000fe40005000000 */
[----:B------:R-:W-:Y:S02]  /*3320*/  CS2R R36, SRZ ;  /* 0x0000000000247805 */ /* 0x000fe4000001ff00 */
[----:B------:R-:W-:Y:S01]  /*3330*/  SEL R212, R212, 0xffffffe0, !P1 ;  /* 0xffffffe0d4d47807 */ /* 0x000fe20004800000 */
[----:B------:R-:W-:Y:S01]  /*3340*/  VIADD R238, R238, 0xfffffffc ;  /* 0xfffffffceeee7836 */ /* 0x000fe20000000000 */
[C---:B------:R-:W-:Y:S01]  /*3350*/  LOP3.LUT P4, RZ, R218.reuse, 0x2, RZ, 0xc0, !PT ;  /* 0x00000002daff7812 */ /* 0x040fe2000788c0ff */
[----:B------:R-:W-:Y:S01]  /*3360*/  UISETP.GE.AND UP1, UPT, UR37, UR34, UPT ;  /* 0x000000222500728c */ /* 0x000fe2000bf26270 */
[----:B------:R-:W-:-:S02]  /*3370*/  LOP3.LUT P5, RZ, R218, 0x8, RZ, 0xc0, !PT ;  /* 0x00000008daff7812 */ /* 0x000fc400078ac0ff */
[----:B-1----:R-:W-:Y:S02]  /*3380*/  LOP3.LUT R2, R207, 0x1c0, RZ, 0xc0, !PT ;  /* 0x000001c0cf027812 */ /* 0x002fe400078ec0ff */
[--C-:B------:R-:W-:Y:S02]  /*3390*/  SHF.R.U32.HI R3, RZ, 0x4, R42.reuse ;  /* 0x00000004ff037819 */ /* 0x100fe4000001162a */
[----:B------:R-:W-:Y:S02]  /*33a0*/  LOP3.LUT R0, R2, 0x38, R43, 0xf8, !PT ;  /* 0x0000003802007812 */ /* 0x000fe400078ef82b */
[----:B------:R-:W-:Y:S02]  /*33b0*/  LOP3.LUT R2, R3, 0x8, RZ, 0xc0, !PT ;  /* 0x0000000803027812 */ /* 0x000fe400078ec0ff */
[----:B------:R-:W-:Y:S02]  /*33c0*/  LOP3.LUT R3, R0, 0x8, R5, 0x78, !PT ;  /* 0x0000000800037812 */ /* 0x000fe400078e7805 */
[----:B------:R-:W-:-:S02]  /*33d0*/  LOP3.LUT R2, R2, 0x10, R42, 0xf8, !PT ;  /* 0x0000001002027812 */ /* 0x000fc400078ef82a */
[----:B------:R-:W-:Y:S01]  /*33e0*/  LOP3.LUT R213, R4, R3, RZ, 0xfc, !PT ;  /* 0x0000000304d57212 */ /* 0x000fe200078efcff */
[----:B------:R-:W-:Y:S01]  /*33f0*/  IMAD.SHL.U32 R3, R218, 0x10, RZ ;  /* 0x00000010da037824 */ /* 0x000fe200078e00ff */
[----:B------:R-:W-:Y:S02]  /*3400*/  LOP3.LUT R2, R2, R0, RZ, 0x3c, !PT ;  /* 0x0000000002027212 */ /* 0x000fe400078e3cff */
[----:B------:R-:W-:Y:S02]  /*3410*/  LOP3.LUT R0, R0, 0x8, R42, 0x78, !PT ;  /* 0x0000000800007812 */ /* 0x000fe400078e782a */
[----:B------:R-:W-:Y:S02]  /*3420*/  CS2R R42, SRZ ;  /* 0x00000000002a7805 */ /* 0x000fe4000001ff00 */
[----:B------:R-:W-:Y:S01]  /*3430*/  LOP3.LUT R207, R2, 0x200, R207, 0xf8, !PT ;  /* 0x0000020002cf7812 */ /* 0x000fe200078ef8cf */
[----:B------:R-:W-:Y:S01]  /*3440*/  IMAD.SHL.U32 R2, R218, 0x40, RZ ;  /* 0x00000040da027824 */ /* 0x000fe200078e00ff */
[----:B------:R-:W-:-:S02]  /*3450*/  LOP3.LUT R208, R0, 0x7a00, R208, 0xf8, !PT ;  /* 0x00007a0000d07812 */ /* 0x000fc400078ef8d0 */
[----:B------:R-:W-:Y:S02]  /*3460*/  LOP3.LUT R3, R3, 0x1c0, RZ, 0xc0, !PT ;  /* 0x000001c003037812 */ /* 0x000fe400078ec0ff */
[C---:B------:R-:W-:Y:S02]  /*3470*/  LOP3.LUT R0, R2.reuse, 0x1c0, RZ, 0xc0, !PT ;  /* 0x000001c002007812 */ /* 0x040fe400078ec0ff */
[----:B------:R-:W-:Y:S02]  /*3480*/  LOP3.LUT R2, R2, 0x200, RZ, 0xc0, !PT ;  /* 0x0000020002027812 */ /* 0x000fe400078ec0ff */
[----:B------:R-:W-:Y:S02]  /*3490*/  LOP3.LUT R0, R0, 0x38, R217, 0xf8, !PT ;  /* 0x0000003800007812 */ /* 0x000fe400078ef8d9 */
[----:B------:R-:W-:Y:S02]  /*34a0*/  LOP3.LUT R2, R2, 0x400, R10, 0xf8, !PT ;  /* 0x0000040002027812 */ /* 0x000fe400078ef80a */
[----:B------:R-:W-:-:S02]  /*34b0*/  LOP3.LUT R5, R0, 0x8, R218, 0x78, !PT ;  /* 0x0000000800057812 */ /* 0x000fc400078e78da */
[----:B------:R-:W-:Y:S02]  /*34c0*/  LOP3.LUT R0, R0, 0x8, R44, 0x78, !PT ;  /* 0x0000000800007812 */ /* 0x000fe400078e782c */
[----:B------:R-:W-:Y:S02]  /*34d0*/  LEA R208, R208, UR25, 0x1 ;  /* 0x00000019d0d07c11 */ /* 0x000fe4000f8e08ff */
[----:B------:R-:W-:Y:S01]  /*34e0*/  LOP3.LUT R216, R2, R0, RZ, 0xfc, !PT ;  /* 0x0000000002d87212 */ /* 0x000fe200078efcff */
[----:B------:R-:W-:Y:S01]  /*34f0*/  IMAD.SHL.U32 R0, R218, 0x2, RZ ;  /* 0x00000002da007824 */ /* 0x000fe200078e00ff */
[----:B------:R-:W-:Y:S01]  /*3500*/  LOP3.LUT R4, R45, 0x7006, R10, 0xc8, !PT ;  /* 0x000070062d047812 */ /* 0x000fe200078ec80a */
[--C-:B------:R-:W-:Y:S01]  /*3510*/  IMAD.IADD R209, R214, 0x1, R208.reuse ;  /* 0x00000001d6d17824 */ /* 0x100fe200078e02d0 */
[----:B------:R-:W-:Y:S01]  /*3520*/  LOP3.LUT R3, R3, 0x38, R45, 0xf8, !PT ;  /* 0x0000003803037812 */ /* 0x000fe200078ef82d */
[C---:B------:R-:W-:Y:S01]  /*3530*/  IMAD.IADD R210, R212.reuse, 0x1, R208 ;  /* 0x00000001d4d27824 */ /* 0x040fe200078e02d0 */
[----:B------:R-:W-:Y:S01]  /*3540*/  LEA R213, R213, UR25, 0x1 ;  /* 0x00000019d5d57c11 */ /* 0x000fe2000f8e08ff */
[----:B------:R-:W-:Y:S01]  /*3550*/  IMAD.IADD R211, R212, 0x1, R209 ;  /* 0x00000001d4d37824 */ /* 0x000fe200078e02d1 */
[----:B------:R-:W-:-:S02]  /*3560*/  LEA R207, R207, UR25, 0x1 ;  /* 0x00000019cfcf7c11 */ /* 0x000fc4000f8e08ff */
[----:B------:R-:W-:Y:S01]  /*3570*/  LOP3.LUT R4, R4, 0x400, R10, 0xf8, !PT ;  /* 0x0000040004047812 */ /* 0x000fe200078ef80a */
[----:B------:R-:W-:Y:S01]  /*3580*/  VIADD R213, R213, UR8 ;  /* 0x00000008d5d57c36 */ /* 0x000fe20008000000 */
[----:B------:R-:W-:Y:S02]  /*3590*/  LOP3.LUT R3, R3, 0x20, R44, 0x78, !PT ;  /* 0x0000002003037812 */ /* 0x000fe400078e782c */
[----:B------:R-:W-:Y:S02]  /*35a0*/  CS2R R44, SRZ ;  /* 0x00000000002c7805 */ /* 0x000fe4000001ff00 */
[----:B------:R-:W-:Y:S01]  /*35b0*/  LOP3.LUT R215, R0, 0x20, RZ, 0xc0, !PT ;  /* 0x0000002000d77812 */ /* 0x000fe200078ec0ff */
[----:B------:R-:W-:Y:S01]  /*35c0*/  VIADD R207, R207, UR8 ;  /* 0x00000008cfcf7c36 */ /* 0x000fe20008000000 */
[----:B------:R-:W-:Y:S02]  /*35d0*/  LOP3.LUT R251, R5, 0x7a00, R10, 0xf8, !PT ;  /* 0x00007a0005fb7812 */ /* 0x000fe400078ef80a */
[----:B------:R-:W-:-:S02]  /*35e0*/  LOP3.LUT R250, R4, R3, RZ, 0xfc, !PT ;  /* 0x0000000304fa7212 */ /* 0x000fc400078efcff */
[----:B------:R-:W-:Y:S02]  /*35f0*/  LOP3.LUT R215, R215, 0x18, R221, 0xf8, !PT ;  /* 0x00000018d7d77812 */ /* 0x000fe400078ef8dd */
[----:B---3--:R-:W-:-:S04]  /*3600*/  IADD3 R244, P3, P0, R6, UR45, R244 ;  /* 0x0000002d06f47c10 */ /* 0x008fc8000f87e0f4 */
[----:B------:R-:W-:Y:S01]  /*3610*/  IADD3.X R249, PT, PT, R7, UR12, RZ, P3, P0 ;  /* 0x0000000c07f97c10 */ /* 0x000fe20009fe04ff */
[----:B------:R-:W1:Y:S01]  /*3620*/  LDCU UR12, c[0x0][0x590] ;  /* 0x0000b200ff0c77ac */ /* 0x000e620008000800 */
[----:B----4-:R-:W-:Y:S01]  /*3630*/  R2UR UR54, R9 ;  /* 0x00000000093672ca */ /* 0x010fe200000e0000 */
[----:B------:R-:W-:Y:S01]  /*3640*/  IMAD.WIDE.U32 R244, R244, -0x2daee0ad, RZ ;  /* 0xd2511f53f4f47825 */ /* 0x000fe200078e00ff */
[----:B------:R-:W-:Y:S02]  /*3650*/  R2UR UR55, R8 ;  /* 0x00000000083772ca */ /* 0x000fe400000e0000 */
[----:B------:R-:W-:-:S04]  /*3660*/  LOP3.LUT P3, RZ, R218, 0x4, RZ, 0xc0, !PT ;  /* 0x00000004daff7812 */ /* 0x000fc8000786c0ff */
[----:B------:R-:W-:-:S05]  /*3670*/  SEL R252, R252, 0xfffffff0, !P3 ;  /* 0xfffffff0fcfc7807 */ /* 0x000fca0005800000 */
[----:B------:R-:W-:Y:S02]  /*3680*/  UIADD3 UR46, UPT, UPT, UR54, -0x4498517b, URZ ;  /* 0xbb67ae85362e7890 */ /* 0x000fe4000fffe0ff */
[----:B------:R-:W-:Y:S02]  /*3690*/  UIADD3 UR50, UPT, UPT, UR55, -0x61c88647, URZ ;  /* 0x9e3779b937327890 */ /* 0x000fe4000fffe0ff */
[----:B-1----:R-:W-:Y:S02]  /*36a0*/  USHF.L.U32 UR12, UR12, 0x6, URZ ;  /* 0x000000060c0c7899 */ /* 0x002fe400080006ff */
        /* <DEDUP_REMOVED lines=9> */
[----:B------:R-:W-:-:S12]  /*3740*/  UIADD3 UR13, UPT, UPT, UR54, 0x646e171e, URZ ;  /* 0x646e171e360d7890 */ /* 0x000fd8000fffe0ff */
.L_x_1513:
        /* <DEDUP_REMOVED lines=9> */
[----:B------:R-:W-:Y:S01]  /*37e0*/  IMAD.MOV.U32 R206, RZ, RZ, 0x20 ;  /* 0x00000020ffce7424 */ /* 0x000fe200078e00ff */
[----:B------:R-:W-:Y:S01]  /*37f0*/  PLOP3.LUT P1, PT, PT, PT, UP1, 0x80, 0x8 ;  /* 0x000000000008781c */ /* 0x000fe20003f2f018 */
[----:B------:R-:W-:Y:S03]  /*3800*/  UISETP.NE.AND UP2, UPT, UR48, URZ, UPT ;  /* 0x000000ff3000728c */ /* 0x000fe6000bf45270 */
[----:B------:R-:W-:Y:S01]  /*3810*/  SEL R212, R206, 0xffffffe0, !P4 ;  /* 0xffffffe0ced47807 */ /* 0x000fe20006000000 */
        /* <DEDUP_REMOVED lines=19> */
[----:B------:R-:W3:Y:S01]  /*3950*/  LDSM.16.M88.4 R196, [R209+0xc800] ;  /* 0x00c80000d1c4783b */ /* 0x000ee20000000200 */
[-C--:B------:R-:W-:Y:S07]  /*3960*/  HMMA.16816.F32.BF16 R28, R28, R166.reuse, RZ ;  /* 0x000000a61c1c723c */ /* 0x080fee00000418ff */
[----:B------:R-:W-:Y:S01]  /*3970*/  LDSM.16.M88.4 R200, [R213+0x3000] ;  /* 0x00300000d5c8783b */ /* 0x000fe20000000200 */
[----:B------:R-:W-:Y:S07]  /*3980*/  HMMA.16816.F32.BF16 R32, R32, R166, RZ ;  /* 0x000000a62020723c */ /* 0x000fee00000418ff */
[----:B------:R-:W-:Y:S01]  /*3990*/  LDSM.16.M88.4 R164, [R2] ;  /* 0x0000000002a4783b */ /* 0x000fe20000000200 */
        /* <DEDUP_REMOVED lines=10> */
[----:B------:R-:W4:Y:S07]  /*3a40*/  LDSM.16.M88.4 R168, [R211+0xc800] ;  /* 0x00c80000d3a8783b */ /* 0x000f2e0000000200 */
[-C--:B------:R-:W-:Y:S01]  /*3a50*/  HMMA.16816.F32.BF16 R4, R184, R188.reuse, R4 ;  /* 0x000000bcb804723c */ /* 0x080fe20000041804 */
[----:B------:R-:W-:Y:S07]  /*3a60*/  LDSM.16.M88.4 R180, [R213+0x2000] ;  /* 0x00200000d5b4783b */ /* 0x000fee0000000200 */
[C---:B---3--:R-:W-:Y:S08]  /*3a70*/  HMMA.16816.F32.BF16 R8, R192.reuse, R188, R8 ;  /* 0x000000bcc008723c */ /* 0x048ff00000041808 */
[-C--:B------:R-:W-:Y:S08]  /*3a80*/  HMMA.16816.F32.BF16 R12, R192, R190.reuse, R12 ;  /* 0x000000bec00c723c */ /* 0x080ff0000004180c */
[C---:B------:R-:W-:Y:S01]  /*3a90*/  HMMA.16816.F32.BF16 R16, R184.reuse, R190, R16 ;  /* 0x000000beb810723c */ /* 0x040fe20000041810 */
[----:B------:R-:W3:Y:S07]  /*3aa0*/  LDSM.16.M88.4 R188, [R208+0x10000] ;  /* 0x01000000d0bc783b */ /* 0x000eee0000000200 */
[-C--:B------:R-:W-:Y:S08]  /*3ab0*/  HMMA.16816.F32.BF16 R20, R184, R196.reuse, R20 ;  /* 0x000000c4b814723c */ /* 0x080ff00000041814 */
[C---:B------:R-:W-:Y:S08]  /*3ac0*/  HMMA.16816.F32.BF16 R24, R192.reuse, R196, R24 ;  /* 0x000000c4c018723c */ /* 0x040ff00000041818 */
[-C--:B------:R-:W-:Y:S01]  /*3ad0*/  HMMA.16816.F32.BF16 R28, R192, R198.reuse, R28 ;  /* 0x000000c6c01c723c */ /* 0x080fe2000004181c */
[----:B------:R4:W3:Y:S07]  /*3ae0*/  LDSM.16.M88.4 R192, [R208+0x10800] ;  /* 0x01080000d0c0783b */ /* 0x0008ee0000000200 */
[----:B------:R-:W-:Y:S01]  /*3af0*/  HMMA.16816.F32.BF16 R32, R184, R198, R32 ;  /* 0x000000c6b820723c */ /* 0x000fe20000041820 */
[----:B------:R-:W-:Y:S07]  /*3b00*/  LDSM.16.M88.4 R184, [R0+0x3000] ;  /* 0x0030000000b8783b */ /* 0x000fee0000000200 */
[-C--:B-1----:R-:W-:Y:S01]  /*3b10*/  HMMA.16816.F32.BF16 R4, R164, R172.reuse, R4 ;  /* 0x000000aca404723c */ /* 0x082fe20000041804 */
[----:B------:R-:W-:Y:S07]  /*3b20*/  LDSM.16.M88.4 R196, [R3+0x3000] ;  /* 0x0030000003c4783b */ /* 0x000fee0000000200 */
[C---:B--2---:R-:W-:Y:S04]  /*3b30*/  HMMA.16816.F32.BF16 R8, R176.reuse, R172, R8 ;  /* 0x000000acb008723c */ /* 0x044fe80000041808 */
[----:B----4-:R-:W-:Y:S04]  /*3b40*/  LEA R208, R251, UR4, 0x1 ;  /* 0x00000004fbd07c11 */ /* 0x010fe8000f8e08ff */
[-C--:B------:R-:W-:Y:S08]  /*3b50*/  HMMA.16816.F32.BF16 R12, R176, R174.reuse, R12 ;  /* 0x000000aeb00c723c */ /* 0x080ff0000004180c */
[C---:B------:R-:W-:Y:S01]  /*3b60*/  HMMA.16816.F32.BF16 R16, R164.reuse, R174, R16 ;  /* 0x000000aea410723c */ /* 0x040fe20000041810 */
[----:B------:R1:W-:Y:S07]  /*3b70*/  LDSM.16.M88.4 R172, [R0+0x2000] ;  /* 0x0020000000ac783b */ /* 0x0003ee0000000200 */
[-C--:B------:R-:W-:Y:S08]  /*3b80*/  HMMA.16816.F32.BF16 R20, R164, R168.reuse, R20 ;  /* 0x000000a8a414723c */ /* 0x080ff00000041814 */
[C---:B------:R-:W-:Y:S08]  /*3b90*/  HMMA.16816.F32.BF16 R24, R176.reuse, R168, R24 ;  /* 0x000000a8b018723c */ /* 0x040ff00000041818 */
[-C--:B------:R-:W-:Y:S01]  /*3ba0*/  HMMA.16816.F32.BF16 R28, R176, R170.reuse, R28 ;  /* 0x000000aab01c723c */ /* 0x080fe2000004181c */
[----:B------:R-:W2:Y:S01]  /*3bb0*/  LDSM.16.M88.4 R176, [R210+0x10000] ;  /* 0x01000000d2b0783b */ /* 0x000ea20000000200 */
[----:B-1----:R-:W-:Y:S06]  /*3bc0*/  IMAD.U32 R0, RZ, RZ, UR36 ;  /* 0x00000024ff007e24 */ /* 0x002fec000f8e00ff */
[----:B------:R-:W-:Y:S01]  /*3bd0*/  HMMA.16816.F32.BF16 R32, R164, R170, R32 ;  /* 0x000000aaa420723c */ /* 0x000fe20000041820 */
[----:B------:R1:W4:Y:S07]  /*3be0*/  LDSM.16.M88.4 R164, [R210+0x10800] ;  /* 0x01080000d2a4783b */ /* 0x00032e0000000200 */
[-C--:B---3--:R-:W-:Y:S01]  /*3bf0*/  HMMA.16816.F32.BF16 R4, R180, R188.reuse, R4 ;  /* 0x000000bcb404723c */ /* 0x088fe20000041804 */
[----:B------:R3:W-:Y:S07]  /*3c00*/  LDSM.16.M88.4 R168, [R3+0x2000] ;  /* 0x0020000003a8783b */ /* 0x0007ee0000000200 */
[C---:B------:R-:W-:Y:S08]  /*3c10*/  HMMA.16816.F32.BF16 R8, R200.reuse, R188, R8 ;  /* 0x000000bcc808723c */ /* 0x040ff00000041808 */
[-C--:B------:R-:W-:Y:S03]  /*3c20*/  HMMA.16816.F32.BF16 R12, R200, R190.reuse, R12 ;  /* 0x000000bec80c723c */ /* 0x080fe6000004180c */
[--C-:B-1----:R-:W-:Y:S05]  /*3c30*/  IMAD.IADD R210, R212, 0x1, R208.reuse ;  /* 0x00000001d4d27824 */ /* 0x102fea00078e02d0 */
[C---:B------:R-:W-:Y:S01]  /*3c40*/  HMMA.16816.F32.BF16 R16, R180.reuse, R190, R16 ;  /* 0x000000beb410723c */ /* 0x040fe20000041810 */
[----:B------:R-:W1:Y:S03]  /*3c50*/  LDSM.16.M88.4 R188, [R209+0x10000] ;  /* 0x01000000d1bc783b */ /* 0x000e660000000200 */
[----:B---3-5:R-:W-:Y:S04]  /*3c60*/  FMUL.FTZ R3, R247, 1.4426950216293334961 ;  /* 0x3fb8aa3bf7037820 */ /* 0x028fe80000410000 */
[-C--:B------:R-:W-:Y:S08]  /*3c70*/  HMMA.16816.F32.BF16 R20, R180, R192.reuse, R20 ;  /* 0x000000c0b414723c */ /* 0x080ff00000041814 */
[C---:B------:R-:W-:Y:S08]  /*3c80*/  HMMA.16816.F32.BF16 R24, R200.reuse, R192, R24 ;  /* 0x000000c0c818723c */ /* 0x040ff00000041818 */
[-C--:B------:R-:W-:Y:S08]  /*3c90*/  HMMA.16816.F32.BF16 R28, R200, R194.reuse, R28 ;  /* 0x000000c2c81c723c */ /* 0x080ff0000004181c */
[----:B------:R-:W-:Y:S01]  /*3ca0*/  HMMA.16816.F32.BF16 R32, R180, R194, R32 ;  /* 0x000000c2b420723c */ /* 0x000fe20000041820 */
[----:B------:R3:W1:Y:S07]  /*3cb0*/  LDSM.16.M88.4 R180, [R209+0x10800] ;  /* 0x01080000d1b4783b */ /* 0x00066e0000000200 */
[-C--:B--2---:R-:W-:Y:S01]  /*3cc0*/  HMMA.16816.F32.BF16 R4, R172, R176.reuse, R4 ;  /* 0x000000b0ac04723c */ /* 0x084fe20000041804 */
[----:B------:R-:W-:Y:S07]  /*3cd0*/  LDSM.16.M88.4 R192, [R211+0x10000] ;  /* 0x01000000d3c0783b */ /* 0x000fee0000000200 */
[C---:B------:R-:W-:Y:S08]  /*3ce0*/  HMMA.16816.F32.BF16 R8, R184.reuse, R176, R8 ;  /* 0x000000b0b808723c */ /* 0x040ff00000041808 */
[-C--:B------:R-:W-:Y:S01]  /*3cf0*/  HMMA.16816.F32.BF16 R12, R184, R178.reuse, R12 ;  /* 0x000000b2b80c723c */ /* 0x080fe2000004180c */
[----:B---3--:R-:W-:Y:S05]  /*3d00*/  IMAD.MOV.U32 R209, RZ, RZ, 0x40 ;  /* 0x00000040ffd17424 */ /* 0x008fea00078e00ff */
[----:B------:R-:W-:Y:S02]  /*3d10*/  SEL R214, R209, 0xffffffc0, !P3 ;  /* 0xffffffc0d1d67807 */ /* 0x000fe40005800000 */
[C---:B------:R-:W-:Y:S01]  /*3d20*/  HMMA.16816.F32.BF16 R16, R172.reuse, R178, R16 ;  /* 0x000000b2ac10723c */ /* 0x040fe20000041810 */
[----:B------:R-:W2:Y:S03]  /*3d30*/  LDSM.16.M88.4 R176, [R2+0x2000] ;  /* 0x0020000002b0783b */ /* 0x000ea60000000200 */
[----:B------:R-:W-:Y:S04]  /*3d40*/  IMAD.IADD R209, R214, 0x1, R208 ;  /* 0x00000001d6d17824 */ /* 0x000fe800078e02d0 */
[-C--:B----4-:R-:W-:Y:S08]  /*3d50*/  HMMA.16816.F32.BF16 R20, R172, R164.reuse, R20 ;  /* 0x000000a4ac14723c */ /* 0x090ff00000041814 */
[C---:B------:R-:W-:Y:S08]  /*3d60*/  HMMA.16816.F32.BF16 R24, R184.reuse, R164, R24 ;  /* 0x000000a4b818723c */ /* 0x040ff00000041818 */
[-C--:B------:R-:W-:Y:S08]  /*3d70*/  HMMA.16816.F32.BF16 R28, R184, R166.reuse, R28 ;  /* 0x000000a6b81c723c */ /* 0x080ff0000004181c */
[----:B------:R-:W-:Y:S01]  /*3d80*/  HMMA.16816.F32.BF16 R32, R172, R166, R32 ;  /* 0x000000a6ac20723c */ /* 0x000fe20000041820 */
[----:B------:R-:W3:Y:S03]  /*3d90*/  LDSM.16.M88.4 R164, [R2+0x3000] ;  /* 0x0030000002a4783b */ /* 0x000ee60000000200 */
[----:B------:R-:W-:Y:S02]  /*3da0*/  @P0 LOP3.LUT R172, R205, 0x6, RZ, 0xc0, !PT ;  /* 0x00000006cdac0812 */ /* 0x000fe400078ec0ff */
[----:B------:R-:W-:Y:S02]  /*3db0*/  PLOP3.LUT P0, PT, PT, PT, UP1, 0x80, 0x8 ;  /* 0x000000000008781c */ /* 0x000fe40003f0f018 */
[-C--:B-1----:R-:W-:Y:S05]  /*3dc0*/  HMMA.16816.F32.BF16 R4, R168, R188.reuse, R4 ;  /* 0x000000bca804723c */ /* 0x082fea0000041804 */
[----:B------:R-:W-:Y:S02]  /*3dd0*/  @P6 LOP3.LUT R172, R172, 0x1e0, R204, 0xf8, !PT ;  /* 0x000001e0acac6812 */ /* 0x000fe400078ef8cc */
[----:B------:R-:W-:Y:S01]  /*3de0*/  LEA R204, R216, UR4, 0x1 ;  /* 0x00000004d8cc7c11 */ /* 0x000fe2000f8e08ff */
[C---:B------:R-:W-:Y:S01]  /*3df0*/  HMMA.16816.F32.BF16 R8, R196.reuse, R188, R8 ;  /* 0x000000bcc408723c */ /* 0x040fe20000041808 */
[----:B------:R-:W-:Y:S03]  /*3e00*/  PLOP3.LUT P6, PT, PT, PT, UP1, 0x80, 0x8 ;  /* 0x000000000008781c */ /* 0x000fe60003fcf018 */
[----:B------:R-:W-:Y:S01]  /*3e10*/  IMAD.IADD R206, R204, 0x1, R212 ;  /* 0x00000001ccce7824 */ /* 0x000fe200078e02d4 */
[----:B------:R-:W-:Y:S01]  /*3e20*/  SHF.R.U32.HI R175, RZ, 0x6, R218 ;  /* 0x00000006ffaf7819 */ /* 0x000fe200000116da */
[----:B------:R-:W-:Y:S01]  /*3e30*/  @P2 IMAD R172, R0, 0x80, R172 ;  /* 0x0000008000ac2824 */ /* 0x000fe200078e02ac */
[----:B------:R-:W-:Y:S01]  /*3e40*/  PLOP3.LUT P2, PT, PT, PT, UP1, 0x80, 0x8 ;  /* 0x000000000008781c */ /* 0x000fe20003f4f018 */
[-C--:B------:R-:W-:Y:S03]  /*3e50*/  HMMA.16816.F32.BF16 R12, R196, R190.reuse, R12 ;  /* 0x000000bec40c723c */ /* 0x080fe6000004180c */
[----:B------:R-:W-:Y:S05]  /*3e60*/  @P1 ISETP.GE.AND P1, PT, R172, UR34, PT ;  /* 0x00000022ac001c0c */ /* 0x000fea000bf26270 */
[C---:B------:R-:W-:Y:S08]  /*3e70*/  HMMA.16816.F32.BF16 R16, R168.reuse, R190, R16 ;  /* 0x000000bea810723c */ /* 0x040ff00000041810 */
[-C--:B------:R-:W-:Y:S08]  /*3e80*/  HMMA.16816.F32.BF16 R20, R168, R180.reuse, R20 ;  /* 0x000000b4a814723c */ /* 0x080ff00000041814 */
[C---:B------:R-:W-:Y:S04]  /*3e90*/  HMMA.16816.F32.BF16 R24, R196.reuse, R180, R24 ;  /* 0x000000b4c418723c */ /* 0x040fe80000041818 */
[----:B------:R-:W-:Y:S04]  /*3ea0*/  LEA R180, R250, UR4, 0x1 ;  /* 0x00000004fab47c11 */ /* 0x000fe8000f8e08ff */
[-C--:B------:R-:W-:Y:S03]  /*3eb0*/  HMMA.16816.F32.BF16 R28, R196, R182.reuse, R28 ;  /* 0x000000b6c41c723c */ /* 0x080fe6000004181c */
[C---:B------:R-:W-:Y:S02]  /*3ec0*/  VIADD R173, R180.reuse, 0x20000 ;  /* 0x00020000b4ad7836 */ /* 0x040fe40000000000 */
[----:B------:R-:W-:Y:S02]  /*3ed0*/  VIADD R181, R180, 0x20020 ;  /* 0x00020020b4b57836 */ /* 0x000fe40000000000 */
[----:B------:R-:W-:Y:S01]  /*3ee0*/  @P5 VIADD R181, R173, 0xffffffe0 ;  /* 0xffffffe0adb55836 */ /* 0x000fe20000000000 */
[----:B------:R-:W-:Y:S01]  /*3ef0*/  HMMA.16816.F32.BF16 R32, R168, R182, R32 ;  /* 0x000000b6a820723c */ /* 0x000fe20000041820 */
[----:B------:R1:W4:Y:S03]  /*3f00*/  LDSM.16.M88.4 R168, [R211+0x10800] ;  /* 0x01080000d3a8783b */ /* 0x0003260000000200 */
[----:B------:R-:W-:Y:S04]  /*3f10*/  IMAD.WIDE.U32 R182, R238, -0x326172a9, RZ ;  /* 0xcd9e8d57eeb67825 */ /* 0x000fe800078e00ff */
[-C--:B--2---:R-:W-:Y:S08]  /*3f20*/  HMMA.16816.F32.BF16 R4, R176, R192.reuse, R4 ;  /* 0x000000c0b004723c */ /* 0x084ff00000041804 */
[C---:B---3--:R-:W-:Y:S08]  /*3f30*/  HMMA.16816.F32.BF16 R8, R164.reuse, R192, R8 ;  /* 0x000000c0a408723c */ /* 0x048ff00000041808 */
[-C--:B------:R-:W-:Y:S03]  /*3f40*/  HMMA.16816.F32.BF16 R12, R164, R194.reuse, R12 ;  /* 0x000000c2a40c723c */ /* 0x080fe6000004180c */
[----:B------:R-:W-:Y:S01]  /*3f50*/  @P0 FSEL R4, R4, -INF , !P1 ;  /* 0xff80000004040808 */ /* 0x000fe20004800000 */
[----:B-1----:R-:W-:Y:S01]  /*3f60*/  IMAD.IADD R211, R212, 0x1, R209 ;  /* 0x00000001d4d37824 */ /* 0x002fe200078e02d1 */
[----:B------:R-:W-:Y:S02]  /*3f70*/  PLOP3.LUT P0, PT, PT, PT, UP1, 0x80, 0x8 ;  /* 0x000000000008781c */ /* 0x000fe40003f0f018 */
[----:B------:R-:W-:Y:S01]  /*3f80*/  @P6 FSEL R6, R6, -INF , !P1 ;  /* 0xff80000006066808 */ /* 0x000fe20004800000 */
[C---:B------:R-:W-:Y:S01]  /*3f90*/  HMMA.16816.F32.BF16 R16, R176.reuse, R194, R16 ;  /* 0x000000c2b010723c */ /* 0x040fe20000041810 */
[----:B------:R-:W-:Y:S03]  /*3fa0*/  PLOP3.LUT P6, PT, PT, PT, UP1, 0x80, 0x8 ;  /* 0x000000000008781c */ /* 0x000fe60003fcf018 */
[----:B------:R-:W-:Y:S02]  /*3fb0*/  @P2 FSEL R8, R8, -INF , !P1 ;  /* 0xff80000008082808 */ /* 0x000fe40004800000 */
[----:B------:R-:W-:Y:S02]  /*3fc0*/  PLOP3.LUT P2, PT, PT, PT, UP1, 0x80, 0x8 ;  /* 0x000000000008781c */ /* 0x000fe40003f4f018 */
[-C--:B----4-:R-:W-:Y:S03]  /*3fd0*/  HMMA.16816.F32.BF16 R20, R176, R168.reuse, R20 ;  /* 0x000000a8b014723c */ /* 0x090fe60000041814 */
[----:B------:R-:W-:Y:S02]  /*3fe0*/  @P0 FSEL R10, R10, -INF , !P1 ;  /* 0xff8000000a0a0808 */ /* 0x000fe40004800000 */
[----:B------:R-:W-:Y:S01]  /*3ff0*/  PLOP3.LUT P1, PT, PT, PT, UP1, 0x80, 0x8 ;  /* 0x000000000008781c */ /* 0x000fe20003f2f018 */
[C---:B------:R-:W-:Y:S01]  /*4000*/  @P6 VIADD R0, R172.reuse, 0x1 ;  /* 0x00000001ac006836 */ /* 0x040fe20000000000 */
[----:B------:R-:W-:Y:S01]  /*4010*/  PLOP3.LUT P0, PT, PT, PT, UP1, 0x80, 0x8 ;  /* 0x000000000008781c */ /* 0x000fe20003f0f018 */
[C---:B------:R-:W-:Y:S01]  /*4020*/  HMMA.16816.F32.BF16 R24, R164.reuse, R168, R24 ;  /* 0x000000a8a418723c */ /* 0x040fe20000041818 */
[----:B------:R-:W-:Y:S01]  /*4030*/  PLOP3.LUT P6, PT, PT, PT, UP1, 0x80, 0x8 ;  /* 0x000000000008781c */ /* 0x000fe20003fcf018 */
[----:B------:R-:W-:Y:S02]  /*4040*/  IMAD.U32 R169, RZ, RZ, UR36 ;  /* 0x00000024ffa97e24 */ /* 0x000fe4000f8e00ff */
[----:B------:R-:W-:Y:S01]  /*4050*/  @P2 VIADD R2, R172, 0x8 ;  /* 0x00000008ac022836 */ /* 0x000fe20000000000 */
[----:B------:R-:W-:Y:S01]  /*4060*/  PLOP3.LUT P2, PT, PT, PT, UP1, 0x80, 0x8 ;  /* 0x000000000008781c */ /* 0x000fe20003f4f018 */
[----:B------:R-:W-:Y:S01]  /*4070*/  FMUL.FTZ R168, R248, 1.4426950216293334961 ;  /* 0x3fb8aa3bf8a87820 */ /* 0x000fe20000410000 */
[----:B------:R-:W-:Y:S01]  /*4080*/  IMAD R169, R169, 0x4, R175 ;  /* 0x00000004a9a97824 */ /* 0x000fe200078e02af */
[-C--:B------:R-:W-:Y:S03]  /*4090*/  HMMA.16816.F32.BF16 R28, R164, R170.reuse, R28 ;  /* 0x000000aaa41c723c */ /* 0x080fe6000004181c */
[----:B------:R-:W-:Y:S02]  /*40a0*/  @P1 ISETP.GE.AND P1, PT, R0, UR34, PT ;  /* 0x0000002200001c0c */ /* 0x000fe4000bf26270 */
[----:B------:R-:W-:Y:S02]  /*40b0*/  LOP3.LUT R169, R169, UR54, R245, 0x96, !PT ;  /* 0x00000036a9a97c12 */ /* 0x000fe4000f8e96f5 */
[----:B------:R-:W-:Y:S01]  /*40c0*/  @P0 FSEL R5, R5, -INF , !P1 ;  /* 0xff80000005050808 */ /* 0x000fe20004800000 */
[----:B------:R-:W-:Y:S01]  /*40d0*/  HMMA.16816.F32.BF16 R32, R176, R170, R32 ;  /* 0x000000aab020723c */ /* 0x000fe20000041820 */
[----:B------:R-:W-:Y:S03]  /*40e0*/  PLOP3.LUT P0, PT, PT, PT, UP1, 0x80, 0x8 ;  /* 0x000000000008781c */ /* 0x000fe60003f0f018 */
[----:B------:R-:W-:Y:S02]  /*40f0*/  @P6 FSEL R7, R7, -INF , !P1 ;  /* 0xff80000007076808 */ /* 0x000fe40004800000 */
[----:B------:R-:W-:Y:S02]  /*4100*/  PLOP3.LUT P6, PT, PT, PT, UP1, 0x80, 0x8 ;  /* 0x000000000008781c */ /* 0x000fe40003fcf018 */
[----:B------:R-:W-:Y:S02]  /*4110*/  @P2 FSEL R9, R9, -INF , !P1 ;  /* 0xff80000009092808 */ /* 0x000fe40004800000 */
[----:B------:R-:W-:Y:S04]  /*4120*/  PLOP3.LUT P2, PT, PT, PT, UP1, 0x80, 0x8 ;  /* 0x000000000008781c */ /* 0x000fe80003f4f018 */
[----:B------:R-:W-:Y:S02]  /*4130*/  @P0 FSEL R11, R11, -INF , !P1 ;  /* 0xff8000000b0b0808 */ /* 0x000fe40004800000 */
[----:B------:R-:W-:Y:S02]  /*4140*/  PLOP3.LUT P0, PT, PT, PT, UP1, 0x80, 0x8 ;  /* 0x000000000008781c */ /* 0x000fe40003f0f018 */
[----:B------:R-:W-:Y:S02]  /*4150*/  PLOP3.LUT P1, PT, PT, PT, UP1, 0x80, 0x8 ;  /* 0x000000000008781c */ /* 0x000fe40003f2f018 */
[----:B------:R-:W-:Y:S04]  /*4160*/  @P6 ISETP.GE.AND P6, PT, R2, UR34, PT ;  /* 0x0000002202006c0c */ /* 0x000fe8000bfc6270 */
[----:B------:R-:W-:Y:S02]  /*4170*/  @P2 FSEL R12, R12, -INF , !P6 ;  /* 0xff8000000c0c2808 */ /* 0x000fe40007000000 */
[----:B------:R-:W-:Y:S03]  /*4180*/  PLOP3.LUT P2, PT, PT, PT, UP1, 0x80, 0x8 ;  /* 0x000000000008781c */ /* 0x000fe60003f4f018 */
[----:B------:R-:W-:Y:S02]  /*4190*/  @P0 FSEL R14, R14, -INF , !P6 ;  /* 0xff8000000e0e0808 */ /* 0x000fe40007000000 */
[----:B------:R-:W-:Y:S02]  /*41a0*/  @P1 FSEL R16, R16, -INF , !P6 ;  /* 0xff80000010101808 */ /* 0x000fe40007000000 */
[----:B------:R-:W-:Y:S02]  /*41b0*/  PLOP3.LUT P0, PT, PT, PT, UP1, 0x80, 0x8 ;  /* 0x000000000008781c */ /* 0x000fe40003f0f018 */
[----:B------:R-:W-:Y:S04]  /*41c0*/  PLOP3.LUT P1, PT, PT, PT, UP1, 0x80, 0x8 ;  /* 0x000000000008781c */ /* 0x000fe80003f2f018 */
[----:B------:R-:W-:Y:S02]  /*41d0*/  @P2 FSEL R18, R18, -INF , !P6 ;  /* 0xff80000012122808 */ /* 0x000fe40007000000 */
[----:B------:R-:W-:Y:S02]  /*41e0*/  PLOP3.LUT P6, PT, PT, PT, UP1, 0x80, 0x8 ;  /* 0x000000000008781c */ /* 0x000fe40003fcf018 */
[----:B------:R-:W-:Y:S03]  /*41f0*/  PLOP3.LUT P2, PT, PT, PT, UP1, 0x80, 0x8 ;  /* 0x000000000008781c */ /* 0x000fe60003f4f018 */
[C---:B------:R-:W-:Y:S01]  /*4200*/  @P0 VIADD R0, R172.reuse, 0x9 ;  /* 0x00000009ac000836 */ /* 0x040fe20000000000 */
[----:B------:R-:W-:Y:S01]  /*4210*/  PLOP3.LUT P0, PT, PT, PT, UP1, 0x80, 0x8 ;  /* 0x000000000008781c */ /* 0x000fe20003f0f018 */
[----:B------:R-:W-:Y:S01]  /*4220*/  @P1 VIADD R2, R172, 0x10 ;  /* 0x00000010ac021836 */ /* 0x000fe20000000000 */
[----:B------:R-:W-:Y:S05]  /*4230*/  PLOP3.LUT P1, PT, PT, PT, UP1, 0x80, 0x8 ;  /* 0x000000000008781c */ /* 0x000fea0003f2f018 */
[----:B------:R-:W-:Y:S01]  /*4240*/  @P6 ISETP.GE.AND P6, PT, R0, UR34, PT ;  /* 0x0000002200006c0c */ /* 0x000fe2000bfc6270 */
[----:B------:R-:W-:Y:S03]  /*4250*/  FMUL.FTZ R0, R243, 1.4426950216293334961 ;  /* 0x3fb8aa3bf3007820 */ /* 0x000fe60000410000 */
[----:B------:R-:W-:Y:S02]  /*4260*/  @P2 FSEL R13, R13, -INF , !P6 ;  /* 0xff8000000d0d2808 */ /* 0x000fe40007000000 */
[----:B------:R-:W-:Y:S02]  /*4270*/  PLOP3.LUT P2, PT, PT, PT, UP1, 0x80, 0x8 ;  /* 0x000000000008781c */ /* 0x000fe40003f4f018 */
[----:B------:R-:W-:Y:S02]  /*4280*/  @P0 FSEL R15, R15, -INF , !P6 ;  /* 0xff8000000f0f0808 */ /* 0x000fe40007000000 */
[----:B------:R-:W-:Y:S02]  /*4290*/  @P1 FSEL R17, R17, -INF , !P6 ;  /* 0xff80000011111808 */ /* 0x000fe40007000000 */
[----:B------:R-:W-:Y:S02]  /*42a0*/  PLOP3.LUT P0, PT, PT, PT, UP1, 0x80, 0x8 ;  /* 0x000000000008781c */ /* 0x000fe40003f0f018 */
[----:B------:R-:W-:Y:S05]  /*42b0*/  PLOP3.LUT P1, PT, PT, PT, UP1, 0x80, 0x8 ;  /* 0x000000000008781c */ /* 0x000fea0003f2f018 */
[----:B------:R-:W-:Y:S01]  /*42c0*/  @P2 ISETP.GE.AND P2, PT, R2, UR34, PT ;  /* 0x0000002202002c0c */ /* 0x000fe2000bf46270 */
[----:B------:R-:W-:Y:S05]  /*42d0*/  FMUL.FTZ R2, R246, 1.4426950216293334961 ;  /* 0x3fb8aa3bf6027820 */ /* 0x000fea0000410000 */
[----:B------:R-:W-:Y:S02]  /*42e0*/  @P0 FSEL R19, R19, -INF , !P6 ;  /* 0xff80000013130808 */ /* 0x000fe40007000000 */
[----:B------:R-:W-:Y:S02]  /*42f0*/  @P1 FSEL R20, R20, -INF , !P2 ;  /* 0xff80000014141808 */ /* 0x000fe40005000000 */
[----:B------:R-:W-:Y:S02]  /*4300*/  PLOP3.LUT P0, PT, PT, PT, UP1, 0x80, 0x8 ;  /* 0x000000000008781c */ /* 0x000fe40003f0f018 */
[----:B------:R-:W-:Y:S02]  /*4310*/  PLOP3.LUT P6, PT, PT, PT, UP1, 0x80, 0x8 ;  /* 0x000000000008781c */ /* 0x000fe40003fcf018 */
[----:B------:R-:W-:Y:S09]  /*4320*/  PLOP3.LUT P1, PT, PT, PT, UP1, 0x80, 0x8 ;  /* 0x000000000008781c */ /* 0x000ff20003f2f018 */
[----:B------:R-:W-:Y:S02]  /*4330*/  @P0 FSEL R22, R22, -INF , !P2 ;  /* 0xff80000016160808 */ /* 0x000fe40005000000 */
[----:B------:R-:W-:Y:S02]  /*4340*/  FSETP.NEU.FTZ.AND P0, PT, R248, -INF , PT ;  /* 0xff800000f800780b */ /* 0x000fe40003f1d000 */
[----:B------:R-:W-:Y:S02]  /*4350*/  @P6 FSEL R24, R24, -INF , !P2 ;  /* 0xff80000018186808 */ /* 0x000fe40005000000 */
[----:B------:R-:W-:Y:S02]  /*4360*/  @P1 FSEL R26, R26, -INF , !P2 ;  /* 0xff8000001a1a1808 */ /* 0x000fe40005000000 */
[----:B------:R-:W-:Y:S02]  /*4370*/  FSETP.NEU.FTZ.AND P1, PT, R247, -INF , PT ;  /* 0xff800000f700780b */ /* 0x000fe40003f3d000 */
[----:B------:R-:W-:Y:S02]  /*4380*/  PLOP3.LUT P6, PT, PT, PT, UP1, 0x80, 0x8 ;  /* 0x000000000008781c */ /* 0x000fe40003fcf018 */
[----:B------:R-:W-:Y:S02]  /*4390*/  FSEL R168, R168, RZ, P0 ;  /* 0x000000ffa8a87208 */ /* 0x000fe40000000000 */
[----:B------:R-:W-:Y:S02]  /*43a0*/  FSEL R3, R3, RZ, P1 ;  /* 0x000000ff03037208 */ /* 0x000fe40000800000 */
[----:B------:R-:W-:Y:S01]  /*43b0*/  FSETP.NEU.FTZ.AND P0, PT, R243, -INF , PT ;  /* 0xff800000f300780b */ /* 0x000fe20003f1d000 */
[--C-:B------:R-:W-:Y:S01]  /*43c0*/  FFMA.FTZ R184, R4, UR11, -R168.reuse ;  /* 0x0000000b04b87c23 */ /* 0x100fe200080108a8 */
[----:B------:R-:W-:Y:S01]  /*43d0*/  PLOP3.LUT P1, PT, PT, PT, UP1, 0x80, 0x8 ;  /* 0x000000000008781c */ /* 0x000fe20003f2f018 */
[----:B------:R-:W-:Y:S01]  /*43e0*/  FFMA.FTZ R5, R5, UR11, -R168 ;  /* 0x0000000b05057c23 */ /* 0x000fe200080108a8 */
[----:B------:R-:W-:Y:S01]  /*43f0*/  FSEL R0, R0, RZ, P0 ;  /* 0x000000ff00007208 */ /* 0x000fe20000000000 */
[----:B------:R1:W2:Y:S01]  /*4400*/  MUFU.EX2 R222, R184 ;  /* 0x000000b800de7308 */ /* 0x0002a20000000800 */
[----:B------:R-:W-:Y:S01]  /*4410*/  PLOP3.LUT P0, PT, PT, PT, UP1, 0x80, 0x8 ;  /* 0x000000000008781c */ /* 0x000fe20003f0f018 */
[----:B------:R-:W-:Y:S01]  /*4420*/  @P6 VIADD R174, R172, 0x11 ;  /* 0x00000011acae6836 */ /* 0x000fe20000000000 */
[----:B------:R-:W-:Y:S01]  /*4430*/  FSETP.NEU.FTZ.AND P2, PT, R246, -INF , PT ;  /* 0xff800000f600780b */ /* 0x000fe20003f5d000 */
[--C-:B------:R-:W-:Y:S01]  /*4440*/  FFMA.FTZ R6, R6, UR11, -R3.reuse ;  /* 0x0000000b06067c23 */ /* 0x100fe20008010803 */
[----:B------:R-:W-:Y:S01]  /*4450*/  PLOP3.LUT P6, PT, PT, PT, UP1, 0x80, 0x8 ;  /* 0x000000000008781c */ /* 0x000fe20003fcf018 */
[----:B------:R-:W-:Y:S01]  /*4460*/  FFMA.FTZ R7, R7, UR11, -R3 ;  /* 0x0000000b07077c23 */ /* 0x000fe20008010803 */
[----:B------:R-:W-:Y:S03]  /*4470*/  FSEL R2, R2, RZ, P2 ;  /* 0x000000ff02027208 */ /* 0x000fe60001000000 */
[----:B------:R-:W3:Y:S01]  /*4480*/  MUFU.EX2 R220, R5 ;  /* 0x0000000500dc7308 */ /* 0x000ee20000000800 */
[----:B------:R-:W-:Y:S01]  /*4490*/  PLOP3.LUT P2, PT, PT, PT, UP1, 0x80, 0x8 ;  /* 0x000000000008781c */ /* 0x000fe20003f4f018 */
[--C-:B------:R-:W-:Y:S01]  /*44a0*/  FFMA.FTZ R10, R10, UR11, -R0.reuse ;  /* 0x0000000b0a0a7c23 */ /* 0x100fe20008010800 */
[----:B------:R-:W-:Y:S01]  /*44b0*/  @P1 ISETP.GE.AND P1, PT, R174, UR34, PT ;  /* 0x00000022ae001c0c */ /* 0x000fe2000bf26270 */
[----:B------:R-:W-:Y:S02]  /*44c0*/  VIADD R174, R238, 0x2 ;  /* 0x00000002eeae7836 */ /* 0x000fe40000000000 */
[----:B------:R-:W-:Y:S01]  /*44d0*/  FFMA.FTZ R11, R11, UR11, -R0 ;  /* 0x0000000b0b0b7c23 */ /* 0x000fe20008010800 */
[--C-:B------:R-:W-:Y:S01]  /*44e0*/  FFMA.FTZ R8, R8, UR11, -R2.reuse ;  /* 0x0000000b08087c23 */ /* 0x100fe20008010802 */
[----:B------:R-:W-:Y:S01]  /*44f0*/  @P0 FSEL R21, R21, -INF , !P1 ;  /* 0xff80000015150808 */ /* 0x000fe20004800000 */
[----:B------:R-:W-:Y:S01]  /*4500*/  IMAD.WIDE.U32 R174, R174, -0x326172a9, RZ ;  /* 0xcd9e8d57aeae7825 */ /* 0x000fe200078e00ff */
[----:B------:R-:W-:Y:S01]  /*4510*/  PLOP3.LUT P0, PT, PT, PT, UP1, 0x80, 0x8 ;  /* 0x000000000008781c */ /* 0x000fe20003f0f018 */
[----:B------:R4:W3:Y:S02]  /*4520*/  MUFU.EX2 R219, R6 ;  /* 0x0000000600db7308 */ /* 0x0008e40000000800 */
[--C-:B------:R-:W-:Y:S01]  /*4530*/  FFMA.FTZ R9, R9, UR11, -R2.reuse ;  /* 0x0000000b09097c23 */ /* 0x100fe20008010802 */
[C---:B------:R-:W-:Y:S01]  /*4540*/  @P6 VIADD R185, R172.reuse, 0x19 ;  /* 0x00000019acb96836 */ /* 0x040fe20000000000 */
[----:B------:R-:W-:Y:S01]  /*4550*/  PLOP3.LUT P6, PT, PT, PT, UP1, 0x80, 0x8 ;  /* 0x000000000008781c */ /* 0x000fe20003fcf018 */
[----:B------:R-:W-:Y:S01]  /*4560*/  @P2 VIADD R186, R172, 0x18 ;  /* 0x00000018acba2836 */ /* 0x000fe20000000000 */
[----:B------:R-:W-:Y:S01]  /*4570*/  LOP3.LUT R4, R249, UR55, R175, 0x96, !PT ;  /* 0x00000037f9047c12 */ /* 0x000fe2000f8e96af */
[----:B------:R-:W-:Y:S01]  /*4580*/  IMAD.WIDE.U32 R172, R169, -0x326172a9, RZ ;  /* 0xcd9e8d57a9ac7825 */ /* 0x000fe200078e00ff */
[----:B------:R-:W-:Y:S02]  /*4590*/  LOP3.LUT R169, R249, UR55, R183, 0x96, !PT ;  /* 0x00000037f9a97c12 */ /* 0x000fe4000f8e96b7 */
[----:B------:R2:W3:Y:S01]  /*45a0*/  MUFU.EX2 R203, R7 ;  /* 0x0000000700cb7308 */ /* 0x0004e20000000800 */
[----:B------:R-:W-:Y:S01]  /*45b0*/  PLOP3.LUT P2, PT, PT, PT, UP1, 0x80, 0x8 ;  /* 0x000000000008781c */ /* 0x000fe20003f4f018 */
[----:B------:R-:W-:Y:S01]  /*45c0*/  IMAD.WIDE.U32 R190, R4, -0x2daee0ad, RZ ;  /* 0xd2511f5304be7825 */ /* 0x000fe200078e00ff */
[----:B------:R-:W-:Y:S02]  /*45d0*/  LOP3.LUT R182, R182, UR50, R173, 0x96, !PT ;  /* 0x00000032b6b67c12 */ /* 0x000fe4000f8e96ad */
[----:B------:R-:W-:Y:S01]  /*45e0*/  @P0 FSEL R23, R23, -INF , !P1 ;  /* 0xff80000017170808 */ /* 0x000fe20004800000 */
[----:B------:R-:W-:Y:S01]  /*45f0*/  IMAD.WIDE.U32 R192, R169, -0x2daee0ad, RZ ;  /* 0xd2511f53a9c07825 */ /* 0x000fe200078e00ff */
[----:B------:R-:W-:Y:S03]  /*4600*/  PLOP3.LUT P0, PT, PT, PT, UP1, 0x80, 0x8 ;  /* 0x000000000008781c */ /* 0x000fe60003f0f018 */
[----:B------:R3:W-:Y:S01]  /*4610*/  MUFU.EX2 R230, R10 ;  /* 0x0000000a00e67308 */ /* 0x0007e20000000800 */
[----:B------:R-:W-:Y:S01]  /*4620*/  @P6 ISETP.GE.AND P6, PT, R185, UR34, PT ;  /* 0x00000022b9006c0c */ /* 0x000fe2000bfc6270 */
[----:B------:R-:W-:Y:S01]  /*4630*/  IMAD.WIDE.U32 R182, R182, -0x2daee0ad, RZ ;  /* 0xd2511f53b6b67825 */ /* 0x000fe200078e00ff */
[C---:B-1----:R-:W-:Y:S02]  /*4640*/  LOP3.LUT R184, R244.reuse, UR46, R193, 0x96, !PT ;  /* 0x0000002ef4b87c12 */ /* 0x042fe4000f8e96c1 */
[----:B------:R-:W-:Y:S01]  /*4650*/  LOP3.LUT R4, R244, UR46, R191, 0x96, !PT ;  /* 0x0000002ef4047c12 */ /* 0x000fe2000f8e96bf */
[--C-:B------:R-:W-:Y:S01]  /*4660*/  FFMA.FTZ R12, R12, UR11, -R2.reuse ;  /* 0x0000000b0c0c7c23 */ /* 0x100fe20008010802 */
[----:B------:R-:W-:Y:S01]  /*4670*/  LOP3.LUT R174, R174, UR50, R173, 0x96, !PT ;  /* 0x00000032aeae7c12 */ /* 0x000fe2000f8e96ad */
[----:B------:R-:W-:Y:S01]  /*4680*/  IMAD.WIDE.U32 R184, R184, -0x326172a9, RZ ;  /* 0xcd9e8d57b8b87825 */ /* 0x000fe200078e00ff */
[----:B------:R-:W-:Y:S01]  /*4690*/  @P2 ISETP.GE.AND P2, PT, R186, UR34, PT ;  /* 0x00000022ba002c0c */ /* 0x000fe2000bf46270 */
[----:B------:R-:W-:Y:S01]  /*46a0*/  MUFU.EX2 R228, R11 ;  /* 0x0000000b00e47308 */ /* 0x000fe20000000800 */
[----:B----4-:R-:W-:Y:S01]  /*46b0*/  LOP3.LUT R6, R192, UR44, R183, 0x96, !PT ;  /* 0x0000002cc0067c12 */ /* 0x010fe2000f8e96b7 */
[----:B------:R-:W-:Y:S01]  /*46c0*/  IMAD.WIDE.U32 R4, R4, -0x326172a9, RZ ;  /* 0xcd9e8d5704047825 */ /* 0x000fe200078e00ff */
[----:B------:R-:W-:Y:S02]  /*46d0*/  @P0 FSEL R25, R25, -INF , !P1 ;  /* 0xff80000019190808 */ /* 0x000fe40004800000 */
[----:B------:R-:W-:Y:S01]  /*46e0*/  PLOP3.LUT P0, PT, PT, PT, UP1, 0x80, 0x8 ;  /* 0x000000000008781c */ /* 0x000fe20003f0f018 */
[----:B------:R-:W-:Y:S01]  /*46f0*/  IMAD.WIDE.U32 R174, R174, -0x2daee0ad, RZ ;  /* 0xd2511f53aeae7825 */ /* 0x000fe200078e00ff */
[C---:B------:R-:W-:Y:S03]  /*4700*/  LOP3.LUT R188, R172.reuse, UR45, R185, 0x96, !PT ;  /* 0x0000002dacbc7c12 */ /* 0x040fe6000f8e96b9 */
[----:B------:R1:W4:Y:S01]  /*4710*/  MUFU.EX2 R229, R8 ;  /* 0x0000000800e57308 */ /* 0x0003220000000800 */
[----:B------:R-:W-:Y:S01]  /*4720*/  LOP3.LUT R186, R172, UR45, R5, 0x96, !PT ;  /* 0x0000002dacba7c12 */ /* 0x000fe2000f8e9605 */
[----:B--2---:R-:W-:Y:S01]  /*4730*/  IMAD.WIDE.U32 R6, R6, -0x326172a9, RZ ;  /* 0xcd9e8d5706067825 */ /* 0x004fe200078e00ff */
[----:B------:R-:W-:Y:S03]  /*4740*/  LOP3.LUT R172, R190, UR44, R175, 0x96, !PT ;  /* 0x0000002cbeac7c12 */ /* 0x000fe6000f8e96af */
[----:B------:R-:W-:Y:S01]  /*4750*/  FFMA.FTZ R13, R13, UR11, -R2 ;  /* 0x0000000b0d0d7c23 */ /* 0x000fe20008010802 */
[----:B------:R-:W-:Y:S01]  /*4760*/  IMAD.WIDE.U32 R188, R188, -0x2daee0ad, RZ ;  /* 0xd2511f53bcbc7825 */ /* 0x000fe200078e00ff */
[----:B------:R-:W-:Y:S02]  /*4770*/  LOP3.LUT R184, R184, UR43, R7, 0x96, !PT ;  /* 0x0000002bb8b87c12 */ /* 0x000fe4000f8e9607 */
[----:B------:R2:W4:Y:S01]  /*4780*/  MUFU.EX2 R227, R9 ;  /* 0x0000000900e37308 */ /* 0x0005220000000800 */
[--C-:B------:R-:W-:Y:S01]  /*4790*/  FFMA.FTZ R14, R14, UR11, -R0.reuse ;  /* 0x0000000b0e0e7c23 */ /* 0x100fe20008010800 */
[----:B------:R-:W-:Y:S01]  /*47a0*/  @P0 FSEL R27, R27, -INF , !P1 ;  /* 0xff8000001b1b0808 */ /* 0x000fe20004800000 */
[----:B------:R-:W-:Y:S01]  /*47b0*/  IMAD.WIDE.U32 R186, R186, -0x2daee0ad, RZ ;  /* 0xd2511f53baba7825 */ /* 0x000fe200078e00ff */
[----:B------:R-:W-:Y:S02]  /*47c0*/  PLOP3.LUT P1, PT, PT, PT, UP1, 0x80, 0x8 ;  /* 0x000000000008781c */ /* 0x000fe40003f2f018 */
[----:B------:R-:W-:Y:S01]  /*47d0*/  LOP3.LUT R175, R182, UR42, R189, 0x96, !PT ;  /* 0x0000002ab6af7c12 */ /* 0x000fe2000f8e96bd */
[----:B------:R-:W-:Y:S01]  /*47e0*/  IMAD.WIDE.U32 R172, R172, -0x326172a9, RZ ;  /* 0xcd9e8d57acac7825 */ /* 0x000fe200078e00ff */
[----:B------:R-:W-:Y:S02]  /*47f0*/  PLOP3.LUT P0, PT, PT, PT, UP1, 0x80, 0x8 ;  /* 0x000000000008781c */ /* 0x000fe40003f0f018 */
[----:B------:R4:W4:Y:S01]  /*4800*/  MUFU.EX2 R224, R12 ;  /* 0x0000000c00e07308 */ /* 0x0009220000000800 */
[----:B------:R-:W-:Y:S01]  /*4810*/  LOP3.LUT R5, R174, UR42, R187, 0x96, !PT ;  /* 0x0000002aae057c12 */ /* 0x000fe2000f8e96bb */
[----:B------:R-:W-:Y:S01]  /*4820*/  IMAD.WIDE.U32 R174, R175, -0x326172a9, RZ ;  /* 0xcd9e8d57afae7825 */ /* 0x000fe200078e00ff */
[----:B------:R-:W-:Y:S03]  /*4830*/  LOP3.LUT R7, R4, UR43, R173, 0x96, !PT ;  /* 0x0000002b04077c12 */ /* 0x000fe6000f8e96ad */
[----:B------:R-:W-:Y:S01]  /*4840*/  FFMA.FTZ R15, R15, UR11, -R0 ;  /* 0x0000000b0f0f7c23 */ /* 0x000fe20008010800 */
[----:B------:R-:W-:Y:S01]  /*4850*/  IMAD.WIDE.U32 R166, R5, -0x326172a9, RZ ;  /* 0xcd9e8d5705a67825 */ /* 0x000fe200078e00ff */
[----:B------:R-:W-:Y:S02]  /*4860*/  LOP3.LUT R173, R6, UR41, R175, 0x96, !PT ;  /* 0x0000002906ad7c12 */ /* 0x000fe4000f8e96af */
[----:B------:R-:W4:Y:S01]  /*4870*/  MUFU.EX2 R223, R13 ;  /* 0x0000000d00df7308 */ /* 0x000f220000000800 */
[----:B------:R-:W-:Y:S01]  /*4880*/  @P1 FSEL R28, R28, -INF , !P2 ;  /* 0xff8000001c1c1808 */ /* 0x000fe20005000000 */
[----:B------:R-:W-:Y:S01]  /*4890*/  IMAD.WIDE.U32 R4, R184, -0x2daee0ad, RZ ;  /* 0xd2511f53b8047825 */ /* 0x000fe200078e00ff */
[----:B------:R-:W-:Y:S02]  /*48a0*/  PLOP3.LUT P1, PT, PT, PT, UP1, 0x80, 0x8 ;  /* 0x000000000008781c */ /* 0x000fe40003f2f018 */
[----:B------:R-:W-:Y:S01]  /*48b0*/  @P0 FSEL R30, R30, -INF , !P2 ;  /* 0xff8000001e1e0808 */ /* 0x000fe20005000000 */
[----:B------:R-:W-:Y:S01]  /*48c0*/  IMAD.WIDE.U32 R164, R7, -0x2daee0ad, RZ ;  /* 0xd2511f5307a47825 */ /* 0x000fe200078e00ff */
[----:B---3--:R-:W-:Y:S03]  /*48d0*/  LOP3.LUT R10, R172, UR41, R167, 0x96, !PT ;  /* 0x00000029ac0a7c12 */ /* 0x008fe6000f8e96a7 */
[----:B------:R3:W3:Y:S01]  /*48e0*/  MUFU.EX2 R226, R14 ;  /* 0x0000000e00e27308 */ /* 0x0006e20000000800 */
[----:B------:R-:W-:Y:S01]  /*48f0*/  PLOP3.LUT P0, PT, PT, PT, UP1, 0x80, 0x8 ;  /* 0x000000000008781c */ /* 0x000fe20003f0f018 */
[----:B------:R-:W-:Y:S01]  /*4900*/  IMAD.WIDE.U32 R172, R173, -0x2daee0ad, RZ ;  /* 0xd2511f53adac7825 */ /* 0x000fe200078e00ff */
[----:B------:R-:W-:Y:S02]  /*4910*/  LOP3.LUT R5, R188, UR37, R5, 0x96, !PT ;  /* 0x00000025bc057c12 */ /* 0x000fe4000f8e9605 */
[----:B-1----:R-:W-:Y:S01]  /*4920*/  LOP3.LUT R8, R186, UR37, R165, 0x96, !PT ;  /* 0x00000025ba087c12 */ /* 0x002fe2000f8e96a5 */
[----:B------:R-:W-:Y:S01]  /*4930*/  IMAD.WIDE.U32 R10, R10, -0x2daee0ad, RZ ;  /* 0xd2511f530a0a7825 */ /* 0x000fe200078e00ff */
[----:B------:R-:W-:Y:S03]  /*4940*/  LOP3.LUT R6, R4, UR15, R173, 0x96, !PT ;  /* 0x0000000f04067c12 */ /* 0x000fe6000f8e96ad */
[----:B------:R-:W1:Y:S01]  /*4950*/  MUFU.EX2 R225, R15 ;  /* 0x0000000f00e17308 */ /* 0x000e620000000800 */
[----:B------:R-:W-:Y:S01]  /*4960*/  @P1 FSEL R32, R32, -INF , !P2 ;  /* 0xff80000020201808 */ /* 0x000fe20005000000 */
[----:B------:R-:W-:Y:S01]  /*4970*/  IMAD.WIDE.U32 R4, R5, -0x326172a9, RZ ;  /* 0xcd9e8d5705047825 */ /* 0x000fe200078e00ff */
[----:B------:R-:W-:Y:S02]  /*4980*/  PLOP3.LUT P1, PT, PT, PT, UP1, 0x80, 0x8 ;  /* 0x000000000008781c */ /* 0x000fe40003f2f018 */
[----:B------:R-:W-:Y:S01]  /*4990*/  LOP3.LUT R164, R164, UR15, R11, 0x96, !PT ;  /* 0x0000000fa4a47c12 */ /* 0x000fe2000f8e960b */
[----:B------:R-:W-:Y:S01]  /*49a0*/  IMAD.WIDE.U32 R6, R6, -0x326172a9, RZ ;  /* 0xcd9e8d5706067825 */ /* 0x000fe200078e00ff */
[----:B------:R-:W-:Y:S02]  /*49b0*/  @P0 FSEL R34, R34, -INF , !P2 ;  /* 0xff80000022220808 */ /* 0x000fe40005000000 */
[----:B------:R-:W-:Y:S01]  /*49c0*/  PLOP3.LUT P2, PT, PT, PT, UP1, 0x80, 0x8 ;  /* 0x000000000008781c */ /* 0x000fe20003f4f018 */
[----:B--2---:R-:W-:Y:S01]  /*49d0*/  IMAD.WIDE.U32 R8, R8, -0x326172a9, RZ ;  /* 0xcd9e8d5708087825 */ /* 0x004fe200078e00ff */
[----:B------:R-:W-:Y:S02]  /*49e0*/  LOP3.LUT R7, R4, UR14, R7, 0x96, !PT ;  /* 0x0000000e04077c12 */ /* 0x000fe4000f8e9607 */
[----:B------:R-:W-:Y:S01]  /*49f0*/  LOP3.LUT R174, R174, UR24, R5, 0x96, !PT ;  /* 0x00000018aeae7c12 */ /* 0x000fe2000f8e9605 */
[----:B------:R-:W-:Y:S01]  /*4a00*/  IMAD.WIDE.U32 R4, R164, -0x326172a9, RZ ;  /* 0xcd9e8d57a4047825 */ /* 0x000fe200078e00ff */
[----:B------:R-:W-:Y:S02]  /*4a10*/  PLOP3.LUT P0, PT, PT, PT, UP1, 0x80, 0x8 ;  /* 0x000000000008781c */ /* 0x000fe40003f0f018 */
[C---:B----4-:R-:W-:Y:S01]  /*4a20*/  PRMT R12, R6.reuse, 0x7770, RZ ;  /* 0x00007770060c7816 */ /* 0x050fe200000000ff */
[--C-:B------:R-:W-:Y:S01]  /*4a30*/  FFMA.FTZ R17, R17, UR11, -R168.reuse ;  /* 0x0000000b11117c23 */ /* 0x100fe200080108a8 */
[----:B------:R-:W-:Y:S01]  /*4a40*/  PRMT R11, R6, 0x7771, RZ ;  /* 0x00007771060b7816 */ /* 0x000fe200000000ff */
[--C-:B------:R-:W-:Y:S01]  /*4a50*/  FFMA.FTZ R16, R16, UR11, -R168.reuse ;  /* 0x0000000b10107c23 */ /* 0x100fe200080108a8 */
[C---:B---3--:R-:W-:Y:S01]  /*4a60*/  PRMT R14, R6.reuse, 0x7772, RZ ;  /* 0x00007772060e7816 */ /* 0x048fe200000000ff */
[----:B------:R-:W-:Y:S01]  /*4a70*/  MUFU.EX2 R193, R17 ;  /* 0x0000001100c17308 */ /* 0x000fe20000000800 */
[----:B------:R-:W-:Y:S01]  /*4a80*/  PRMT R13, R6, 0x7773, RZ ;  /* 0x00007773060d7816 */ /* 0x000fe200000000ff */
[--C-:B------:R-:W-:Y:S01]  /*4a90*/  FFMA.FTZ R18, R18, UR11, -R3.reuse ;  /* 0x0000000b12127c23 */ /* 0x100fe20008010803 */
[----:B------:R-:W-:Y:S01]  /*4aa0*/  LOP3.LUT R6, R7, 0xffff, RZ, 0xc0, !PT ;  /* 0x0000ffff07067812 */ /* 0x000fe200078ec0ff */
[----:B------:R-:W-:Y:S01]  /*4ab0*/  FFMA.FTZ R19, R19, UR11, -R3 ;  /* 0x0000000b13137c23 */ /* 0x000fe20008010803 */
[----:B------:R-:W-:Y:S01]  /*4ac0*/  @P1 FSEL R29, R29, -INF , !P6 ;  /* 0xff8000001d1d1808 */ /* 0x000fe20007000000 */
[--C-:B------:R-:W-:Y:S01]  /*4ad0*/  FFMA.FTZ R20, R20, UR11, -R168.reuse ;  /* 0x0000000b14147c23 */ /* 0x100fe200080108a8 */
[----:B------:R-:W-:Y:S03]  /*4ae0*/  PLOP3.LUT P1, PT, PT, PT, UP1, 0x80, 0x8 ;  /* 0x000000000008781c */ /* 0x000fe60003f2f018 */
[----:B------:R-:W2:Y:S01]  /*4af0*/  MUFU.EX2 R196, R16 ;  /* 0x0000001000c47308 */ /* 0x000ea20000000800 */
[----:B------:R-:W-:Y:S01]  /*4b00*/  LOP3.LUT R5, R8, UR14, R5, 0x96, !PT ;  /* 0x0000000e08057c12 */ /* 0x000fe2000f8e9605 */
[----:B------:R-:W-:Y:S01]  /*4b10*/  FFMA.FTZ R21, R21, UR11, -R168 ;  /* 0x0000000b15157c23 */ /* 0x000fe200080108a8 */
[----:B------:R-:W-:Y:S01]  /*4b20*/  LOP3.LUT R8, R7, 0xff, RZ, 0xc0, !PT ;  /* 0x000000ff07087812 */ /* 0x000fe200078ec0ff */
[--C-:B------:R-:W-:Y:S01]  /*4b30*/  FFMA.FTZ R23, R23, UR11, -R3.reuse ;  /* 0x0000000b17177c23 */ /* 0x100fe20008010803 */
[----:B------:R-:W-:Y:S01]  /*4b40*/  SHF.R.U32.HI R6, RZ, 0x8, R6 ;  /* 0x00000008ff067819 */ /* 0x000fe20000011606 */
[----:B------:R-:W-:Y:S01]  /*4b50*/  FFMA.FTZ R25, R25, UR11, -R2 ;  /* 0x0000000b19197c23 */ /* 0x000fe20008010802 */
[----:B------:R-:W-:Y:S03]  /*4b60*/  @P2 FSEL R31, R31, -INF , !P6 ;  /* 0xff8000001f1f2808 */ /* 0x000fe60007000000 */
[----:B------:R-:W3:Y:S01]  /*4b70*/  MUFU.EX2 R201, R18 ;  /* 0x0000001200c97308 */ /* 0x000ee20000000800 */
[----:B------:R-:W-:Y:S01]  /*4b80*/  ISETP.LE.U32.AND P2, PT, R8, UR10, PT ;  /* 0x0000000a08007c0c */ /* 0x000fe2000bf43070 */
[--C-:B------:R-:W-:Y:S01]  /*4b90*/  FFMA.FTZ R22, R22, UR11, -R3.reuse ;  /* 0x0000000b16167c23 */ /* 0x100fe20008010803 */
[----:B------:R-:W-:Y:S01]  /*4ba0*/  LOP3.LUT R6, R6, 0xffff, RZ, 0xc0, !PT ;  /* 0x0000ffff06067812 */ /* 0x000fe200078ec0ff */
[----:B------:R-:W-:Y:S01]  /*4bb0*/  FFMA.FTZ R34, R34, UR11, -R3 ;  /* 0x0000000b22227c23 */ /* 0x000fe20008010803 */
[----:B------:R-:W-:Y:S01]  /*4bc0*/  PRMT R8, R7, 0x7632, R8 ;  /* 0x0000763207087816 */ /* 0x000fe20000000008 */
[----:B------:R-:W-:Y:S01]  /*4bd0*/  FFMA.FTZ R32, R32, UR11, -R168 ;  /* 0x0000000b20207c23 */ /* 0x000fe200080108a8 */
[----:B------:R-:W-:Y:S03]  /*4be0*/  LOP3.LUT R166, R166, UR24, R9, 0x96, !PT ;  /* 0x00000018a6a67c12 */ /* 0x000fe6000f8e9609 */
[----:B------:R-:W4:Y:S01]  /*4bf0*/  MUFU.EX2 R200, R19 ;  /* 0x0000001300c87308 */ /* 0x000f220000000800 */
[----:B------:R-:W-:Y:S01]  /*4c00*/  @P0 FSEL R33, R33, -INF , !P6 ;  /* 0xff80000021210808 */ /* 0x000fe20007000000 */
[----:B------:R-:W-:Y:S01]  /*4c10*/  FFMA.FTZ R24, R24, UR11, -R2 ;  /* 0x0000000b18187c23 */ /* 0x000fe20008010802 */
[----:B------:R-:W-:Y:S01]  /*4c20*/  ISETP.LE.U32.AND P0, PT, R6, UR10, PT ;  /* 0x0000000a06007c0c */ /* 0x000fe2000bf03070 */
[----:B------:R-:W-:Y:S01]  /*4c30*/  FFMA.FTZ R27, R27, UR11, -R0 ;  /* 0x0000000b1b1b7c23 */ /* 0x000fe20008010800 */
[----:B------:R-:W-:Y:S01]  /*4c40*/  SHF.R.U32.HI R9, RZ, 0x18, R7 ;  /* 0x00000018ff097819 */ /* 0x000fe20000011607 */
[----:B------:R-:W-:Y:S01]  /*4c50*/  @!P2 FADD.FTZ R222, -R222, -RZ ;  /* 0x800000ffdedea221 */ /* 0x000fe20000010100 */
[----:B------:R-:W-:Y:S03]  /*4c60*/  LOP3.LUT R7, R8, 0xff, RZ, 0xc0, !PT ;  /* 0x000000ff08077812 */ /* 0x000fe600078ec0ff */
[----:B------:R-:W-:Y:S01]  /*4c70*/  MUFU.EX2 R191, R20 ;  /* 0x0000001400bf7308 */ /* 0x000fe20000000800 */
[----:B------:R-:W-:Y:S01]  /*4c80*/  LOP3.LUT R6, R5, 0xffff, RZ, 0xc0, !PT ;  /* 0x0000ffff05067812 */ /* 0x000fe200078ec0ff */
[----:B------:R-:W-:Y:S01]  /*4c90*/  FFMA.FTZ R168, R33, UR11, -R168 ;  /* 0x0000000b21a87c23 */ /* 0x000fe200080108a8 */
[----:B------:R-:W-:Y:S01]  /*4ca0*/  @P1 FSEL R35, R35, -INF , !P6 ;  /* 0xff80000023231808 */ /* 0x000fe20007000000 */
[--C-:B------:R-:W-:Y:S01]  /*4cb0*/  FFMA.FTZ R28, R28, UR11, -R2.reuse ;  /* 0x0000000b1c1c7c23 */ /* 0x100fe20008010802 */
[----:B------:R-:W-:Y:S01]  /*4cc0*/  ISETP.LE.U32.AND P6, PT, R7, UR10, PT ;  /* 0x0000000a07007c0c */ /* 0x000fe2000bfc3070 */
[----:B------:R-:W-:Y:S01]  /*4cd0*/  FFMA.FTZ R2, R29, UR11, -R2 ;  /* 0x0000000b1d027c23 */ /* 0x000fe20008010802 */
[----:B------:R-:W-:Y:S01]  /*4ce0*/  SHF.R.U32.HI R6, RZ, 0x8, R6 ;  /* 0x00000008ff067819 */ /* 0x000fe20000011606 */
[----:B------:R-:W-:Y:S01]  /*4cf0*/  @!P0 FADD.FTZ R220, -R220, -RZ ;  /* 0x800000ffdcdc8221 */ /* 0x000fe20000010100 */
[----:B------:R-:W-:Y:S01]  /*4d00*/  ISETP.LE.U32.AND P1, PT, R9, UR10, PT ;  /* 0x0000000a09007c0c */ /* 0x000fe2000bf23070 */
[----:B------:R-:W4:Y:S01]  /*4d10*/  MUFU.EX2 R190, R21 ;  /* 0x0000001500be7308 */ /* 0x000f220000000800 */
[----:B------:R-:W-:Y:S01]  /*4d20*/  LOP3.LUT R7, R5, 0xff, RZ, 0xc0, !PT ;  /* 0x000000ff05077812 */ /* 0x000fe200078ec0ff */
[----:B------:R-:W-:Y:S01]  /*4d30*/  FFMA.FTZ R3, R35, UR11, -R3 ;  /* 0x0000000b23037c23 */ /* 0x000fe20008010803 */
[----:B------:R-:W-:Y:S01]  /*4d40*/  LOP3.LUT R6, R6, 0xffff, RZ, 0xc0, !PT ;  /* 0x0000ffff06067812 */ /* 0x000fe200078ec0ff */
[----:B------:R-:W-:Y:S01]  /*4d50*/  IMAD.IADD R182, R180, 0x1, R252 ;  /* 0x00000001b4b67824 */ /* 0x000fe200078e02fc */
[----:B------:R-:W-:Y:S01]  /*4d60*/  ISETP.LE.U32.AND P2, PT, R7, UR10, PT ;  /* 0x0000000a07007c0c */ /* 0x000fe2000bf43070 */
[--C-:B------:R-:W-:Y:S01]  /*4d70*/  FFMA.FTZ R30, R30, UR11, -R0.reuse ;  /* 0x0000000b1e1e7c23 */ /* 0x100fe20008010800 */
[----:B------:R-:W-:Y:S01]  /*4d80*/  ISETP.LE.U32.AND P0, PT, R6, UR10, PT ;  /* 0x0000000a06007c0c */ /* 0x000fe2000bf03070 */
[----:B------:R-:W-:Y:S01]  /*4d90*/  @!P6 FADD.FTZ R219, -R219, -RZ ;  /* 0x800000ffdbdbe221 */ /* 0x000fe20000010100 */
[----:B------:R-:W-:Y:S01]  /*4da0*/  PRMT R6, R4, 0x7770, RZ ;  /* 0x0000777004067816 */ /* 0x000fe200000000ff */
[----:B------:R-:W4:Y:S01]  /*4db0*/  MUFU.EX2 R195, R23 ;  /* 0x0000001700c37308 */ /* 0x000f220000000800 */
[----:B------:R-:W-:Y:S01]  /*4dc0*/  PRMT R7, R5, 0x7632, R7 ;  /* 0x0000763205077816 */ /* 0x000fe20000000007 */
[----:B------:R-:W-:Y:S01]  /*4dd0*/  @!P1 FADD.FTZ R203, -R203, -RZ ;  /* 0x800000ffcbcb9221 */ /* 0x000fe20000010100 */
[----:B------:R-:W-:Y:S01]  /*4de0*/  ISETP.LE.U32.AND P6, PT, R6, UR10, PT ;  /* 0x0000000a06007c0c */ /* 0x000fe2000bfc3070 */
[--C-:B------:R-:W-:Y:S01]  /*4df0*/  FFMA.FTZ R26, R26, UR11, -R0.reuse ;  /* 0x0000000b1a1a7c23 */ /* 0x100fe20008010800 */
[----:B------:R-:W-:Y:S01]  /*4e00*/  LOP3.LUT R6, R7, 0xff, RZ, 0xc0, !PT ;  /* 0x000000ff07067812 */ /* 0x000fe200078ec0ff */
[----:B------:R-:W-:Y:S01]  /*4e10*/  FFMA.FTZ R0, R31, UR11, -R0 ;  /* 0x0000000b1f007c23 */ /* 0x000fe20008010800 */
[----:B------:R-:W-:Y:S01]  /*4e20*/  SHF.R.U32.HI R5, RZ, 0x18, R5 ;  /* 0x00000018ff057819 */ /* 0x000fe20000011605 */
[----:B------:R-:W-:Y:S01]  /*4e30*/  @!P2 FADD.FTZ R229, -R229, -RZ ;  /* 0x800000ffe5e5a221 */ /* 0x000fe20000010100 */
[----:B------:R-:W-:Y:S01]  /*4e40*/  ISETP.LE.U32.AND P1, PT, R6, UR10, PT ;  /* 0x0000000a06007c0c */ /* 0x000fe2000bf23070 */
[----:B------:R-:W-:Y:S01]  /*4e50*/  @!P0 FADD.FTZ R227, -R227, -RZ ;  /* 0x800000ffe3e38221 */ /* 0x000fe20000010100 */
[----:B------:R-:W-:Y:S01]  /*4e60*/  ISETP.LE.U32.AND P2, PT, R5, UR10, PT ;  /* 0x0000000a05007c0c */ /* 0x000fe2000bf43070 */
[----:B------:R-:W-:Y:S01]  /*4e70*/  IMAD.WIDE.U32 R6, R174, -0x2daee0ad, RZ ;  /* 0xd2511f53ae067825 */ /* 0x000fe200078e00ff */
[----:B------:R-:W-:Y:S01]  /*4e80*/  PRMT R5, R4, 0x7771, RZ ;  /* 0x0000777104057816 */ /* 0x000fe200000000ff */
[----:B------:R-:W-:Y:S02]  /*4e90*/  MUFU.EX2 R198, R25 ;  /* 0x0000001900c67308 */ /* 0x000fe40000000800 */
[----:B------:R-:W-:Y:S01]  /*4ea0*/  @!P6 FADD.FTZ R224, -R224, -RZ ;  /* 0x800000ffe0e0e221 */ /* 0x000fe20000010100 */
[----:B------:R-:W-:Y:S01]  /*4eb0*/  ISETP.GT.U32.AND P0, PT, R5, UR10, PT ;  /* 0x0000000a05007c0c */ /* 0x000fe2000bf04070 */
[----:B------:R-:W-:Y:S01]  /*4ec0*/  IMAD.SHL.U32 R184, R218, 0x40, RZ ;  /* 0x00000040dab87824 */ /* 0x000fe200078e00ff */
[C---:B------:R-:W-:Y:S02]  /*4ed0*/  PRMT R5, R4.reuse, 0x7772, RZ ;  /* 0x0000777204057816 */ /* 0x040fe400000000ff */
[----:B------:R-:W-:Y:S01]  /*4ee0*/  PRMT R4, R4, 0x7773, RZ ;  /* 0x0000777304047816 */ /* 0x000fe200000000ff */
[----:B------:R-:W-:Y:S01]  /*4ef0*/  @!P1 FADD.FTZ R230, -R230, -RZ ;  /* 0x800000ffe6e69221 */ /* 0x000fe20000010100 */
[----:B------:R-:W-:Y:S01]  /*4f00*/  ISETP.GT.U32.AND P1, PT, R5, UR10, PT ;  /* 0x0000000a05007c0c */ /* 0x000fe2000bf24070 */
[----:B------:R-:W-:Y:S01]  /*4f10*/  @!P2 FADD.FTZ R228, -R228, -RZ ;  /* 0x800000ffe4e4a221 */ /* 0x000fe20000010100 */
[----:B------:R-:W-:Y:S01]  /*4f20*/  ISETP.GT.U32.AND P2, PT, R4, UR10, PT ;  /* 0x0000000a04007c0c */ /* 0x000fe2000bf44070 */
[----:B------:R-:W-:Y:S01]  /*4f30*/  IMAD.WIDE.U32 R4, R166, -0x2daee0ad, RZ ;  /* 0xd2511f53a6047825 */ /* 0x000fe200078e00ff */
[----:B------:R-:W-:Y:S01]  /*4f40*/  LOP3.LUT R7, R172, UR13, R7, 0x96, !PT ;  /* 0x0000000dac077c12 */ /* 0x000fe2000f8e9607 */
[----:B------:R-:W4:Y:S01]  /*4f50*/  MUFU.EX2 R197, R22 ;  /* 0x0000001600c57308 */ /* 0x000f220000000800 */
[----:B------:R-:W-:Y:S01]  /*4f60*/  ISETP.LE.U32.AND P6, PT, R12, UR10, PT ;  /* 0x0000000a0c007c0c */ /* 0x000fe2000bfc3070 */
[----:B------:R-:W-:Y:S01]  /*4f70*/  @P0 FADD.FTZ R223, -R223, -RZ ;  /* 0x800000ffdfdf0221 */ /* 0x000fe20000010100 */
[----:B------:R-:W-:Y:S02]  /*4f80*/  ISETP.GT.U32.AND P0, PT, R11, UR10, PT ;  /* 0x0000000a0b007c0c */ /* 0x000fe4000bf04070 */
[C---:B------:R-:W-:Y:S02]  /*4f90*/  LOP3.LUT R8, R7.reuse, 0xffff, RZ, 0xc0, !PT ;  /* 0x0000ffff07087812 */ /* 0x040fe400078ec0ff */
[----:B------:R-:W-:Y:S01]  /*4fa0*/  LOP3.LUT R9, R7, 0xff, RZ, 0xc0, !PT ;  /* 0x000000ff07097812 */ /* 0x000fe200078ec0ff */
[----:B------:R-:W-:Y:S01]  /*4fb0*/  @P1 FADD.FTZ R226, -R226, -RZ ;  /* 0x800000ffe2e21221 */ /* 0x000fe20000010100 */
[----:B------:R-:W-:Y:S01]  /*4fc0*/  ISETP.GT.U32.AND P1, PT, R14, UR10, PT ;  /* 0x0000000a0e007c0c */ /* 0x000fe2000bf24070 */
[----:B-1----:R-:W-:Y:S01]  /*4fd0*/  @P2 FADD.FTZ R225, -R225, -RZ ;  /* 0x800000ffe1e12221 */ /* 0x002fe20000010100 */
[----:B------:R-:W-:Y:S01]  /*4fe0*/  SHF.R.U32.HI R8, RZ, 0x8, R8 ;  /* 0x00000008ff087819 */ /* 0x000fe20000011608 */
[----:B------:R-:W-:Y:S01]  /*4ff0*/  MUFU.EX2 R186, R3 ;  /* 0x0000000300ba7308 */ /* 0x000fe20000000800 */
[----:B------:R-:W-:Y:S01]  /*5000*/  ISETP.GT.U32.AND P2, PT, R13, UR10, PT ;  /* 0x0000000a0d007c0c */ /* 0x000fe2000bf44070 */
[----:B--2---:R-:W-:Y:S01]  /*5010*/  @!P6 FADD.FTZ R196, -R196, -RZ ;  /* 0x800000ffc4c4e221 */ /* 0x004fe20000010100 */
[----:B------:R-:W-:Y:S01]  /*5020*/  LOP3.LUT R8, R8, 0xffff, RZ, 0xc0, !PT ;  /* 0x0000ffff08087812 */ /* 0x000fe200078ec0ff */
[----:B------:R-:W-:Y:S01]  /*5030*/  @P0 FADD.FTZ R193, -R193, -RZ ;  /* 0x800000ffc1c10221 */ /* 0x000fe20000010100 */
[----:B------:R-:W-:Y:S02]  /*5040*/  LOP3.LUT R5, R10, UR13, R5, 0x96, !PT ;  /* 0x0000000d0a057c12 */ /* 0x000fe4000f8e9605 */
[----:B------:R-:W-:Y:S03]  /*5050*/  ISETP.LE.U32.AND P0, PT, R8, UR10, PT ;  /* 0x0000000a08007c0c */ /* 0x000fe6000bf03070 */
[----:B------:R-:W-:Y:S01]  /*5060*/  MUFU.EX2 R185, R168 ;  /* 0x000000a800b97308 */ /* 0x000fe20000000800 */
[----:B------:R-:W-:Y:S01]  /*5070*/  ISETP.LE.U32.AND P6, PT, R9, UR10, PT ;  /* 0x0000000a09007c0c */ /* 0x000fe2000bfc3070 */
[----:B---3--:R-:W-:Y:S01]  /*5080*/  @P1 FADD.FTZ R201, -R201, -RZ ;  /* 0x800000ffc9c91221 */ /* 0x008fe20000010100 */
[--C-:B------:R-:W-:Y:S02]  /*5090*/  SHF.R.U32.HI R8, RZ, 0x18, R7.reuse ;  /* 0x00000018ff087819 */ /* 0x100fe40000011607 */
[----:B------:R-:W-:Y:S01]  /*50a0*/  PRMT R7, R7, 0x7632, R7 ;  /* 0x0000763207077816 */ /* 0x000fe20000000007 */
[----:B----4-:R-:W-:Y:S01]  /*50b0*/  @P2 FADD.FTZ R200, -R200, -RZ ;  /* 0x800000ffc8c82221 */ /* 0x010fe20000010100 */
[----:B------:R-:W-:Y:S03]  /*50c0*/  LOP3.LUT R9, R5, 0xffff, RZ, 0xc0, !PT ;  /* 0x0000ffff05097812 */ /* 0x000fe600078ec0ff */
[----:B------:R-:W1:Y:S01]  /*50d0*/  MUFU.EX2 R199, R24 ;  /* 0x0000001800c77308 */ /* 0x000e620000000800 */
[----:B------:R-:W-:Y:S02]  /*50e0*/  ISETP.LE.U32.AND P1, PT, R8, UR10, PT ;  /* 0x0000000a08007c0c */ /* 0x000fe4000bf23070 */
[----:B------:R-:W-:Y:S01]  /*50f0*/  LOP3.LUT R8, R7, 0xff, RZ, 0xc0, !PT ;  /* 0x000000ff07087812 */ /* 0x000fe200078ec0ff */
[----:B------:R-:W-:Y:S01]  /*5100*/  @!P0 FADD.FTZ R190, -R190, -RZ ;  /* 0x800000ffbebe8221 */ /* 0x000fe20000010100 */
[----:B------:R-:W-:Y:S01]  /*5110*/  SHF.R.U32.HI R7, RZ, 0x8, R9 ;  /* 0x00000008ff077819 */ /* 0x000fe20000011609 */
[----:B------:R-:W-:Y:S01]  /*5120*/  @!P6 FADD.FTZ R191, -R191, -RZ ;  /* 0x800000ffbfbfe221 */ /* 0x000fe20000010100 */
[----:B------:R-:W-:Y:S03]  /*5130*/  ISETP.LE.U32.AND P2, PT, R8, UR10, PT ;  /* 0x0000000a08007c0c */ /* 0x000fe6000bf43070 */
[----:B------:R-:W2:Y:S01]  /*5140*/  MUFU.EX2 R202, R27 ;  /* 0x0000001b00ca7308 */ /* 0x000ea20000000800 */
[----:B------:R-:W-:Y:S02]  /*5150*/  LOP3.LUT R8, R5, 0xff, RZ, 0xc0, !PT ;  /* 0x000000ff05087812 */ /* 0x000fe400078ec0ff */
[----:B------:R-:W-:Y:S02]  /*5160*/  LOP3.LUT R7, R7, 0xffff, RZ, 0xc0, !PT ;  /* 0x0000ffff07077812 */ /* 0x000fe400078ec0ff */
[----:B------:R-:W-:Y:S01]  /*5170*/  ISETP.LE.U32.AND P6, PT, R8, UR10, PT ;  /* 0x0000000a08007c0c */ /* 0x000fe2000bfc3070 */
[----:B------:R-:W-:Y:S01]  /*5180*/  @!P1 FADD.FTZ R195, -R195, -RZ ;  /* 0x800000ffc3c39221 */ /* 0x000fe20000010100 */
[----:B------:R-:W-:Y:S03]  /*5190*/  ISETP.LE.U32.AND P0, PT, R7, UR10, PT ;  /* 0x0000000a07007c0c */ /* 0x000fe6000bf03070 */
[----:B------:R-:W-:Y:S01]  /*51a0*/  MUFU.EX2 R188, R2 ;  /* 0x0000000200bc7308 */ /* 0x000fe20000000800 */
[----:B------:R-:W-:Y:S02]  /*51b0*/  PRMT R8, R5, 0x7632, R8 ;  /* 0x0000763205087816 */ /* 0x000fe40000000008 */
[----:B------:R-:W-:Y:S01]  /*51c0*/  SHF.R.U32.HI R7, RZ, 0x18, R5 ;  /* 0x00000018ff077819 */ /* 0x000fe20000011605 */
[----:B------:R-:W-:Y:S01]  /*51d0*/  @!P2 FADD.FTZ R197, -R197, -RZ ;  /* 0x800000ffc5c5a221 */ /* 0x000fe20000010100 */
[----:B------:R-:W-:Y:S02]  /*51e0*/  LOP3.LUT R5, R8, 0xff, RZ, 0xc0, !PT ;  /* 0x000000ff08057812 */ /* 0x000fe400078ec0ff */
[----:B------:R-:W-:Y:S03]  /*51f0*/  ISETP.LE.U32.AND P2, PT, R7, UR10, PT ;  /* 0x0000000a07007c0c */ /* 0x000fe6000bf43070 */
[----:B------:R-:W3:Y:S01]  /*5200*/  MUFU.EX2 R183, R32 ;  /* 0x0000002000b77308 */ /* 0x000ee20000000800 */
[----:B------:R-:W-:Y:S01]  /*5210*/  ISETP.LE.U32.AND P1, PT, R5, UR10, PT ;  /* 0x0000000a05007c0c */ /* 0x000fe2000bf23070 */
[----:B-1----:R-:W-:Y:S01]  /*5220*/  @!P6 FADD.FTZ R199, -R199, -RZ ;  /* 0x800000ffc7c7e221 */ /* 0x002fe20000010100 */
[----:B------:R-:W-:Y:S01]  /*5230*/  PRMT R5, R6, 0x7771, RZ ;  /* 0x0000777106057816 */ /* 0x000fe200000000ff */
[----:B------:R-:W-:Y:S01]  /*5240*/  @!P0 FADD.FTZ R198, -R198, -RZ ;  /* 0x800000ffc6c68221 */ /* 0x000fe20000010100 */
[----:B------:R-:W-:Y:S02]  /*5250*/  PRMT R3, R4, 0x7771, RZ ;  /* 0x0000777104037816 */ /* 0x000fe400000000ff */
[----:B------:R-:W-:Y:S03]  /*5260*/  ISETP.GT.U32.AND P0, PT, R5, UR10, PT ;  /* 0x0000000a05007c0c */ /* 0x000fe6000bf04070 */
[----:B------:R1:W-:Y:S01]  /*5270*/  MUFU.EX2 R192, R0 ;  /* 0x0000000000c07308 */ /* 0x0003e20000000800 */
[C---:B------:R-:W-:Y:S02]  /*5280*/  PRMT R7, R6.reuse, 0x7770, RZ ;  /* 0x0000777006077816 */ /* 0x040fe400000000ff */
[----:B------:R-:W-:Y:S01]  /*5290*/  PRMT R8, R6, 0x7772, RZ ;  /* 0x0000777206087816 */ /* 0x000fe200000000ff */
[----:B--2---:R-:W-:Y:S01]  /*52a0*/  @!P2 FADD.FTZ R202, -R202, -RZ ;  /* 0x800000ffcacaa221 */ /* 0x004fe20000010100 */
[----:B------:R-:W-:Y:S02]  /*52b0*/  PRMT R6, R6, 0x7773, RZ ;  /* 0x0000777306067816 */ /* 0x000fe400000000ff */
[----:B------:R-:W-:Y:S03]  /*52c0*/  ISETP.LE.U32.AND P6, PT, R7, UR10, PT ;  /* 0x0000000a07007c0c */ /* 0x000fe6000bfc3070 */
[----:B------:R-:W2:Y:S01]  /*52d0*/  MUFU.EX2 R205, R26 ;  /* 0x0000001a00cd7308 */ /* 0x000ea20000000800 */
[----:B------:R-:W-:Y:S02]  /*52e0*/  ISETP.GT.U32.AND P2, PT, R6, UR10, PT ;  /* 0x0000000a06007c0c */ /* 0x000fe4000bf44070 */
[C---:B------:R-:W-:Y:S01]  /*52f0*/  PRMT R6, R4.reuse, 0x7770, RZ ;  /* 0x0000777004067816 */ /* 0x040fe200000000ff */
[----:B------:R-:W-:Y:S01]  /*5300*/  @P0 FADD.FTZ R185, -R185, -RZ ;  /* 0x800000ffb9b90221 */ /* 0x000fe20000010100 */
[----:B------:R-:W-:Y:S02]  /*5310*/  ISETP.GT.U32.AND P0, PT, R3, UR10, PT ;  /* 0x0000000a03007c0c */ /* 0x000fe4000bf04070 */
[----:B------:R-:W-:Y:S03]  /*5320*/  F2FP.RELU.BF16.F32.PACK_AB R3, R203, R219 ;  /* 0x000000dbcb03723e */ /* 0x000fe600000018ff */
[----:B------:R-:W4:Y:S01]  /*5330*/  MUFU.EX2 R187, R34 ;  /* 0x0000002200bb7308 */ /* 0x000f220000000800 */
[----:B------:R-:W-:Y:S01]  /*5340*/  PRMT R7, R4, 0x7772, RZ ;  /* 0x0000777204077816 */ /* 0x000fe200000000ff */
[----:B-1----:R-:W-:Y:S01]  /*5350*/  IMAD.IADD R0, R252, 0x1, R181 ;  /* 0x00000001fc007824 */ /* 0x002fe200078e02b5 */
[----:B------:R-:W-:Y:S01]  /*5360*/  PRMT R5, R4, 0x7773, RZ ;  /* 0x0000777304057816 */ /* 0x000fe200000000ff */
[----:B------:R1:W-:Y:S01]  /*5370*/  STS [R180+0x20400], R3 ;  /* 0x02040003b4007388 */ /* 0x0003e20000000800 */
[----:B------:R-:W-:Y:S01]  /*5380*/  F2FP.RELU.BF16.F32.PACK_AB R4, R220, R222 ;  /* 0x000000dedc04723e */ /* 0x000fe200000018ff */
[----:B------:R-:W-:Y:S01]  /*5390*/  @P2 FADD.FTZ R186, -R186, -RZ ;  /* 0x800000ffbaba2221 */ /* 0x000fe20000010100 */
[----:B------:R-:W-:Y:S01]  /*53a0*/  F2FP.RELU.BF16.F32.PACK_AB R2, R200, R201 ;  /* 0x000000c9c802723e */ /* 0x000fe200000018ff */
[----:B---3--:R-:W-:Y:S01]  /*53b0*/  @!P6 FADD.FTZ R183, -R183, -RZ ;  /* 0x800000ffb7b7e221 */ /* 0x008fe20000010100 */
[----:B------:R-:W-:Y:S01]  /*53c0*/  ISETP.GT.U32.AND P2, PT, R5, UR10, PT ;  /* 0x0000000a05007c0c */ /* 0x000fe2000bf44070 */
[----:B------:R3:W-:Y:S01]  /*53d0*/  STS [R180+0x20000], R4 ;  /* 0x02000004b4007388 */ /* 0x0007e20000000800 */
[----:B------:R-:W-:Y:S01]  /*53e0*/  F2FP.RELU.BF16.F32.PACK_AB R5, R227, R229 ;  /* 0x000000e5e305723e */ /* 0x000fe200000018ff */
[----:B--2---:R-:W-:Y:S01]  /*53f0*/  @!P1 FADD.FTZ R205, -R205, -RZ ;  /* 0x800000ffcdcd9221 */ /* 0x004fe20000010100 */
[----:B------:R-:W-:Y:S01]  /*5400*/  ISETP.LE.U32.AND P6, PT, R6, UR10, PT ;  /* 0x0000000a06007c0c */ /* 0x000fe2000bfc3070 */
[----:B------:R2:W-:Y:S01]  /*5410*/  STS [R182+0x20400], R2 ;  /* 0x02040002b6007388 */ /* 0x0005e20000000800 */
[----:B------:R-:W-:Y:S01]  /*5420*/  F2FP.RELU.BF16.F32.PACK_AB R6, R223, R224 ;  /* 0x000000e0df06723e */ /* 0x000fe200000018ff */
[----:B------:R-:W3:Y:S01]  /*5430*/  MUFU.EX2 R189, R28 ;  /* 0x0000001c00bd7308 */ /* 0x000ee20000000800 */
[----:B------:R-:W-:Y:S01]  /*5440*/  ISETP.GT.U32.AND P1, PT, R8, UR10, PT ;  /* 0x0000000a08007c0c */ /* 0x000fe2000bf24070 */
[----:B------:R-:W-:Y:S04]  /*5450*/  @P0 FADD.FTZ R188, -R188, -RZ ;  /* 0x800000ffbcbc0221 */ /* 0x000fe80000010100 */
[----:B------:R-:W-:Y:S01]  /*5460*/  @P2 FADD.FTZ R192, -R192, -RZ ;  /* 0x800000ffc0c02221 */ /* 0x000fe20000010100 */
[----:B------:R-:W-:Y:S03]  /*5470*/  FSETP.GE.FTZ.AND P2, PT, R220, RZ, PT ;  /* 0x000000ffdc00720b */ /* 0x000fe60003f56000 */
[----:B------:R-:W2:Y:S01]  /*5480*/  MUFU.EX2 R194, R30 ;  /* 0x0000001e00c27308 */ /* 0x000ea20000000800 */
[----:B-1----:R-:W-:Y:S03]  /*5490*/  F2FP.RELU.BF16.F32.PACK_AB R3, R193, R196 ;  /* 0x000000c4c103723e */ /* 0x002fe600000018ff */
[----:B----4-:R-:W-:Y:S01]  /*54a0*/  @P1 FADD.FTZ R187, -R187, -RZ ;  /* 0x800000ffbbbb1221 */ /* 0x010fe20000010100 */
[----:B------:R-:W-:Y:S01]  /*54b0*/  ISETP.GT.U32.AND P1, PT, R7, UR10, PT ;  /* 0x0000000a07007c0c */ /* 0x000fe2000bf24070 */
[----:B---3--:R-:W-:Y:S01]  /*54c0*/  @!P6 FADD.FTZ R189, -R189, -RZ ;  /* 0x800000ffbdbde221 */ /* 0x008fe20000010100 */
[----:B------:R1:W-:Y:S01]  /*54d0*/  STS [R182+0x20000], R3 ;  /* 0x02000003b6007388 */ /* 0x0003e20000000800 */
[----:B------:R-:W-:Y:S03]  /*54e0*/  F2FP.RELU.BF16.F32.PACK_AB R4, R228, R230 ;  /* 0x000000e6e404723e */ /* 0x000fe600000018ff */
[----:B------:R3:W-:Y:S01]  /*54f0*/  STS [R180+0x21000], R5 ;  /* 0x02100005b4007388 */ /* 0x0007e20000000800 */
[----:B--2---:R-:W-:Y:S03]  /*5500*/  F2FP.RELU.BF16.F32.PACK_AB R2, R185, R183 ;  /* 0x000000b7b902723e */ /* 0x004fe600000018ff */
[----:B------:R2:W-:Y:S03]  /*5510*/  STS [R180+0x21400], R4 ;  /* 0x02140004b4007388 */ /* 0x0005e60000000800 */
[----:B------:R-:W-:Y:S01]  /*5520*/  @P1 FADD.FTZ R194, -R194, -RZ ;  /* 0x800000ffc2c21221 */ /* 0x000fe20000010100 */
[----:B------:R-:W-:Y:S01]  /*5530*/  FSETP.GE.FTZ.AND P1, PT, R219, RZ, PT ;  /* 0x000000ffdb00720b */ /* 0x000fe20003f36000 */
[----:B------:R-:W-:Y:S01]  /*5540*/  STS [R182+0x21000], R6 ;  /* 0x02100006b6007388 */ /* 0x000fe20000000800 */
[----:B-1----:R-:W-:Y:S02]  /*5550*/  F2FP.RELU.BF16.F32.PACK_AB R3, R195, R197 ;  /* 0x000000c5c303723e */ /* 0x002fe400000018ff */
[----:B---3--:R-:W-:Y:S02]  /*5560*/  F2FP.RELU.BF16.F32.PACK_AB R5, R225, R226 ;  /* 0x000000e2e105723e */ /* 0x008fe400000018ff */
[----:B--2---:R-:W-:Y:S03]  /*5570*/  F2FP.RELU.BF16.F32.PACK_AB R4, R190, R191 ;  /* 0x000000bfbe04723e */ /* 0x004fe600000018ff */
[----:B------:R-:W-:Y:S04]  /*5580*/  STS [R182+0x21400], R5 ;  /* 0x02140005b6007388 */ /* 0x000fe80000000800 */
[----:B------:R1:W-:Y:S04]  /*5590*/  STS [R181], R4 ;  /* 0x00000004b5007388 */ /* 0x0003e80000000800 */
[----:B------:R2:W-:Y:S04]  /*55a0*/  STS [R181+0x400], R3 ;  /* 0x00040003b5007388 */ /* 0x0005e80000000800 */
[----:B------:R3:W-:Y:S01]  /*55b0*/  STS [R0], R2 ;  /* 0x0000000200007388 */ /* 0x0007e20000000800 */
[----:B-1----:R-:W-:Y:S02]  /*55c0*/  F2FP.RELU.BF16.F32.PACK_AB R4, R202, R205 ;  /* 0x000000cdca04723e */ /* 0x002fe400000018ff */
[----:B--2---:R-:W-:Y:S02]  /*55d0*/  F2FP.RELU.BF16.F32.PACK_AB R3, R198, R199 ;  /* 0x000000c7c603723e */ /* 0x004fe400000018ff */
[----:B---3--:R-:W-:Y:S05]  /*55e0*/  F2FP.RELU.BF16.F32.PACK_AB R2, R186, R187 ;  /* 0x000000bbba02723e */ /* 0x008fea00000018ff */
[----:B------:R1:W-:Y:S04]  /*55f0*/  STS [R0+0x400], R2 ;  /* 0x0004000200007388 */ /* 0x0003e80000000800 */
[----:B------:R2:W-:Y:S04]  /*5600*/  STS [R181+0x1000], R3 ;  /* 0x00100003b5007388 */ /* 0x0005e80000000800 */
[----:B------:R-:W-:Y:S01]  /*5610*/  STS [R181+0x1400], R4 ;  /* 0x00140004b5007388 */ /* 0x000fe20000000800 */
[----:B-1----:R-:W-:Y:S02]  /*5620*/  F2FP.RELU.BF16.F32.PACK_AB R2, R192, R194 ;  /* 0x000000c2c002723e */ /* 0x002fe400000018ff */
[----:B--2---:R-:W-:Y:S03]  /*5630*/  F2FP.RELU.BF16.F32.PACK_AB R3, R188, R189 ;  /* 0x000000bdbc03723e */ /* 0x004fe600000018ff */
        /* <DEDUP_REMOVED lines=91> */
[----:B------:R-:W-:Y:S02]  /*5bf0*/  LEA.HI.X R179, R237, R165, RZ, 0x2, P0 ;  /* 0x000000a5edb37211 */ /* 0x000fe400000f14ff */
[----:B------:R-:W-:Y:S03]  /*5c00*/  FSETP.GE.FTZ.AND P0, PT, R222, RZ, PT ;  /* 0x000000ffde00720b */ /* 0x000fe60003f16000 */
[----:B------:R-:W-:Y:S01]  /*5c10*/  HMMA.16816.F32.BF16 R32, R172, R166, R32 ;  /* 0x000000a6ac20723c */ /* 0x000fe20000041820 */
[----:B------:R-:W2:Y:S04]  /*5c20*/  LDG.E R177, desc[UR32][R178.64] ;  /* 0x00000020b2b17981 */ /* 0x000ea8000c1e1900 */
[----:B------:R-:W3:Y:S04]  /*5c30*/  LDG.E R176, desc[UR32][R178.64+0x20] ;  /* 0x00002020b2b07981 */ /* 0x000ee8000c1e1900 */
[----:B------:R-:W1:Y:S02]  /*5c40*/  LDSM.16.M88.4 R164, [R2+0xa000] ;  /* 0x00a0000002a4783b */ /* 0x000e640000000200 */
[-C--:B-1----:R-:W-:Y:S11]  /*5c50*/  HMMA.16816.F32.BF16 R4, R164, R168.reuse, R4 ;  /* 0x000000a8a404723c */ /* 0x082ff60000041804 */
[----:B------:R-:W-:Y:S08]  /*5c60*/  @!UPT UIADD3 URZ, UPT, UPT, URZ, URZ, URZ ;  /* 0x000000fffffff290 */ /* 0x000ff0000fffe0ff */
[C---:B--2---:R-:W-:Y:S01]  /*5c70*/  FADD.FTZ R0, -R177.reuse, R4 ;  /* 0x00000004b1007221 */ /* 0x044fe20000010100 */
[----:B------:R-:W-:Y:S01]  /*5c80*/  FADD.FTZ R4, -R177, R5 ;  /* 0x00000005b1047221 */ /* 0x000fe20000010100 */
[----:B---3--:R-:W-:Y:S03]  /*5c90*/  FADD.FTZ R3, -R176, R6 ;  /* 0x00000006b0037221 */ /* 0x008fe60000010100 */
[-C--:B------:R-:W-:Y:S02]  /*5ca0*/  FSEL R0, R0, R177.reuse, P0 ;  /* 0x000000b100007208 */ /* 0x080fe40000000000 */
[----:B------:R-:W-:Y:S02]  /*5cb0*/  FSEL R4, R4, R177, P2 ;  /* 0x000000b104047208 */ /* 0x000fe40001000000 */
[----:B------:R-:W-:Y:S01]  /*5cc0*/  FSEL R3, R3, R176, P1 ;  /* 0x000000b003037208 */ /* 0x000fe20000800000 */
[----:B------:R-:W-:Y:S01]  /*5cd0*/  FMUL.FTZ R222, R222, R0 ;  /* 0x00000000dede7220 */ /* 0x000fe20000410000 */
[----:B------:R-:W-:Y:S01]  /*5ce0*/  FADD.FTZ R0, -R176, R7 ;  /* 0x00000007b0007221 */ /* 0x000fe20000010100 */
[----:B------:R-:W-:Y:S01]  /*5cf0*/  FMUL.FTZ R220, R220, R4 ;  /* 0x00000004dcdc7220 */ /* 0x000fe20000410000 */
[----:B------:R-:W-:Y:S01]  /*5d00*/  FSETP.GE.FTZ.AND P0, PT, R203, RZ, PT ;  /* 0x000000ffcb00720b */ /* 0x000fe20003f16000 */
[----:B------:R-:W1:Y:S01]  /*5d10*/  LDSM.16.M88.4 R4, [R2+0xb000] ;  /* 0x00b000000204783b */ /* 0x000e620000000200 */
[----:B------:R-:W-:Y:S01]  /*5d20*/  FMUL.FTZ R172, R219, R3 ;  /* 0x00000003dbac7220 */ /* 0x000fe20000410000 */
[----:B------:R-:W-:Y:S02]  /*5d30*/  FSETP.GE.FTZ.AND P1, PT, R196, RZ, PT ;  /* 0x000000ffc400720b */ /* 0x000fe40003f36000 */
[----:B------:R-:W-:Y:S02]  /*5d40*/  FSEL R0, R0, R176, P0 ;  /* 0x000000b000007208 */ /* 0x000fe40000000000 */
[----:B------:R-:W-:Y:S02]  /*5d50*/  FSETP.GE.FTZ.AND P0, PT, R193, RZ, PT ;  /* 0x000000ffc100720b */ /* 0x000fe40003f16000 */
[----:B------:R2:W5:Y:S01]  /*5d60*/  LDG.E R3, desc[UR32][R178.64+0x80] ;  /* 0x00008020b2037981 */ /* 0x000562000c1e1900 */
[----:B------:R-:W-:Y:S01]  /*5d70*/  FSETP.GE.FTZ.AND P2, PT, R191, RZ, PT ;  /* 0x000000ffbf00720b */ /* 0x000fe20003f56000 */
[----:B------:R-:W-:Y:S01]  /*5d80*/  FMUL.FTZ R203, R203, R0 ;  /* 0x00000000cbcb7220 */ /* 0x000fe20000410000 */
[--C-:B------:R-:W-:Y:S04]  /*5d90*/  SHF.R.U32.HI R0, RZ, 0x4, R218.reuse ;  /* 0x00000004ff007819 */ /* 0x100fe800000116da */
[----:B------:R-:W-:Y:S02]  /*5da0*/  LOP3.LUT R219, R0, 0x8, RZ, 0xc0, !PT ;  /* 0x0000000800db7812 */ /* 0x000fe400078ec0ff */
[----:B------:R-:W-:Y:S04]  /*5db0*/  LOP3.LUT R0, R184, 0x1c0, RZ, 0xc0, !PT ;  /* 0x000001c0b8007812 */ /* 0x000fe800078ec0ff */
[----:B------:R-:W-:Y:S01]  /*5dc0*/  LOP3.LUT R0, R0, 0x38, R217, 0xf8, !PT ;  /* 0x0000003800007812 */ /* 0x000fe200078ef8d9 */
[C---:B-1----:R-:W-:Y:S08]  /*5dd0*/  HMMA.16816.F32.BF16 R8, R4.reuse, R168, R8 ;  /* 0x000000a80408723c */ /* 0x042ff00000041808 */
[-C--:B------:R-:W-:Y:S08]  /*5de0*/  HMMA.16816.F32.BF16 R12, R4, R170.reuse, R12 ;  /* 0x000000aa040c723c */ /* 0x080ff0000004180c */
[C---:B------:R-:W-:Y:S01]  /*5df0*/  HMMA.16816.F32.BF16 R16, R164.reuse, R170, R16 ;  /* 0x000000aaa410723c */ /* 0x040fe20000041810 */
[----:B------:R-:W1:Y:S11]  /*5e00*/  LDSM.16.M88.4 R168, [R211+0x18800] ;  /* 0x01880000d3a8783b */ /* 0x000e760000000200 */
[----:B------:R-:W-:Y:S07]  /*5e10*/  @!UPT UIADD3 URZ, UPT, UPT, URZ, URZ, URZ ;  /* 0x000000fffffff290 */ /* 0x000fee000fffe0ff */
[----:B------:R-:W-:Y:S05]  /*5e20*/  FADD.FTZ R2, -R177, R17 ;  /* 0x00000011b1027221 */ /* 0x000fea0000010100 */
[-C--:B------:R-:W-:Y:S02]  /*5e30*/  FSEL R2, R2, R177.reuse, P0 ;  /* 0x000000b102027208 */ /* 0x080fe40000000000 */
[----:B------:R-:W-:Y:S03]  /*5e40*/  FSETP.GE.FTZ.AND P0, PT, R185, RZ, PT ;  /* 0x000000ffb900720b */ /* 0x000fe60003f16000 */
[----:B------:R-:W-:Y:S01]  /*5e50*/  FMUL.FTZ R17, R193, R2 ;  /* 0x00000002c1117220 */ /* 0x000fe20000410000 */
[----:B------:R-:W-:Y:S04]  /*5e60*/  LOP3.LUT R2, R219, 0x10, R218, 0xf8, !PT ;  /* 0x00000010db027812 */ /* 0x000fe800078ef8da */
[----:B------:R-:W-:Y:S01]  /*5e70*/  LOP3.LUT R0, R2, R0, RZ, 0x3c, !PT ;  /* 0x0000000002007212 */ /* 0x000fe200078e3cff */
[-C--:B-1----:R-:W-:Y:S08]  /*5e80*/  HMMA.16816.F32.BF16 R20, R164, R168.reuse, R20 ;  /* 0x000000a8a414723c */ /* 0x082ff00000041814 */
[C---:B------:R-:W-:Y:S01]  /*5e90*/  HMMA.16816.F32.BF16 R24, R4.reuse, R168, R24 ;  /* 0x000000a80418723c */ /* 0x040fe20000041818 */
[----:B------:R2:W5:Y:S07]  /*5ea0*/  LDG.E R168, desc[UR32][R178.64+0xa0] ;  /* 0x0000a020b2a87981 */ /* 0x00056e000c1e1900 */
[-C--:B------:R-:W-:Y:S03]  /*5eb0*/  HMMA.16816.F32.BF16 R28, R4, R170.reuse, R28 ;  /* 0x000000aa041c723c */ /* 0x080fe6000004181c */
[C---:B------:R-:W-:Y:S01]  /*5ec0*/  FADD.FTZ R4, -R177.reuse, R16 ;  /* 0x00000010b1047221 */ /* 0x040fe20000010100 */
[----:B------:R-:W-:Y:S01]  /*5ed0*/  F2FP.BF16.F32.PACK_AB R16, R220, R222 ;  /* 0x000000dedc10723e */ /* 0x000fe200000010ff */
[C---:B------:R-:W-:Y:S01]  /*5ee0*/  FADD.FTZ R20, -R177.reuse, R20 ;  /* 0x00000014b1147221 */ /* 0x040fe20000010100 */
[----:B------:R-:W-:Y:S02]  /*5ef0*/  FADD.FTZ R21, -R177, R21 ;  /* 0x00000015b1157221 */ /* 0x000fe40000010100 */
[-C--:B------:R-:W-:Y:S01]  /*5f00*/  FSEL R4, R4, R177.reuse, P1 ;  /* 0x000000b104047208 */ /* 0x080fe20000800000 */
[----:B------:R-:W-:Y:S04]  /*5f10*/  HMMA.16816.F32.BF16 R32, R164, R170, R32 ;  /* 0x000000aaa420723c */ /* 0x000fe80000041820 */
[----:B------:R-:W-:Y:S01]  /*5f20*/  FSETP.GE.FTZ.AND P1, PT, R190, RZ, PT ;  /* 0x000000ffbe00720b */ /* 0x000fe20003f36000 */
[----:B------:R-:W-:Y:S01]  /*5f30*/  FMUL.FTZ R5, R196, R4 ;  /* 0x00000004c4057220 */ /* 0x000fe20000410000 */
[-C--:B------:R-:W-:Y:S02]  /*5f40*/  FSEL R20, R20, R177.reuse, P2 ;  /* 0x000000b114147208 */ /* 0x080fe40001000000 */
[----:B------:R-:W-:Y:S02]  /*5f50*/  FSEL R21, R21, R177, P1 ;  /* 0x000000b115157208 */ /* 0x000fe40000800000 */
[----:B------:R-:W-:Y:S01]  /*5f60*/  FSETP.GE.FTZ.AND P1, PT, R183, RZ, PT ;  /* 0x000000ffb700720b */ /* 0x000fe20003f36000 */
[----:B------:R-:W-:Y:S01]  /*5f70*/  FMUL.FTZ R4, R191, R20 ;  /* 0x00000014bf047220 */ /* 0x000fe20000410000 */
[----:B------:R-:W-:Y:S01]  /*5f80*/  F2FP.BF16.F32.PACK_AB R17, R17, R5 ;  /* 0x000000051111723e */ /* 0x000fe200000010ff */
[----:B------:R-:W-:Y:S05]  /*5f90*/  FMUL.FTZ R20, R190, R21 ;  /* 0x00000015be147220 */ /* 0x000fea0000410000 */
[----:B------:R-:W-:Y:S01]  /*5fa0*/  F2FP.BF16.F32.PACK_AB R20, R20, R4 ;  /* 0x000000041414723e */ /* 0x000fe200000010ff */
[C---:B------:R-:W-:Y:S05]  /*5fb0*/  FADD.FTZ R32, -R177.reuse, R32 ;  /* 0x00000020b1207221 */ /* 0x040fea0000010100 */
[----:B------:R-:W-:Y:S01]  /*5fc0*/  FSEL R32, R32, R177, P1 ;  /* 0x000000b120207208 */ /* 0x000fe20000800000 */
[----:B------:R-:W-:Y:S04]  /*5fd0*/  @P0 FADD.FTZ R177, -R177, R33 ;  /* 0x00000021b1b10221 */ /* 0x000fe80000010100 */
[----:B------:R-:W-:Y:S01]  /*5fe0*/  FMUL.FTZ R32, R183, R32 ;  /* 0x00000020b7207220 */ /* 0x000fe20000410000 */
[----:B--2---:R-:W-:Y:S06]  /*5ff0*/  BRA.U !UP2, `(.L_x_1511) ;  /* 0x000000010a647547 */ /* 0x004fec000b800000 */
        /* <DEDUP_REMOVED lines=25> */
.L_x_1511:
[C---:B------:R-:W-:Y:S01]  /*6190*/  FADD.FTZ R18, -R176.reuse, R18 ;  /* 0x00000012b0127221 */ /* 0x040fe20000010100 */
[----:B------:R-:W-:Y:S01]  /*61a0*/  FADD.FTZ R2, -R176, R19 ;  /* 0x00000013b0027221 */ /* 0x000fe20000010100 */
[----:B------:R-:W-:Y:S01]  /*61b0*/  FSETP.GE.FTZ.AND P1, PT, R201, RZ, PT ;  /* 0x000000ffc900720b */ /* 0x000fe20003f36000 */
[----:B------:R-:W-:Y:S01]  /*61c0*/  STS [R180+0x1c000], R16 ;  /* 0x01c00010b4007388 */ /* 0x000fe20000000800 */
[----:B------:R-:W-:Y:S01]  /*61d0*/  FSETP.GE.FTZ.AND P0, PT, R200, RZ, PT ;  /* 0x000000ffc800720b */ /* 0x000fe20003f16000 */
[----:B------:R-:W-:Y:S01]  /*61e0*/  FADD.FTZ R23, -R176, R23 ;  /* 0x00000017b0177221 */ /* 0x000fe20000010100 */
[-C--:B------:R-:W-:Y:S01]  /*61f0*/  FSEL R18, R18, R176.reuse, P1 ;  /* 0x000000b012127208 */ /* 0x080fe20000800000 */
[----:B------:R-:W-:Y:S01]  /*6200*/  FADD.FTZ R22, -R176, R22 ;  /* 0x00000016b0167221 */ /* 0x000fe20000010100 */
[----:B------:R-:W-:Y:S01]  /*6210*/  FSEL R2, R2, R176, P0 ;  /* 0x000000b002027208 */ /* 0x000fe20000000000 */
[----:B------:R-:W-:Y:S01]  /*6220*/  FADD.FTZ R34, -R176, R34 ;  /* 0x00000022b0227221 */ /* 0x000fe20000010100 */
[----:B-1----:R-:W-:Y:S01]  /*6230*/  F2FP.BF16.F32.PACK_AB R4, R203, R172 ;  /* 0x000000accb04723e */ /* 0x002fe200000010ff */
[----:B------:R-:W-:Y:S01]  /*6240*/  FMUL.FTZ R5, R201, R18 ;  /* 0x00000012c9057220 */ /* 0x000fe20000410000 */
[----:B------:R-:W-:Y:S01]  /*6250*/  FSETP.GE.FTZ.AND P0, PT, R186, RZ, PT ;  /* 0x000000ffba00720b */ /* 0x000fe20003f16000 */
[----:B------:R-:W-:Y:S01]  /*6260*/  FMUL.FTZ R2, R200, R2 ;  /* 0x00000002c8027220 */ /* 0x000fe20000410000 */
[----:B------:R-:W-:Y:S01]  /*6270*/  FSETP.GE.FTZ.AND P1, PT, R195, RZ, PT ;  /* 0x000000ffc300720b */ /* 0x000fe20003f36000 */
[----:B------:R1:W-:Y:S01]  /*6280*/  STS [R180+0x1c400], R4 ;  /* 0x01c40004b4007388 */ /* 0x0003e20000000800 */
[----:B------:R-:W-:Y:S01]  /*6290*/  FSETP.GE.FTZ.AND P2, PT, R197, RZ, PT ;  /* 0x000000ffc500720b */ /* 0x000fe20003f56000 */
[C---:B-----5:R-:W-:Y:S01]  /*62a0*/  FADD.FTZ R9, -R3.reuse, R9 ;  /* 0x0000000903097221 */ /* 0x060fe20000010100 */
[----:B------:R-:W-:Y:S01]  /*62b0*/  F2FP.BF16.F32.PACK_AB R2, R2, R5 ;  /* 0x000000050202723e */ /* 0x000fe200000010ff */
[----:B------:R-:W-:Y:S01]  /*62c0*/  FADD.FTZ R5, -R3, R8 ;  /* 0x0000000803057221 */ /* 0x000fe20000010100 */
[-C--:B------:R-:W-:Y:S01]  /*62d0*/  FSEL R23, R23, R176.reuse, P1 ;  /* 0x000000b017177208 */ /* 0x080fe20000800000 */
[----:B------:R-:W-:Y:S01]  /*62e0*/  FADD.FTZ R12, -R3, R12 ;  /* 0x0000000c030c7221 */ /* 0x000fe20000010100 */
[----:B------:R-:W-:Y:S01]  /*62f0*/  FSETP.GE.FTZ.AND P1, PT, R187, RZ, PT ;  /* 0x000000ffbb00720b */ /* 0x000fe20003f36000 */
[----:B------:R2:W-:Y:S01]  /*6300*/  STS [R182+0x1c400], R2 ;  /* 0x01c40002b6007388 */ /* 0x0005e20000000800 */
[-C--:B------:R-:W-:Y:S01]  /*6310*/  FSEL R22, R22, R176.reuse, P2 ;  /* 0x000000b016167208 */ /* 0x080fe20001000000 */
[----:B------:R-:W-:Y:S01]  /*6320*/  FADD.FTZ R8, -R3, R13 ;  /* 0x0000000d03087221 */ /* 0x000fe20000010100 */
[----:B------:R-:W-:Y:S01]  /*6330*/  FSEL R34, R34, R176, P1 ;  /* 0x000000b022227208 */ /* 0x000fe20000800000 */
[----:B------:R-:W-:Y:S01]  /*6340*/  @P0 FADD.FTZ R176, -R176, R35 ;  /* 0x00000023b0b00221 */ /* 0x000fe20000010100 */
[----:B------:R-:W-:Y:S01]  /*6350*/  FSETP.GE.FTZ.AND P1, PT, R229, RZ, PT ;  /* 0x000000ffe500720b */ /* 0x000fe20003f36000 */
[----:B------:R-:W-:Y:S01]  /*6360*/  STS [R182+0x1c000], R17 ;  /* 0x01c00011b6007388 */ /* 0x000fe20000000800 */
[----:B------:R-:W-:Y:S01]  /*6370*/  FSETP.GE.FTZ.AND P0, PT, R227, RZ, PT ;  /* 0x000000ffe300720b */ /* 0x000fe20003f16000 */
[----:B------:R-:W-:Y:S01]  /*6380*/  FADD.FTZ R24, -R3, R24 ;  /* 0x0000001803187221 */ /* 0x000fe20000010100 */
[----:B------:R-:W-:Y:S01]  /*6390*/  FSEL R5, R5, R3, P1 ;  /* 0x0000000305057208 */ /* 0x000fe20000800000 */
[----:B------:R-:W-:Y:S01]  /*63a0*/  FADD.FTZ R28, -R3, R28 ;  /* 0x0000001c031c7221 */ /* 0x000fe20000010100 */
[----:B------:R-:W-:Y:S01]  /*63b0*/  FSETP.GE.FTZ.AND P2, PT, R198, RZ, PT ;  /* 0x000000ffc600720b */ /* 0x000fe20003f56000 */
[C---:B------:R-:W-:Y:S01]  /*63c0*/  FADD.FTZ R11, -R168.reuse, R11 ;  /* 0x0000000ba80b7221 */ /* 0x040fe20000010100 */
[----:B------:R-:W-:Y:S01]  /*63d0*/  FSETP.GE.FTZ.AND P1, PT, R223, RZ, PT ;  /* 0x000000ffdf00720b */ /* 0x000fe20003f36000 */
[----:B------:R-:W-:Y:S01]  /*63e0*/  FMUL.FTZ R6, R229, R5 ;  /* 0x00000005e5067220 */ /* 0x000fe20000410000 */
[----:B------:R-:W-:Y:S01]  /*63f0*/  FSETP.GE.FTZ.AND P6, PT, R199, RZ, PT ;  /* 0x000000ffc700720b */ /* 0x000fe20003fd6000 */
[C---:B------:R-:W-:Y:S01]  /*6400*/  FADD.FTZ R14, -R168.reuse, R14 ;  /* 0x0000000ea80e7221 */ /* 0x040fe20000010100 */
[-C--:B-1----:R-:W-:Y:S01]  /*6410*/  FSEL R4, R9, R3.reuse, P0 ;  /* 0x0000000309047208 */ /* 0x082fe20000000000 */
[----:B------:R-:W-:Y:S01]  /*6420*/  FADD.FTZ R27, -R168, R27 ;  /* 0x0000001ba81b7221 */ /* 0x000fe20000010100 */
[----:B------:R-:W-:Y:S01]  /*6430*/  FSETP.GE.FTZ.AND P0, PT, R224, RZ, PT ;  /* 0x000000ffe000720b */ /* 0x000fe20003f16000 */
[----:B------:R-:W-:Y:S01]  /*6440*/  FMUL.FTZ R22, R197, R22 ;  /* 0x00000016c5167220 */ /* 0x000fe20000410000 */
[-C--:B------:R-:W-:Y:S01]  /*6450*/  FSEL R8, R8, R3.reuse, P1 ;  /* 0x0000000308087208 */ /* 0x080fe20000800000 */
[----:B------:R-:W-:Y:S01]  /*6460*/  FMUL.FTZ R5, R227, R4 ;  /* 0x00000004e3057220 */ /* 0x000fe20000410000 */
[----:B------:R-:W-:Y:S01]  /*6470*/  FSEL R4, R12, R3, P0 ;  /* 0x000000030c047208 */ /* 0x000fe20000000000 */
[----:B------:R-:W-:Y:S01]  /*6480*/  FMUL.FTZ R19, R195, R23 ;  /* 0x00000017c3137220 */ /* 0x000fe20000410000 */
[----:B--2---:R-:W-:Y:S01]  /*6490*/  FADD.FTZ R2, -R3, R25 ;  /* 0x0000001903027221 */ /* 0x004fe20000010100 */
[----:B------:R-:W-:Y:S01]  /*64a0*/  FSETP.GE.FTZ.AND P0, PT, R188, RZ, PT ;  /* 0x000000ffbc00720b */ /* 0x000fe20003f16000 */
[----:B------:R-:W-:Y:S01]  /*64b0*/  FMUL.FTZ R8, R223, R8 ;  /* 0x00000008df087220 */ /* 0x000fe20000410000 */
[----:B------:R-:W-:Y:S01]  /*64c0*/  FSETP.GE.FTZ.AND P1, PT, R189, RZ, PT ;  /* 0x000000ffbd00720b */ /* 0x000fe20003f36000 */
[----:B------:R-:W-:Y:S01]  /*64d0*/  FMUL.FTZ R4, R224, R4 ;  /* 0x00000004e0047220 */ /* 0x000fe20000410000 */
[-C--:B------:R-:W-:Y:S01]  /*64e0*/  FSEL R2, R2, R3.reuse, P2 ;  /* 0x0000000302027208 */ /* 0x080fe20001000000 */
[----:B------:R-:W-:Y:S01]  /*64f0*/  FADD.FTZ R30, -R168, R30 ;  /* 0x0000001ea81e7221 */ /* 0x000fe20000010100 */
[----:B------:R-:W-:Y:S01]  /*6500*/  FSEL R24, R24, R3, P6 ;  /* 0x0000000318187208 */ /* 0x000fe20003000000 */
[----:B------:R-:W-:Y:S01]  /*6510*/  FMUL.FTZ R177, R185, R177 ;  /* 0x000000b1b9b17220 */ /* 0x000fe20000410000 */
[----:B------:R-:W-:Y:S01]  /*6520*/  FSEL R28, R28, R3, P1 ;  /* 0x000000031c1c7208 */ /* 0x000fe20000800000 */
[----:B------:R-:W-:Y:S01]  /*6530*/  FMUL.FTZ R12, R198, R2 ;  /* 0x00000002c60c7220 */ /* 0x000fe20000410000 */
[----:B------:R-:W-:Y:S01]  /*6540*/  F2FP.BF16.F32.PACK_AB R2, R5, R6 ;  /* 0x000000060502723e */ /* 0x000fe200000010ff */
[----:B------:R-:W-:Y:S01]  /*6550*/  FMUL.FTZ R34, R187, R34 ;  /* 0x00000022bb227220 */ /* 0x000fe20000410000 */
[----:B------:R-:W-:Y:S01]  /*6560*/  FSETP.GE.FTZ.AND P1, PT, R228, RZ, PT ;  /* 0x000000ffe400720b */ /* 0x000fe20003f36000 */
[----:B------:R-:W-:Y:S01]  /*6570*/  @P0 FADD.FTZ R3, -R3, R29 ;  /* 0x0000001d03030221 */ /* 0x000fe20000010100 */
[----:B------:R-:W-:Y:S01]  /*6580*/  FSETP.GE.FTZ.AND P2, PT, R230, RZ, PT ;  /* 0x000000ffe600720b */ /* 0x000fe20003f56000 */
[----:B------:R1:W-:Y:S01]  /*6590*/  STS [R180+0x1d000], R2 ;  /* 0x01d00002b4007388 */ /* 0x0003e20000000800 */
[-C--:B------:R-:W-:Y:S01]  /*65a0*/  FSEL R11, R11, R168.reuse, P1 ;  /* 0x000000a80b0b7208 */ /* 0x080fe20000800000 */
[----:B------:R-:W-:Y:S01]  /*65b0*/  FMUL.FTZ R9, R188, R3 ;  /* 0x00000003bc097220 */ /* 0x000fe20000410000 */
[----:B------:R-:W-:Y:S01]  /*65c0*/  FADD.FTZ R3, -R168, R10 ;  /* 0x0000000aa8037221 */ /* 0x000fe20000010100 */
[----:B------:R-:W-:Y:S01]  /*65d0*/  FSETP.GE.FTZ.AND P0, PT, R226, RZ, PT ;  /* 0x000000ffe200720b */ /* 0x000fe20003f16000 */
[----:B------:R-:W-:Y:S01]  /*65e0*/  IMAD.MOV.U32 R10, RZ, RZ, 0x10 ;  /* 0x00000010ff0a7424 */ /* 0x000fe200078e00ff */
[----:B------:R-:W-:Y:S01]  /*65f0*/  FSETP.GE.FTZ.AND P1, PT, R225, RZ, PT ;  /* 0x000000ffe100720b */ /* 0x000fe20003f36000 */
[----:B------:R-:W-:Y:S01]  /*6600*/  FMUL.FTZ R5, R228, R11 ;  /* 0x0000000be4057220 */ /* 0x000fe20000410000 */
[----:B------:R-:W-:Y:S01]  /*6610*/  FSEL R3, R3, R168, P2 ;  /* 0x000000a803037208 */ /* 0x000fe20001000000 */
[----:B------:R-:W-:Y:S01]  /*6620*/  FMUL.FTZ R16, R186, R176 ;  /* 0x000000b0ba107220 */ /* 0x000fe20000410000 */
[----:B------:R-:W-:Y:S01]  /*6630*/  FSEL R14, R14, R168, P0 ;  /* 0x000000a80e0e7208 */ /* 0x000fe20000000000 */
[----:B------:R-:W-:Y:S01]  /*6640*/  FMUL.FTZ R24, R199, R24 ;  /* 0x00000018c7187220 */ /* 0x000fe20000410000 */
[----:B------:R-:W-:Y:S01]  /*6650*/  F2FP.BF16.F32.PACK_AB R8, R8, R4 ;  /* 0x000000040808723e */ /* 0x000fe200000010ff */
[----:B------:R-:W-:Y:S01]  /*6660*/  FMUL.FTZ R6, R230, R3 ;  /* 0x00000003e6067220 */ /* 0x000fe20000410000 */
[----:B------:R-:W-:Y:S01]  /*6670*/  FSETP.GE.FTZ.AND P0, PT, R192, RZ, PT ;  /* 0x000000ffc000720b */ /* 0x000fe20003f16000 */
[----:B------:R-:W-:Y:S01]  /*6680*/  FMUL.FTZ R14, R226, R14 ;  /* 0x0000000ee20e7220 */ /* 0x000fe20000410000 */
[----:B------:R-:W-:Y:S01]  /*6690*/  FADD.FTZ R3, -R168, R26 ;  /* 0x0000001aa8037221 */ /* 0x000fe20000010100 */
[----:B------:R-:W-:Y:S01]  /*66a0*/  FSETP.GE.FTZ.AND P2, PT, R202, RZ, PT ;  /* 0x000000ffca00720b */ /* 0x000fe20003f56000 */
[----:B------:R-:W-:Y:S01]  /*66b0*/  FMUL.FTZ R28, R189, R28 ;  /* 0x0000001cbd1c7220 */ /* 0x000fe20000410000 */
[----:B------:R-:W-:Y:S01]  /*66c0*/  F2FP.BF16.F32.PACK_AB R5, R5, R6 ;  /* 0x000000060505723e */ /* 0x000fe200000010ff */
[----:B------:R-:W-:Y:S01]  /*66d0*/  IMAD.SHL.U32 R220, R218, 0x20, RZ ;  /* 0x00000020dadc7824 */ /* 0x000fe200078e00ff */
[----:B------:R-:W-:Y:S01]  /*66e0*/  FSETP.GE.FTZ.AND P6, PT, R205, RZ, PT ;  /* 0x000000ffcd00720b */ /* 0x000fe20003fd6000 */
[----:B------:R-:W-:Y:S01]  /*66f0*/  IMAD R233, R236, UR9, RZ ;  /* 0x00000009ece97c24 */ /* 0x000fe2000f8e02ff */
[-C--:B------:R-:W-:Y:S01]  /*6700*/  FSEL R27, R27, R168.reuse, P2 ;  /* 0x000000a81b1b7208 */ /* 0x080fe20001000000 */
[----:B------:R2:W-:Y:S01]  /*6710*/  STS [R180+0x1d400], R5 ;  /* 0x01d40005b4007388 */ /* 0x0005e20000000800 */
[----:B-1----:R-:W-:Y:S01]  /*6720*/  FADD.FTZ R2, -R168, R15 ;  /* 0x0000000fa8027221 */ /* 0x002fe20000010100 */
[----:B------:R-:W-:Y:S02]  /*6730*/  FSEL R3, R3, R168, P6 ;  /* 0x000000a803037208 */ /* 0x000fe40003000000 */
[----:B------:R-:W-:Y:S01]  /*6740*/  F2FP.BF16.F32.PACK_AB R19, R19, R22 ;  /* 0x000000161313723e */ /* 0x000fe200000010ff */
[----:B------:R-:W-:Y:S01]  /*6750*/  STS [R182+0x1d000], R8 ;  /* 0x01d00008b6007388 */ /* 0x000fe20000000800 */
[----:B------:R-:W-:Y:S01]  /*6760*/  FSEL R2, R2, R168, P1 ;  /* 0x000000a802027208 */ /* 0x000fe20000800000 */
[----:B------:R-:W-:Y:S01]  /*6770*/  FMUL.FTZ R6, R202, R27 ;  /* 0x0000001bca067220 */ /* 0x000fe20000410000 */
        /* <DEDUP_REMOVED lines=10> */
[----:B------:R-:W-:Y:S02]  /*6820*/  F2FP.BF16.F32.PACK_AB R12, R12, R24 ;  /* 0x000000180c0c723e */ /* 0x000fe400000010ff */
[----:B------:R1:W-:Y:S01]  /*6830*/  STS [R182+0x1d400], R4 ;  /* 0x01d40004b6007388 */ /* 0x0003e20000000800 */
[----:B------:R-:W-:Y:S02]  /*6840*/  F2FP.BF16.F32.PACK_AB R6, R6, R3 ;  /* 0x000000030606723e */ /* 0x000fe400000010ff */
[----:B------:R-:W-:Y:S01]  /*6850*/  F2FP.BF16.F32.PACK_AB R9, R9, R28 ;  /* 0x0000001c0909723e */ /* 0x000fe200000010ff */
[----:B------:R-:W-:Y:S01]  /*6860*/  STS [R181+-0x4000], R20 ;  /* 0xffc00014b5007388 */ /* 0x000fe20000000800 */
[----:B--2---:R-:W-:Y:S02]  /*6870*/  SEL R5, R10, 0xfffffff0, !P3 ;  /* 0xfffffff00a057807 */ /* 0x004fe40005800000 */
[----:B------:R-:W-:Y:S01]  /*6880*/  F2FP.BF16.F32.PACK_AB R7, R7, R30 ;  /* 0x0000001e0707723e */ /* 0x000fe200000010ff */
[----:B------:R-:W-:Y:S01]  /*6890*/  STS [R181+-0x3c00], R19 ;  /* 0xffc40013b5007388 */ /* 0x000fe20000000800 */
[----:B------:R-:W-:Y:S02]  /*68a0*/  SHF.R.U32.HI R2, RZ, 0x1, R218 ;  /* 0x00000001ff027819 */ /* 0x000fe400000116da */
[----:B------:R-:W-:Y:S02]  /*68b0*/  LOP3.LUT R180, R0, 0x200, R184, 0xf8, !PT ;  /* 0x0000020000b47812 */ /* 0x000fe400078ef8b8 */
[----:B------:R-:W-:Y:S02]  /*68c0*/  LOP3.LUT R3, R2, 0x30, RZ, 0xc0, !PT ;  /* 0x0000003002037812 */ /* 0x000fe400078ec0ff */
[----:B------:R-:W-:Y:S02]  /*68d0*/  LEA R180, R180, UR4, 0x1 ;  /* 0x00000004b4b47c11 */ /* 0x000fe4000f8e08ff */
[----:B------:R-:W-:Y:S03]  /*68e0*/  LOP3.LUT R3, R3, 0x8, R218, 0xf8, !PT ;  /* 0x0000000803037812 */ /* 0x000fe600078ef8da */
[C---:B------:R-:W-:Y:S01]  /*68f0*/  VIADD R0, R180.reuse, 0x8040 ;  /* 0x00008040b4007836 */ /* 0x040fe20000000000 */
[----:B------:R-:W-:Y:S01]  /*6900*/  LOP3.LUT R3, R3, 0x1c0, R184, 0xf8, !PT ;  /* 0x000001c003037812 */ /* 0x000fe200078ef8b8 */
[----:B-1----:R-:W-:Y:S03]  /*6910*/  IMAD.IADD R4, R5, 0x1, R181 ;  /* 0x0000000105047824 */ /* 0x002fe600078e02b5 */
[----:B------:R-:W-:Y:S02]  /*6920*/  LOP3.LUT R3, R3, 0x38, R217, 0x78, !PT ;  /* 0x0000003803037812 */ /* 0x000fe400078e78d9 */
[----:B------:R-:W-:Y:S02]  /*6930*/  STS [R4+-0x4000], R18 ;  /* 0xffc0001204007388 */ /* 0x000fe40000000800 */
[----:B------:R-:W-:Y:S02]  /*6940*/  LOP3.LUT R3, R3, 0x200, R220, 0xf8, !PT ;  /* 0x0000020003037812 */ /* 0x000fe400078ef8dc */
[----:B------:R1:W-:Y:S02]  /*6950*/  STS [R4+-0x3c00], R16 ;  /* 0xffc4001004007388 */ /* 0x0003e40000000800 */
[----:B------:R-:W-:Y:S02]  /*6960*/  LEA R3, R3, UR4, 0x1 ;  /* 0x0000000403037c11 */ /* 0x000fe4000f8e08ff */
[----:B------:R-:W-:Y:S04]  /*6970*/  STS [R181+-0x3000], R12 ;  /* 0xffd0000cb5007388 */ /* 0x000fe80000000800 */
[----:B------:R-:W-:Y:S04]  /*6980*/  STS [R181+-0x2c00], R6 ;  /* 0xffd40006b5007388 */ /* 0x000fe80000000800 */
[----:B------:R-:W-:Y:S04]  /*6990*/  STS [R4+-0x3000], R9 ;  /* 0xffd0000904007388 */ /* 0x000fe80000000800 */
[----:B------:R-:W-:Y:S01]  /*69a0*/  STS [R4+-0x2c00], R7 ;  /* 0xffd4000704007388 */ /* 0x000fe20000000800 */
[----:B------:R-:W-:Y:S01]  /*69b0*/  BAR.SYNC.DEFER_BLOCKING 0x0 ;  /* 0x0000000000007b1d */ /* 0x000fe20000010000 */
[----:B-1----:R-:W-:Y:S04]  /*69c0*/  VIADD R16, R180, 0x8000 ;  /* 0x00008000b4107836 */ /* 0x002fe80000000000 */
[----:B------:R-:W-:Y:S01]  /*69d0*/  @P3 VIADD R0, R16, 0xffffffc0 ;  /* 0xffffffc010003836 */ /* 0x000fe20000000000 */
[----:B------:R-:W-:Y:S08]  /*69e0*/  LDSM.16.MT88.4 R4, [R3+0x20000] ;  /* 0x020000000304783b */ /* 0x000ff00000004200 */
[----:B------:R-:W1:Y:S08]  /*69f0*/  LDSM.16.MT88.4 R8, [R180+0x8000] ;  /* 0x00800000b408783b */ /* 0x000e700000004200 */
[----:B------:R-:W2:Y:S08]  /*6a00*/  LDSM.16.MT88.4 R12, [R3+0x22000] ;  /* 0x02200000030c783b */ /* 0x000eb00000004200 */
[----:B------:R-:W3:Y:S08]  /*6a10*/  LDSM.16.MT88.4 R16, [R0] ;  /* 0x000000000010783b */ /* 0x000ef00000004200 */
[----:B------:R-:W4:Y:S08]  /*6a20*/  LDSM.16.MT88.4 R20, [R180+0xa000] ;  /* 0x00a00000b414783b */ /* 0x000f300000004200 */
[----:B------:R-:W4:Y:S01]  /*6a30*/  LDSM.16.MT88.4 R24, [R0+0x2000] ;  /* 0x002000000018783b */ /* 0x000f220000004200 */
[-C--:B-1----:R-:W-:Y:S07]  /*6a40*/  HMMA.16816.F32.BF16 R36, R4, R8.reuse, R36 ;  /* 0x000000080424723c */ /* 0x082fee0000041824 */
[----:B------:R-:W-:Y:S01]  /*6a50*/  LDSM.16.MT88.4 R28, [R3+0x20800] ;  /* 0x02080000031c783b */ /* 0x000fe20000004200 */
[C---:B--2---:R-:W-:Y:S07]  /*6a60*/  HMMA.16816.F32.BF16 R40, R12.reuse, R8, R40 ;  /* 0x000000080c28723c */ /* 0x044fee0000041828 */
[----:B------:R-:W1:Y:S01]  /*6a70*/  LDSM.16.MT88.4 R32, [R180+0x8800] ;  /* 0x00880000b420783b */ /* 0x000e620000004200 */
[-C--:B------:R-:W-:Y:S07]  /*6a80*/  HMMA.16816.F32.BF16 R44, R12, R10.reuse, R44 ;  /* 0x0000000a0c2c723c */ /* 0x080fee000004182c */
[----:B------:R-:W2:Y:S01]  /*6a90*/  LDSM.16.MT88.4 R164, [R3+0x22800] ;  /* 0x0228000003a4783b */ /* 0x000ea20000004200 */
[C---:B------:R-:W-:Y:S07]  /*6aa0*/  HMMA.16816.F32.BF16 R48, R4.reuse, R10, R48 ;  /* 0x0000000a0430723c */ /* 0x040fee0000041830 */
[----:B------:R-:W2:Y:S01]  /*6ab0*/  LDSM.16.MT88.4 R168, [R0+0x800] ;  /* 0x0008000000a8783b */ /* 0x000ea20000004200 */
[-C--:B---3--:R-:W-:Y:S07]  /*6ac0*/  HMMA.16816.F32.BF16 R52, R4, R16.reuse, R52 ;  /* 0x000000100434723c */ /* 0x088fee0000041834 */
[----:B------:R-:W3:Y:S01]  /*6ad0*/  LDSM.16.MT88.4 R172, [R180+0xa800] ;  /* 0x00a80000b4ac783b */ /* 0x000ee20000004200 */
[C---:B------:R-:W-:Y:S07]  /*6ae0*/  HMMA.16816.F32.BF16 R56, R12.reuse, R16, R56 ;  /* 0x000000100c38723c */ /* 0x040fee0000041838 */
[----:B------:R-:W3:Y:S01]  /*6af0*/  LDSM.16.MT88.4 R8, [R0+0x2800] ;  /* 0x002800000008783b */ /* 0x000ee20000004200 */
[-C--:B------:R-:W-:Y:S07]  /*6b00*/  HMMA.16816.F32.BF16 R60, R12, R18.reuse, R60 ;  /* 0x000000120c3c723c */ /* 0x080fee000004183c */
[----:B------:R-:W-:Y:S01]  /*6b10*/  LDSM.16.MT88.4 R176, [R3+0x23800] ;  /* 0x0238000003b0783b */ /* 0x000fe20000004200 */
[C---:B------:R-:W-:Y:S07]  /*6b20*/  HMMA.16816.F32.BF16 R64, R4.reuse, R18, R64 ;  /* 0x000000120440723c */ /* 0x040fee0000041840 */
[----:B------:R-:W-:Y:S01]  /*6b30*/  LDSM.16.MT88.4 R16, [R3+0x23000] ;  /* 0x023000000310783b */ /* 0x000fe20000004200 */
        /* <DEDUP_REMOVED lines=10> */
[----:B------:R-:W4:Y:S07]  /*6be0*/  LDSM.16.MT88.4 R4, [R3+0x21000] ;  /* 0x021000000304783b */ /* 0x000f2e0000004200 */
[-C--:B-1----:R-:W-:Y:S01]  /*6bf0*/  HMMA.16816.F32.BF16 R36, R28, R32.reuse, R36 ;  /* 0x000000201c24723c */ /* 0x082fe20000041824 */
[----:B------:R-:W1:Y:S07]  /*6c00*/  LDSM.16.MT88.4 R24, [R180+0xb000] ;  /* 0x00b00000b418783b */ /* 0x000e6e0000004200 */
[C---:B--2---:R-:W-:Y:S08]  /*6c10*/  HMMA.16816.F32.BF16 R40, R164.reuse, R32, R40 ;  /* 0x00000020a428723c */ /* 0x044ff00000041828 */
[-C--:B------:R-:W-:Y:S08]  /*6c20*/  HMMA.16816.F32.BF16 R44, R164, R34.reuse, R44 ;  /* 0x00000022a42c723c */ /* 0x080ff0000004182c */
[C---:B------:R-:W-:Y:S01]  /*6c30*/  HMMA.16816.F32.BF16 R48, R28.reuse, R34, R48 ;  /* 0x000000221c30723c */ /* 0x040fe20000041830 */
[----:B------:R-:W2:Y:S07]  /*6c40*/  LDSM.16.MT88.4 R32, [R0+0x3000] ;  /* 0x003000000020783b */ /* 0x000eae0000004200 */
[-C--:B------:R-:W-:Y:S08]  /*6c50*/  HMMA.16816.F32.BF16 R52, R28, R168.reuse, R52 ;  /* 0x000000a81c34723c */ /* 0x080ff00000041834 */
[C---:B------:R-:W-:Y:S08]  /*6c60*/  HMMA.16816.F32.BF16 R56, R164.reuse, R168, R56 ;  /* 0x000000a8a438723c */ /* 0x040ff00000041838 */
[-C--:B------:R-:W-:Y:S08]  /*6c70*/  HMMA.16816.F32.BF16 R60, R164, R170.reuse, R60 ;  /* 0x000000aaa43c723c */ /* 0x080ff0000004183c */
[C---:B------:R-:W-:Y:S01]  /*6c80*/  HMMA.16816.F32.BF16 R64, R28.reuse, R170, R64 ;  /* 0x000000aa1c40723c */ /* 0x040fe20000041840 */
[----:B------:R-:W-:Y:S07]  /*6c90*/  LDSM.16.MT88.4 R168, [R3+0x21800] ;  /* 0x0218000003a8783b */ /* 0x000fee0000004200 */
[-C--:B---3--:R-:W-:Y:S08]  /*6ca0*/  HMMA.16816.F32.BF16 R68, R28, R172.reuse, R68 ;  /* 0x000000ac1c44723c */ /* 0x088ff00000041844 */
[C---:B------:R-:W-:Y:S08]  /*6cb0*/  HMMA.16816.F32.BF16 R72, R164.reuse, R172, R72 ;  /* 0x000000aca448723c */ /* 0x040ff00000041848 */
[-C--:B------:R-:W-:Y:S08]  /*6cc0*/  HMMA.16816.F32.BF16 R76, R164, R174.reuse, R76 ;  /* 0x000000aea44c723c */ /* 0x080ff0000004184c */
[C---:B------:R-:W-:Y:S01]  /*6cd0*/  HMMA.16816.F32.BF16 R80, R28.reuse, R174, R80 ;  /* 0x000000ae1c50723c */ /* 0x040fe20000041850 */
[----:B------:R-:W3:Y:S07]  /*6ce0*/  LDSM.16.MT88.4 R172, [R180+0x9800] ;  /* 0x00980000b4ac783b */ /* 0x000eee0000004200 */
[-C--:B------:R-:W-:Y:S01]  /*6cf0*/  HMMA.16816.F32.BF16 R84, R28, R8.reuse, R84 ;  /* 0x000000081c54723c */ /* 0x080fe20000041854 */
[----:B------:R-:W-:Y:S07]  /*6d00*/  LDSM.16.MT88.4 R180, [R180+0xb800] ;  /* 0x00b80000b4b4783b */ /* 0x000fee0000004200 */
[C---:B------:R-:W-:Y:S08]  /*6d10*/  HMMA.16816.F32.BF16 R88, R164.reuse, R8, R88 ;  /* 0x00000008a458723c */ /* 0x040ff00000041858 */
[-C--:B------:R-:W-:Y:S01]  /*6d20*/  HMMA.16816.F32.BF16 R92, R164, R10.reuse, R92 ;  /* 0x0000000aa45c723c */ /* 0x080fe2000004185c */
[----:B------:R-:W3:Y:S07]  /*6d30*/  LDSM.16.MT88.4 R164, [R0+0x1800] ;  /* 0x0018000000a4783b */ /* 0x000eee0000004200 */
[----:B------:R-:W-:Y:S01]  /*6d40*/  HMMA.16816.F32.BF16 R96, R28, R10, R96 ;  /* 0x0000000a1c60723c */ /* 0x000fe20000041860 */
[----:B------:R1:W3:Y:S07]  /*6d50*/  LDSM.16.MT88.4 R8, [R0+0x3800] ;  /* 0x003800000008783b */ /* 0x0002ee0000004200 */
[-C--:B----4-:R-:W-:Y:S01]  /*6d60*/  HMMA.16816.F32.BF16 R36, R4, R12.reuse, R36 ;  /* 0x0000000c0424723c */ /* 0x090fe20000041824 */
[----:B------:R-:W-:Y:S07]  /*6d70*/  BAR.SYNC.DEFER_BLOCKING 0x0 ;  /* 0x0000000000007b1d */ /* 0x000fee0000010000 */
[C---:B------:R-:W-:Y:S08]  /*6d80*/  HMMA.16816.F32.BF16 R40, R16.reuse, R12, R40 ;  /* 0x0000000c1028723c */ /* 0x040ff00000041828 */
[-C--:B------:R-:W-:Y:S03]  /*6d90*/  HMMA.16816.F32.BF16 R44, R16, R14.reuse, R44 ;  /* 0x0000000e102c723c */ /* 0x080fe6000004182c */
[----:B-1----:R-:W-:Y:S05]  /*6da0*/  IMAD.U32 R0, R233, -0x40, RZ ;  /* 0xffffffc0e9007824 */ /* 0x002fea00078e00ff */
        /* <DEDUP_REMOVED lines=9> */
[-C--:B--2---:R-:W-:Y:S08]  /*6e40*/  HMMA.16816.F32.BF16 R84, R4, R32.reuse, R84 ;  /* 0x000000200454723c */ /* 0x084ff00000041854 */
[C---:B------:R-:W-:Y:S08]  /*6e50*/  HMMA.16816.F32.BF16 R88, R16.reuse, R32, R88 ;  /* 0x000000201058723c */ /* 0x040ff00000041858 */
[-C--:B------:R-:W-:Y:S08]  /*6e60*/  HMMA.16816.F32.BF16 R92, R16, R34.reuse, R92 ;  /* 0x00000022105c723c */ /* 0x080ff0000004185c */
[----:B------:R-:W-:Y:S04]  /*6e70*/  HMMA.16816.F32.BF16 R96, R4, R34, R96 ;  /* 0x000000220460723c */ /* 0x000fe80000041860 */
[C---:B------:R-:W-:Y:S04]  /*6e80*/  LEA R4, P0, R0.reuse, R234, 0x2 ;  /* 0x000000ea00047211 */ /* 0x040fe800078010ff */
[-C--:B---3--:R-:W-:Y:S05]  /*6e90*/  HMMA.16816.F32.BF16 R36, R168, R172.reuse, R36 ;  /* 0x000000aca824723c */ /* 0x088fea0000041824 */
[----:B------:R-:W-:Y:S01]  /*6ea0*/  LEA.HI.X.SX32 R0, R0, R235, 0x2, P0 ;  /* 0x000000eb00007211 */ /* 0x000fe200000f16ff */
[----:B------:R-:W-:Y:S02]  /*6eb0*/  IMAD.MOV.U32 R234, RZ, RZ, R4 ;  /* 0x000000ffffea7224 */ /* 0x000fe400078e0004 */
        /* <DEDUP_REMOVED lines=42> */
.L_x_1512:
        /* <DEDUP_REMOVED lines=151> */
[----:B------:R-:W-:Y:S01]  /*7ad0*/  LEA.HI.X.SX32 R195, R233, R185, 0x5, P0 ;  /* 0x000000b9e9c37211 */ /* 0x000fe200000f2eff */
[----:B---3--:R-:W-:Y:S03]  /*7ae0*/  VIADD R0, R207, 0x40 ;  /* 0x00000040cf007836 */ /* 0x008fe60000000000 */
[----:B------:R-:W-:Y:S01]  /*7af0*/  REDG.E.ADD.F32.FTZ.RN.STRONG.GPU desc[UR32][R224.64], R5 ;  /* 0x00000005e00079a6 */ /* 0x000fe2000c12f320 */
[C---:B------:R-:W-:Y:S04]  /*7b00*/  HMMA.16816.F32.BF16 R16, R164.reuse, R174, R16 ;  /* 0x000000aea410723c */ /* 0x040fe80000041810 */
[----:B------:R1:W-:Y:S01]  /*7b10*/  REDG.E.ADD.F32.FTZ.RN.STRONG.GPU desc[UR32][R222.64], R6 ;  /* 0x00000006de0079a6 */ /* 0x0003e2000c12f320 */
[----:B------:R-:W-:Y:S04]  /*7b20*/  IMAD.WIDE R204, R233, -0xc0, R194 ;  /* 0xffffff40e9cc7825 */ /* 0x000fe800078e02c2 */
[----:B------:R2:W-:Y:S01]  /*7b30*/  REDG.E.ADD.F32.FTZ.RN.STRONG.GPU desc[UR32][R202.64], R7 ;  /* 0x00000007ca0079a6 */ /* 0x0005e2000c12f320 */
[----:B------:R-:W-:Y:S01]  /*7b40*/  @P3 VIADD R0, R207, 0xffffffc0 ;  /* 0xffffffc0cf003836 */ /* 0x000fe20000000000 */
        /* <DEDUP_REMOVED lines=150> */
[----:B------:R-:W1:Y:S01]  /*84b0*/  LDCU UR9, c[0x0][0x4fc] ;  /* 0x00009f80ff0977ac */ /* 0x000e620008000800 */
[C---:B------:R-:W-:Y:S02]  /*84c0*/  SHF.L.U32 R206, R218.reuse, 0x1, RZ ;  /* 0x00000001dace7819 */ /* 0x040fe400000006ff */
[C---:B------:R-:W-:Y:S01]  /*84d0*/  LOP3.LUT P1, RZ, R218.reuse, 0x10, RZ, 0xc0, !PT ;  /* 0x00000010daff7812 */ /* 0x040fe2000782c0ff */
[----:B------:R-:W2:Y:S01]  /*84e0*/  LDCU UR8, c[0x0][0x500] ;  /* 0x0000a000ff0877ac */ /* 0x000ea20008000800 */
[----:B------:R-:W-:Y:S01]  /*84f0*/  LOP3.LUT P0, RZ, R218, 0x8, RZ, 0xc0, !PT ;  /* 0x00000008daff7812 */ /* 0x000fe2000780c0ff */
[----:B------:R-:W-:Y:S01]  /*8500*/  UISETP.NE.AND UP0, UPT, UR40, -0x1, UPT ;  /* 0xffffffff2800788c */ /* 0x000fe2000bf05270 */
[----:B------:R-:W-:Y:S01]  /*8510*/  UMOV UR24, UR18 ;  /* 0x0000001200187c82 */ /* 0x000fe20008000000 */
[----:B-1----:R-:W-:Y:S01]  /*8520*/  FMUL.FTZ R0, R60, UR9 ;  /* 0x000000093c007c20 */ /* 0x002fe20008410000 */
[----:B------:R-:W-:Y:S01]  /*8530*/  FMUL.FTZ R22, R61, UR9 ;  /* 0x000000093d167c20 */ /* 0x000fe20008410000 */
[----:B------:R-:W-:Y:S01]  /*8540*/  FMUL.FTZ R2, R58, UR9 ;  /* 0x000000093a027c20 */ /* 0x000fe20008410000 */
[----:B------:R-:W-:Y:S01]  /*8550*/  FMUL.FTZ R25, R59, UR9 ;  /* 0x000000093b197c20 */ /* 0x000fe20008410000 */
[----:B------:R-:W-:Y:S01]  /*8560*/  FMUL.FTZ R4, R54, UR9 ;  /* 0x0000000936047c20 */ /* 0x000fe20008410000 */
[----:B------:R-:W-:Y:S01]  /*8570*/  FMUL.FTZ R27, R55, UR9 ;  /* 0x00000009371b7c20 */ /* 0x000fe20008410000 */
[----:B------:R-:W-:Y:S01]  /*8580*/  F2FP.BF16.F32.PACK_AB R22, R22, R0 ;  /* 0x000000001616723e */ /* 0x000fe200000010ff */
[----:B------:R-:W-:Y:S01]  /*8590*/  FMUL.FTZ R172, R36, UR9 ;  /* 0x0000000924ac7c20 */ /* 0x000fe20008410000 */
[----:B------:R-:W-:Y:S01]  /*85a0*/  SHF.L.U32 R0, R218, 0x4, RZ ;  /* 0x00000004da007819 */ /* 0x000fe200000006ff */
[----:B------:R-:W-:Y:S01]  /*85b0*/  FMUL.FTZ R34, R41, UR9 ;  /* 0x0000000929227c20 */ /* 0x000fe20008410000 */
[----:B------:R-:W-:Y:S01]  /*85c0*/  F2FP.BF16.F32.PACK_AB R25, R25, R2 ;  /* 0x000000021919723e */ /* 0x000fe200000010ff */
[----:B------:R-:W-:Y:S01]  /*85d0*/  FMUL.FTZ R169, R42, UR9 ;  /* 0x000000092aa97c20 */ /* 0x000fe20008410000 */
[----:B------:R-:W-:Y:S01]  /*85e0*/  LOP3.LUT R2, R220, 0xc00, RZ, 0xc0, !PT ;  /* 0x00000c00dc027812 */ /* 0x000fe200078ec0ff */
[----:B------:R-:W-:Y:S01]  /*85f0*/  FMUL.FTZ R36, R37, UR9 ;  /* 0x0000000925247c20 */ /* 0x000fe20008410000 */
[----:B------:R-:W-:Y:S01]  /*8600*/  LOP3.LUT R0, R0, 0x1c0, RZ, 0xc0, !PT ;  /* 0x000001c000007812 */ /* 0x000fe200078ec0ff */
[----:B------:R-:W-:Y:S01]  /*8610*/  FMUL.FTZ R171, R38, UR9 ;  /* 0x0000000926ab7c20 */ /* 0x000fe20008410000 */
[--C-:B------:R-:W-:Y:S01]  /*8620*/  LOP3.LUT R2, R2, 0x6, R206.reuse, 0xf8, !PT ;  /* 0x0000000602027812 */ /* 0x100fe200078ef8ce */
[----:B------:R-:W-:Y:S01]  /*8630*/  FMUL.FTZ R3, R56, UR9 ;  /* 0x0000000938037c20 */ /* 0x000fe20008410000 */
[----:B------:R-:W-:Y:S01]  /*8640*/  LOP3.LUT R0, R0, 0x38, R206, 0xf8, !PT ;  /* 0x0000003800007812 */ /* 0x000fe200078ef8ce */
[----:B------:R-:W-:Y:S01]  /*8650*/  FMUL.FTZ R26, R57, UR9 ;  /* 0x00000009391a7c20 */ /* 0x000fe20008410000 */
[----:B------:R-:W-:Y:S01]  /*8660*/  F2FP.BF16.F32.PACK_AB R27, R27, R4 ;  /* 0x000000041b1b723e */ /* 0x000fe200000010ff */
[----:B--2---:R-:W-:Y:S01]  /*8670*/  FMUL.FTZ R100, R100, UR8 ;  /* 0x0000000864647c20 */ /* 0x004fe20008410000 */
[----:B------:R-:W-:Y:S01]  /*8680*/  LOP3.LUT R0, R2, R0, R219, 0xf6, !PT ;  /* 0x0000000002007212 */ /* 0x000fe200078ef6db */
[----:B------:R-:W-:Y:S01]  /*8690*/  FMUL.FTZ R42, R101, UR8 ;  /* 0x00000008652a7c20 */ /* 0x000fe20008410000 */
[----:B------:R-:W-:Y:S01]  /*86a0*/  MOV R4, 0x20 ;  /* 0x0000002000047802 */ /* 0x000fe20000000f00 */
[----:B------:R-:W-:Y:S01]  /*86b0*/  FMUL.FTZ R102, R102, UR8 ;  /* 0x0000000866667c20 */ /* 0x000fe20008410000 */
[----:B------:R-:W-:Y:S01]  /*86c0*/  LEA R0, R0, UR4, 0x1 ;  /* 0x0000000400007c11 */ /* 0x000fe2000f8e08ff */
        /* <DEDUP_REMOVED lines=11> */
[----:B------:R-:W-:Y:S01]  /*8780*/  SEL R4, R4, 0xffffffe0, !P0 ;  /* 0xffffffe004047807 */ /* 0x000fe20004000000 */
        /* <DEDUP_REMOVED lines=18> */
[----:B------:R-:W-:Y:S01]  /*88b0*/  F2FP.BF16.F32.PACK_AB R26, R26, R3 ;  /* 0x000000031a1a723e */ /* 0x000fe200000010ff */
[----:B------:R-:W-:Y:S01]  /*88c0*/  FMUL.FTZ R164, R52, UR9 ;  /* 0x0000000934a47c20 */ /* 0x000fe20008410000 */
[----:B------:R-:W-:Y:S01]  /*88d0*/  IADD3 R2, PT, PT, R0, 0xc040, RZ ;  /* 0x0000c04000027810 */ /* 0x000fe20007ffe0ff */
        /* <DEDUP_REMOVED lines=8> */
[----:B------:R-:W-:Y:S01]  /*8960*/  IADD3 R3, PT, PT, R0, R4, RZ ;  /* 0x0000000400037210 */ /* 0x000fe20007ffe0ff */
[----:B------:R-:W-:Y:S01]  /*8970*/  FMUL.FTZ R124, R124, UR8 ;  /* 0x000000087c7c7c20 */ /* 0x000fe20008410000 */
[----:B------:R-:W-:Y:S01]  /*8980*/  @P1 IADD3 R2, PT, PT, R61, -0x40, RZ ;  /* 0xffffffc03d021810 */ /* 0x000fe20007ffe0ff */
        /* <DEDUP_REMOVED lines=28> */
[----:B------:R1:W-:Y:S01]  /*8b50*/  STS [R0+0xc000], R42 ;  /* 0x00c0002a00007388 */ /* 0x0003e20000000800 */
[----:B------:R-:W-:Y:S01]  /*8b60*/  F2FP.BF16.F32.PACK_AB R53, R53, R130 ;  /* 0x000000823535723e */ /* 0x000fe200000010ff */
[----:B------:R-:W-:Y:S01]  /*8b70*/  FMUL.FTZ R140, R140, UR8 ;  /* 0x000000088c8c7c20 */ /* 0x000fe20008410000 */
[----:B------:R-:W-:Y:S01]  /*8b80*/  IADD3 R4, PT, PT, R4, R2, RZ ;  /* 0x0000000204047210 */ /* 0x000fe20007ffe0ff */
        /* <DEDUP_REMOVED lines=40> */
[----:B------:R-:W-:Y:S01]  /*8e10*/  F2FP.BF16.F32.PACK_AB R44, R44, R140 ;  /* 0x0000008c2c2c723e */ /* 0x000fe200000010ff */
[----:B------:R1:W-:Y:S01]  /*8e20*/  STS [R4+0x400], R53 ;  /* 0x0004003504007388 */ /* 0x0003e20000000800 */
        /* <DEDUP_REMOVED lines=30> */
[----:B------:R-:W-:Y:S01]  /*9010*/  FMUL.FTZ R19, R71, UR9 ;  /* 0x0000000947137c20 */ /* 0x000fe20008410000 */
[----:B------:R1:W-:Y:S01]  /*9020*/  STS [R3+0x10400], R45 ;  /* 0x0104002d03007388 */ /* 0x0003e20000000800 */
[----:B------:R-:W-:Y:S01]  /*9030*/  F2FP.BF16.F32.PACK_AB R30, R30, R166 ;  /* 0x000000a61e1e723e */ /* 0x000fe200000010ff */
[----:B------:R-:W-:Y:S01]  /*9040*/  FMUL.FTZ R80, R80, UR9 ;  /* 0x0000000950507c20 */ /* 0x000fe20008410000 */
[----:B------:R-:W-:Y:S01]  /*9050*/  F2FP.BF16.F32.PACK_AB R29, R29, R165 ;  /* 0x000000a51d1d723e */ /* 0x000fe200000010ff */
[----:B------:R1:W-:Y:S01]  /*9060*/  STS [R0+0x12000], R48 ;  /* 0x0120003000007388 */ /* 0x0003e20000000800 */
[----:B------:R-:W-:Y:S01]  /*9070*/  FMUL.FTZ R16, R81, UR9 ;  /* 0x0000000951107c20 */ /* 0x000fe20008410000 */
[----:B------:R-:W-:Y:S01]  /*9080*/  FMUL.FTZ R82, R82, UR9 ;  /* 0x0000000952527c20 */ /* 0x000fe20008410000 */
[----:B------:R-:W-:Y:S01]  /*9090*/  FMUL.FTZ R15, R83, UR9 ;  /* 0x00000009530f7c20 */ /* 0x000fe20008410000 */
        /* <DEDUP_REMOVED lines=15> */
[----:B------:R-:W-:Y:S01]  /*9190*/  FMUL.FTZ R84, R84, UR9 ;  /* 0x0000000954547c20 */ /* 0x000fe20008410000 */
        /* <DEDUP_REMOVED lines=84> */
.L_x_1514:
[----:B------:R-:W2:Y:S01]  /*96e0*/  LDCU.64 UR12, c[0x0][0x5c0] ;  /* 0x0000b800ff0c77ac */ /* 0x000ea20008000a00 */
[----:B------:R-:W-:-:S04]  /*96f0*/  UIADD3 UR8, UPT, UPT, UR35, UR40, URZ ;  /* 0x0000002823087290 */ /* 0x000fc8000fffe0ff */
[----:B--2---:R-:W-:Y:S02]  /*9700*/  UIMAD.WIDE.U32 UR42, UR8, UR12, URZ ;  /* 0x0000000c082a72a5 */ /* 0x004fe4000f8e00ff */
[----:B------:R-:W-:-:S04]  /*9710*/  UIMAD UR8, UR8, UR13, URZ ;  /* 0x0000000d080872a4 */ /* 0x000fc8000f8e02ff */
[----:B------:R-:W-:-:S06]  /*9720*/  UIADD3 UR8, UPT, UPT, UR43, UR8, URZ ;  /* 0x000000082b087290 */ /* 0x000fcc000fffe0ff */
[----:B-1----:R-:W-:Y:S02]  /*9730*/  MOV R4, UR8 ;  /* 0x0000000800047c02 */ /* 0x002fe40008000f00 */
.L_x_1515:
        /* <DEDUP_REMOVED lines=12> */
.L_x_1516:
[----:B------:R-:W1:Y:S01]  /*9800*/  LDCU.64 UR10, c[0x0][0x5c8] ;  /* 0x0000b900ff0a77ac */ /* 0x000e620008000a00 */
[----:B------:R-:W-:-:S04]  /*9810*/  UIADD3 UR8, UPT, UPT, UR35, UR40, URZ ;  /* 0x0000002823087290 */ /* 0x000fc8000fffe0ff */
[----:B-1----:R-:W-:Y:S02]  /*9820*/  UIMAD.WIDE.U32 UR16, UR8, UR10, URZ ;  /* 0x0000000a081072a5 */ /* 0x002fe4000f8e00ff */
[----:B------:R-:W-:-:S04]  /*9830*/  UIMAD UR8, UR8, UR11, URZ ;  /* 0x0000000b080872a4 */ /* 0x000fc8000f8e02ff */
[----:B------:R-:W-:-:S06]  /*9840*/  UIADD3 UR8, UPT, UPT, UR17, UR8, URZ ;  /* 0x0000000811087290 */ /* 0x000fcc000fffe0ff */
[----:B------:R-:W-:-:S07]  /*9850*/  MOV R31, UR8 ;  /* 0x00000008001f7c02 */ /* 0x000fce0008000f00 */
.L_x_1517:
        /* <DEDUP_REMOVED lines=55> */
.L_x_1519:
[----:B------:R-:W-:Y:S05]  /*9bd0*/  BSYNC.RECONVERGENT B0 ;  /* 0x0000000000007941 */ /* 0x000fea0003800200 */
.L_x_1518:
        /* <DEDUP_REMOVED lines=13> */
.L_x_1521:
[----:B------:R-:W-:Y:S05]  /*9cb0*/  BSYNC.RECONVERGENT B0 ;  /* 0x0000000000007941 */ /* 0x000fea0003800200 */
.L_x_1520:
        /* <DEDUP_REMOVED lines=17> */
.L_x_1523:
[----:B------:R-:W-:Y:S05]  /*9dd0*/  BSYNC.RECONVERGENT B0 ;  /* 0x0000000000007941 */ /* 0x000fea0003800200 */
.L_x_1522:
        /* <DEDUP_REMOVED lines=18> */
.L_x_1525:
[----:B------:R-:W-:Y:S05]  /*9f00*/  BSYNC.RECONVERGENT B0 ;  /* 0x0000000000007941 */ /* 0x000fea0003800200 */
.L_x_1524:
        /* <DEDUP_REMOVED lines=22> */
.L_x_1527:
[----:B------:R-:W-:Y:S05]  /*a070*/  BSYNC.RECONVERGENT B0 ;  /* 0x0000000000007941 */ /* 0x000fea0003800200 */
.L_x_1526:
        /* <DEDUP_REMOVED lines=13> */
.L_x_1529:
[----:B------:R-:W-:Y:S05]  /*a150*/  BSYNC.RECONVERGENT B0 ;  /* 0x0000000000007941 */ /* 0x000fea0003800200 */
.L_x_1528:
        /* <DEDUP_REMOVED lines=13> */
.L_x_1531:
[----:B------:R-:W-:Y:S05]  /*a230*/  BSYNC.RECONVERGENT B0 ;  /* 0x0000000000007941 */ /* 0x000fea0003800200 */
.L_x_1530:
        /* <DEDUP_REMOVED lines=12> */
.L_x_1510:
[----:B------:R-:W-:Y:S05]  /*a300*/  BSYNC.RECONVERGENT B1 ;  /* 0x0000000000017941 */ /* 0x000fea0003800200 */
.L_x_1480:
        /* <DEDUP_REMOVED lines=11> */
.L_x_1533:
        /* <DEDUP_REMOVED lines=12> */
.L_x_2443:


//--------------------- .text._ZN5flash44flash_bwd_dq_dk_dv_loop_seqk_parallel_kernelI23Flash_bwd_kernel_traitsILi128ELi64ELi128ELi8ELi2ELi4ELi2ELb0ELb0EN7cutlass10bfloat16_tE19Flash_kernel_traitsILi128ELi64ELi128ELi8ES3_EELb0ELb0ELb0ELb0ELb0ELb1ELb1EEEvNS_16Flash_bwd_paramsE --------------------------
	.section	.text._ZN5flash44flash_bwd_dq_dk_dv_loop_seqk_parallel_kernelI23Flash_bwd_kernel_traitsILi128ELi64ELi128ELi8ELi2ELi4ELi2ELb0ELb0EN7cutlass10bfloat16_tE19Flash_kernel_traitsILi128ELi64ELi128ELi8ES3_EELb0ELb0ELb0ELb0ELb0ELb1ELb1EEEvNS_16Flash_bwd_paramsE,"ax",@progbits
	.align	128
        .global         _ZN5flash44flash_bwd_dq_dk_dv_loop_seqk_parallel_kernelI23Flash_bwd_kernel_traitsILi128ELi64ELi128ELi8ELi2ELi4ELi2ELb0ELb0EN7cutlass10bfloat16_tE19Flash_kernel_traitsILi128ELi64ELi128ELi8ES3_EELb0ELb0ELb0ELb0ELb0ELb1ELb1EEEvNS_16Flash_bwd_paramsE
        .type           _ZN5flash44flash_bwd_dq_dk_dv_loop_seqk_parallel_kernelI23Flash_bwd_kernel_traitsILi128ELi64ELi128ELi8ELi2ELi4ELi2ELb0ELb0EN7cutlass10bfloat16_tE19Flash_kernel_traitsILi128ELi64ELi128ELi8ES3_EELb0ELb0ELb0ELb0ELb0ELb1ELb1EEEvNS_16Flash_bwd_paramsE,@function
        .size           _ZN5flash44flash_bwd_dq_dk_dv_loop_seqk_parallel_kernelI23Flash_bwd_kernel_traitsILi128ELi64ELi128ELi8ELi2ELi4ELi2ELb0ELb0EN7cutlass10bfloat16_tE19Flash_kernel_traitsILi128ELi64ELi128ELi8ES3_EELb0ELb0ELb0ELb0ELb0ELb1ELb1EEEvNS_16Flash_bwd_paramsE,(.L_x_2444 - _ZN5flash44flash_bwd_dq_dk_dv_loop_seqk_parallel_kernelI23Flash_bwd_kernel_traitsILi128ELi64ELi128ELi8ELi2ELi4ELi2ELb0ELb0EN7cutlass10bfloat16_tE19Flash_kernel_traitsILi128ELi64ELi128ELi8ES3_EELb0ELb0ELb0ELb0ELb0ELb1ELb1EEEvNS_16Flash_bwd_paramsE)
        .other          _ZN5flash44flash_bwd_dq_dk_dv_loop_seqk_parallel_kernelI23Flash_bwd_kernel_traitsILi128ELi64ELi128ELi8ELi2ELi4ELi2ELb0ELb0EN7cutlass10bfloat16_tE19Flash_kernel_traitsILi128ELi64ELi128ELi8ES3_EELb0ELb0ELb0ELb0ELb0ELb1ELb1EEEvNS_16Flash_bwd_paramsE,@"STO_CUDA_ENTRY STV_DEFAULT"
_ZN5flash44flash_bwd_dq_dk_dv_loop_seqk_parallel_kernelI23Flash_bwd_kernel_traitsILi128ELi64ELi128ELi8ELi2ELi4ELi2ELb0ELb0EN7cutlass10bfloat16_tE19Flash_kernel_traitsILi128ELi64ELi128ELi8ES3_EELb0ELb0ELb0ELb0ELb0ELb1ELb1EEEvNS_16Flash_bwd_paramsE:
.text._ZN5flash44flash_bwd_dq_dk_dv_loop_seqk_parallel_kernelI23Flash_bwd_kernel_traitsILi128ELi64ELi128ELi8ELi2ELi4ELi2ELb0ELb0EN7cutlass10bfloat16_tE19Flash_kernel_traitsILi128ELi64ELi128ELi8ES3_EELb0ELb0ELb0ELb0ELb0ELb1ELb1EEEvNS_16Flash_bwd_paramsE:
        /* <DEDUP_REMOVED lines=49> */
.L_x_1587:
[----:B------:R-:W5:Y:S01]  /*0310*/  LDCU.64 UR8, c[0x0][0x478] ;  /* 0x00008f00ff0877ac */ /* 0x000f620008000a00 */
[----:B------:R-:W-:Y:S02]  /*0320*/  PLOP3.LUT P1, PT, PT, PT, UP3, 0x80, 0x8 ;  /* 0x000000000008781c */ /* 0x000fe40003f2f038 */
[----:B------:R-:W-:Y:S01]  /*0330*/  PLOP3.LUT P4, PT, PT, PT, UP5, 0x80, 0x8 ;  /* 0x000000000008781c */ /* 0x000fe20003f8f058 */
[----:B------:R-:W-:Y:S01]  /*0340*/  @UP3 ULEA UR12, UP0, UR38, UR6, 0x2 ;  /* 0x00000006260c3291 */ /* 0x000fe2000f8010ff */
[----:B------:R-:W-:Y:S01]  /*0350*/  PLOP3.LUT P2, PT, PT, PT, UP4, 0x80, 0x8 ;  /* 0x000000000008781c */ /* 0x000fe20003f4f048 */
[----:B------:R-:W-:Y:S02]  /*0360*/  UISETP.NE.AND UP2, UPT, UR26, URZ, UPT ;  /* 0x000000ff1a00728c */ /* 0x000fe4000bf45270 */
[----:B------:R-:W-:Y:S02]  /*0370*/  @UP3 ULEA.HI.X UR13, UR38, UR7, URZ, 0x2, UP0 ;  /* 0x00000007260d3291 */ /* 0x000fe400080f14ff */
[----:B-1-34-:R-:W-:-:S04]  /*0380*/  IMAD.U32 R4, RZ, RZ, UR12 ;  /* 0x0000000cff047e24 */ /* 0x01afc8000f8e00ff */
        /* <DEDUP_REMOVED lines=44> */
.L_x_1534:
        /* <DEDUP_REMOVED lines=35> */
.L_x_1536:
[----:B------:R-:W1:Y:S01]  /*0880*/  LDCU.64 UR14, c[0x0][0x3b8] ;  /* 0x00007700ff0e77ac */ /* 0x000e620008000a00 */
[----:B------:R-:W-:-:S04]  /*0890*/  UIADD3 UR8, UPT, UPT, UR34, UR40, URZ ;  /* 0x0000002822087290 */ /* 0x000fc8000fffe0ff */
[----:B-1----:R-:W-:Y:S02]  /*08a0*/  UIMAD.WIDE.U32 UR10, UR8, UR14, URZ ;  /* 0x0000000e080a72a5 */ /* 0x002fe4000f8e00ff */
[----:B------:R-:W-:-:S04]  /*08b0*/  UIMAD UR8, UR8, UR15, URZ ;  /* 0x0000000f080872a4 */ /* 0x000fc8000f8e02ff */
[----:B------:R-:W-:Y:S01]  /*08c0*/  UIADD3 UR8, UPT, UPT, UR11, UR8, URZ ;  /* 0x000000080b087290 */ /* 0x000fe2000fffe0ff */
[----:B------:R-:W-:-:S05]  /*08d0*/  UMOV UR44, UR10 ;  /* 0x0000000a002c7c82 */ /* 0x000fca0008000000 */
[----:B------:R-:W-:Y:S02]  /*08e0*/  MOV R21, UR8 ;  /* 0x0000000800157c02 */ /* 0x000fe40008000f00 */
.L_x_1537:
        /* <DEDUP_REMOVED lines=44> */
.L_x_1538:
[----:B------:R-:W1:Y:S01]  /*0bb0*/  LDCU.64 UR12, c[0x0][0x3c0] ;  /* 0x00007800ff0c77ac */ /* 0x000e620008000a00 */
[----:B------:R-:W-:-:S04]  /*0bc0*/  UIADD3 UR8, UPT, UPT, UR34, UR40, URZ ;  /* 0x0000002822087290 */ /* 0x000fc8000fffe0ff */
[----:B-1----:R-:W-:Y:S02]  /*0bd0*/  UIMAD.WIDE.U32 UR10, UR8, UR12, URZ ;  /* 0x0000000c080a72a5 */ /* 0x002fe4000f8e00ff */
[----:B------:R-:W-:-:S04]  /*0be0*/  UIMAD UR8, UR8, UR13, URZ ;  /* 0x0000000d080872a4 */ /* 0x000fc8000f8e02ff */
[----:B------:R-:W-:Y:S01]  /*0bf0*/  UIADD3 UR8, UPT, UPT, UR11, UR8, URZ ;  /* 0x000000080b087290 */ /* 0x000fe2000fffe0ff */
[----:B------:R-:W-:-:S05]  /*0c00*/  UMOV UR46, UR10 ;  /* 0x0000000a002e7c82 */ /* 0x000fca0008000000 */
[----:B------:R-:W-:-:S07]  /*0c10*/  MOV R19, UR8 ;  /* 0x0000000800137c02 */ /* 0x000fce0008000f00 */
.L_x_1539:
        /* <DEDUP_REMOVED lines=27> */
.L_x_1540:
[----:B------:R-:W-:Y:S02]  /*0dd0*/  UIMAD.WIDE.U32 UR52, UR62, UR16, URZ ;  /* 0x000000103e3472a5 */ /* 0x000fe4000f8e00ff */
[----:B------:R-:W-:-:S04]  /*0de0*/  UIMAD UR8, UR63, UR16, URZ ;  /* 0x000000103f0872a4 */ /* 0x000fc8000f8e02ff */
[----:B------:R-:W-:Y:S02]  /*0df0*/  UIADD3 UR8, UPT, UPT, UR53, UR8, URZ ;  /* 0x0000000835087290 */ /* 0x000fe4000fffe0ff */
.L_x_1541:
        /* <DEDUP_REMOVED lines=20> */
.L_x_1542:
[----:B------:R-:W1:Y:S01]  /*0f40*/  LDCU UR54, c[0x0][0x434] ;  /* 0x00008680ff3677ac */ /* 0x000e620008000800 */
[----:B------:R-:W-:-:S04]  /*0f50*/  UIMAD UR11, UR38, UR17, UR23 ;  /* 0x00000011260b72a4 */ /* 0x000fc8000f8e0217 */
[----:B-1----:R-:W-:Y:S02]  /*0f60*/  UIMAD UR54, UR11, UR54, URZ ;  /* 0x000000360b3672a4 */ /* 0x002fe4000f8e02ff */
.L_x_1543:
        /* <DEDUP_REMOVED lines=11> */
.L_x_1544:
[----:B------:R-:W1:Y:S01]  /*1020*/  LDCU UR53, c[0x0][0x444] ;  /* 0x00008880ff3577ac */ /* 0x000e620008000800 */
[----:B------:R-:W-:-:S04]  /*1030*/  UIMAD UR10, UR38, UR17, UR23 ;  /* 0x00000011260a72a4 */ /* 0x000fc8000f8e0217 */
[----:B-1----:R-:W-:-:S12]  /*1040*/  UIMAD UR53, UR10, UR53, URZ ;  /* 0x000000350a3572a4 */ /* 0x002fd8000f8e02ff */
.L_x_1545:
        /* <DEDUP_REMOVED lines=29> */
[----:B------:R-:W-:Y:S01]  /*1220*/  IMAD R8, R9, UR55, R8 ;  /* 0x0000003709087c24 */ /* 0x000fe2000f8e0208 */
[----:B------:R-:W-:Y:S01]  /*1230*/  USHF.L.U32 UR55, UR55, 0x6, URZ ;  /* 0x0000000637377899 */ /* 0x000fe200080006ff */
        /* <DEDUP_REMOVED lines=19> */
[----:B-----5:R-:W-:-:S03]  /*1370*/  LEA R24, P2, R6, UR10, 0x1 ;  /* 0x0000000a06187c11 */ /* 0x020fc6000f8408ff */
[----:B------:R-:W-:Y:S01]  /*1380*/  IMAD.WIDE.U32 R2, R0, UR23, R2 ;  /* 0x0000001700027c25 */ /* 0x000fe2000f8e0002 */
[----:B------:R-:W-:Y:S01]  /*1390*/  SEL R4, R4, RZ, P6 ;  /* 0x000000ff04047207 */ /* 0x000fe20003000000 */
[----:B------:R2:W-:Y:S01]  /*13a0*/  STL [R1+0x14], R24 ;  /* 0x0000141801007387 */ /* 0x0005e20000100800 */
[----:B------:R-:W-:Y:S01]  /*13b0*/  LEA.HI.X R25, R6, UR11, R15, 0x1, P2 ;  /* 0x0000000b06197c11 */ /* 0x000fe200090f0c0f */
[----:B------:R-:W-:Y:S01]  /*13c0*/  IMAD.U32 R0, RZ, RZ, UR17 ;  /* 0x00000011ff007e24 */ /* 0x000fe2000f8e00ff */
[----:B------:R-:W-:Y:S01]  /*13d0*/  IADD3 R9, P1, P0, R8, UR52, R4 ;  /* 0x0000003408097c10 */ /* 0x000fe2000f83e004 */
[----:B------:R-:W-:Y:S01]  /*13e0*/  IMAD R7, R17, UR21, R5 ;  /* 0x0000001511077c24 */ /* 0x000fe2000f8e0205 */
[----:B------:R-:W-:Y:S01]  /*13f0*/  SHF.R.S32.HI R5, RZ, 0x1f, R8 ;  /* 0x0000001fff057819 */ /* 0x000fe20000011408 */
[----:B------:R-:W-:Y:S01]  /*1400*/  IMAD R3, R0, UR23, R3 ;  /* 0x0000001700037c24 */ /* 0x000fe2000f8e0203 */
[----:B------:R-:W3:Y:S01]  /*1410*/  LDCU.64 UR16, c[0x0][0x570] ;  /* 0x0000ae00ff1077ac */ /* 0x000ee20008000a00 */
[----:B------:R2:W-:Y:S01]  /*1420*/  STL [R1+0x10], R25 ;  /* 0x0000101901007387 */ /* 0x0005e20000100800 */
[----:B------:R-:W-:Y:S01]  /*1430*/  SEL R0, R7, RZ, P6 ;  /* 0x000000ff07007207 */ /* 0x000fe20003000000 */
[----:B------:R-:W-:Y:S01]  /*1440*/  IMAD.WIDE.U32 R2, R39, R10, R2 ;  /* 0x0000000a27027225 */ /* 0x000fe200078e0002 */
[----:B------:R-:W-:-:S02]  /*1450*/  MOV R4, UR55 ;  /* 0x0000003700047c02 */ /* 0x000fc40008000f00 */
[----:B------:R-:W-:Y:S01]  /*1460*/  IADD3.X R5, PT, PT, R5, UR51, R0, P1, P0 ;  /* 0x0000003305057c10 */ /* 0x000fe20008fe0400 */
[----:B------:R-:W-:Y:S01]  /*1470*/  IMAD R3, R39, R11, R3 ;  /* 0x0000000b27037224 */ /* 0x000fe200078e0203 */
[C---:B-1----:R-:W-:Y:S02]  /*1480*/  LEA R22, P1, R2.reuse, UR8, 0x1 ;  /* 0x0000000802167c11 */ /* 0x042fe4000f8208ff */
[----:B------:R-:W-:Y:S02]  /*1490*/  IADD3 R0, P0, PT, R9, UR55, RZ ;  /* 0x0000003709007c10 */ /* 0x000fe4000ff1e0ff */
[----:B------:R-:W-:Y:S01]  /*14a0*/  LEA.HI.X R23, R2, UR9, R3, 0x1, P1 ;  /* 0x0000000902177c11 */ /* 0x000fe200088f0c03 */
[----:B------:R2:W-:Y:S01]  /*14b0*/  STL [R1+0xc], R22 ;  /* 0x00000c1601007387 */ /* 0x0005e20000100800 */
[----:B------:R-:W-:Y:S01]  /*14c0*/  LEA.HI.X.SX32 R4, R4, R5, 0x1, P0 ;  /* 0x0000000504047211 */ /* 0x000fe200000f0eff */
[C---:B------:R-:W-:Y:S01]  /*14d0*/  VIADD R5, R39.reuse, 0x40 ;  /* 0x0000004027057836 */ /* 0x040fe20000000000 */
[C---:B------:R-:W-:Y:S01]  /*14e0*/  IADD3 R27, P2, PT, R39.reuse, 0x60, RZ ;  /* 0x00000060271b7810 */ /* 0x040fe20007f5e0ff */
[----:B------:R2:W-:Y:S01]  /*14f0*/  STL [R1+0x8], R23 ;  /* 0x0000081701007387 */ /* 0x0005e20000100800 */
[C---:B---3--:R-:W-:Y:S01]  /*1500*/  LEA R244, P0, R0.reuse, UR16, 0x2 ;  /* 0x0000001000f47c11 */ /* 0x048fe2000f8010ff */
[----:B------:R-:W-:Y:S01]  /*1510*/  UMOV UR16, UR58 ;  /* 0x0000003a00107c82 */ /* 0x000fe20008000000 */
[C---:B------:R-:W-:Y:S01]  /*1520*/  IADD3 R26, P1, PT, R39.reuse, 0x40, RZ ;  /* 0x00000040271a7810 */ /* 0x040fe20007f3e0ff */
[----:B------:R-:W-:Y:S01]  /*1530*/  IMAD.X R37, RZ, RZ, RZ, P2 ;  /* 0x000000ffff257224 */ /* 0x000fe200010e06ff */
[----:B------:R-:W-:Y:S01]  /*1540*/  LEA.HI.X R245, R0, UR17, R4, 0x2, P0 ;  /* 0x0000001100f57c11 */ /* 0x000fe200080f1404 */
[C---:B------:R-:W-:Y:S01]  /*1550*/  IMAD.SHL.U32 R0, R10.reuse, 0x20, RZ ;  /* 0x000000200a007824 */ /* 0x040fe200078e00ff */
[C---:B------:R-:W-:Y:S01]  /*1560*/  IADD3 R18, P0, PT, R39.reuse, 0x20, RZ ;  /* 0x0000002027127810 */ /* 0x040fe20007f1e0ff */
[C---:B------:R-:W-:Y:S01]  /*1570*/  VIADD R4, R39.reuse, 0x20 ;  /* 0x0000002027047836 */ /* 0x040fe20000000000 */
[----:B------:R-:W-:Y:S01]  /*1580*/  SHF.L.U64.HI R11, R10, 0x5, R11 ;  /* 0x000000050a0b7819 */ /* 0x000fe2000001020b */
[----:B------:R-:W-:Y:S01]  /*1590*/  UMOV UR17, UR59 ;  /* 0x0000003b00117c82 */ /* 0x000fe20008000000 */
[----:B------:R-:W-:Y:S01]  /*15a0*/  IADD3 R8, PT, PT, R39, 0x60, RZ ;  /* 0x0000006027087810 */ /* 0x000fe20007ffe0ff */
[----:B------:R-:W-:Y:S01]  /*15b0*/  IMAD.X R15, RZ, RZ, RZ, P0 ;  /* 0x000000ffff0f7224 */ /* 0x000fe200000e06ff */
[----:B------:R-:W-:Y:S01]  /*15c0*/  IADD3.X R32, PT, PT, RZ, RZ, RZ, P1, !PT ;  /* 0x000000ffff207210 */ /* 0x000fe20000ffe4ff */
[----:B------:R-:W-:Y:S06]  /*15d0*/  BRA.U UP0, `(.L_x_1546) ;  /* 0x0000000900b07547 */ /* 0x000fec000b800000 */
[----:B------:R-:W-:Y:S05]  /*15e0*/  BRA.U UP2, `(.L_x_1547) ;  /* 0x0000000102307547 */ /* 0x000fea000b800000 */
[----:B------:R-:W1:Y:S01]  /*15f0*/  LDCU.64 UR12, c[0x0][0x5c0] ;  /* 0x0000b800ff0c77ac */ /* 0x000e620008000a00 */
[----:B------:R-:W3:Y:S01]  /*1600*/  LDCU.64 UR8, c[0x0][0x5a8] ;  /* 0x0000b500ff0877ac */ /* 0x000ee20008000a00 */
[----:B------:R-:W-:-:S04]  /*1610*/  USHF.R.S32.HI UR10, URZ, 0x1f, UR34 ;  /* 0x0000001fff0a7899 */ /* 0x000fc80008011422 */
[----:B-1----:R-:W-:Y:S02]  /*1620*/  UIMAD UR10, UR10, UR12, URZ ;  /* 0x0000000c0a0a72a4 */ /* 0x002fe4000f8e02ff */
[----:B------:R-:W-:Y:S02]  /*1630*/  UIMAD.WIDE.U32 UR14, UR34, UR12, URZ ;  /* 0x0000000c220e72a5 */ /* 0x000fe4000f8e00ff */
[----:B------:R-:W-:-:S04]  /*1640*/  UIMAD UR10, UR34, UR13, UR10 ;  /* 0x0000000d220a72a4 */ /* 0x000fc8000f8e020a */
[----:B------:R-:W-:-:S03]  /*1650*/  UIADD3 UR11, UPT, UPT, UR15, UR10, URZ ;  /* 0x0000000a0f0b7290 */ /* 0x000fc6000fffe0ff */
[----:B------:R-:W-:Y:S02]  /*1660*/  UMOV UR10, UR14 ;  /* 0x0000000e000a7c82 */ /* 0x000fe40008000000 */
[----:B---3--:R-:W-:-:S04]  /*1670*/  UIMAD.WIDE.U32 UR16, UR38, UR8, UR10 ;  /* 0x00000008261072a5 */ /* 0x008fc8000f8e000a */
[----:B------:R-:W-:-:S06]  /*1680*/  UIMAD UR9, UR38, UR9, UR17 ;  /* 0x00000009260972a4 */ /* 0x000fcc000f8e0211 */
[----:B------:R-:W-:Y:S01]  /*1690*/  MOV R0, UR9 ;  /* 0x0000000900007c02 */ /* 0x000fe20008000f00 */
[----:B------:R-:W-:Y:S05]  /*16a0*/  BRA `(.L_x_1548) ;  /* 0x0000000000187947 */ /* 0x000fea0003800000 */
.L_x_1547:
[----:B------:R-:W1:Y:S01]  /*16b0*/  LDCU.64 UR12, c[0x0][0x5c0] ;  /* 0x0000b800ff0c77ac */ /* 0x000e620008000a00 */
[----:B------:R-:W-:-:S04]  /*16c0*/  UIADD3 UR8, UPT, UPT, UR34, UR40, URZ ;  /* 0x0000002822087290 */ /* 0x000fc8000fffe0ff */
[----:B-1----:R-:W-:Y:S02]  /*16d0*/  UIMAD.WIDE.U32 UR16, UR8, UR12, URZ ;  /* 0x0000000c081072a5 */ /* 0x002fe4000f8e00ff */
[----:B------:R-:W-:-:S04]  /*16e0*/  UIMAD UR8, UR8, UR13, URZ ;  /* 0x0000000d080872a4 */ /* 0x000fc8000f8e02ff */
[----:B------:R-:W-:-:S06]  /*16f0*/  UIADD3 UR8, UPT, UPT, UR17, UR8, URZ ;  /* 0x0000000811087290 */ /* 0x000fcc000fffe0ff */
[----:B------:R-:W-:Y:S02]  /*1700*/  MOV R0, UR8 ;  /* 0x0000000800007c02 */ /* 0x000fe40008000f00 */
.L_x_1548:
        /* <DEDUP_REMOVED lines=12> */
[----:B------:R-:W-:Y:S06]  /*17d0*/  BRA `(.L_x_1550) ;  /* 0x0000000000187947 */ /* 0x000fec0003800000 */
.L_x_1549:
[----:B------:R-:W1:Y:S01]  /*17e0*/  LDCU.64 UR10, c[0x0][0x5c8] ;  /* 0x0000b900ff0a77ac */ /* 0x000e620008000a00 */
[----:B------:R-:W-:-:S04]  /*17f0*/  UIADD3 UR34, UPT, UPT, UR34, UR40, URZ ;  /* 0x0000002822227290 */ /* 0x000fc8000fffe0ff */
[----:B-1----:R-:W-:Y:S02]  /*1800*/  UIMAD.WIDE.U32 UR14, UR34, UR10, URZ ;  /* 0x0000000a220e72a5 */ /* 0x002fe4000f8e00ff */
[----:B------:R-:W-:-:S04]  /*1810*/  UIMAD UR34, UR34, UR11, URZ ;  /* 0x0000000b222272a4 */ /* 0x000fc8000f8e02ff */
[----:B------:R-:W-:-:S06]  /*1820*/  UIADD3 UR34, UPT, UPT, UR15, UR34, URZ ;  /* 0x000000220f227290 */ /* 0x000fcc000fffe0ff */
[----:B------:R-:W-:-:S07]  /*1830*/  MOV R9, UR34 ;  /* 0x0000002200097c02 */ /* 0x000fce0008000f00 */
.L_x_1550:
        /* <DEDUP_REMOVED lines=27> */
.L_x_1552:
[----:B------:R-:W-:Y:S05]  /*19f0*/  BSYNC.RECONVERGENT B0 ;  /* 0x0000000000007941 */ /* 0x000fea0003800200 */
.L_x_1551:
        /* <DEDUP_REMOVED lines=13> */
.L_x_1554:
[----:B------:R-:W-:Y:S05]  /*1ad0*/  BSYNC.RECONVERGENT B0 ;  /* 0x0000000000007941 */ /* 0x000fea0003800200 */
.L_x_1553:
        /* <DEDUP_REMOVED lines=9> */
[----:B-1-3--:R-:W-:-:S04]  /*1b70*/  LEA R4, P0, R2, UR8, 0x1 ;  /* 0x0000000802047c11 */ /* 0x00afc8000f8008ff */
[----:B------:R-:W-:-:S05]  /*1b80*/  LEA.HI.X R5, R2, UR9, R0, 0x1, P0 ;  /* 0x0000000902057c11 */ /* 0x000fca00080f0c00 */
[----:B------:R4:W-:Y:S04]  /*1b90*/  STG.E.128 desc[UR32][R4.64], RZ ;  /* 0x000000ff04007986 */ /* 0x0009e8000c101d20 */
[----:B------:R4:W-:Y:S02]  /*1ba0*/  STG.E.128 desc[UR32][R4.64+0x80], RZ ;  /* 0x000080ff04007986 */ /* 0x0009e4000c101d20 */
.L_x_1556:
[----:B------:R-:W-:Y:S05]  /*1bb0*/  BSYNC.RECONVERGENT B0 ;  /* 0x0000000000007941 */ /* 0x000fea0003800200 */
.L_x_1555:
[----:B------:R-:W-:Y:S04]  /*1bc0*/  BSSY.RECONVERGENT B0, `(.L_x_1557) ;  /* 0x000000d000007945 */ /* 0x000fe80003800200 */
[----:B------:R-:W-:Y:S05]  /*1bd0*/  @P1 BRA `(.L_x_1558) ;  /* 0x00000000002c1947 */ /* 0x000fea0003800000 */
[----:B------:R-:W5:Y:S01]  /*1be0*/  LDCU.64 UR8, c[0x0][0x560] ;  /* 0x0000ac00ff0877ac */ /* 0x000f620008000a00 */
[----:B------:R-:W-:Y:S01]  /*1bf0*/  MOV R2, R6 ;  /* 0x0000000600027202 */ /* 0x000fe20000000f00 */
[----:B------:R-:W-:Y:S01]  /*1c00*/  IMAD R0, R37, UR12, RZ ;  /* 0x0000000c25007c24 */ /* 0x000fe2000f8e02ff */
[----:B------:R-:W-:-:S03]  /*1c10*/  MOV R3, R8 ;  /* 0x0000000800037202 */ /* 0x000fc60000000f00 */
[C---:B------:R-:W-:Y:S02]  /*1c20*/  IMAD R0, R27.reuse, UR13, R0 ;  /* 0x0000000d1b007c24 */ /* 0x040fe4000f8e0200 */
[----:B-1-34-:R-:W-:-:S05]  /*1c30*/  IMAD.WIDE.U32 R4, R27, UR12, R2 ;  /* 0x0000000c1b047c25 */ /* 0x01afca000f8e0002 */
[----:B------:R-:W-:Y:S02]  /*1c40*/  IADD3 R0, PT, PT, R5, R0, RZ ;  /* 0x0000000005007210 */ /* 0x000fe40007ffe0ff */
[----:B-----5:R-:W-:-:S04]  /*1c50*/  LEA R2, P0, R4, UR8, 0x1 ;  /* 0x0000000804027c11 */ /* 0x020fc8000f8008ff */
[----:B------:R-:W-:-:S05]  /*1c60*/  LEA.HI.X R3, R4, UR9, R0, 0x1, P0 ;  /* 0x0000000904037c11 */ /* 0x000fca00080f0c00 */
[----:B------:R1:W-:Y:S04]  /*1c70*/  STG.E.128 desc[UR32][R2.64], RZ ;  /* 0x000000ff02007986 */ /* 0x0003e8000c101d20 */
[----:B------:R1:W-:Y:S02]  /*1c80*/  STG.E.128 desc[UR32][R2.64+0x80], RZ ;  /* 0x000080ff02007986 */ /* 0x0003e4000c101d20 */
.L_x_1558:
[----:B------:R-:W-:Y:S05]  /*1c90*/  BSYNC.RECONVERGENT B0 ;  /* 0x0000000000007941 */ /* 0x000fea0003800200 */
.L_x_1557:
[----:B------:R-:W5:Y:S01]  /*1ca0*/  LDCU.64 UR8, c[0x0][0x5e0] ;  /* 0x0000bc00ff0877ac */ /* 0x000f620008000a00 */
[----:B-1----:R-:W-:Y:S01]  /*1cb0*/  MOV R2, UR10 ;  /* 0x0000000a00027c02 */ /* 0x002fe20008000f00 */
[----:B------:R-:W-:Y:S01]  /*1cc0*/  BSSY.RECONVERGENT B0, `(.L_x_1559) ;  /* 0x0000014000007945 */ /* 0x000fe20003800200 */
[----:B------:R-:W-:-:S03]  /*1cd0*/  UIMAD UR41, UR41, UR10, URZ ;  /* 0x0000000a292972a4 */ /* 0x000fc6000f8e02ff */
[----:B------:R-:W-:Y:S01]  /*1ce0*/  IMAD.WIDE.U32 R2, R2, UR39, R12 ;  /* 0x0000002702027c25 */ /* 0x000fe2000f8e000c */
[----:B------:R-:W-:Y:S02]  /*1cf0*/  UIMAD UR41, UR39, UR11, UR41 ;  /* 0x0000000b272972a4 */ /* 0x000fe4000f8e0229 */
[----:B------:R-:W-:-:S04]  /*1d00*/  IADD3 R2, P0, PT, R2, UR14, RZ ;  /* 0x0000000e02027c10 */ /* 0x000fc8000ff1e0ff */
[----:B------:R-:W-:Y:S02]  /*1d10*/  IADD3.X R3, PT, PT, R9, UR41, R3, P0, !PT ;  /* 0x0000002909037c10 */ /* 0x000fe400087fe403 */
[----:B-----5:R-:W-:Y:S02]  /*1d20*/  MOV R0, UR8 ;  /* 0x0000000800007c02 */ /* 0x020fe40008000f00 */
[----:B---34-:R-:W-:-:S03]  /*1d30*/  MOV R4, UR9 ;  /* 0x0000000900047c02 */ /* 0x018fc60008000f00 */
        /* <DEDUP_REMOVED lines=12> */
.L_x_1560:
[----:B------:R-:W-:Y:S05]  /*1e00*/  BSYNC.RECONVERGENT B0 ;  /* 0x0000000000007941 */ /* 0x000fea0003800200 */
.L_x_1559:
        /* <DEDUP_REMOVED lines=13> */
.L_x_1562:
[----:B------:R-:W-:Y:S05]  /*1ee0*/  BSYNC.RECONVERGENT B0 ;  /* 0x0000000000007941 */ /* 0x000fea0003800200 */
.L_x_1561:
        /* <DEDUP_REMOVED lines=13> */
.L_x_1564:
[----:B------:R-:W-:Y:S05]  /*1fc0*/  BSYNC.RECONVERGENT B0 ;  /* 0x0000000000007941 */ /* 0x000fea0003800200 */
.L_x_1563:
        /* <DEDUP_REMOVED lines=11> */
[----:B------:R1:W-:Y:S01]  /*2080*/  STG.E.128 desc[UR32][R2.64+0x80], RZ ;  /* 0x000080ff02007986 */ /* 0x0003e2000c101d20 */
[----:B------:R-:W-:Y:S05]  /*2090*/  BRA `(.L_x_1565) ;  /* 0x0000007c00dc7947 */ /* 0x000fea0003800000 */
.L_x_1546:
        /* <DEDUP_REMOVED lines=17> */
[----:B------:R-:W-:Y:S01]  /*21b0*/  SHF.R.U32.HI R42, RZ, 0x1, R40 ;  /* 0x00000001ff2a7819 */ /* 0x000fe20000011628 */
[----:B------:R-:W-:Y:S01]  /*21c0*/  UIMAD UR9, UR39, UR13, UR9 ;  /* 0x0000000d270972a4 */ /* 0x000fe2000f8e0209 */
[----:B------:R-:W-:Y:S01]  /*21d0*/  @!P0 LEA R4, P5, R4, R24, 0x1 ;  /* 0x0000001804048211 */ /* 0x000fe200078a08ff */
[----:B------:R-:W1:Y:S01]  /*21e0*/  LDCU.64 UR10, c[0x0][0x3d0] ;  /* 0x00007a00ff0a77ac */ /* 0x000e620008000a00 */
[----:B------:R-:W-:Y:S01]  /*21f0*/  IADD3.X R9, PT, PT, R21, UR8, R3, P4, !PT ;  /* 0x0000000815097c10 */ /* 0x000fe2000a7fe403 */
[----:B------:R-:W-:Y:S01]  /*2200*/  IMAD.MOV.U32 R43, RZ, RZ, 0x7f800000 ;  /* 0x7f800000ff2b7424 */ /* 0x000fe200078e00ff */
[----:B------:R-:W-:Y:S01]  /*2210*/  @!P0 LEA.HI.X R5, R7, R25, R5, 0x1, P5 ;  /* 0x0000001907058211 */ /* 0x000fe200028f0c05 */
[----:B------:R-:W-:Y:S01]  /*2220*/  ULOP3.LUT UR8, UR49, 0x80000001, URZ, 0xc0, !UPT ;  /* 0x8000000131087892 */ /* 0x000fe2000f8ec0ff */
[----:B------:R-:W-:Y:S01]  /*2230*/  @!P0 LEA R10, P5, R0, R22, 0x1 ;  /* 0x00000016000a8211 */ /* 0x000fe200078a08ff */
[----:B------:R-:W-:Y:S01]  /*2240*/  IMAD.WIDE.U32 R6, R6, UR39, R12 ;  /* 0x0000002706067c25 */ /* 0x000fe2000f8e000c */
[----:B------:R-:W-:Y:S01]  /*2250*/  SHF.R.U32.HI R3, RZ, 0x2, R40 ;  /* 0x00000002ff037819 */ /* 0x000fe20000011628 */
[----:B------:R-:W-:Y:S01]  /*2260*/  UISETP.NE.AND UP0, UPT, UR8, 0x1, UPT ;  /* 0x000000010800788c */ /* 0x000fe2000bf05270 */
[----:B------:R-:W-:Y:S01]  /*2270*/  @!P0 LEA.HI.X R11, R0, R23, R11, 0x1, P5 ;  /* 0x00000017000b8211 */ /* 0x000fe200028f0c0b */
[----:B------:R-:W3:Y:S01]  /*2280*/  @!P2 LDC.64 R34, c[0x0][0x388] ;  /* 0x0000e200ff22ab82 */ /* 0x000ee20000000a00 */
[----:B------:R-:W-:Y:S01]  /*2290*/  ISETP.GE.AND P5, PT, R39, UR42, PT ;  /* 0x0000002a27007c0c */ /* 0x000fe2000bfa6270 */
[----:B------:R-:W-:Y:S01]  /*22a0*/  USEL UR41, URZ, 0x4000, UP0 ;  /* 0x00004000ff297887 */ /* 0x000fe20008000000 */
[----:B------:R-:W-:-:S02]  /*22b0*/  LOP3.LUT R0, R41, 0x1f8, RZ, 0xc0, !PT ;  /* 0x000001f829007812 */ /* 0x000fc400078ec0ff */
[----:B------:R-:W-:Y:S02]  /*22c0*/  IADD3 R6, P4, PT, R6, UR46, RZ ;  /* 0x0000002e06067c10 */ /* 0x000fe4000ff9e0ff */
[----:B------:R-:W-:Y:S02]  /*22d0*/  LOP3.LUT R0, R0, 0x38, R40, 0x78, !PT ;  /* 0x0000003800007812 */ /* 0x000fe400078e7828 */
[----:B------:R-:W-:Y:S02]  /*22e0*/  LOP3.LUT R2, R42, 0x10, RZ, 0xc0, !PT ;  /* 0x000000102a027812 */ /* 0x000fe400078ec0ff */
[----:B------:R-:W-:Y:S02]  /*22f0*/  LOP3.LUT R0, R0, 0x1e00, R41, 0xf8, !PT ;  /* 0x00001e0000007812 */ /* 0x000fe400078ef829 */
[----:B------:R-:W-:Y:S01]  /*2300*/  IADD3.X R7, PT, PT, R19, UR9, R7, P4, !PT ;  /* 0x0000000913077c10 */ /* 0x000fe2000a7fe407 */
[----:B------:R-:W4:Y:S01]  /*2310*/  LDCU.64 UR8, c[0x0][0x3d8] ;  /* 0x00007b00ff0877ac */ /* 0x000f220008000a00 */
[----:B------:R-:W-:Y:S01]  /*2320*/  LOP3.LUT R44, R2, 0x7, R3, 0xf8, !PT ;  /* 0x00000007022c7812 */ /* 0x000fe200078ef803 */
[----:B------:R-:W-:Y:S01]  /*2330*/  @!P5 IMAD.MOV.U32 R2, RZ, RZ, R24 ;  /* 0x000000ffff02d224 */ /* 0x000fe200078e0018 */
[----:B------:R-:W-:Y:S01]  /*2340*/  LEA R0, R0, UR24, 0x1 ;  /* 0x0000001800007c11 */ /* 0x000fe2000f8e08ff */
[----:B------:R-:W-:Y:S01]  /*2350*/  @!P5 IMAD.MOV.U32 R3, RZ, RZ, R25 ;  /* 0x000000ffff03d224 */ /* 0x000fe200078e0019 */
[----:B------:R-:W-:Y:S01]  /*2360*/  ISETP.GE.AND P4, PT, R39, UR38, PT ;  /* 0x0000002627007c0c */ /* 0x000fe2000bf86270 */
[----:B------:R-:W-:Y:S02]  /*2370*/  STL [R1+0x4], R44 ;  /* 0x0000042c01007387 */ /* 0x000fe40000100800 */
[----:B------:R-:W-:-:S02]  /*2380*/  VIADD R13, R0, UR41 ;  /* 0x00000029000d7c36 */ /* 0x000fc40008000000 */
[----:B------:R-:W-:Y:S01]  /*2390*/  @!PT LDS RZ, [RZ] ;  /* 0x00000000fffff984 */ /* 0x000fe20000000800 */
[----:B------:R-:W-:Y:S01]  /*23a0*/  @!PT LDS RZ, [RZ] ;  /* 0x00000000fffff984 */ /* 0x000fe20000000800 */
[----:B------:R-:W-:Y:S01]  /*23b0*/  @!PT LDS RZ, [RZ] ;  /* 0x00000000fffff984 */ /* 0x000fe20000000800 */
[----:B------:R-:W-:Y:S04]  /*23c0*/  @!P5 LDGSTS.E.BYPASS.LTC128B.128 [R0+0x8000], desc[UR32][R2.64] ;  /* 0x080000000200dfae */ /* 0x000fe8000b981a20 */
[----:B------:R5:W-:Y:S04]  /*23d0*/  @!P5 LDGSTS.E.BYPASS.LTC128B.128 [R0+0xa000], desc[UR32][R2.64+0x80] ;  /* 0x0a0000800200dfae */ /* 0x000be8000b981a20 */
[----:B------:R-:W-:Y:S01]  /*23e0*/  @P5 STS.128 [R0+0x8000], RZ ;  /* 0x008000ff00005388 */ /* 0x000fe20000000c00 */
[----:B------:R-:W3:Y:S03]  /*23f0*/  @!P4 LDC.64 R28, c[0x0][0x388] ;  /* 0x0000e200ff1ccb82 */ /* 0x000ee60000000a00 */
[----:B------:R-:W-:Y:S04]  /*2400*/  @P5 STS.128 [R0+0xa000], RZ ;  /* 0x00a000ff00005388 */ /* 0x000fe80000000c00 */
[----:B------:R-:W-:Y:S01]  /*2410*/  @P0 STS.128 [R0+0x9000], RZ ;  /* 0x009000ff00000388 */ /* 0x000fe20000000c00 */
[----:B------:R-:W3:Y:S03]  /*2420*/  @!P4 LDC.64 R30, c[0x0][0x390] ;  /* 0x0000e400ff1ecb82 */ /* 0x000ee60000000a00 */
[----:B------:R-:W-:Y:S04]  /*2430*/  @P0 STS.128 [R0+0xb000], RZ ;  /* 0x00b000ff00000388 */ /* 0x000fe80000000c00 */
[----:B------:R-:W-:Y:S01]  /*2440*/  @!PT LDS RZ, [RZ] ;  /* 0x00000000fffff984 */ /* 0x000fe20000000800 */
[----:B------:R-:W-:Y:S01]  /*2450*/  @!PT LDS RZ, [RZ] ;  /* 0x00000000fffff984 */ /* 0x000fe20000000800 */
[----:B------:R-:W-:Y:S01]  /*2460*/  @!PT LDS RZ, [RZ] ;  /* 0x00000000fffff984 */ /* 0x000fe20000000800 */
[----:B------:R-:W-:Y:S04]  /*2470*/  @!P0 LDGSTS.E.BYPASS.LTC128B.128 [R0+0x9000], desc[UR32][R4.64] ;  /* 0x0900000004008fae */ /* 0x000fe8000b981a20 */
[----:B------:R2:W-:Y:S01]  /*2480*/  @!P0 LDGSTS.E.BYPASS.LTC128B.128 [R0+0xb000], desc[UR32][R4.64+0x80] ;  /* 0x0b00008004008fae */ /* 0x0005e2000b981a20 */
[----:B-----5:R-:W-:-:S03]  /*2490*/  @!P5 IMAD.MOV.U32 R2, RZ, RZ, R22 ;  /* 0x000000ffff02d224 */ /* 0x020fc600078e0016 */
[----:B------:R-:W-:Y:S01]  /*24a0*/  STL [R1], R13 ;  /* 0x0000000d01007387 */ /* 0x000fe20000100800 */
[----:B------:R-:W-:-:S05]  /*24b0*/  @!P5 IMAD.MOV.U32 R3, RZ, RZ, R23 ;  /* 0x000000ffff03d224 */ /* 0x000fca00078e0017 */
[----:B------:R-:W-:Y:S04]  /*24c0*/  @!P5 LDGSTS.E.BYPASS.LTC128B.128 [R13], desc[UR32][R2.64] ;  /* 0x00000000020ddfae */ /* 0x000fe8000b981a20 */
[----:B------:R5:W-:Y:S04]  /*24d0*/  @!P5 LDGSTS.E.BYPASS.LTC128B.128 [R13+0x2000], desc[UR32][R2.64+0x80] ;  /* 0x02000080020ddfae */ /* 0x000be8000b981a20 */
[----:B------:R-:W-:Y:S04]  /*24e0*/  @P5 STS.128 [R13], RZ ;  /* 0x000000ff0d005388 */ /* 0x000fe80000000c00 */
[----:B------:R-:W-:Y:S04]  /*24f0*/  @P5 STS.128 [R13+0x2000], RZ ;  /* 0x002000ff0d005388 */ /* 0x000fe80000000c00 */
[----:B------:R-:W-:Y:S01]  /*2500*/  @P0 STS.128 [R13+0x1000], RZ ;  /* 0x001000ff0d000388 */ /* 0x000fe20000000c00 */
[----:B--2---:R-:W-:-:S02]  /*2510*/  VIADD R5, R44, 0x8 ;  /* 0x000000082c057836 */ /* 0x004fc40000000000 */
[C---:B-1----:R-:W-:Y:S01]  /*2520*/  IMAD R4, R20.reuse, UR10, RZ ;  /* 0x0000000a14047c24 */ /* 0x042fe2000f8e02ff */
[----:B------:R1:W-:Y:S02]  /*2530*/  @P0 STS.128 [R13+0x3000], RZ ;  /* 0x003000ff0d000388 */ /* 0x0003e40000000c00 */
[----:B------:R-:W-:Y:S01]  /*2540*/  ISETP.GE.AND P6, PT, R5, UR42, PT ;  /* 0x0000002a05007c0c */ /* 0x000fe2000bfc6270 */
[----:B----4-:R-:W-:Y:S01]  /*2550*/  IMAD R5, R20, UR8, RZ ;  /* 0x0000000814057c24 */ /* 0x010fe2000f8e02ff */
[----:B------:R-:W-:Y:S01]  /*2560*/  @!PT LDS RZ, [RZ] ;  /* 0x00000000fffff984 */ /* 0x000fe20000000800 */
[----:B------:R-:W-:Y:S01]  /*2570*/  @!PT LDS RZ, [RZ] ;  /* 0x00000000fffff984 */ /* 0x000fe20000000800 */
[----:B------:R-:W-:Y:S01]  /*2580*/  @!PT LDS RZ, [RZ] ;  /* 0x00000000fffff984 */ /* 0x000fe20000000800 */
[----:B------:R-:W-:Y:S01]  /*2590*/  @!P0 LDGSTS.E.BYPASS.LTC128B.128 [R13+0x1000], desc[UR32][R10.64] ;  /* 0x010000000a0d8fae */ /* 0x000fe2000b981a20 */
[----:B------:R-:W2:Y:S01]  /*25a0*/  @!P3 LDC.64 R20, c[0x0][0x388] ;  /* 0x0000e200ff14bb82 */ /* 0x000ea20000000a00 */
[----:B------:R-:W-:Y:S01]  /*25b0*/  IMAD R12, R14, UR11, R4 ;  /* 0x0000000b0e0c7c24 */ /* 0x000fe2000f8e0204 */
[----:B------:R-:W-:Y:S01]  /*25c0*/  LOP3.LUT R4, R44, 0x20, RZ, 0xfc, !PT ;  /* 0x000000202c047812 */ /* 0x000fe200078efcff */
[----:B------:R4:W-:Y:S01]  /*25d0*/  @!P0 LDGSTS.E.BYPASS.LTC128B.128 [R13+0x3000], desc[UR32][R10.64+0x80] ;  /* 0x030000800a0d8fae */ /* 0x0009e2000b981a20 */
[----:B------:R-:W3:Y:S01]  /*25e0*/  S2R R221, SR_TID.X ;  /* 0x0000000000dd7919 */ /* 0x000ee20000002100 */
[----:B-----5:R-:W-:Y:S01]  /*25f0*/  IMAD.WIDE.U32 R2, R14, UR10, R8 ;  /* 0x0000000a0e027c25 */ /* 0x020fe2000f8e0008 */
[----:B------:R-:W-:Y:S01]  /*2600*/  ISETP.GE.AND P5, PT, R4, UR42, PT ;  /* 0x0000002a04007c0c */ /* 0x000fe2000bfa6270 */
[----:B------:R-:W5:Y:S02]  /*2610*/  LDCU UR11, c[0x0][0x590] ;  /* 0x0000b200ff0b77ac */ /* 0x000f640008000800 */
[----:B------:R-:W-:-:S02]  /*2620*/  IMAD.IADD R3, R3, 0x1, R12 ;  /* 0x0000000103037824 */ /* 0x000fc400078e020c */
[----:B------:R-:W-:Y:S02]  /*2630*/  IMAD R12, R14, UR9, R5 ;  /* 0x000000090e0c7c24 */ /* 0x000fe4000f8e0205 */
[----:B------:R-:W-:Y:S02]  /*2640*/  IMAD.SHL.U32 R207, R40, 0x40, RZ ;  /* 0x0000004028cf7824 */ /* 0x000fe400078e00ff */
[----:B------:R-:W-:Y:S02]  /*2650*/  IMAD.MOV.U32 R215, RZ, RZ, 0x20 ;  /* 0x00000020ffd77424 */ /* 0x000fe400078e00ff */
[----:B------:R-:W-:Y:S02]  /*2660*/  IMAD.MOV.U32 R218, RZ, RZ, 0x40 ;  /* 0x00000040ffda7424 */ /* 0x000fe400078e00ff */
[----:B------:R-:W-:Y:S02]  /*2670*/  IMAD.MOV.U32 R213, RZ, RZ, 0x20 ;  /* 0x00000020ffd57424 */ /* 0x000fe400078e00ff */
[----:B------:R-:W-:-:S02]  /*2680*/  IMAD.MOV.U32 R214, RZ, RZ, 0x40 ;  /* 0x00000040ffd67424 */ /* 0x000fc400078e00ff */
[----:B------:R-:W-:Y:S01]  /*2690*/  IMAD.MOV.U32 R225, RZ, RZ, 0x20 ;  /* 0x00000020ffe17424 */ /* 0x000fe200078e00ff */
[----:B------:R-:W-:Y:S01]  /*26a0*/  UIADD3 UR39, UPT, UPT, UR39, 0x80, URZ ;  /* 0x0000008027277890 */ /* 0x000fe2000fffe0ff */
[----:B------:R-:W-:Y:S01]  /*26b0*/  IMAD.WIDE.U32 R4, R14, UR8, R6 ;  /* 0x000000080e047c25 */ /* 0x000fe2000f8e0006 */
[----:B------:R-:W-:Y:S02]  /*26c0*/  CS2R R158, SRZ ;  /* 0x00000000009e7805 */ /* 0x000fe4000001ff00 */
[----:B------:R-:W-:Y:S02]  /*26d0*/  CS2R R156, SRZ ;  /* 0x00000000009c7805 */ /* 0x000fe4000001ff00 */
[----:B------:R-:W-:Y:S01]  /*26e0*/  CS2R R162, SRZ ;  /* 0x0000000000a27805 */ /* 0x000fe2000001ff00 */
[----:B------:R-:W-:Y:S01]  /*26f0*/  @!P3 IMAD R6, R15, UR14, RZ ;  /* 0x0000000e0f06bc24 */ /* 0x000fe2000f8e02ff */
[----:B------:R-:W-:Y:S01]  /*2700*/  CS2R R160, SRZ ;  /* 0x0000000000a07805 */ /* 0x000fe2000001ff00 */
[--C-:B------:R-:W-:Y:S01]  /*2710*/  @!P4 IMAD.MOV.U32 R8, RZ, RZ, R2.reuse ;  /* 0x000000ffff08c224 */ /* 0x100fe200078e0002 */
[----:B------:R-:W-:Y:S01]  /*2720*/  CS2R R154, SRZ ;  /* 0x00000000009a7805 */ /* 0x000fe2000001ff00 */
[----:B------:R-:W-:Y:S01]  /*2730*/  @!P4 IMAD.MOV.U32 R9, RZ, RZ, R3 ;  /* 0x000000ffff09c224 */ /* 0x000fe200078e0003 */
[----:B------:R-:W-:Y:S01]  /*2740*/  CS2R R152, SRZ ;  /* 0x0000000000987805 */ /* 0x000fe2000001ff00 */
[----:B------:R-:W-:-:S02]  /*2750*/  @!P2 IMAD.MOV.U32 R22, RZ, RZ, R2 ;  /* 0x000000ffff16a224 */ /* 0x000fc400078e0002 */
[----:B----4-:R-:W-:Y:S01]  /*2760*/  @!P3 IMAD R11, R15, UR12, RZ ;  /* 0x0000000c0f0bbc24 */ /* 0x010fe2000f8e02ff */
[----:B---3--:R-:W-:Y:S01]  /*2770*/  SHF.R.U32.HI R224, RZ, 0x3, R221 ;  /* 0x00000003ffe07819 */ /* 0x008fe200000116dd */
        /* <DEDUP_REMOVED lines=8> */
[C---:B------:R-:W-:Y:S01]  /*2800*/  @!P3 IMAD R10, R18.reuse, UR15, R6 ;  /* 0x0000000f120abc24 */ /* 0x040fe2000f8e0206 */
[----:B------:R-:W-:Y:S01]  /*2810*/  CS2R R146, SRZ ;  /* 0x0000000000927805 */ /* 0x000fe2000001ff00 */
[----:B------:R-:W-:Y:S01]  /*2820*/  @!P3 IMAD.WIDE.U32 R2, R18, UR14, R2 ;  /* 0x0000000e1202bc25 */ /* 0x000fe2000f8e0002 */
[----:B------:R-:W-:-:S02]  /*2830*/  CS2R R144, SRZ ;  /* 0x0000000000907805 */ /* 0x000fc4000001ff00 */
[----:B------:R-:W-:Y:S02]  /*2840*/  CS2R R138, SRZ ;  /* 0x00000000008a7805 */ /* 0x000fe4000001ff00 */
[----:B------:R-:W-:Y:S01]  /*2850*/  CS2R R136, SRZ ;  /* 0x0000000000887805 */ /* 0x000fe2000001ff00 */
[----:B------:R-:W-:Y:S01]  /*2860*/  @!P3 IMAD.MOV.U32 R6, RZ, RZ, R4 ;  /* 0x000000ffff06b224 */ /* 0x000fe200078e0004 */
[----:B--2---:R-:W-:Y:S01]  /*2870*/  @!P3 LEA R20, P0, R2, R20, 0x1 ;  /* 0x000000140214b211 */ /* 0x004fe200078008ff */
        /* <DEDUP_REMOVED lines=14> */
[----:B------:R-:W2:Y:S01]  /*2960*/  @!P1 LDC.64 R32, c[0x0][0x388] ;  /* 0x0000e200ff209b82 */ /* 0x000ea20000000a00 */
[----:B------:R-:W-:Y:S01]  /*2970*/  @!P4 IMAD.WIDE.U32 R2, R39, UR14, R8 ;  /* 0x0000000e2702cc25 */ /* 0x000fe2000f8e0008 */
[----:B------:R-:W-:Y:S02]  /*2980*/  CS2R R120, SRZ ;  /* 0x0000000000787805 */ /* 0x000fe4000001ff00 */
[----:B------:R-:W-:-:S02]  /*2990*/  CS2R R118, SRZ ;  /* 0x0000000000767805 */ /* 0x000fc4000001ff00 */
[----:B------:R-:W-:Y:S01]  /*29a0*/  CS2R R116, SRZ ;  /* 0x0000000000747805 */ /* 0x000fe2000001ff00 */
[----:B------:R-:W-:Y:S01]  /*29b0*/  @!P2 IMAD R11, R26, UR15, R6 ;  /* 0x0000000f1a0bac24 */ /* 0x000fe2000f8e0206 */
[----:B------:R-:W-:Y:S01]  /*29c0*/  @!P4 LEA R12, P0, R2, R28, 0x1 ;  /* 0x0000001c020cc211 */ /* 0x000fe200078008ff */
[----:B------:R-:W-:Y:S01]  /*29d0*/  @!P4 IMAD R3, R39, UR15, R3 ;  /* 0x0000000f2703cc24 */ /* 0x000fe2000f8e0203 */
[----:B------:R-:W-:Y:S01]  /*29e0*/  CS2R R110, SRZ ;  /* 0x00000000006e7805 */ /* 0x000fe2000001ff00 */
[----:B------:R-:W-:Y:S01]  /*29f0*/  @!P2 IMAD R36, R26, UR13, R7 ;  /* 0x0000000d1a24ac24 */ /* 0x000fe2000f8e0207 */
[----:B------:R-:W-:Y:S01]  /*2a00*/  CS2R R108, SRZ ;  /* 0x00000000006c7805 */ /* 0x000fe2000001ff00 */
[----:B------:R-:W-:Y:S01]  /*2a10*/  @!P1 IMAD.WIDE.U32 R6, R27, UR14, R24 ;  /* 0x0000000e1b069c25 */ /* 0x000fe2000f8e0018 */
[----:B-1----:R-:W-:Y:S01]  /*2a20*/  @!P4 LEA.HI.X R13, R2, R29, R3, 0x1, P0 ;  /* 0x0000001d020dc211 */ /* 0x002fe200000f0c03 */
[----:B------:R-:W1:Y:S01]  /*2a30*/  @!P3 LDC.64 R24, c[0x0][0x390] ;  /* 0x0000e400ff18bb82 */ /* 0x000e620000000a00 */
        /* <DEDUP_REMOVED lines=41> */
[C---:B--2---:R-:W-:Y:S01]  /*2cd0*/  @!P1 LEA R2, P0, R6.reuse, R32, 0x1 ;  /* 0x0000002006029211 */ /* 0x044fe200078008ff */
[----:B------:R-:W-:Y:S01]  /*2ce0*/  @!P3 IMAD.IADD R4, R19, 0x1, R38 ;  /* 0x000000011304b824 */ /* 0x000fe200078e0226 */
[----:B------:R-:W-:Y:S01]  /*2cf0*/  CS2R R90, SRZ ;  /* 0x00000000005a7805 */ /* 0x000fe2000001ff00 */
[----:B------:R-:W-:Y:S01]  /*2d00*/  @P2 STS.128 [R0+0xe000], RZ ;  /* 0x00e000ff00002388 */ /* 0x000fe20000000c00 */
[----:B------:R-:W-:Y:S01]  /*2d10*/  @!P1 LEA.HI.X R3, R6, R33, R3, 0x1, P0 ;  /* 0x0000002106039211 */ /* 0x000fe200000f0c03 */
[----:B------:R-:W-:Y:S01]  /*2d20*/  @!P1 IMAD.WIDE.U32 R14, R27, UR12, R14 ;  /* 0x0000000c1b0e9c25 */ /* 0x000fe2000f8e000e */
[C---:B-1----:R-:W-:Y:S01]  /*2d30*/  @!P3 LEA R6, P0, R18.reuse, R24, 0x1 ;  /* 0x000000181206b211 */ /* 0x042fe200078008ff */
[----:B------:R-:W-:Y:S01]  /*2d40*/  @P2 STS.128 [R0+0x12000], RZ ;  /* 0x012000ff00002388 */ /* 0x000fe20000000c00 */
[----:B------:R-:W-:Y:S01]  /*2d50*/  CS2R R88, SRZ ;  /* 0x0000000000587805 */ /* 0x000fe2000001ff00 */
[C---:B------:R-:W-:Y:S01]  /*2d60*/  IMAD.SHL.U32 R223, R221.reuse, 0x20, RZ ;  /* 0x00000020dddf7824 */ /* 0x040fe200078e00ff */
[----:B------:R-:W-:Y:S01]  /*2d70*/  @!P3 LEA.HI.X R7, R18, R25, R4, 0x1, P0 ;  /* 0x000000191207b211 */ /* 0x000fe200000f0c04 */
[----:B------:R-:W-:Y:S01]  /*2d80*/  @!PT LDS RZ, [RZ] ;  /* 0x00000000fffff984 */ /* 0x000fe20000000800 */
[----:B------:R-:W-:Y:S01]  /*2d90*/  @!PT LDS RZ, [RZ] ;  /* 0x00000000fffff984 */ /* 0x000fe20000000800 */
[----:B------:R-:W-:Y:S01]  /*2da0*/  @!PT LDS RZ, [RZ] ;  /* 0x00000000fffff984 */ /* 0x000fe20000000800 */
[----:B------:R-:W-:Y:S01]  /*2db0*/  @!P2 LDGSTS.E.BYPASS.LTC128B.128 [R0+0xe000], desc[UR32][R10.64] ;  /* 0x0e0000000a00afae */ /* 0x000fe2000b981a20 */
[----:B----4-:R-:W-:Y:S01]  /*2dc0*/  @!P2 LEA R4, P0, R16, R22, 0x1 ;  /* 0x000000161004a211 */ /* 0x010fe200078008ff */
[----:B------:R-:W-:Y:S01]  /*2dd0*/  IMAD.SHL.U32 R220, R221, 0x8, RZ ;  /* 0x00000008dddc7824 */ /* 0x000fe200078e00ff */
[----:B------:R-:W-:Y:S01]  /*2de0*/  CS2R R86, SRZ ;  /* 0x0000000000567805 */ /* 0x000fe2000001ff00 */
[----:B------:R-:W-:Y:S01]  /*2df0*/  @!P2 LDGSTS.E.BYPASS.LTC128B.128 [R0+0x12000], desc[UR32][R10.64+0x80] ;  /* 0x120000800a00afae */ /* 0x000fe2000b981a20 */
[----:B------:R-:W-:-:S02]  /*2e00*/  CS2R R84, SRZ ;  /* 0x0000000000547805 */ /* 0x000fc4000001ff00 */
[----:B------:R-:W-:Y:S02]  /*2e10*/  CS2R R78, SRZ ;  /* 0x00000000004e7805 */ /* 0x000fe4000001ff00 */
[----:B------:R-:W-:Y:S01]  /*2e20*/  CS2R R76, SRZ ;  /* 0x00000000004c7805 */ /* 0x000fe2000001ff00 */
[----:B------:R-:W-:Y:S01]  /*2e30*/  @P1 STS.128 [R0+0xf000], RZ ;  /* 0x00f000ff00001388 */ /* 0x000fe20000000c00 */
[----:B------:R-:W-:Y:S02]  /*2e40*/  CS2R R82, SRZ ;  /* 0x0000000000527805 */ /* 0x000fe4000001ff00 */
[----:B------:R-:W-:Y:S02]  /*2e50*/  CS2R R80, SRZ ;  /* 0x0000000000507805 */ /* 0x000fe4000001ff00 */
[----:B------:R-:W-:Y:S01]  /*2e60*/  CS2R R74, SRZ ;  /* 0x00000000004a7805 */ /* 0x000fe2000001ff00 */
[----:B------:R-:W-:Y:S01]  /*2e70*/  @P1 STS.128 [R0+0x13000], RZ ;  /* 0x013000ff00001388 */ /* 0x000fe20000000c00 */
        /* <DEDUP_REMOVED lines=12> */
[----:B------:R-:W-:Y:S02]  /*2f40*/  CS2R R58, SRZ ;  /* 0x00000000003a7805 */ /* 0x000fe4000001ff00 */
[----:B------:R-:W-:Y:S01]  /*2f50*/  CS2R R56, SRZ ;  /* 0x0000000000387805 */ /* 0x000fe2000001ff00 */
[----:B------:R-:W-:Y:S01]  /*2f60*/  @!P4 LDGSTS.E.BYPASS.LTC128B.128 [R0+0x14000], desc[UR32][R8.64] ;  /* 0x140000000800cfae */ /* 0x000fe2000b981a20 */
[----:B------:R-:W-:Y:S02]  /*2f70*/  CS2R R54, SRZ ;  /* 0x0000000000367805 */ /* 0x000fe4000001ff00 */
[----:B------:R-:W-:Y:S02]  /*2f80*/  CS2R R52, SRZ ;  /* 0x0000000000347805 */ /* 0x000fe4000001ff00 */
[----:B------:R-:W-:Y:S01]  /*2f90*/  CS2R R46, SRZ ;  /* 0x00000000002e7805 */ /* 0x000fe2000001ff00 */
[----:B------:R2:W-:Y:S01]  /*2fa0*/  @!P4 LDGSTS.E.BYPASS.LTC128B.128 [R0+0x18000], desc[UR32][R8.64+0x80] ;  /* 0x180000800800cfae */ /* 0x0005e2000b981a20 */
[----:B------:R-:W-:-:S02]  /*2fb0*/  CS2R R50, SRZ ;  /* 0x0000000000327805 */ /* 0x000fc4000001ff00 */
[----:B------:R-:W-:Y:S01]  /*2fc0*/  CS2R R48, SRZ ;  /* 0x0000000000307805 */ /* 0x000fe2000001ff00 */
[----:B------:R-:W4:Y:S01]  /*2fd0*/  LDCU UR8, c[0x0][0x3e0] ;  /* 0x00007c00ff0877ac */ /* 0x000f220008000800 */
[----:B------:R-:W-:Y:S01]  /*2fe0*/  @P4 STS.128 [R0+0x14000], RZ ;  /* 0x014000ff00004388 */ /* 0x000fe20000000c00 */
[----:B------:R-:W2:Y:S03]  /*2ff0*/  LDCU UR10, c[0x0][0x50c] ;  /* 0x0000a180ff0a77ac */ /* 0x000ea60008000800 */
[----:B------:R-:W-:Y:S01]  /*3000*/  @P4 STS.128 [R0+0x18000], RZ ;  /* 0x018000ff00004388 */ /* 0x000fe20000000c00 */
[----:B------:R-:W4:Y:S03]  /*3010*/  LDCU UR9, c[0x0][0x45c] ;  /* 0x00008b80ff0977ac */ /* 0x000f260008000800 */
[----:B------:R-:W-:Y:S04]  /*3020*/  @P3 STS.128 [R0+0x15000], RZ ;  /* 0x015000ff00003388 */ /* 0x000fe80000000c00 */
        /* <DEDUP_REMOVED lines=9> */
[----:B---3--:R-:W-:Y:S01]  /*30c0*/  @!P1 LEA R2, P0, R14, R12, 0x1 ;  /* 0x0000000c0e029211 */ /* 0x008fe200078008ff */
[----:B--2---:R-:W-:Y:S02]  /*30d0*/  VIADD R8, R44, 0x28 ;  /* 0x000000282c087836 */ /* 0x004fe40000000000 */
        /* <DEDUP_REMOVED lines=11> */
[----:B------:R3:W-:Y:S01]  /*3190*/  @P1 STS.128 [R0+0x1b000], RZ ;  /* 0x01b000ff00001388 */ /* 0x0007e20000000c00 */
[----:B-1----:R-:W-:-:S03]  /*31a0*/  IMAD.MOV.U32 R6, RZ, RZ, 0x7f800000 ;  /* 0x7f800000ff067424 */ /* 0x002fc600078e00ff */
[----:B------:R-:W-:Y:S01]  /*31b0*/  @!PT LDS RZ, [RZ] ;  /* 0x00000000fffff984 */ /* 0x000fe20000000800 */
[----:B------:R-:W-:Y:S01]  /*31c0*/  @!PT LDS RZ, [RZ] ;  /* 0x00000000fffff984 */ /* 0x000fe20000000800 */
[----:B------:R-:W-:Y:S01]  /*31d0*/  @!PT LDS RZ, [RZ] ;  /* 0x00000000fffff984 */ /* 0x000fe20000000800 */
[----:B------:R-:W-:Y:S04]  /*31e0*/  @!P1 LDGSTS.E.BYPASS.LTC128B.128 [R0+0x17000], desc[UR32][R2.64] ;  /* 0x1700000002009fae */ /* 0x000fe8000b981a20 */
[----:B------:R3:W-:Y:S01]  /*31f0*/  @!P1 LDGSTS.E.BYPASS.LTC128B.128 [R0+0x1b000], desc[UR32][R2.64+0x80] ;  /* 0x1b00008002009fae */ /* 0x0007e2000b981a20 */
[----:B------:R-:W-:-:S03]  /*3200*/  IMAD.SHL.U32 R7, R40, 0x20, RZ ;  /* 0x0000002028077824 */ /* 0x000fc600078e00ff */
[----:B------:R-:W0:Y:S01]  /*3210*/  LDGDEPBAR ;  /* 0x00000000000079af */ /* 0x000e220000000000 */
[----:B--2---:R-:W-:Y:S02]  /*3220*/  IMAD.MOV.U32 R4, RZ, RZ, 0x4 ;  /* 0x00000004ff047424 */ /* 0x004fe400078e00ff */
[----:B------:R-:W-:Y:S02]  /*3230*/  IMAD.MOV.U32 R5, RZ, RZ, 0x7f800000 ;  /* 0x7f800000ff057424 */ /* 0x000fe400078e00ff */
[----:B---3--:R-:W-:Y:S02]  /*3240*/  IMAD.MOV.U32 R0, RZ, RZ, 0x7f800000 ;  /* 0x7f800000ff007424 */ /* 0x008fe400078e00ff */
[----:B------:R-:W-:-:S05]  /*3250*/  IMAD.WIDE.U32 R2, R44, R4, UR56 ;  /* 0x000000382c027e25 */ /* 0x000fca000f8e0004 */
[----:B------:R-:W2:Y:S04]  /*3260*/  @!P3 LDG.E R0, desc[UR32][R2.64+0xa0] ;  /* 0x0000a0200200b981 */ /* 0x000ea8000c1e1900 */
[----:B------:R-:W3:Y:S04]  /*3270*/  @!P5 LDG.E R5, desc[UR32][R2.64+0x80] ;  /* 0x000080200205d981 */ /* 0x000ee8000c1e1900 */
[----:B------:R-:W4:Y:S04]  /*3280*/  @!P0 LDG.E R43, desc[UR32][R2.64] ;  /* 0x00000020022b8981 */ /* 0x000f28000c1e1900 */
[----:B------:R1:W4:Y:S01]  /*3290*/  @!P6 LDG.E R6, desc[UR32][R2.64+0x20] ;  /* 0x000020200206e981 */ /* 0x000322000c1e1900 */
[----:B------:R-:W-:-:S04]  /*32a0*/  LOP3.LUT R4, R207, 0x200, RZ, 0xc0, !PT ;  /* 0x00000200cf047812 */ /* 0x000fc800078ec0ff */
[----:B------:R-:W-:Y:S02]  /*32b0*/  LOP3.LUT R4, R4, 0x400, R7, 0xf8, !PT ;  /* 0x0000040004047812 */ /* 0x000fe400078ef807 */
[--C-:B-1----:R-:W-:Y:S02]  /*32c0*/  SHF.R.U32.HI R2, RZ, 0x4, R40.reuse ;  /* 0x00000004ff027819 */ /* 0x102fe40000011628 */
[----:B------:R-:W-:Y:S02]  /*32d0*/  LOP3.LUT R3, R221, 0x2, RZ, 0xc0, !PT ;  /* 0x00000002dd037812 */ /* 0x000fe400078ec0ff */
[----:B------:R-:W-:Y:S02]  /*32e0*/  LOP3.LUT R2, R2, 0x8, RZ, 0xc0, !PT ;  /* 0x0000000802027812 */ /* 0x000fe400078ec0ff */
[----:B------:R-:W-:Y:S02]  /*32f0*/  ISETP.NE.AND P0, PT, R3, RZ, PT ;  /* 0x000000ff0300720c */ /* 0x000fe40003f05270 */
[----:B------:R-:W-:-:S02]  /*3300*/  LOP3.LUT R2, R2, 0x10, R40, 0xf8, !PT ;  /* 0x0000001002027812 */ /* 0x000fc400078ef828 */
[----:B------:R-:W-:-:S05]  /*3310*/  R2P PR, R40, 0x6 ;  /* 0x0000000628007804 */ /* 0x000fca0000000000 */
[----:B------:R-:W-:Y:S02]  /*3320*/  SEL R215, R215, 0xffffffe0, !P1 ;  /* 0xffffffe0d7d77807 */ /* 0x000fe40004800000 */
[C---:B------:R-:W-:Y:S02]  /*3330*/  LOP3.LUT P1, RZ, R221.reuse, 0x4, RZ, 0xc0, !PT ;  /* 0x00000004ddff7812 */ /* 0x040fe4000782c0ff */
[----:B------:R-:W-:Y:S02]  /*3340*/  SEL R218, R218, 0xffffffc0, !P2 ;  /* 0xffffffc0dada7807 */ /* 0x000fe40005000000 */
[----:B------:R-:W-:Y:S02]  /*3350*/  LOP3.LUT P2, RZ, R221, 0x2, RZ, 0xc0, !PT ;  /* 0x00000002ddff7812 */ /* 0x000fe4000784c0ff */
[----:B------:R-:W-:Y:S02]  /*3360*/  CS2R R44, SRZ ;  /* 0x00000000002c7805 */ /* 0x000fe4000001ff00 */
[----:B------:R-:W-:-:S02]  /*3370*/  CS2R R38, SRZ ;  /* 0x0000000000267805 */ /* 0x000fc4000001ff00 */
[----:B------:R-:W-:Y:S02]  /*3380*/  CS2R R36, SRZ ;  /* 0x0000000000247805 */ /* 0x000fe4000001ff00 */
[----:B------:R-:W-:Y:S02]  /*3390*/  LOP3.LUT P3, RZ, R221, 0x8, RZ, 0xc0, !PT ;  /* 0x00000008ddff7812 */ /* 0x000fe4000786c0ff */
[----:B------:R-:W-:Y:S02]  /*33a0*/  SEL R213, R213, 0xffffffe0, !P2 ;  /* 0xffffffe0d5d57807 */ /* 0x000fe40005000000 */
[----:B------:R-:W-:Y:S02]  /*33b0*/  SEL R214, R214, 0xffffffc0, !P1 ;  /* 0xffffffc0d6d67807 */ /* 0x000fe40004800000 */
[----:B------:R-:W-:Y:S01]  /*33c0*/  SEL R216, R225, 0xffffffe0, !P0 ;  /* 0xffffffe0e1d87807 */ /* 0x000fe20004000000 */
[----:B------:R-:W-:Y:S02]  /*33d0*/  UISETP.GE.AND UP1, UPT, UR39, UR31, UPT ;  /* 0x0000001f2700728c */ /* 0x000fe4000bf26270 */
[----:B-----5:R-:W-:Y:S01]  /*33e0*/  USHF.L.U32 UR11, UR11, 0x6, URZ ;  /* 0x000000060b0b7899 */ /* 0x020fe200080006ff */
[----:B--2---:R1:W-:Y:S04]  /*33f0*/  STL [R1+0x18], R0 ;  /* 0x0000180001007387 */ /* 0x0043e80000100800 */
[----:B---3--:R2:W-:Y:S01]  /*3400*/  STL [R1+0x1c], R5 ;  /* 0x00001c0501007387 */ /* 0x0085e20000100800 */
[----:B-1----:R-:W-:-:S04]  /*3410*/  LOP3.LUT R0, R207, 0x1c0, RZ, 0xc0, !PT ;  /* 0x000001c0cf007812 */ /* 0x002fc800078ec0ff */
[----:B------:R-:W-:-:S04]  /*3420*/  LOP3.LUT R0, R0, 0x38, R41, 0xf8, !PT ;  /* 0x0000003800007812 */ /* 0x000fc800078ef829 */
[----:B------:R-:W-:Y:S02]  /*3430*/  LOP3.LUT R3, R0, 0x8, R42, 0x78, !PT ;  /* 0x0000000800037812 */ /* 0x000fe400078e782a */
[----:B------:R-:W-:Y:S02]  /*3440*/  LOP3.LUT R2, R2, R0, RZ, 0x3c, !PT ;  /* 0x0000000002027212 */ /* 0x000fe400078e3cff */
[----:B------:R-:W-:Y:S01]  /*3450*/  LOP3.LUT R209, R4, R3, RZ, 0xfc, !PT ;  /* 0x0000000304d17212 */ /* 0x000fe200078efcff */
[C---:B------:R-:W-:Y:S01]  /*3460*/  IMAD.SHL.U32 R4, R221.reuse, 0x10, RZ ;  /* 0x00000010dd047824 */ /* 0x040fe200078e00ff */
[----:B------:R-:W-:Y:S01]  /*3470*/  LOP3.LUT R207, R2, 0x200, R207, 0xf8, !PT ;  /* 0x0000020002cf7812 */ /* 0x000fe200078ef8cf */
[C---:B------:R-:W-:Y:S01]  /*3480*/  IMAD.SHL.U32 R2, R221.reuse, 0x40, RZ ;  /* 0x00000040dd027824 */ /* 0x040fe200078e00ff */
[----:B--2---:R-:W-:Y:S01]  /*3490*/  LOP3.LUT R5, R0, 0x8, R40, 0x78, !PT ;  /* 0x0000000800057812 */ /* 0x004fe200078e7828 */
[----:B------:R-:W-:Y:S01]  /*34a0*/  IMAD.SHL.U32 R0, R221, 0x2, RZ ;  /* 0x00000002dd007824 */ /* 0x000fe200078e00ff */
[----:B------:R-:W-:Y:S01]  /*34b0*/  LOP3.LUT R4, R4, 0x1c0, RZ, 0xc0, !PT ;  /* 0x000001c004047812 */ /* 0x000fe200078ec0ff */
[----:B----4-:R-:W-:Y:S04]  /*34c0*/  STL [R1+0x24], R43 ;  /* 0x0000242b01007387 */ /* 0x010fe80000100800 */
[----:B------:R1:W-:Y:S01]  /*34d0*/  STL [R1+0x20], R6 ;  /* 0x0000200601007387 */ /* 0x0003e20000100800 */
[----:B------:R-:W-:-:S02]  /*34e0*/  LOP3.LUT R8, R4, 0x38, R0, 0xf8, !PT ;  /* 0x0000003804087812 */ /* 0x000fc400078ef800 */
[----:B------:R-:W-:Y:S02]  /*34f0*/  LOP3.LUT R0, R0, 0x7006, R223, 0xc8, !PT ;  /* 0x0000700600007812 */ /* 0x000fe400078ec8df */
[----:B------:R-:W-:Y:S02]  /*3500*/  SHF.R.U32.HI R3, RZ, 0x1, R221 ;  /* 0x00000001ff037819 */ /* 0x000fe400000116dd */
[----:B------:R-:W-:Y:S02]  /*3510*/  LOP3.LUT R4, R0, 0x400, R223, 0xf8, !PT ;  /* 0x0000040000047812 */ /* 0x000fe400078ef8df */
[C---:B-1----:R-:W-:Y:S02]  /*3520*/  LOP3.LUT R6, R2.reuse, 0x1c0, RZ, 0xc0, !PT ;  /* 0x000001c002067812 */ /* 0x042fe400078ec0ff */
[----:B------:R-:W-:Y:S02]  /*3530*/  LOP3.LUT R2, R2, 0x200, RZ, 0xc0, !PT ;  /* 0x0000020002027812 */ /* 0x000fe400078ec0ff */
[----:B------:R-:W-:-:S02]  /*3540*/  LOP3.LUT R6, R6, 0x38, R220, 0xf8, !PT ;  /* 0x0000003806067812 */ /* 0x000fc400078ef8dc */
[----:B------:R-:W-:Y:S02]  /*3550*/  LOP3.LUT R0, R2, 0x400, R223, 0xf8, !PT ;  /* 0x0000040002007812 */ /* 0x000fe400078ef8df */
[--C-:B------:R-:W-:Y:S02]  /*3560*/  LOP3.LUT R2, R6, 0x8, R3.reuse, 0x78, !PT ;  /* 0x0000000806027812 */ /* 0x100fe400078e7803 */
[----:B------:R-:W-:Y:S02]  /*3570*/  LOP3.LUT R3, R8, 0x20, R3, 0x78, !PT ;  /* 0x0000002008037812 */ /* 0x000fe400078e7803 */
[----:B------:R-:W-:Y:S02]  /*3580*/  LOP3.LUT R219, R0, R2, RZ, 0xfc, !PT ;  /* 0x0000000200db7212 */ /* 0x000fe400078efcff */
[----:B------:R-:W-:-:S05]  /*3590*/  LOP3.LUT R0, R4, R3, RZ, 0xfc, !PT ;  /* 0x0000000304007212 */ /* 0x000fca00078efcff */
[----:B------:R1:W-:Y:S01]  /*35a0*/  STL [R1+0x2c], R0 ;  /* 0x00002c0001007387 */ /* 0x0003e20000100800 */
[----:B------:R-:W-:Y:S01]  /*35b0*/  LOP3.LUT R6, R6, 0x8, R221, 0x78, !PT ;  /* 0x0000000806067812 */ /* 0x000fe200078e78dd */
[----:B-1----:R-:W-:-:S05]  /*35c0*/  IMAD.MOV.U32 R0, RZ, RZ, 0x10 ;  /* 0x00000010ff007424 */ /* 0x002fca00078e00ff */
[----:B------:R-:W-:-:S05]  /*35d0*/  SEL R0, R0, 0xfffffff0, !P1 ;  /* 0xfffffff000007807 */ /* 0x000fca0004800000 */
[----:B------:R1:W-:Y:S01]  /*35e0*/  STL [R1+0x30], R0 ;  /* 0x0000300001007387 */ /* 0x0003e20000100800 */
[----:B------:R-:W-:Y:S01]  /*35f0*/  LOP3.LUT R5, R5, 0x7a00, R7, 0xf8, !PT ;  /* 0x00007a0005057812 */ /* 0x000fe200078ef807 */
[----:B------:R-:W-:-:S03]  /*3600*/  IMAD.SHL.U32 R2, R221, 0x2, RZ ;  /* 0x00000002dd027824 */ /* 0x000fc600078e00ff */
[----:B------:R-:W-:Y:S02]  /*3610*/  LEA R208, R5, UR24, 0x1 ;  /* 0x0000001805d07c11 */ /* 0x000fe4000f8e08ff */
[----:B-1----:R-:W-:-:S05]  /*3620*/  LOP3.LUT R0, R6, 0x7a00, R223, 0xf8, !PT ;  /* 0x00007a0006007812 */ /* 0x002fca00078ef8df */
[----:B------:R1:W-:Y:S01]  /*3630*/  STL [R1+0x28], R0 ;  /* 0x0000280001007387 */ /* 0x0003e20000100800 */
[----:B------:R-:W-:Y:S01]  /*3640*/  LEA R209, R209, UR24, 0x1 ;  /* 0x00000018d1d17c11 */ /* 0x000fe2000f8e08ff */
[----:B------:R-:W-:Y:S01]  /*3650*/  IMAD.IADD R210, R218, 0x1, R208 ;  /* 0x00000001dad27824 */ /* 0x000fe200078e02d0 */
[----:B------:R-:W-:Y:S02]  /*3660*/  LEA R207, R207, UR24, 0x1 ;  /* 0x00000018cfcf7c11 */ /* 0x000fe4000f8e08ff */
[----:B------:R-:W-:Y:S02]  /*3670*/  LOP3.LUT R217, R2, 0x20, RZ, 0xc0, !PT ;  /* 0x0000002002d97812 */ /* 0x000fe400078ec0ff */
[----:B------:R-:W-:Y:S02]  /*3680*/  CS2R R42, SRZ ;  /* 0x00000000002a7805 */ /* 0x000fe4000001ff00 */
[----:B------:R-:W-:Y:S01]  /*3690*/  CS2R R40, SRZ ;  /* 0x0000000000287805 */ /* 0x000fe2000001ff00 */
[----:B------:R-:W-:Y:S01]  /*36a0*/  VIADD R209, R209, UR41 ;  /* 0x00000029d1d17c36 */ /* 0x000fe20008000000 */
[----:B------:R-:W-:Y:S01]  /*36b0*/  LOP3.LUT R217, R217, 0x18, R224, 0xf8, !PT ;  /* 0x00000018d9d97812 */ /* 0x000fe200078ef8e0 */
[----:B------:R-:W-:-:S02]  /*36c0*/  VIADD R207, R207, UR41 ;  /* 0x00000029cfcf7c36 */ /* 0x000fc40008000000 */
[C---:B------:R-:W-:Y:S02]  /*36d0*/  IMAD.IADD R212, R215.reuse, 0x1, R208 ;  /* 0x00000001d7d47824 */ /* 0x040fe400078e02d0 */
[----:B------:R-:W-:-:S07]  /*36e0*/  IMAD.IADD R211, R215, 0x1, R210 ;  /* 0x00000001d7d37824 */ /* 0x000fce00078e02d2 */
.L_x_1568:
[----:B------:R-:W0:Y:S01]  /*36f0*/  LDGDEPBAR ;  /* 0x00000000000079af */ /* 0x000e220000000000 */
[C---:B-1----:R-:W-:Y:S01]  /*3700*/  IMAD.IADD R0, R209.reuse, 0x1, R215 ;  /* 0x00000001d1007824 */ /* 0x042fe200078e02d7 */
[----:B------:R-:W-:Y:S01]  /*3710*/  PLOP3.LUT P0, PT, PT, PT, UP1, 0x80, 0x8 ;  /* 0x000000000008781c */ /* 0x000fe20003f0f018 */
[----:B------:R-:W-:Y:S05]  /*3720*/  IMAD.IADD R3, R209, 0x1, R218 ;  /* 0x00000001d1037824 */ /* 0x000fea00078e02da */
[----:B------:R-:W2:Y:S01]  /*3730*/  LDL R205, [R1+0x24] ;  /* 0x0000240001cd7983 */ /* 0x000ea20000100800 */
[----:B------:R-:W-:Y:S01]  /*3740*/  PLOP3.LUT P2, PT, PT, PT, UP1, 0x80, 0x8 ;  /* 0x000000000008781c */ /* 0x000fe20003f4f018 */
[----:B------:R-:W-:Y:S01]  /*3750*/  IMAD.SHL.U32 R225, R221, 0x2, RZ ;  /* 0x00000002dde17824 */ /* 0x000fe200078e00ff */
[----:B------:R-:W-:Y:S01]  /*3760*/  PLOP3.LUT P1, PT, PT, PT, UP1, 0x80, 0x8 ;  /* 0x000000000008781c */ /* 0x000fe20003f2f018 */
[----:B------:R-:W-:Y:S01]  /*3770*/  STL [R1+0x64], R48 ;  /* 0x0000643001007387 */ /* 0x000fe20000100800 */
[----:B------:R-:W-:Y:S01]  /*3780*/  IADD3 R2, PT, PT, R215, R3, RZ ;  /* 0x00000003d7027210 */ /* 0x000fe20007ffe0ff */
[----:B------:R-:W-:Y:S01]  /*3790*/  UISETP.NE.AND UP2, UPT, UR49, URZ, UPT ;  /* 0x000000ff3100728c */ /* 0x000fe2000bf45270 */
[----:B------:R-:W-:Y:S01]  /*37a0*/  PLOP3.LUT P5, PT, PT, PT, UP1, 0x80, 0x8 ;  /* 0x000000000008781c */ /* 0x000fe20003faf018 */
[----:B------:R-:W-:Y:S01]  /*37b0*/  STL [R1+0x60], R47 ;  /* 0x0000602f01007387 */ /* 0x000fe20000100800 */
[----:B------:R-:W-:Y:S03]  /*37c0*/  PLOP3.LUT P6, PT, PT, PT, UP1, 0x80, 0x8 ;  /* 0x000000000008781c */ /* 0x000fe60003fcf018 */
[----:B------:R-:W-:Y:S04]  /*37d0*/  STL [R1+0x5c], R46 ;  /* 0x00005c2e01007387 */ /* 0x000fe80000100800 */
        /* <DEDUP_REMOVED lines=9> */
[----:B------:R-:W-:Y:S01]  /*3870*/  STL [R1+0x34], R36 ;  /* 0x0000342401007387 */ /* 0x000fe20000100800 */
[----:B--2---:R-:W-:Y:S01]  /*3880*/  FSETP.NEU.FTZ.AND P4, PT, R205, -INF , PT ;  /* 0xff800000cd00780b */ /* 0x004fe20003f9d000 */
        /* <DEDUP_REMOVED lines=46> */
[----:B------:R-:W3:Y:S07]  /*3b70*/  LDSM.16.M88.4 R184, [R208+0x10800] ;  /* 0x01080000d0b8783b */ /* 0x000eee0000000200 */
        /* <DEDUP_REMOVED lines=11> */
[----:B------:R2:W1:Y:S07]  /*3c30*/  LDSM.16.M88.4 R164, [R0+0x3000] ;  /* 0x0030000000a4783b */ /* 0x00046e0000000200 */
[-C--:B----4-:R-:W-:Y:S01]  /*3c40*/  HMMA.16816.F32.BF16 R4, R176, R180.reuse, R4 ;  /* 0x000000b4b004723c */ /* 0x090fe20000041804 */
[----:B------:R-:W4:Y:S07]  /*3c50*/  LDSM.16.M88.4 R168, [R212+0x10800] ;  /* 0x01080000d4a8783b */ /* 0x000f2e0000000200 */
[C---:B---3--:R-:W-:Y:S08]  /*3c60*/  HMMA.16816.F32.BF16 R8, R188.reuse, R180, R8 ;  /* 0x000000b4bc08723c */ /* 0x048ff00000041808 */
[-C--:B------:R-:W-:Y:S01]  /*3c70*/  HMMA.16816.F32.BF16 R12, R188, R182.reuse, R12 ;  /* 0x000000b6bc0c723c */ /* 0x080fe2000004180c */
[----:B--2---:R-:W-:Y:S07]  /*3c80*/  IMAD.U32 R0, RZ, RZ, UR35 ;  /* 0x00000023ff007e24 */ /* 0x004fee000f8e00ff */
[C---:B------:R-:W-:Y:S01]  /*3c90*/  HMMA.16816.F32.BF16 R16, R176.reuse, R182, R16 ;  /* 0x000000b6b010723c */ /* 0x040fe20000041810 */
[----:B------:R-:W-:Y:S07]  /*3ca0*/  LDSM.16.M88.4 R180, [R210+0x10800] ;  /* 0x01080000d2b4783b */ /* 0x000fee0000000200 */
[-C--:B------:R-:W-:Y:S08]  /*3cb0*/  HMMA.16816.F32.BF16 R20, R176, R184.reuse, R20 ;  /* 0x000000b8b014723c */ /* 0x080ff00000041814 */
        /* <DEDUP_REMOVED lines=9> */
[C---:B------:R-:W-:Y:S08]  /*3d50*/  HMMA.16816.F32.BF16 R16, R172.reuse, R194, R16 ;  /* 0x000000c2ac10723c */ /* 0x040ff00000041810 */
[-C--:B----4-:R-:W-:Y:S08]  /*3d60*/  HMMA.16816.F32.BF16 R20, R172, R168.reuse, R20 ;  /* 0x000000a8ac14723c */ /* 0x090ff00000041814 */
[C---:B------:R-:W-:Y:S08]  /*3d70*/  HMMA.16816.F32.BF16 R24, R164.reuse, R168, R24 ;  /* 0x000000a8a418723c */ /* 0x040ff00000041818 */
[-C--:B------:R-:W-:Y:S01]  /*3d80*/  HMMA.16816.F32.BF16 R28, R164, R170.reuse, R28 ;  /* 0x000000aaa41c723c */ /* 0x080fe2000004181c */
[----:B------:R-:W3:Y:S07]  /*3d90*/  LDSM.16.M88.4 R164, [R2+0x3000] ;  /* 0x0030000002a4783b */ /* 0x000eee0000000200 */
[----:B------:R-:W-:Y:S08]  /*3da0*/  HMMA.16816.F32.BF16 R32, R172, R170, R32 ;  /* 0x000000aaac20723c */ /* 0x000ff00000041820 */
[-C--:B------:R-:W-:Y:S08]  /*3db0*/  HMMA.16816.F32.BF16 R4, R196, R200.reuse, R4 ;  /* 0x000000c8c404723c */ /* 0x080ff00000041804 */
[C---:B--2---:R-:W-:Y:S08]  /*3dc0*/  HMMA.16816.F32.BF16 R8, R176.reuse, R200, R8 ;  /* 0x000000c8b008723c */ /* 0x044ff00000041808 */
[-C--:B------:R-:W-:Y:S08]  /*3dd0*/  HMMA.16816.F32.BF16 R12, R176, R202.reuse, R12 ;  /* 0x000000cab00c723c */ /* 0x080ff0000004180c */
[C---:B------:R-:W-:Y:S08]  /*3de0*/  HMMA.16816.F32.BF16 R16, R196.reuse, R202, R16 ;  /* 0x000000cac410723c */ /* 0x040ff00000041810 */
[-C--:B------:R-:W-:Y:S08]  /*3df0*/  HMMA.16816.F32.BF16 R20, R196, R180.reuse, R20 ;  /* 0x000000b4c414723c */ /* 0x080ff00000041814 */
[C---:B------:R-:W-:Y:S08]  /*3e00*/  HMMA.16816.F32.BF16 R24, R176.reuse, R180, R24 ;  /* 0x000000b4b018723c */ /* 0x040ff00000041818 */
[-C--:B------:R-:W-:Y:S08]  /*3e10*/  HMMA.16816.F32.BF16 R28, R176, R182.reuse, R28 ;  /* 0x000000b6b01c723c */ /* 0x080ff0000004181c */
[----:B------:R-:W-:Y:S01]  /*3e20*/  HMMA.16816.F32.BF16 R32, R196, R182, R32 ;  /* 0x000000b6c420723c */ /* 0x000fe20000041820 */
[----:B------:R-:W2:Y:S07]  /*3e30*/  LDL R182, [R1+0x4] ;  /* 0x0000040001b67983 */ /* 0x000eae0000100800 */
[-C--:B-1----:R-:W-:Y:S08]  /*3e40*/  HMMA.16816.F32.BF16 R4, R184, R188.reuse, R4 ;  /* 0x000000bcb804723c */ /* 0x082ff00000041804 */
[C---:B---3--:R-:W-:Y:S08]  /*3e50*/  HMMA.16816.F32.BF16 R8, R164.reuse, R188, R8 ;  /* 0x000000bca408723c */ /* 0x048ff00000041808 */
[-C--:B------:R-:W-:Y:S03]  /*3e60*/  HMMA.16816.F32.BF16 R12, R164, R190.reuse, R12 ;  /* 0x000000bea40c723c */ /* 0x080fe6000004180c */
[----:B------:R-:W-:Y:S01]  /*3e70*/  FMUL.FTZ R4, R4, UR10 ;  /* 0x0000000a04047c20 */ /* 0x000fe20008410000 */
[----:B------:R-:W-:Y:S01]  /*3e80*/  FMUL.FTZ R5, R5, UR10 ;  /* 0x0000000a05057c20 */ /* 0x000fe20008410000 */
[----:B------:R-:W-:Y:S01]  /*3e90*/  FMUL.FTZ R6, R6, UR10 ;  /* 0x0000000a06067c20 */ /* 0x000fe20008410000 */
[----:B------:R-:W-:Y:S01]  /*3ea0*/  FMUL.FTZ R7, R7, UR10 ;  /* 0x0000000a07077c20 */ /* 0x000fe20008410000 */
[----:B------:R-:W1:Y:S01]  /*3eb0*/  MUFU.TANH R183, R4 ;  /* 0x0000000400b77308 */ /* 0x000e620000002400 */
[C---:B------:R-:W-:Y:S04]  /*3ec0*/  HMMA.16816.F32.BF16 R16, R184.reuse, R190, R16 ;  /* 0x000000beb810723c */ /* 0x040fe80000041810 */
[----:B------:R-:W-:Y:S01]  /*3ed0*/  FMUL.FTZ R11, R11, UR10 ;  /* 0x0000000a0b0b7c20 */ /* 0x000fe20008410000 */
[----:B------:R-:W-:Y:S01]  /*3ee0*/  FMUL.FTZ R10, R10, UR10 ;  /* 0x0000000a0a0a7c20 */ /* 0x000fe20008410000 */
[----:B------:R-:W-:Y:S03]  /*3ef0*/  FMUL.FTZ R9, R9, UR10 ;  /* 0x0000000a09097c20 */ /* 0x000fe60008410000 */
[----:B------:R-:W3:Y:S01]  /*3f00*/  MUFU.TANH R47, R5 ;  /* 0x00000005002f7308 */ /* 0x000ee20000002400 */
[----:B------:R-:W-:Y:S01]  /*3f10*/  FMUL.FTZ R8, R8, UR10 ;  /* 0x0000000a08087c20 */ /* 0x000fe20008410000 */
[----:B------:R-:W-:Y:S01]  /*3f20*/  FMUL.FTZ R12, R12, UR10 ;  /* 0x0000000a0c0c7c20 */ /* 0x000fe20008410000 */
[----:B------:R-:W-:Y:S01]  /*3f30*/  FMUL.FTZ R14, R14, UR10 ;  /* 0x0000000a0e0e7c20 */ /* 0x000fe20008410000 */
[----:B------:R-:W-:Y:S01]  /*3f40*/  FMUL.FTZ R13, R13, UR10 ;  /* 0x0000000a0d0d7c20 */ /* 0x000fe20008410000 */
[----:B------:R-:W-:Y:S05]  /*3f50*/  FMUL.FTZ R15, R15, UR10 ;  /* 0x0000000a0f0f7c20 */ /* 0x000fea0008410000 */
[----:B------:R4:W-:Y:S01]  /*3f60*/  MUFU.TANH R227, R11 ;  /* 0x0000000b00e37308 */ /* 0x0009e20000002400 */
[----:B-1----:R-:W-:Y:S02]  /*3f70*/  IMAD.MOV.U32 R2, RZ, RZ, R183 ;  /* 0x000000ffff027224 */ /* 0x002fe400078e00b7 */
[----:B------:R-:W-:Y:S01]  /*3f80*/  FMUL.FTZ R16, R16, UR10 ;  /* 0x0000000a10107c20 */ /* 0x000fe20008410000 */
[----:B------:R-:W-:Y:S01]  /*3f90*/  FMUL.FTZ R18, R18, UR10 ;  /* 0x0000000a12127c20 */ /* 0x000fe20008410000 */
[----:B------:R-:W-:Y:S01]  /*3fa0*/  FMUL.FTZ R17, R17, UR10 ;  /* 0x0000000a11117c20 */ /* 0x000fe20008410000 */
[----:B------:R-:W-:Y:S04]  /*3fb0*/  FMUL.FTZ R19, R19, UR10 ;  /* 0x0000000a13137c20 */ /* 0x000fe80008410000 */
[----:B------:R-:W-:Y:S10]  /*3fc0*/  MUFU.TANH R224, R6 ;  /* 0x0000000600e07308 */ /* 0x000ff40000002400 */
[----:B------:R1:W3:Y:S01]  /*3fd0*/  MUFU.TANH R223, R7 ;  /* 0x0000000700df7308 */ /* 0x0002e20000002400 */
[----:B----4-:R-:W4:Y:S09]  /*3fe0*/  LDL R11, [R1+0x20] ;  /* 0x00002000010b7983 */ /* 0x010f320000100800 */
[----:B------:R3:W-:Y:S10]  /*3ff0*/  MUFU.TANH R228, R10 ;  /* 0x0000000a00e47308 */ /* 0x0007f40000002400 */
[----:B------:R3:W-:Y:S01]  /*4000*/  MUFU.TANH R203, R9 ;  /* 0x0000000900cb7308 */ /* 0x0007e20000002400 */
[----:B-1----:R-:W1:Y:S09]  /*4010*/  LDSM.16.M88.4 R4, [R211+0x10800] ;  /* 0x01080000d304783b */ /* 0x002e720000000200 */
[----:B------:R1:W-:Y:S01]  /*4020*/  MUFU.TANH R200, R12 ;  /* 0x0000000c00c87308 */ /* 0x0003e20000002400 */
[----:B---3--:R-:W3:Y:S09]  /*4030*/  LDL R10, [R1+0x1c] ;  /* 0x00001c00010a7983 */ /* 0x008ef20000100800 */
[----:B------:R-:W-:Y:S01]  /*4040*/  MUFU.TANH R222, R16 ;  /* 0x0000001000de7308 */ /* 0x000fe20000002400 */
[----:B------:R-:W-:Y:S02]  /*4050*/  @P0 LOP3.LUT R9, R225, 0x6, RZ, 0xc0, !PT ;  /* 0x00000006e1090812 */ /* 0x000fe400078ec0ff */
[----:B------:R-:W-:Y:S02]  /*4060*/  SHF.R.U32.HI R225, RZ, 0x1, R221 ;  /* 0x00000001ffe17819 */ /* 0x000fe400000116dd */
[----:B------:R-:W-:Y:S02]  /*4070*/  PLOP3.LUT P0, PT, PT, PT, UP1, 0x80, 0x8 ;  /* 0x000000000008781c */ /* 0x000fe40003f0f018 */
[----:B------:R-:W-:Y:S03]  /*4080*/  @P2 LOP3.LUT R9, R9, 0x1e0, R225, 0xf8, !PT ;  /* 0x000001e009092812 */ /* 0x000fe600078ef8e1 */
[----:B------:R-:W-:Y:S01]  /*4090*/  MUFU.TANH R194, R18 ;  /* 0x0000001200c27308 */ /* 0x000fe20000002400 */
[----:B-1----:R-:W2:Y:S01]  /*40a0*/  LDL R12, [R1+0x2c] ;  /* 0x00002c00010c7983 */ /* 0x002ea20000100800 */
[----:B------:R-:W-:Y:S02]  /*40b0*/  PLOP3.LUT P2, PT, PT, PT, UP1, 0x80, 0x8 ;  /* 0x000000000008781c */ /* 0x000fe40003f4f018 */
[----:B------:R-:W-:Y:S02]  /*40c0*/  @P1 LEA R9, R0, R9, 0x7 ;  /* 0x0000000900091211 */ /* 0x000fe400078e38ff */
[----:B------:R-:W-:Y:S04]  /*40d0*/  PLOP3.LUT P1, PT, PT, PT, UP1, 0x80, 0x8 ;  /* 0x000000000008781c */ /* 0x000fe80003f2f018 */
[----:B------:R-:W-:Y:S01]  /*40e0*/  MUFU.TANH R220, R17 ;  /* 0x0000001100dc7308 */ /* 0x000fe20000002400 */
[C---:B------:R-:W-:Y:S01]  /*40f0*/  @P5 ISETP.GE.AND P5, PT, R9.reuse, UR31, PT ;  /* 0x0000001f09005c0c */ /* 0x040fe2000bfa6270 */
[----:B------:R-:W-:Y:S01]  /*4100*/  @P0 VIADD R0, R9, 0x1 ;  /* 0x0000000109000836 */ /* 0x000fe20000000000 */
[----:B------:R-:W-:Y:S04]  /*4110*/  PLOP3.LUT P0, PT, PT, PT, UP1, 0x80, 0x8 ;  /* 0x000000000008781c */ /* 0x000fe80003f0f018 */
[----:B------:R-:W-:Y:S03]  /*4120*/  @P6 ISETP.GE.AND P6, PT, R0, UR31, PT ;  /* 0x0000001f00006c0c */ /* 0x000fe6000bfc6270 */
[----:B------:R-:W-:Y:S01]  /*4130*/  MUFU.TANH R193, R19 ;  /* 0x0000001300c17308 */ /* 0x000fe20000002400 */
[-C--:B------:R-:W-:Y:S03]  /*4140*/  HMMA.16816.F32.BF16 R20, R184, R4.reuse, R20 ;  /* 0x00000004b814723c */ /* 0x080fe60000041814 */
[----:B------:R-:W-:Y:S02]  /*4150*/  @P1 FSEL R2, R183, -INF , !P5 ;  /* 0xff800000b7021808 */ /* 0x000fe40006800000 */
[----:B------:R-:W-:Y:S02]  /*4160*/  MOV R0, R47 ;  /* 0x0000002f00007202 */ /* 0x000fe40000000f00 */
[----:B------:R-:W-:Y:S01]  /*4170*/  @P0 FSEL R0, R47, -INF , !P6 ;  /* 0xff8000002f000808 */ /* 0x000fe20007000000 */
[C---:B------:R-:W-:Y:S01]  /*4180*/  HMMA.16816.F32.BF16 R24, R164.reuse, R4, R24 ;  /* 0x00000004a418723c */ /* 0x040fe20000041818 */
[----:B------:R-:W2:Y:S01]  /*4190*/  LDL R5, [R1+0x18] ;  /* 0x0000180001057983 */ /* 0x000ea20000100800 */
[----:B------:R1:W-:Y:S01]  /*41a0*/  MUFU.TANH R204, R8 ;  /* 0x0000000800cc7308 */ /* 0x0003e20000002400 */
[----:B------:R-:W-:Y:S01]  /*41b0*/  PLOP3.LUT P1, PT, PT, PT, UP1, 0x80, 0x8 ;  /* 0x000000000008781c */ /* 0x000fe20003f2f018 */
[----:B------:R-:W-:Y:S01]  /*41c0*/  IMAD.MOV.U32 R4, RZ, RZ, R223 ;  /* 0x000000ffff047224 */ /* 0x000fe200078e00df */
[----:B------:R-:W-:Y:S03]  /*41d0*/  PLOP3.LUT P0, PT, PT, PT, UP1, 0x80, 0x8 ;  /* 0x000000000008781c */ /* 0x000fe60003f0f018 */
[-C--:B------:R-:W-:Y:S04]  /*41e0*/  HMMA.16816.F32.BF16 R28, R164, R6.reuse, R28 ;  /* 0x00000006a41c723c */ /* 0x080fe8000004181c */
[----:B------:R-:W-:Y:S01]  /*41f0*/  MUFU.TANH R226, R14 ;  /* 0x0000000e00e27308 */ /* 0x000fe20000002400 */
[----:B------:R-:W-:Y:S01]  /*4200*/  FMUL.FTZ R20, R20, UR10 ;  /* 0x0000000a14147c20 */ /* 0x000fe20008410000 */
[----:B------:R-:W-:Y:S01]  /*4210*/  FMUL.FTZ R22, R22, UR10 ;  /* 0x0000000a16167c20 */ /* 0x000fe20008410000 */
[----:B------:R-:W-:Y:S01]  /*4220*/  FMUL.FTZ R21, R21, UR10 ;  /* 0x0000000a15157c20 */ /* 0x000fe20008410000 */
[----:B------:R-:W-:Y:S01]  /*4230*/  FMUL.FTZ R23, R23, UR10 ;  /* 0x0000000a17177c20 */ /* 0x000fe20008410000 */
[----:B------:R-:W-:Y:S05]  /*4240*/  HMMA.16816.F32.BF16 R32, R184, R6, R32 ;  /* 0x00000006b820723c */ /* 0x000fea0000041820 */
[----:B------:R-:W-:Y:S01]  /*4250*/  MUFU.TANH R199, R13 ;  /* 0x0000000d00c77308 */ /* 0x000fe20000002400 */
[----:B-1----:R-:W-:Y:S01]  /*4260*/  FMUL.FTZ R8, R205, 1.4426950216293334961 ;  /* 0x3fb8aa3bcd087820 */ /* 0x002fe20000410000 */
[----:B------:R-:W-:Y:S01]  /*4270*/  @P1 FSEL R4, R223, -INF , !P6 ;  /* 0xff800000df041808 */ /* 0x000fe20007000000 */
[----:B------:R-:W-:Y:S01]  /*4280*/  FMUL.FTZ R24, R24, UR10 ;  /* 0x0000000a18187c20 */ /* 0x000fe20008410000 */
[----:B------:R-:W-:Y:S01]  /*4290*/  PLOP3.LUT P1, PT, PT, PT, UP1, 0x80, 0x8 ;  /* 0x000000000008781c */ /* 0x000fe20003f2f018 */
[----:B------:R-:W-:Y:S01]  /*42a0*/  FMUL.FTZ R26, R26, UR10 ;  /* 0x0000000a1a1a7c20 */ /* 0x000fe20008410000 */
[----:B------:R-:W-:Y:S04]  /*42b0*/  FSEL R8, R8, RZ, P4 ;  /* 0x000000ff08087208 */ /* 0x000fe80002000000 */
[----:B------:R-:W-:Y:S01]  /*42c0*/  MUFU.TANH R206, R15 ;  /* 0x0000000f00ce7308 */ /* 0x000fe20000002400 */
[----:B------:R-:W-:Y:S01]  /*42d0*/  FMUL.FTZ R25, R25, UR10 ;  /* 0x0000000a19197c20 */ /* 0x000fe20008410000 */
[----:B------:R-:W-:Y:S01]  /*42e0*/  FMUL.FTZ R27, R27, UR10 ;  /* 0x0000000a1b1b7c20 */ /* 0x000fe20008410000 */
[----:B------:R-:W-:Y:S01]  /*42f0*/  FMUL.FTZ R28, R28, UR10 ;  /* 0x0000000a1c1c7c20 */ /* 0x000fe20008410000 */
[--C-:B------:R-:W-:Y:S01]  /*4300*/  FFMA.FTZ R2, R2, UR9, -R8.reuse ;  /* 0x0000000902027c23 */ /* 0x100fe20008010808 */
[----:B------:R-:W-:Y:S01]  /*4310*/  FFMA.FTZ R0, R0, UR9, -R8 ;  /* 0x0000000900007c23 */ /* 0x000fe20008010808 */
[----:B------:R-:W-:Y:S01]  /*4320*/  FMUL.FTZ R29, R29, UR10 ;  /* 0x0000000a1d1d7c20 */ /* 0x000fe20008410000 */
[----:B------:R-:W-:Y:S03]  /*4330*/  FMUL.FTZ R30, R30, UR10 ;  /* 0x0000000a1e1e7c20 */ /* 0x000fe60008410000 */
[----:B------:R1:W-:Y:S01]  /*4340*/  MUFU.EX2 R48, R2 ;  /* 0x0000000200307308 */ /* 0x0003e20000000800 */
[----:B------:R-:W-:Y:S01]  /*4350*/  FMUL.FTZ R32, R32, UR10 ;  /* 0x0000000a20207c20 */ /* 0x000fe20008410000 */
[----:B------:R-:W-:Y:S01]  /*4360*/  FMUL.FTZ R33, R33, UR10 ;  /* 0x0000000a21217c20 */ /* 0x000fe20008410000 */
[----:B------:R-:W-:Y:S01]  /*4370*/  FMUL.FTZ R34, R34, UR10 ;  /* 0x0000000a22227c20 */ /* 0x000fe20008410000 */
[----:B------:R-:W-:Y:S01]  /*4380*/  FMUL.FTZ R35, R35, UR10 ;  /* 0x0000000a23237c20 */ /* 0x000fe20008410000 */
[----:B------:R-:W-:Y:S01]  /*4390*/  FMUL.FTZ R31, R31, UR10 ;  /* 0x0000000a1f1f7c20 */ /* 0x000fe20008410000 */
[----:B------:R-:W-:Y:S04]  /*43a0*/  LEA R205, R219, UR4, 0x1 ;  /* 0x00000004dbcd7c11 */ /* 0x000fe8000f8e08ff */
[----:B------:R-:W-:Y:S10]  /*43b0*/  MUFU.EX2 R46, R0 ;  /* 0x00000000002e7308 */ /* 0x000ff40000000800 */
[----:B------:R-:W-:Y:S01]  /*43c0*/  MUFU.TANH R42, R20 ;  /* 0x00000014002a7308 */ /* 0x000fe20000002400 */
[----:B-1----:R-:W-:Y:S01]  /*43d0*/  IMAD.MOV.U32 R2, RZ, RZ, R224 ;  /* 0x000000ffff027224 */ /* 0x002fe200078e00e0 */
[----:B------:R-:W-:Y:S02]  /*43e0*/  @P2 FSEL R2, R224, -INF , !P5 ;  /* 0xff800000e0022808 */ /* 0x000fe40006800000 */
[----:B------:R-:W-:Y:S06]  /*43f0*/  PLOP3.LUT P2, PT, PT, PT, UP1, 0x80, 0x8 ;  /* 0x000000000008781c */ /* 0x000fec0003f4f018 */
[----:B------:R-:W-:Y:S10]  /*4400*/  MUFU.TANH R189, R22 ;  /* 0x0000001600bd7308 */ /* 0x000ff40000002400 */
        /* <DEDUP_REMOVED lines=12> */
[----:B------:R-:W1:Y:S10]  /*44d0*/  MUFU.TANH R198, R30 ;  /* 0x0000001e00c67308 */ /* 0x000e740000002400 */
[----:B------:R-:W2:Y:S01]  /*44e0*/  MUFU.TANH R197, R31 ;  /* 0x0000001f00c57308 */ /* 0x000ea20000002400 */
[----:B-1----:R-:W-:Y:S02]  /*44f0*/  IMAD.MOV.U32 R7, RZ, RZ, R198 ;  /* 0x000000ffff077224 */ /* 0x002fe400078e00c6 */
[C---:B----4-:R-:W-:Y:S01]  /*4500*/  FMUL.FTZ R3, R11.reuse, 1.4426950216293334961 ;  /* 0x3fb8aa3b0b037820 */ /* 0x050fe20000410000 */
[----:B------:R-:W-:Y:S02]  /*4510*/  FSETP.NEU.FTZ.AND P4, PT, R11, -INF , PT ;  /* 0xff8000000b00780b */ /* 0x000fe40003f9d000 */
[----:B------:R-:W4:Y:S02]  /*4520*/  LDL R11, [R1+0x30] ;  /* 0x00003000010b7983 */ /* 0x000f240000100800 */
[----:B------:R-:W-:Y:S05]  /*4530*/  FSEL R3, R3, RZ, P4 ;  /* 0x000000ff03037208 */ /* 0x000fea0002000000 */
[--C-:B------:R-:W-:Y:S04]  /*4540*/  FFMA.FTZ R0, R2, UR9, -R3.reuse ;  /* 0x0000000902007c23 */ /* 0x100fe80008010803 */
[----:B------:R1:W-:Y:S01]  /*4550*/  MUFU.EX2 R38, R0 ;  /* 0x0000000000267308 */ /* 0x0003e20000000800 */
[C---:B---3--:R-:W-:Y:S01]  /*4560*/  FMUL.FTZ R2, R10.reuse, 1.4426950216293334961 ;  /* 0x3fb8aa3b0a027820 */ /* 0x048fe20000410000 */
[----:B------:R-:W-:Y:S04]  /*4570*/  FSETP.NEU.FTZ.AND P4, PT, R10, -INF , PT ;  /* 0xff8000000a00780b */ /* 0x000fe80003f9d000 */
[----:B------:R-:W-:Y:S01]  /*4580*/  FSEL R2, R2, RZ, P4 ;  /* 0x000000ff02027208 */ /* 0x000fe20002000000 */
[----:B-1----:R-:W-:Y:S01]  /*4590*/  FFMA.FTZ R0, R4, UR9, -R3 ;  /* 0x0000000904007c23 */ /* 0x002fe20008010803 */
[----:B------:R-:W-:Y:S01]  /*45a0*/  IMAD.MOV.U32 R4, RZ, RZ, R203 ;  /* 0x000000ffff047224 */ /* 0x000fe200078e00cb */
[----:B------:R-:W-:Y:S02]  /*45b0*/  @P0 FSEL R4, R203, -INF , !P6 ;  /* 0xff800000cb040808 */ /* 0x000fe40007000000 */
[----:B------:R1:W-:Y:S01]  /*45c0*/  MUFU.EX2 R37, R0 ;  /* 0x0000000000257308 */ /* 0x0003e20000000800 */
[----:B------:R-:W-:Y:S02]  /*45d0*/  PLOP3.LUT P0, PT, PT, PT, UP1, 0x80, 0x8 ;  /* 0x000000000008781c */ /* 0x000fe40003f0f018 */
[--C-:B------:R-:W-:Y:S01]  /*45e0*/  FFMA.FTZ R4, R4, UR9, -R2.reuse ;  /* 0x0000000904047c23 */ /* 0x100fe20008010802 */
[----:B--2---:R-:W-:Y:S06]  /*45f0*/  LEA R185, R12, UR4, 0x1 ;  /* 0x000000040cb97c11 */ /* 0x004fec000f8e08ff */
[----:B------:R-:W-:Y:S01]  /*4600*/  MUFU.EX2 R247, R4 ;  /* 0x0000000400f77308 */ /* 0x000fe20000000800 */
[----:B------:R-:W-:Y:S02]  /*4610*/  IADD3 R186, PT, PT, R185, 0x20020, RZ ;  /* 0x00020020b9ba7810 */ /* 0x000fe40007ffe0ff */
[----:B-1----:R-:W-:Y:S02]  /*4620*/  MOV R0, R204 ;  /* 0x000000cc00007202 */ /* 0x002fe40000000f00 */
[----:B------:R-:W-:Y:S02]  /*4630*/  @P1 FSEL R0, R204, -INF , !P5 ;  /* 0xff800000cc001808 */ /* 0x000fe40006800000 */
[----:B------:R-:W-:Y:S03]  /*4640*/  PLOP3.LUT P1, PT, PT, PT, UP1, 0x80, 0x8 ;  /* 0x000000000008781c */ /* 0x000fe60003f2f018 */
[----:B------:R-:W-:Y:S04]  /*4650*/  FFMA.FTZ R0, R0, UR9, -R2 ;  /* 0x0000000900007c23 */ /* 0x000fe80008010802 */
[----:B------:R1:W2:Y:S01]  /*4660*/  MUFU.EX2 R248, R0 ;  /* 0x0000000000f87308 */ /* 0x0002a20000000800 */
[C---:B------:R-:W-:Y:S01]  /*4670*/  FMUL.FTZ R10, R5.reuse, 1.4426950216293334961 ;  /* 0x3fb8aa3b050a7820 */ /* 0x040fe20000410000 */
[----:B------:R-:W-:Y:S01]  /*4680*/  FSETP.NEU.FTZ.AND P4, PT, R5, -INF , PT ;  /* 0xff8000000500780b */ /* 0x000fe20003f9d000 */
[----:B------:R-:W-:Y:S01]  /*4690*/  IMAD.MOV.U32 R5, RZ, RZ, R228 ;  /* 0x000000ffff057224 */ /* 0x000fe200078e00e4 */
[----:B------:R-:W-:Y:S02]  /*46a0*/  @P2 FSEL R5, R228, -INF , !P5 ;  /* 0xff800000e4052808 */ /* 0x000fe40006800000 */
[----:B------:R-:W-:Y:S02]  /*46b0*/  PLOP3.LUT P5, PT, PT, PT, UP1, 0x80, 0x8 ;  /* 0x000000000008781c */ /* 0x000fe40003faf018 */
[----:B------:R-:W-:Y:S02]  /*46c0*/  PLOP3.LUT P2, PT, PT, PT, UP1, 0x80, 0x8 ;  /* 0x000000000008781c */ /* 0x000fe40003f4f018 */
[----:B-1----:R-:W-:Y:S02]  /*46d0*/  FSEL R0, R10, RZ, P4 ;  /* 0x000000ff0a007208 */ /* 0x002fe40002000000 */
[----:B------:R-:W-:Y:S02]  /*46e0*/  MOV R10, R227 ;  /* 0x000000e3000a7202 */ /* 0x000fe40000000f00 */
[----:B------:R-:W-:Y:S01]  /*46f0*/  @P1 FSEL R10, R227, -INF , !P6 ;  /* 0xff800000e30a1808 */ /* 0x000fe20007000000 */
[--C-:B------:R-:W-:Y:S01]  /*4700*/  FFMA.FTZ R4, R5, UR9, -R0.reuse ;  /* 0x0000000905047c23 */ /* 0x100fe20008010800 */
[----:B------:R-:W-:Y:S05]  /*4710*/  PLOP3.LUT P1, PT, PT, PT, UP1, 0x80, 0x8 ;  /* 0x000000000008781c */ /* 0x000fea0003f2f018 */
[----:B------:R-:W-:Y:S01]  /*4720*/  @P2 IADD3 R5, PT, PT, R9, 0x9, RZ ;  /* 0x0000000909052810 */ /* 0x000fe20007ffe0ff */
[----:B------:R1:W-:Y:S01]  /*4730*/  MUFU.EX2 R252, R4 ;  /* 0x0000000400fc7308 */ /* 0x0003e20000000800 */
[----:B------:R-:W-:Y:S02]  /*4740*/  PLOP3.LUT P2, PT, PT, PT, UP1, 0x80, 0x8 ;  /* 0x000000000008781c */ /* 0x000fe40003f4f018 */
[----:B------:R-:W-:Y:S02]  /*4750*/  PLOP3.LUT P6, PT, PT, PT, UP1, 0x80, 0x8 ;  /* 0x000000000008781c */ /* 0x000fe40003fcf018 */
[----:B------:R-:W-:Y:S11]  /*4760*/  PLOP3.LUT P4, PT, PT, PT, UP1, 0x80, 0x8 ;  /* 0x000000000008781c */ /* 0x000ff60003f8f018 */
[----:B------:R-:W-:Y:S01]  /*4770*/  @P6 ISETP.GE.AND P6, PT, R5, UR31, PT ;  /* 0x0000001f05006c0c */ /* 0x000fe2000bfc6270 */
[----:B-1----:R-:W-:Y:S01]  /*4780*/  FFMA.FTZ R4, R10, UR9, -R0 ;  /* 0x000000090a047c23 */ /* 0x002fe20008010800 */
[----:B------:R-:W-:Y:S01]  /*4790*/  IMAD.MOV.U32 R10, RZ, RZ, R199 ;  /* 0x000000ffff0a7224 */ /* 0x000fe200078e00c7 */
[----:B------:R-:W-:Y:S02]  /*47a0*/  MOV R5, R206 ;  /* 0x000000ce00057202 */ /* 0x000fe40000000f00 */
[----:B------:R1:W-:Y:S02]  /*47b0*/  MUFU.EX2 R251, R4 ;  /* 0x0000000400fb7308 */ /* 0x0003e40000000800 */
[----:B-1----:R-:W-:Y:S01]  /*47c0*/  @P0 VIADD R4, R9, 0x8 ;  /* 0x0000000809040836 */ /* 0x002fe20000000000 */
[----:B------:R-:W-:Y:S04]  /*47d0*/  PLOP3.LUT P0, PT, PT, PT, UP1, 0x80, 0x8 ;  /* 0x000000000008781c */ /* 0x000fe80003f0f018 */
[----:B------:R-:W-:Y:S01]  /*47e0*/  @P5 ISETP.GE.AND P5, PT, R4, UR31, PT ;  /* 0x0000001f04005c0c */ /* 0x000fe2000bfa6270 */
[----:B------:R-:W-:Y:S03]  /*47f0*/  IMAD.MOV.U32 R4, RZ, RZ, R200 ;  /* 0x000000ffff047224 */ /* 0x000fe600078e00c8 */
[----:B------:R-:W-:Y:S02]  /*4800*/  @P1 FSEL R4, R200, -INF , !P5 ;  /* 0xff800000c8041808 */ /* 0x000fe40006800000 */
[----:B------:R-:W-:Y:S03]  /*4810*/  PLOP3.LUT P1, PT, PT, PT, UP1, 0x80, 0x8 ;  /* 0x000000000008781c */ /* 0x000fe60003f2f018 */
[--C-:B------:R-:W-:Y:S01]  /*4820*/  FFMA.FTZ R4, R4, UR9, -R2.reuse ;  /* 0x0000000904047c23 */ /* 0x100fe20008010802 */
[----:B------:R-:W-:Y:S02]  /*4830*/  @P0 FSEL R10, R199, -INF , !P6 ;  /* 0xff800000c70a0808 */ /* 0x000fe40007000000 */
[----:B------:R-:W-:Y:S01]  /*4840*/  PLOP3.LUT P0, PT, PT, PT, UP1, 0x80, 0x8 ;  /* 0x000000000008781c */ /* 0x000fe20003f0f018 */
[----:B------:R1:W-:Y:S02]  /*4850*/  MUFU.EX2 R242, R4 ;  /* 0x0000000400f27308 */ /* 0x0003e40000000800 */
[----:B------:R-:W-:Y:S04]  /*4860*/  FFMA.FTZ R6, R10, UR9, -R2 ;  /* 0x000000090a067c23 */ /* 0x000fe80008010802 */
[----:B------:R-:W-:Y:S02]  /*4870*/  @P1 FSEL R5, R206, -INF , !P6 ;  /* 0xff800000ce051808 */ /* 0x000fe40007000000 */
[----:B------:R-:W-:Y:S02]  /*4880*/  PLOP3.LUT P1, PT, PT, PT, UP1, 0x80, 0x8 ;  /* 0x000000000008781c */ /* 0x000fe40003f2f018 */
[----:B------:R-:W-:Y:S01]  /*4890*/  MUFU.EX2 R240, R6 ;  /* 0x0000000600f07308 */ /* 0x000fe20000000800 */
[----:B-1----:R-:W-:Y:S01]  /*48a0*/  IMAD.MOV.U32 R4, RZ, RZ, R226 ;  /* 0x000000ffff047224 */ /* 0x002fe200078e00e2 */
[----:B------:R-:W-:Y:S02]  /*48b0*/  @P2 FSEL R4, R226, -INF , !P5 ;  /* 0xff800000e2042808 */ /* 0x000fe40006800000 */
[----:B------:R-:W-:Y:S03]  /*48c0*/  PLOP3.LUT P2, PT, PT, PT, UP1, 0x80, 0x8 ;  /* 0x000000000008781c */ /* 0x000fe60003f4f018 */
[--C-:B------:R-:W-:Y:S04]  /*48d0*/  FFMA.FTZ R4, R4, UR9, -R0.reuse ;  /* 0x0000000904047c23 */ /* 0x100fe80008010800 */
[----:B------:R1:W-:Y:S02]  /*48e0*/  MUFU.EX2 R250, R4 ;  /* 0x0000000400fa7308 */ /* 0x0003e40000000800 */
[----:B-1----:R-:W-:Y:S01]  /*48f0*/  FFMA.FTZ R4, R5, UR9, -R0 ;  /* 0x0000000905047c23 */ /* 0x002fe20008010800 */
[----:B------:R-:W-:Y:S01]  /*4900*/  IMAD.MOV.U32 R5, RZ, RZ, R222 ;  /* 0x000000ffff057224 */ /* 0x000fe200078e00de */
[----:B------:R-:W-:Y:S06]  /*4910*/  @P1 FSEL R5, R222, -INF , !P5 ;  /* 0xff800000de051808 */ /* 0x000fec0006800000 */
[----:B------:R1:W-:Y:S01]  /*4920*/  MUFU.EX2 R249, R4 ;  /* 0x0000000400f97308 */ /* 0x0003e20000000800 */
[----:B------:R-:W-:Y:S01]  /*4930*/  PLOP3.LUT P1, PT, PT, PT, UP1, 0x80, 0x8 ;  /* 0x000000000008781c */ /* 0x000fe20003f2f018 */
[----:B------:R-:W-:Y:S01]  /*4940*/  FFMA.FTZ R6, R5, UR9, -R8 ;  /* 0x0000000905067c23 */ /* 0x000fe20008010808 */
[----:B------:R-:W-:Y:S02]  /*4950*/  MOV R5, R194 ;  /* 0x000000c200057202 */ /* 0x000fe40000000f00 */
[----:B------:R-:W-:Y:S05]  /*4960*/  @P4 FSEL R5, R194, -INF , !P5 ;  /* 0xff800000c2054808 */ /* 0x000fea0006800000 */
[----:B------:R3:W-:Y:S01]  /*4970*/  MUFU.EX2 R45, R6 ;  /* 0x00000006002d7308 */ /* 0x0007e20000000800 */
[----:B------:R-:W-:Y:S01]  /*4980*/  PLOP3.LUT P5, PT, PT, PT, UP1, 0x80, 0x8 ;  /* 0x000000000008781c */ /* 0x000fe20003faf018 */
[----:B------:R-:W-:Y:S01]  /*4990*/  FFMA.FTZ R5, R5, UR9, -R3 ;  /* 0x0000000905057c23 */ /* 0x000fe20008010803 */
[----:B------:R-:W-:Y:S07]  /*49a0*/  PLOP3.LUT P4, PT, PT, PT, UP1, 0x80, 0x8 ;  /* 0x000000000008781c */ /* 0x000fee0003f8f018 */
[----:B------:R2:W-:Y:S01]  /*49b0*/  MUFU.EX2 R234, R5 ;  /* 0x0000000500ea7308 */ /* 0x0005e20000000800 */
[----:B-1----:R-:W-:Y:S01]  /*49c0*/  IMAD.MOV.U32 R4, RZ, RZ, R220 ;  /* 0x000000ffff047224 */ /* 0x002fe200078e00dc */
[----:B------:R-:W-:Y:S02]  /*49d0*/  @P0 FSEL R4, R220, -INF , !P6 ;  /* 0xff800000dc040808 */ /* 0x000fe40007000000 */
[----:B------:R-:W-:Y:S03]  /*49e0*/  PLOP3.LUT P0, PT, PT, PT, UP1, 0x80, 0x8 ;  /* 0x000000000008781c */ /* 0x000fe60003f0f018 */
[----:B------:R-:W-:Y:S01]  /*49f0*/  FFMA.FTZ R4, R4, UR9, -R8 ;  /* 0x0000000904047c23 */ /* 0x000fe20008010808 */
[C---:B---3--:R-:W-:Y:S01]  /*4a00*/  @P1 VIADD R6, R9.reuse, 0x10 ;  /* 0x0000001009061836 */ /* 0x048fe20000000000 */
[----:B------:R-:W-:Y:S02]  /*4a10*/  PLOP3.LUT P1, PT, PT, PT, UP1, 0x80, 0x8 ;  /* 0x000000000008781c */ /* 0x000fe40003f2f018 */
[----:B------:R1:W3:Y:S02]  /*4a20*/  MUFU.EX2 R44, R4 ;  /* 0x00000004002c7308 */ /* 0x0002e40000000800 */
[----:B------:R-:W-:Y:S02]  /*4a30*/  @P2 ISETP.GE.AND P2, PT, R6, UR31, PT ;  /* 0x0000001f06002c0c */ /* 0x000fe4000bf46270 */
[----:B------:R-:W-:Y:S01]  /*4a40*/  @P5 IADD3 R6, PT, PT, R9, 0x11, RZ ;  /* 0x0000001109065810 */ /* 0x000fe20007ffe0ff */
[----:B--2---:R-:W-:Y:S01]  /*4a50*/  IMAD.MOV.U32 R5, RZ, RZ, R42 ;  /* 0x000000ffff057224 */ /* 0x004fe200078e002a */
[----:B------:R-:W-:Y:S02]  /*4a60*/  PLOP3.LUT P5, PT, PT, PT, UP1, 0x80, 0x8 ;  /* 0x000000000008781c */ /* 0x000fe40003faf018 */
[----:B------:R-:W-:Y:S03]  /*4a70*/  @P4 ISETP.GE.AND P4, PT, R6, UR31, PT ;  /* 0x0000001f06004c0c */ /* 0x000fe6000bf86270 */
[----:B------:R-:W-:Y:S02]  /*4a80*/  @P1 FSEL R5, R42, -INF , !P2 ;  /* 0xff8000002a051808 */ /* 0x000fe40005000000 */
[----:B------:R-:W-:Y:S03]  /*4a90*/  PLOP3.LUT P1, PT, PT, PT, UP1, 0x80, 0x8 ;  /* 0x000000000008781c */ /* 0x000fe60003f2f018 */
[--C-:B------:R-:W-:Y:S01]  /*4aa0*/  FFMA.FTZ R5, R5, UR9, -R8.reuse ;  /* 0x0000000905057c23 */ /* 0x100fe20008010808 */
[----:B-1----:R-:W-:Y:S01]  /*4ab0*/  IMAD.MOV.U32 R4, RZ, RZ, R193 ;  /* 0x000000ffff047224 */ /* 0x002fe200078e00c1 */
[----:B------:R-:W-:Y:S02]  /*4ac0*/  @P0 FSEL R4, R193, -INF , !P6 ;  /* 0xff800000c1040808 */ /* 0x000fe40007000000 */
[----:B------:R1:W-:Y:S01]  /*4ad0*/  MUFU.EX2 R184, R5 ;  /* 0x0000000500b87308 */ /* 0x0003e20000000800 */
[----:B------:R-:W-:Y:S02]  /*4ae0*/  PLOP3.LUT P0, PT, PT, PT, UP1, 0x80, 0x8 ;  /* 0x000000000008781c */ /* 0x000fe40003f0f018 */
[--C-:B------:R-:W-:Y:S01]  /*4af0*/  FFMA.FTZ R4, R4, UR9, -R3.reuse ;  /* 0x0000000904047c23 */ /* 0x100fe20008010803 */
[----:B------:R-:W-:Y:S06]  /*4b00*/  PLOP3.LUT P6, PT, PT, PT, UP1, 0x80, 0x8 ;  /* 0x000000000008781c */ /* 0x000fec0003fcf018 */
[----:B------:R2:W3:Y:S01]  /*4b10*/  MUFU.EX2 R233, R4 ;  /* 0x0000000400e97308 */ /* 0x0004e20000000800 */
[----:B-1----:R-:W-:Y:S06]  /*4b20*/  MOV R5, R189 ;  /* 0x000000bd00057202 */ /* 0x002fec0000000f00 */
[----:B------:R-:W-:Y:S01]  /*4b30*/  @P6 VIADD R6, R9, 0x18 ;  /* 0x0000001809066836 */ /* 0x000fe20000000000 */
[----:B------:R-:W-:Y:S02]  /*4b40*/  @P1 FSEL R5, R189, -INF , !P2 ;  /* 0xff800000bd051808 */ /* 0x000fe40005000000 */
[----:B------:R-:W-:Y:S02]  /*4b50*/  PLOP3.LUT P6, PT, PT, PT, UP1, 0x80, 0x8 ;  /* 0x000000000008781c */ /* 0x000fe40003fcf018 */
[----:B------:R-:W-:Y:S01]  /*4b60*/  PLOP3.LUT P1, PT, PT, PT, UP1, 0x80, 0x8 ;  /* 0x000000000008781c */ /* 0x000fe20003f2f018 */
[----:B------:R-:W-:Y:S01]  /*4b70*/  FFMA.FTZ R5, R5, UR9, -R3 ;  /* 0x0000000905057c23 */ /* 0x000fe20008010803 */
[----:B--2---:R-:W-:Y:S01]  /*4b80*/  IMAD.MOV.U32 R4, RZ, RZ, R41 ;  /* 0x000000ffff047224 */ /* 0x004fe200078e0029 */
[----:B------:R-:W-:Y:S02]  /*4b90*/  @P0 FSEL R4, R41, -INF , !P4 ;  /* 0xff80000029040808 */ /* 0x000fe40006000000 */
[----:B------:R1:W-:Y:S01]  /*4ba0*/  MUFU.EX2 R231, R5 ;  /* 0x0000000500e77308 */ /* 0x0003e20000000800 */
[----:B------:R-:W-:Y:S02]  /*4bb0*/  PLOP3.LUT P0, PT, PT, PT, UP1, 0x80, 0x8 ;  /* 0x000000000008781c */ /* 0x000fe40003f0f018 */
[----:B------:R-:W-:Y:S07]  /*4bc0*/  FFMA.FTZ R4, R4, UR9, -R8 ;  /* 0x0000000904047c23 */ /* 0x000fee0008010808 */
[----:B------:R2:W3:Y:S01]  /*4bd0*/  MUFU.EX2 R43, R4 ;  /* 0x00000004002b7308 */ /* 0x0004e20000000800 */
[----:B-1----:R-:W-:Y:S01]  /*4be0*/  IMAD.MOV.U32 R5, RZ, RZ, R196 ;  /* 0x000000ffff057224 */ /* 0x002fe200078e00c4 */
[----:B------:R-:W-:Y:S02]  /*4bf0*/  @P5 FSEL R5, R196, -INF , !P2 ;  /* 0xff800000c4055808 */ /* 0x000fe40005000000 */
[----:B------:R-:W-:Y:S03]  /*4c00*/  PLOP3.LUT P5, PT, PT, PT, UP1, 0x80, 0x8 ;  /* 0x000000000008781c */ /* 0x000fe60003faf018 */
[----:B------:R-:W-:Y:S01]  /*4c10*/  FFMA.FTZ R5, R5, UR9, -R2 ;  /* 0x0000000905057c23 */ /* 0x000fe20008010802 */
[----:B--2---:R-:W-:Y:S01]  /*4c20*/  IMAD.MOV.U32 R4, RZ, RZ, R191 ;  /* 0x000000ffff047224 */ /* 0x004fe200078e00bf */
[----:B------:R-:W-:Y:S02]  /*4c30*/  @P0 FSEL R4, R191, -INF , !P4 ;  /* 0xff800000bf040808 */ /* 0x000fe40006000000 */
[----:B------:R1:W-:Y:S01]  /*4c40*/  MUFU.EX2 R238, R5 ;  /* 0x0000000500ee7308 */ /* 0x0003e20000000800 */
[----:B------:R-:W-:Y:S02]  /*4c50*/  PLOP3.LUT P0, PT, PT, PT, UP1, 0x80, 0x8 ;  /* 0x000000000008781c */ /* 0x000fe40003f0f018 */
[----:B------:R-:W-:Y:S03]  /*4c60*/  FFMA.FTZ R4, R4, UR9, -R3 ;  /* 0x0000000904047c23 */ /* 0x000fe60008010803 */
[----:B------:R-:W-:Y:S01]  /*4c70*/  @P5 ISETP.GE.AND P5, PT, R6, UR31, PT ;  /* 0x0000001f06005c0c */ /* 0x000fe2000bfa6270 */
[----:B------:R-:W-:Y:S03]  /*4c80*/  VIADD R6, R185, 0x20000 ;  /* 0x00020000b9067836 */ /* 0x000fe60000000000 */
[----:B------:R2:W3:Y:S02]  /*4c90*/  MUFU.EX2 R232, R4 ;  /* 0x0000000400e87308 */ /* 0x0004e40000000800 */
[----:B------:R-:W-:Y:S02]  /*4ca0*/  @P3 IADD3 R186, PT, PT, R6, -0x20, RZ ;  /* 0xffffffe006ba3810 */ /* 0x000fe40007ffe0ff */
[----:B------:R-:W-:Y:S01]  /*4cb0*/  MOV R6, R197 ;  /* 0x000000c500067202 */ /* 0x000fe20000000f00 */
[----:B-1----:R-:W-:Y:S01]  /*4cc0*/  IMAD.MOV.U32 R5, RZ, RZ, R201 ;  /* 0x000000ffff057224 */ /* 0x002fe200078e00c9 */
[----:B------:R-:W-:Y:S02]  /*4cd0*/  @P0 FSEL R5, R201, -INF , !P2 ;  /* 0xff800000c9050808 */ /* 0x000fe40005000000 */
[----:B------:R-:W-:Y:S02]  /*4ce0*/  PLOP3.LUT P2, PT, PT, PT, UP1, 0x80, 0x8 ;  /* 0x000000000008781c */ /* 0x000fe40003f4f018 */
[----:B------:R-:W-:Y:S01]  /*4cf0*/  PLOP3.LUT P0, PT, PT, PT, UP1, 0x80, 0x8 ;  /* 0x000000000008781c */ /* 0x000fe20003f0f018 */
[----:B------:R-:W-:Y:S01]  /*4d00*/  FFMA.FTZ R5, R5, UR9, -R0 ;  /* 0x0000000905057c23 */ /* 0x000fe20008010800 */
[----:B--2---:R-:W-:Y:S02]  /*4d10*/  MOV R4, R195 ;  /* 0x000000c300047202 */ /* 0x004fe40000000f00 */
[----:B------:R-:W-:Y:S01]  /*4d20*/  @P1 FSEL R4, R195, -INF , !P4 ;  /* 0xff800000c3041808 */ /* 0x000fe20006000000 */
[----:B------:R1:W-:Y:S01]  /*4d30*/  MUFU.EX2 R246, R5 ;  /* 0x0000000500f67308 */ /* 0x0003e20000000800 */
[----:B------:R-:W-:Y:S03]  /*4d40*/  PLOP3.LUT P1, PT, PT, PT, UP1, 0x80, 0x8 ;  /* 0x000000000008781c */ /* 0x000fe60003f2f018 */
[----:B------:R-:W-:Y:S02]  /*4d50*/  FFMA.FTZ R4, R4, UR9, -R2 ;  /* 0x0000000904047c23 */ /* 0x000fe40008010802 */
[----:B------:R-:W-:Y:S01]  /*4d60*/  @P2 VIADD R9, R9, 0x19 ;  /* 0x0000001909092836 */ /* 0x000fe20000000000 */
[----:B------:R-:W-:Y:S03]  /*4d70*/  PLOP3.LUT P2, PT, PT, PT, UP1, 0x80, 0x8 ;  /* 0x000000000008781c */ /* 0x000fe60003f4f018 */
[----:B------:R2:W3:Y:S01]  /*4d80*/  MUFU.EX2 R237, R4 ;  /* 0x0000000400ed7308 */ /* 0x0004e20000000800 */
[----:B------:R-:W-:Y:S02]  /*4d90*/  @P6 ISETP.GE.AND P6, PT, R9, UR31, PT ;  /* 0x0000001f09006c0c */ /* 0x000fe4000bfc6270 */
[----:B------:R-:W3:Y:S01]  /*4da0*/  LDL R9, [R1+0x28] ;  /* 0x0000280001097983 */ /* 0x000ee20000100800 */
[----:B-1----:R-:W-:Y:S01]  /*4db0*/  IMAD.MOV.U32 R5, RZ, RZ, R192 ;  /* 0x000000ffff057224 */ /* 0x002fe200078e00c0 */
[----:B------:R-:W-:Y:S02]  /*4dc0*/  @P0 FSEL R5, R192, -INF , !P5 ;  /* 0xff800000c0050808 */ /* 0x000fe40006800000 */
[----:B------:R-:W-:Y:S03]  /*4dd0*/  PLOP3.LUT P0, PT, PT, PT, UP1, 0x80, 0x8 ;  /* 0x000000000008781c */ /* 0x000fe60003f0f018 */
[----:B------:R-:W-:Y:S01]  /*4de0*/  FFMA.FTZ R5, R5, UR9, -R2 ;  /* 0x0000000905057c23 */ /* 0x000fe20008010802 */
[----:B--2---:R-:W-:Y:S02]  /*4df0*/  MOV R4, R202 ;  /* 0x000000ca00047202 */ /* 0x004fe40000000f00 */
[----:B------:R-:W-:Y:S01]  /*4e00*/  @P1 FSEL R4, R202, -INF , !P4 ;  /* 0xff800000ca041808 */ /* 0x000fe20006000000 */
[----:B------:R1:W-:Y:S01]  /*4e10*/  MUFU.EX2 R236, R5 ;  /* 0x0000000500ec7308 */ /* 0x0003e20000000800 */
[----:B------:R-:W-:Y:S02]  /*4e20*/  PLOP3.LUT P1, PT, PT, PT, UP1, 0x80, 0x8 ;  /* 0x000000000008781c */ /* 0x000fe40003f2f018 */
[----:B------:R-:W-:Y:S01]  /*4e30*/  PLOP3.LUT P4, PT, PT, PT, UP1, 0x80, 0x8 ;  /* 0x000000000008781c */ /* 0x000fe20003f8f018 */
[----:B------:R-:W-:Y:S06]  /*4e40*/  FFMA.FTZ R4, R4, UR9, -R0 ;  /* 0x0000000904047c23 */ /* 0x000fec0008010800 */
[----:B------:R2:W-:Y:S06]  /*4e50*/  MUFU.EX2 R243, R4 ;  /* 0x0000000400f37308 */ /* 0x0005ec0000000800 */
[----:B------:R-:W-:Y:S01]  /*4e60*/  @P4 FSEL R7, R198, -INF , !P5 ;  /* 0xff800000c6074808 */ /* 0x000fe20006800000 */
[----:B-1----:R-:W-:Y:S01]  /*4e70*/  IMAD.MOV.U32 R5, RZ, RZ, R36 ;  /* 0x000000ffff057224 */ /* 0x002fe200078e0024 */
[----:B------:R-:W-:Y:S02]  /*4e80*/  @P2 FSEL R5, R36, -INF , !P5 ;  /* 0xff80000024052808 */ /* 0x000fe40006800000 */
[----:B------:R-:W-:Y:S01]  /*4e90*/  PLOP3.LUT P2, PT, PT, PT, UP1, 0x80, 0x8 ;  /* 0x000000000008781c */ /* 0x000fe20003f4f018 */
[----:B------:R-:W-:Y:S01]  /*4ea0*/  FFMA.FTZ R7, R7, UR9, -R0 ;  /* 0x0000000907077c23 */ /* 0x000fe20008010800 */
[----:B--2---:R-:W-:Y:S03]  /*4eb0*/  MOV R4, R190 ;  /* 0x000000be00047202 */ /* 0x004fe60000000f00 */
[----:B------:R-:W-:Y:S01]  /*4ec0*/  MUFU.EX2 R241, R7 ;  /* 0x0000000700f17308 */ /* 0x000fe20000000800 */
[----:B------:R-:W-:Y:S02]  /*4ed0*/  @P1 FSEL R4, R190, -INF , !P6 ;  /* 0xff800000be041808 */ /* 0x000fe40007000000 */
[----:B------:R-:W-:Y:S03]  /*4ee0*/  PLOP3.LUT P1, PT, PT, PT, UP1, 0x80, 0x8 ;  /* 0x000000000008781c */ /* 0x000fe60003f2f018 */
[----:B------:R-:W-:Y:S01]  /*4ef0*/  FFMA.FTZ R2, R4, UR9, -R2 ;  /* 0x0000000904027c23 */ /* 0x000fe20008010802 */
[----:B------:R-:W-:Y:S01]  /*4f00*/  IMAD.MOV.U32 R4, RZ, RZ, R225 ;  /* 0x000000ffff047224 */ /* 0x000fe200078e00e1 */
[----:B------:R-:W-:Y:S02]  /*4f10*/  @P0 FSEL R4, R225, -INF , !P6 ;  /* 0xff800000e1040808 */ /* 0x000fe40007000000 */
[----:B------:R1:W-:Y:S01]  /*4f20*/  MUFU.EX2 R235, R2 ;  /* 0x0000000200eb7308 */ /* 0x0003e20000000800 */
[----:B------:R-:W-:Y:S05]  /*4f30*/  PLOP3.LUT P0, PT, PT, PT, UP1, 0x80, 0x8 ;  /* 0x000000000008781c */ /* 0x000fea0003f0f018 */
[----:B------:R-:W-:Y:S05]  /*4f40*/  @P1 FSEL R6, R197, -INF , !P6 ;  /* 0xff800000c5061808 */ /* 0x000fea0007000000 */
[----:B------:R-:W-:Y:S01]  /*4f50*/  FFMA.FTZ R0, R6, UR9, -R0 ;  /* 0x0000000906007c23 */ /* 0x000fe20008010800 */
[----:B------:R-:W-:Y:S03]  /*4f60*/  F2FP.BF16.F32.PACK_AB R6, R247, R248 ;  /* 0x000000f8f706723e */ /* 0x000fe600000010ff */
[----:B------:R4:W-:Y:S01]  /*4f70*/  MUFU.EX2 R239, R0 ;  /* 0x0000000000ef7308 */ /* 0x0009e20000000800 */
[--C-:B-1----:R-:W-:Y:S01]  /*4f80*/  FFMA.FTZ R2, R5, UR9, -R8.reuse ;  /* 0x0000000905027c23 */ /* 0x102fe20008010808 */
[----:B------:R-:W-:Y:S01]  /*4f90*/  FFMA.FTZ R8, R4, UR9, -R8 ;  /* 0x0000000904087c23 */ /* 0x000fe20008010808 */
[----:B------:R-:W-:Y:S01]  /*4fa0*/  IMAD.MOV.U32 R4, RZ, RZ, R187 ;  /* 0x000000ffff047224 */ /* 0x000fe200078e00bb */
[----:B------:R-:W-:Y:S06]  /*4fb0*/  @P0 FSEL R4, R187, -INF , !P6 ;  /* 0xff800000bb040808 */ /* 0x000fec0007000000 */
[----:B------:R1:W-:Y:S10]  /*4fc0*/  MUFU.EX2 R40, R2 ;  /* 0x0000000200287308 */ /* 0x0003f40000000800 */
[----:B------:R-:W2:Y:S01]  /*4fd0*/  MUFU.EX2 R39, R8 ;  /* 0x0000000800277308 */ /* 0x000ea20000000800 */
[----:B----4-:R-:W-:Y:S02]  /*4fe0*/  IADD3 R0, PT, PT, R11, R186, RZ ;  /* 0x000000ba0b007210 */ /* 0x010fe40007ffe0ff */
[----:B-1----:R-:W-:Y:S02]  /*4ff0*/  MOV R2, R188 ;  /* 0x000000bc00027202 */ /* 0x002fe40000000f00 */
[----:B------:R-:W-:Y:S05]  /*5000*/  @P2 FSEL R2, R188, -INF , !P5 ;  /* 0xff800000bc022808 */ /* 0x000fea0006800000 */
[--C-:B------:R-:W-:Y:S01]  /*5010*/  FFMA.FTZ R5, R2, UR9, -R3.reuse ;  /* 0x0000000902057c23 */ /* 0x100fe20008010803 */
[----:B------:R-:W-:Y:S01]  /*5020*/  F2FP.BF16.F32.PACK_AB R2, R46, R48 ;  /* 0x000000302e02723e */ /* 0x000fe200000010ff */
[----:B------:R-:W-:Y:S01]  /*5030*/  FFMA.FTZ R3, R4, UR9, -R3 ;  /* 0x0000000904037c23 */ /* 0x000fe20008010803 */
[----:B------:R-:W-:Y:S01]  /*5040*/  F2FP.BF16.F32.PACK_AB R4, R37, R38 ;  /* 0x000000262504723e */ /* 0x000fe200000010ff */
[----:B------:R3:W-:Y:S02]  /*5050*/  MUFU.EX2 R230, R5 ;  /* 0x0000000500e67308 */ /* 0x0007e40000000800 */
[----:B------:R1:W-:Y:S04]  /*5060*/  STS [R185+0x20000], R2 ;  /* 0x02000002b9007388 */ /* 0x0003e80000000800 */
[----:B------:R4:W-:Y:S04]  /*5070*/  STS [R185+0x20400], R4 ;  /* 0x02040004b9007388 */ /* 0x0009e80000000800 */
[----:B------:R2:W4:Y:S01]  /*5080*/  MUFU.EX2 R229, R3 ;  /* 0x0000000300e57308 */ /* 0x0005220000000800 */
[----:B---3--:R-:W-:Y:S02]  /*5090*/  F2FP.BF16.F32.PACK_AB R5, R44, R45 ;  /* 0x0000002d2c05723e */ /* 0x008fe400000010ff */
[----:B--2---:R-:W-:Y:S01]  /*50a0*/  F2FP.BF16.F32.PACK_AB R3, R233, R234 ;  /* 0x000000eae903723e */ /* 0x004fe200000010ff */
[----:B-1----:R-:W-:Y:S01]  /*50b0*/  IMAD.IADD R2, R185, 0x1, R11 ;  /* 0x00000001b9027824 */ /* 0x002fe200078e020b */
[----:B----4-:R-:W-:Y:S04]  /*50c0*/  F2FP.BF16.F32.PACK_AB R4, R240, R242 ;  /* 0x000000f2f004723e */ /* 0x010fe800000010ff */
[----:B------:R1:W-:Y:S04]  /*50d0*/  STS [R2+0x20000], R5 ;  /* 0x0200000502007388 */ /* 0x0003e80000000800 */
[----:B------:R2:W-:Y:S04]  /*50e0*/  STS [R2+0x20400], R3 ;  /* 0x0204000302007388 */ /* 0x0005e80000000800 */
[----:B------:R3:W-:Y:S01]  /*50f0*/  STS [R185+0x21000], R6 ;  /* 0x02100006b9007388 */ /* 0x0007e20000000800 */
[----:B-1----:R-:W-:Y:S02]  /*5100*/  F2FP.BF16.F32.PACK_AB R5, R251, R252 ;  /* 0x000000fcfb05723e */ /* 0x002fe400000010ff */
[----:B--2---:R-:W-:Y:S03]  /*5110*/  F2FP.BF16.F32.PACK_AB R3, R249, R250 ;  /* 0x000000faf903723e */ /* 0x004fe600000010ff */
[----:B------:R1:W-:Y:S01]  /*5120*/  STS [R185+0x21400], R5 ;  /* 0x02140005b9007388 */ /* 0x0003e20000000800 */
[----:B---3--:R-:W-:Y:S03]  /*5130*/  F2FP.BF16.F32.PACK_AB R6, R43, R184 ;  /* 0x000000b82b06723e */ /* 0x008fe600000010ff */
[----:B------:R2:W-:Y:S04]  /*5140*/  STS [R2+0x21000], R4 ;  /* 0x0210000402007388 */ /* 0x0005e80000000800 */
[----:B------:R3:W-:Y:S04]  /*5150*/  STS [R2+0x21400], R3 ;  /* 0x0214000302007388 */ /* 0x0007e80000000800 */
[----:B------:R-:W-:Y:S01]  /*5160*/  STS [R186], R6 ;  /* 0x00000006ba007388 */ /* 0x000fe20000000800 */
[----:B-1----:R-:W-:Y:S02]  /*5170*/  F2FP.BF16.F32.PACK_AB R5, R232, R231 ;  /* 0x000000e7e805723e */ /* 0x002fe400000010ff */
[----:B--2---:R-:W-:Y:S03]  /*5180*/  F2FP.BF16.F32.PACK_AB R4, R237, R238 ;  /* 0x000000eeed04723e */ /* 0x004fe600000010ff */
[----:B------:R-:W-:Y:S01]  /*5190*/  STS [R186+0x400], R5 ;  /* 0x00040005ba007388 */ /* 0x000fe20000000800 */
[----:B---3--:R-:W-:Y:S02]  /*51a0*/  F2FP.BF16.F32.PACK_AB R3, R39, R40 ;  /* 0x000000282703723e */ /* 0x008fe400000010ff */
[----:B------:R-:W-:Y:S03]  /*51b0*/  F2FP.BF16.F32.PACK_AB R2, R229, R230 ;  /* 0x000000e6e502723e */ /* 0x000fe600000010ff */
[----:B------:R1:W-:Y:S04]  /*51c0*/  STS [R0], R3 ;  /* 0x0000000300007388 */ /* 0x0003e80000000800 */
[----:B------:R2:W-:Y:S04]  /*51d0*/  STS [R0+0x400], R2 ;  /* 0x0004000200007388 */ /* 0x0005e80000000800 */
[----:B------:R3:W-:Y:S01]  /*51e0*/  STS [R186+0x1000], R4 ;  /* 0x00100004ba007388 */ /* 0x0007e20000000800 */
[----:B-1----:R-:W-:Y:S02]  /*51f0*/  F2FP.BF16.F32.PACK_AB R3, R235, R236 ;  /* 0x000000eceb03723e */ /* 0x002fe400000010ff */
[----:B--2---:R-:W-:Y:S02]  /*5200*/  F2FP.BF16.F32.PACK_AB R2, R239, R241 ;  /* 0x000000f1ef02723e */ /* 0x004fe400000010ff */
[----:B---3--:R-:W-:Y:S05]  /*5210*/  F2FP.BF16.F32.PACK_AB R4, R243, R246 ;  /* 0x000000f6f304723e */ /* 0x008fea00000010ff */
[----:B------:R-:W-:Y:S04]  /*5220*/  STS [R186+0x1400], R4 ;  /* 0x00140004ba007388 */ /* 0x000fe80000000800 */
[----:B------:R1:W-:Y:S04]  /*5230*/  STS [R0+0x1000], R3 ;  /* 0x0010000300007388 */ /* 0x0003e80000000800 */
[----:B------:R2:W-:Y:S04]  /*5240*/  STS [R0+0x1400], R2 ;  /* 0x0014000200007388 */ /* 0x0005e80000000800 */
[----:B------:R-:W-:Y:S08]  /*5250*/  LDSM.16.M88.4 R32, [R205+0x8000] ;  /* 0x00800000cd20783b */ /* 0x000ff00000000200 */
[----:B------:R-:W-:Y:S01]  /*5260*/  LDSM.16.M88.4 R28, [R205+0x9000] ;  /* 0x00900000cd1c783b */ /* 0x000fe20000000200 */
[C---:B-1----:R-:W-:Y:S02]  /*5270*/  IMAD.IADD R3, R205.reuse, 0x1, R213 ;  /* 0x00000001cd037824 */ /* 0x042fe400078e02d5 */
[----:B--2---:R-:W-:Y:S05]  /*5280*/  IMAD.IADD R0, R205, 0x1, R214 ;  /* 0x00000001cd007824 */ /* 0x004fea00078e02d6 */
[----:B------:R-:W-:Y:S01]  /*5290*/  LDSM.16.M88.4 R168, [R3+0x8000] ;  /* 0x0080000003a8783b */ /* 0x000fe20000000200 */
[----:B------:R-:W-:Y:S07]  /*52a0*/  IADD3 R2, PT, PT, R213, R0, RZ ;  /* 0x00000000d5027210 */ /* 0x000fee0007ffe0ff */
[----:B------:R-:W-:Y:S01]  /*52b0*/  LDSM.16.M88.4 R176, [R3+0x9000] ;  /* 0x0090000003b0783b */ /* 0x000fe20000000200 */
[----:B------:R-:W-:Y:S04]  /*52c0*/  LEA R208, R9, UR4, 0x1 ;  /* 0x0000000409d07c11 */ /* 0x000fe8000f8e08ff */
[C---:B------:R-:W-:Y:S03]  /*52d0*/  IADD3 R181, PT, PT, R208.reuse, R213, RZ ;  /* 0x000000d5d0b57210 */ /* 0x040fe60007ffe0ff */
[----:B------:R-:W1:Y:S01]  /*52e0*/  LDSM.16.M88.4 R16, [R208+0x14000] ;  /* 0x01400000d010783b */ /* 0x000e620000000200 */
[----:B------:R-:W-:Y:S07]  /*52f0*/  IADD3 R180, PT, PT, R208, R214, RZ ;  /* 0x000000d6d0b47210 */ /* 0x000fee0007ffe0ff */
[----:B------:R-:W2:Y:S08]  /*5300*/  LDSM.16.M88.4 R164, [R208+0x14800] ;  /* 0x01480000d0a4783b */ /* 0x000eb00000000200 */
[----:B------:R-:W3:Y:S01]  /*5310*/  LDSM.16.M88.4 R172, [R181+0x14000] ;  /* 0x01400000b5ac783b */ /* 0x000ee20000000200 */
        /* <DEDUP_REMOVED lines=8> */
[----:B------:R-:W1:Y:S07]  /*53a0*/  LDSM.16.M88.4 R164, [R181+0x14800] ;  /* 0x01480000b5a4783b */ /* 0x000e6e0000000200 */
[-C--:B---3--:R-:W-:Y:S08]  /*53b0*/  HMMA.16816.F32.BF16 R4, R168, R172.reuse, R4 ;  /* 0x000000aca804723c */ /* 0x088ff00000041804 */
[C---:B------:R-:W-:Y:S08]  /*53c0*/  HMMA.16816.F32.BF16 R8, R176.reuse, R172, R8 ;  /* 0x000000acb008723c */ /* 0x040ff00000041808 */
        /* <DEDUP_REMOVED lines=11> */
[C---:B--2---:R-:W-:Y:S04]  /*5480*/  HMMA.16816.F32.BF16 R8, R164.reuse, R176, R8 ;  /* 0x000000b0a408723c */ /* 0x044fe80000041808 */
[----:B------:R-:W-:Y:S02]  /*5490*/  IMAD.MOV.U32 R177, RZ, RZ, R183 ;  /* 0x000000ffffb17224 */ /* 0x000fe400078e00b7 */
[----:B------:R-:W-:Y:S02]  /*54a0*/  IMAD.IADD R176, R213, 0x1, R180 ;  /* 0x00000001d5b07824 */ /* 0x000fe400078e02b4 */
[-C--:B------:R-:W-:Y:S08]  /*54b0*/  HMMA.16816.F32.BF16 R12, R164, R178.reuse, R12 ;  /* 0x000000b2a40c723c */ /* 0x080ff0000004180c */
[C---:B------:R-:W-:Y:S01]  /*54c0*/  HMMA.16816.F32.BF16 R16, R172.reuse, R178, R16 ;  /* 0x000000b2ac10723c */ /* 0x040fe20000041810 */
[----:B------:R-:W-:Y:S01]  /*54d0*/  MOV R178, UR16 ;  /* 0x0000001000b27c02 */ /* 0x000fe20008000f00 */
[----:B------:R-:W-:Y:S03]  /*54e0*/  IMAD.U32 R179, RZ, RZ, UR17 ;  /* 0x00000011ffb37e24 */ /* 0x000fe6000f8e00ff */
[C---:B------:R-:W-:Y:S03]  /*54f0*/  LEA R178, P0, R182.reuse, R178, 0x2 ;  /* 0x000000b2b6b27211 */ /* 0x040fe600078010ff */
[-C--:B---3--:R-:W-:Y:S03]  /*5500*/  HMMA.16816.F32.BF16 R20, R172, R168.reuse, R20 ;  /* 0x000000a8ac14723c */ /* 0x088fe60000041814 */
[----:B------:R-:W-:Y:S05]  /*5510*/  LEA.HI.X R179, R182, R179, RZ, 0x2, P0 ;  /* 0x000000b3b6b37211 */ /* 0x000fea00000f14ff */
[C---:B------:R-:W-:Y:S01]  /*5520*/  HMMA.16816.F32.BF16 R24, R164.reuse, R168, R24 ;  /* 0x000000a8a418723c */ /* 0x040fe20000041818 */
[----:B------:R-:W2:Y:S04]  /*5530*/  LDG.E R183, desc[UR32][R178.64] ;  /* 0x00000020b2b77981 */ /* 0x000ea8000c1e1900 */
[----:B------:R-:W3:Y:S03]  /*5540*/  LDG.E R182, desc[UR32][R178.64+0x20] ;  /* 0x00002020b2b67981 */ /* 0x000ee6000c1e1900 */
        /* <DEDUP_REMOVED lines=28> */
[----:B------:R4:W2:Y:S08]  /*5710*/  LDSM.16.M88.4 R172, [R3+0xb000] ;  /* 0x00b0000003ac783b */ /* 0x0008b00000000200 */
[----:B----4-:R-:W5:Y:S01]  /*5720*/  LDG.E R3, desc[UR32][R178.64+0xa0] ;  /* 0x0000a020b2037981 */ /* 0x010f62000c1e1900 */
[-C--:B-1----:R-:W-:Y:S08]  /*5730*/  HMMA.16816.F32.BF16 R4, R168, R164.reuse, R4 ;  /* 0x000000a4a804723c */ /* 0x082ff00000041804 */
[C---:B--2---:R-:W-:Y:S08]  /*5740*/  HMMA.16816.F32.BF16 R8, R172.reuse, R164, R8 ;  /* 0x000000a4ac08723c */ /* 0x044ff00000041808 */
[-C--:B------:R-:W-:Y:S08]  /*5750*/  HMMA.16816.F32.BF16 R12, R172, R166.reuse, R12 ;  /* 0x000000a6ac0c723c */ /* 0x080ff0000004180c */
[C---:B------:R-:W-:Y:S01]  /*5760*/  HMMA.16816.F32.BF16 R16, R168.reuse, R166, R16 ;  /* 0x000000a6a810723c */ /* 0x040fe20000041810 */
[----:B------:R1:W2:Y:S08]  /*5770*/  LDSM.16.M88.4 R164, [R181+0x18800] ;  /* 0x01880000b5a4783b */ /* 0x0002b00000000200 */
[----:B-1----:R1:W5:Y:S01]  /*5780*/  LDG.E R181, desc[UR32][R178.64+0x80] ;  /* 0x00008020b2b57981 */ /* 0x002362000c1e1900 */
[-C--:B--2---:R-:W-:Y:S08]  /*5790*/  HMMA.16816.F32.BF16 R20, R168, R164.reuse, R20 ;  /* 0x000000a4a814723c */ /* 0x084ff00000041814 */
[C---:B------:R-:W-:Y:S08]  /*57a0*/  HMMA.16816.F32.BF16 R24, R172.reuse, R164, R24 ;  /* 0x000000a4ac18723c */ /* 0x040ff00000041818 */
[-C--:B------:R-:W-:Y:S01]  /*57b0*/  HMMA.16816.F32.BF16 R28, R172, R166.reuse, R28 ;  /* 0x000000a6ac1c723c */ /* 0x080fe2000004181c */
[----:B------:R-:W-:Y:S07]  /*57c0*/  LDSM.16.M88.4 R172, [R0+0xa000] ;  /* 0x00a0000000ac783b */ /* 0x000fee0000000200 */
[----:B------:R-:W-:Y:S01]  /*57d0*/  HMMA.16816.F32.BF16 R32, R168, R166, R32 ;  /* 0x000000a6a820723c */ /* 0x000fe20000041820 */
[----:B------:R-:W2:Y:S08]  /*57e0*/  LDSM.16.M88.4 R164, [R180+0x18000] ;  /* 0x01800000b4a4783b */ /* 0x000eb00000000200 */
[----:B------:R4:W3:Y:S02]  /*57f0*/  LDSM.16.M88.4 R168, [R0+0xb000] ;  /* 0x00b0000000a8783b */ /* 0x0008e40000000200 */
[----:B----4-:R-:W-:Y:S04]  /*5800*/  LOP3.LUT R0, R221, 0x4, RZ, 0xc0, !PT ;  /* 0x00000004dd007812 */ /* 0x010fe800078ec0ff */
[----:B------:R-:W-:Y:S01]  /*5810*/  ISETP.NE.AND P4, PT, R0, RZ, PT ;  /* 0x000000ff0000720c */ /* 0x000fe20003f85270 */
[-C--:B--2---:R-:W-:Y:S08]  /*5820*/  HMMA.16816.F32.BF16 R4, R172, R164.reuse, R4 ;  /* 0x000000a4ac04723c */ /* 0x084ff00000041804 */
[C---:B---3--:R-:W-:Y:S08]  /*5830*/  HMMA.16816.F32.BF16 R8, R168.reuse, R164, R8 ;  /* 0x000000a4a808723c */ /* 0x048ff00000041808 */
[-C--:B------:R-:W-:Y:S08]  /*5840*/  HMMA.16816.F32.BF16 R12, R168, R166.reuse, R12 ;  /* 0x000000a6a80c723c */ /* 0x080ff0000004180c */
[C---:B------:R-:W-:Y:S01]  /*5850*/  HMMA.16816.F32.BF16 R16, R172.reuse, R166, R16 ;  /* 0x000000a6ac10723c */ /* 0x040fe20000041810 */
[----:B------:R2:W3:Y:S03]  /*5860*/  LDSM.16.M88.4 R164, [R180+0x18800] ;  /* 0x01880000b4a4783b */ /* 0x0004e60000000200 */
[----:B--2---:R-:W-:Y:S05]  /*5870*/  MOV R180, R177 ;  /* 0x000000b100b47202 */ /* 0x004fea0000000f00 */
[----:B------:R-:W-:Y:S01]  /*5880*/  FFMA.FTZ R0, -R180, R180, 1 ;  /* 0x3f800000b4007423 */ /* 0x000fe200000101b4 */
[-C--:B---3--:R-:W-:Y:S08]  /*5890*/  HMMA.16816.F32.BF16 R20, R172, R164.reuse, R20 ;  /* 0x000000a4ac14723c */ /* 0x088ff00000041814 */
[C---:B------:R-:W-:Y:S08]  /*58a0*/  HMMA.16816.F32.BF16 R24, R168.reuse, R164, R24 ;  /* 0x000000a4a818723c */ /* 0x040ff00000041818 */
[-C--:B------:R-:W-:Y:S01]  /*58b0*/  HMMA.16816.F32.BF16 R28, R168, R166.reuse, R28 ;  /* 0x000000a6a81c723c */ /* 0x080fe2000004181c */
[----:B------:R-:W-:Y:S07]  /*58c0*/  LDSM.16.M88.4 R168, [R176+0x18000] ;  /* 0x01800000b0a8783b */ /* 0x000fee0000000200 */
[----:B------:R-:W-:Y:S01]  /*58d0*/  HMMA.16816.F32.BF16 R32, R172, R166, R32 ;  /* 0x000000a6ac20723c */ /* 0x000fe20000041820 */
[----:B------:R-:W2:Y:S08]  /*58e0*/  LDSM.16.M88.4 R164, [R2+0xa000] ;  /* 0x00a0000002a4783b */ /* 0x000eb00000000200 */
[----:B------:R3:W4:Y:S08]  /*58f0*/  LDSM.16.M88.4 R172, [R2+0xb000] ;  /* 0x00b0000002ac783b */ /* 0x0007300000000200 */
[----:B-1----:R-:W1:Y:S01]  /*5900*/  LDSM.16.M88.4 R176, [R176+0x18800] ;  /* 0x01880000b0b0783b */ /* 0x002e620000000200 */
[----:B---3--:R-:W-:Y:S01]  /*5910*/  FFMA.FTZ R2, -R47, R47, 1 ;  /* 0x3f8000002f027423 */ /* 0x008fe2000001012f */
[-C--:B--2---:R-:W-:Y:S08]  /*5920*/  HMMA.16816.F32.BF16 R4, R164, R168.reuse, R4 ;  /* 0x000000a8a404723c */ /* 0x084ff00000041804 */
[C---:B----4-:R-:W-:Y:S08]  /*5930*/  HMMA.16816.F32.BF16 R8, R172.reuse, R168, R8 ;  /* 0x000000a8ac08723c */ /* 0x050ff00000041808 */
[-C--:B------:R-:W-:Y:S03]  /*5940*/  HMMA.16816.F32.BF16 R12, R172, R170.reuse, R12 ;  /* 0x000000aaac0c723c */ /* 0x080fe6000004180c */
[C---:B------:R-:W-:Y:S01]  /*5950*/  FADD.FTZ R4, -R183.reuse, R4 ;  /* 0x00000004b7047221 */ /* 0x040fe20000010100 */
[C---:B------:R-:W-:Y:S01]  /*5960*/  FADD.FTZ R6, -R182.reuse, R6 ;  /* 0x00000006b6067221 */ /* 0x040fe20000010100 */
[----:B------:R-:W-:Y:S02]  /*5970*/  FADD.FTZ R7, -R182, R7 ;  /* 0x00000007b6077221 */ /* 0x000fe40000010100 */
[----:B------:R-:W-:Y:S01]  /*5980*/  FMUL.FTZ R168, R48, R4 ;  /* 0x0000000430a87220 */ /* 0x000fe20000410000 */
[C---:B------:R-:W-:Y:S01]  /*5990*/  HMMA.16816.F32.BF16 R16, R164.reuse, R170, R16 ;  /* 0x000000aaa410723c */ /* 0x040fe20000041810 */
[----:B------:R2:W5:Y:S03]  /*59a0*/  LDL.LU R48, [R1+0x64] ;  /* 0x0000640001307983 */ /* 0x0005660000300800 */
[C---:B------:R-:W-:Y:S01]  /*59b0*/  FADD.FTZ R4, -R183.reuse, R5 ;  /* 0x00000005b7047221 */ /* 0x040fe20000010100 */
[----:B------:R2:W5:Y:S01]  /*59c0*/  LDL.LU R47, [R1+0x60] ;  /* 0x00006000012f7983 */ /* 0x0005620000300800 */
[----:B------:R-:W-:Y:S01]  /*59d0*/  FMUL.FTZ R5, R0, UR10 ;  /* 0x0000000a00057c20 */ /* 0x000fe20008410000 */
[----:B------:R-:W-:Y:S01]  /*59e0*/  FMUL.FTZ R0, R2, UR10 ;  /* 0x0000000a02007c20 */ /* 0x000fe20008410000 */
[-C--:B-1----:R-:W-:Y:S03]  /*59f0*/  HMMA.16816.F32.BF16 R20, R164, R176.reuse, R20 ;  /* 0x000000b0a414723c */ /* 0x082fe60000041814 */
[----:B------:R-:W-:Y:S01]  /*5a00*/  FMUL.FTZ R4, R46, R4 ;  /* 0x000000042e047220 */ /* 0x000fe20000410000 */
[----:B------:R-:W-:Y:S01]  /*5a10*/  FMUL.FTZ R5, R168, R5 ;  /* 0x00000005a8057220 */ /* 0x000fe20000410000 */
[----:B------:R2:W5:Y:S03]  /*5a20*/  LDL.LU R46, [R1+0x5c] ;  /* 0x00005c00012e7983 */ /* 0x0005660000300800 */
[C---:B------:R-:W-:Y:S04]  /*5a30*/  HMMA.16816.F32.BF16 R24, R172.reuse, R176, R24 ;  /* 0x000000b0ac18723c */ /* 0x040fe80000041818 */
[C---:B------:R-:W-:Y:S01]  /*5a40*/  FADD.FTZ R2, -R183.reuse, R16 ;  /* 0x00000010b7027221 */ /* 0x040fe20000010100 */
[----:B------:R-:W-:Y:S01]  /*5a50*/  FMUL.FTZ R16, R4, R0 ;  /* 0x0000000004107220 */ /* 0x000fe20000410000 */
[----:B------:R-:W-:Y:S02]  /*5a60*/  FFMA.FTZ R4, -R222, R222, 1 ;  /* 0x3f800000de047423 */ /* 0x000fe400000101de */
[-C--:B------:R-:W-:Y:S03]  /*5a70*/  HMMA.16816.F32.BF16 R28, R172, R178.reuse, R28 ;  /* 0x000000b2ac1c723c */ /* 0x080fe6000004181c */
[C---:B------:R-:W-:Y:S01]  /*5a80*/  FADD.FTZ R20, -R183.reuse, R20 ;  /* 0x00000014b7147221 */ /* 0x040fe20000010100 */
[----:B------:R-:W-:Y:S01]  /*5a90*/  FADD.FTZ R21, -R183, R21 ;  /* 0x00000015b7157221 */ /* 0x000fe20000010100 */
[----:B------:R-:W-:Y:S01]  /*5aa0*/  FMUL.FTZ R4, R4, UR10 ;  /* 0x0000000a04047c20 */ /* 0x000fe20008410000 */
[----:B------:R-:W-:Y:S01]  /*5ab0*/  F2FP.BF16.F32.PACK_AB R16, R16, R5 ;  /* 0x000000051010723e */ /* 0x000fe200000010ff */
[----:B------:R-:W-:Y:S01]  /*5ac0*/  FMUL.FTZ R5, R37, R7 ;  /* 0x0000000725057220 */ /* 0x000fe20000410000 */
[----:B------:R-:W-:Y:S04]  /*5ad0*/  HMMA.16816.F32.BF16 R32, R164, R178, R32 ;  /* 0x000000b2a420723c */ /* 0x000fe80000041820 */
[----:B------:R-:W-:Y:S01]  /*5ae0*/  FADD.FTZ R164, -R183, R17 ;  /* 0x00000011b7a47221 */ /* 0x000fe20000010100 */
[----:B------:R-:W-:Y:S01]  /*5af0*/  FMUL.FTZ R166, R184, R20 ;  /* 0x00000014b8a67220 */ /* 0x000fe20000410000 */
[----:B------:R-:W-:Y:S01]  /*5b00*/  FMUL.FTZ R17, R45, R2 ;  /* 0x000000022d117220 */ /* 0x000fe20000410000 */
[----:B------:R-:W-:Y:S01]  /*5b10*/  IMAD.SHL.U32 R184, R221, 0x40, RZ ;  /* 0x00000040ddb87824 */ /* 0x000fe200078e00ff */
[----:B------:R2:W5:Y:S01]  /*5b20*/  LDL.LU R45, [R1+0x58] ;  /* 0x00005800012d7983 */ /* 0x0005620000300800 */
[--C-:B------:R-:W-:Y:S01]  /*5b30*/  SHF.R.U32.HI R2, RZ, 0x4, R221.reuse ;  /* 0x00000004ff027819 */ /* 0x100fe200000116dd */
[----:B------:R-:W-:Y:S01]  /*5b40*/  FMUL.FTZ R164, R44, R164 ;  /* 0x000000a42ca47220 */ /* 0x000fe20000410000 */
[----:B------:R-:W-:Y:S01]  /*5b50*/  FFMA.FTZ R20, -R220, R220, 1 ;  /* 0x3f800000dc147423 */ /* 0x000fe200000101dc */
[----:B------:R2:W5:Y:S01]  /*5b60*/  LDL.LU R44, [R1+0x54] ;  /* 0x00005400012c7983 */ /* 0x0005620000300800 */
[----:B------:R-:W-:Y:S01]  /*5b70*/  FMUL.FTZ R165, R43, R21 ;  /* 0x000000152ba57220 */ /* 0x000fe20000410000 */
[----:B------:R-:W-:Y:S01]  /*5b80*/  FMUL.FTZ R4, R17, R4 ;  /* 0x0000000411047220 */ /* 0x000fe20000410000 */
[----:B------:R-:W-:Y:S01]  /*5b90*/  LOP3.LUT R222, R2, 0x8, RZ, 0xc0, !PT ;  /* 0x0000000802de7812 */ /* 0x000fe200078ec0ff */
[----:B------:R2:W5:Y:S01]  /*5ba0*/  LDL.LU R43, [R1+0x50] ;  /* 0x00005000012b7983 */ /* 0x0005620000300800 */
[----:B------:R-:W-:Y:S01]  /*5bb0*/  LOP3.LUT R0, R184, 0x1c0, RZ, 0xc0, !PT ;  /* 0x000001c0b8007812 */ /* 0x000fe200078ec0ff */
[----:B------:R-:W-:Y:S01]  /*5bc0*/  FFMA.FTZ R17, -R42, R42, 1 ;  /* 0x3f8000002a117423 */ /* 0x000fe2000001012a */
[----:B------:R-:W-:Y:S01]  /*5bd0*/  SHF.L.U32 R220, R221, 0x3, RZ ;  /* 0x00000003dddc7819 */ /* 0x000fe200000006ff */
[----:B------:R2:W5:Y:S01]  /*5be0*/  LDL.LU R42, [R1+0x4c] ;  /* 0x00004c00012a7983 */ /* 0x0005620000300800 */
[----:B------:R-:W-:Y:S01]  /*5bf0*/  FFMA.FTZ R21, -R41, R41, 1 ;  /* 0x3f80000029157423 */ /* 0x000fe20000010129 */
[----:B------:R-:W-:Y:S01]  /*5c00*/  LOP3.LUT R2, R222, 0x10, R221, 0xf8, !PT ;  /* 0x00000010de027812 */ /* 0x000fe200078ef8dd */
[----:B------:R-:W-:Y:S01]  /*5c10*/  FMUL.FTZ R17, R17, UR10 ;  /* 0x0000000a11117c20 */ /* 0x000fe20008410000 */
[----:B------:R2:W5:Y:S01]  /*5c20*/  LDL.LU R41, [R1+0x48] ;  /* 0x0000480001297983 */ /* 0x0005620000300800 */
[----:B------:R-:W-:Y:S01]  /*5c30*/  LOP3.LUT R0, R0, 0x38, R220, 0xf8, !PT ;  /* 0x0000003800007812 */ /* 0x000fe200078ef8dc */
[----:B------:R-:W-:Y:S01]  /*5c40*/  FFMA.FTZ R7, -R36, R36, 1 ;  /* 0x3f80000024077423 */ /* 0x000fe20000010124 */
[----:B------:R-:W-:Y:S01]  /*5c50*/  FADD.FTZ R32, -R183, R32 ;  /* 0x00000020b7207221 */ /* 0x000fe20000010100 */
[----:B------:R-:W-:Y:S01]  /*5c60*/  FMUL.FTZ R21, R21, UR10 ;  /* 0x0000000a15157c20 */ /* 0x000fe20008410000 */
[----:B------:R-:W-:Y:S01]  /*5c70*/  FMUL.FTZ R20, R20, UR10 ;  /* 0x0000000a14147c20 */ /* 0x000fe20008410000 */
[----:B------:R-:W-:Y:S01]  /*5c80*/  LOP3.LUT R0, R2, R0, RZ, 0x3c, !PT ;  /* 0x0000000002007212 */ /* 0x000fe200078e3cff */
[----:B------:R-:W-:Y:S01]  /*5c90*/  FMUL.FTZ R2, R166, R17 ;  /* 0x00000011a6027220 */ /* 0x000fe20000410000 */
[----:B------:R-:W-:Y:S01]  /*5ca0*/  FMUL.FTZ R21, R165, R21 ;  /* 0x00000015a5157220 */ /* 0x000fe20000410000 */
[----:B------:R-:W-:Y:S01]  /*5cb0*/  FMUL.FTZ R20, R164, R20 ;  /* 0x00000014a4147220 */ /* 0x000fe20000410000 */
[----:B------:R-:W-:Y:S01]  /*5cc0*/  FFMA.FTZ R17, -R223, R223, 1 ;  /* 0x3f800000df117423 */ /* 0x000fe200000101df */
[----:B------:R-:W-:Y:S01]  /*5cd0*/  FMUL.FTZ R7, R7, UR10 ;  /* 0x0000000a07077c20 */ /* 0x000fe20008410000 */
[----:B------:R-:W-:Y:S02]  /*5ce0*/  SHF.L.U32 R223, R221, 0x5, RZ ;  /* 0x00000005dddf7819 */ /* 0x000fe400000006ff */
[----:B------:R-:W-:Y:S01]  /*5cf0*/  F2FP.BF16.F32.PACK_AB R21, R21, R2 ;  /* 0x000000021515723e */ /* 0x000fe200000010ff */
[----:B------:R-:W-:Y:S01]  /*5d00*/  FMUL.FTZ R2, R40, R32 ;  /* 0x0000002028027220 */ /* 0x000fe20000410000 */
[----:B------:R-:W-:Y:S01]  /*5d10*/  F2FP.BF16.F32.PACK_AB R20, R20, R4 ;  /* 0x000000041414723e */ /* 0x000fe200000010ff */
[----:B------:R2:W5:Y:S01]  /*5d20*/  LDL.LU R40, [R1+0x44] ;  /* 0x0000440001287983 */ /* 0x0005620000300800 */
[----:B------:R-:W-:Y:S01]  /*5d30*/  FADD.FTZ R4, -R183, R33 ;  /* 0x00000021b7047221 */ /* 0x000fe20000010100 */
[----:B------:R-:W-:Y:S01]  /*5d40*/  FMUL.FTZ R33, R38, R6 ;  /* 0x0000000626217220 */ /* 0x000fe20000410000 */
[----:B------:R-:W-:Y:S01]  /*5d50*/  FFMA.FTZ R6, -R225, R225, 1 ;  /* 0x3f800000e1067423 */ /* 0x000fe200000101e1 */
[----:B------:R-:W-:Y:S01]  /*5d60*/  FFMA.FTZ R32, -R224, R224, 1 ;  /* 0x3f800000e0207423 */ /* 0x000fe200000101e0 */
[----:B------:R-:W-:Y:S01]  /*5d70*/  FMUL.FTZ R4, R39, R4 ;  /* 0x0000000427047220 */ /* 0x000fe20000410000 */
[----:B------:R-:W-:Y:S01]  /*5d80*/  FMUL.FTZ R17, R17, UR10 ;  /* 0x0000000a11117c20 */ /* 0x000fe20008410000 */
[----:B------:R2:W5:Y:S01]  /*5d90*/  LDL.LU R39, [R1+0x40] ;  /* 0x0000400001277983 */ /* 0x0005620000300800 */
[----:B------:R-:W-:Y:S01]  /*5da0*/  FMUL.FTZ R6, R6, UR10 ;  /* 0x0000000a06067c20 */ /* 0x000fe20008410000 */
[----:B------:R-:W-:Y:S01]  /*5db0*/  FMUL.FTZ R32, R32, UR10 ;  /* 0x0000000a20207c20 */ /* 0x000fe20008410000 */
[----:B------:R-:W-:Y:S01]  /*5dc0*/  IMAD.MOV.U32 R225, RZ, RZ, 0x20 ;  /* 0x00000020ffe17424 */ /* 0x000fe200078e00ff */
[----:B------:R2:W5:Y:S01]  /*5dd0*/  LDL.LU R38, [R1+0x3c] ;  /* 0x00003c0001267983 */ /* 0x0005620000300800 */
[----:B------:R-:W-:Y:S01]  /*5de0*/  SHF.R.U32.HI R224, RZ, 0x3, R221 ;  /* 0x00000003ffe07819 */ /* 0x000fe200000116dd */
[----:B------:R-:W-:Y:S01]  /*5df0*/  FMUL.FTZ R7, R2, R7 ;  /* 0x0000000702077220 */ /* 0x000fe20000410000 */
[----:B------:R-:W-:Y:S01]  /*5e00*/  FMUL.FTZ R6, R4, R6 ;  /* 0x0000000604067220 */ /* 0x000fe20000410000 */
[----:B------:R2:W5:Y:S01]  /*5e10*/  LDL.LU R37, [R1+0x38] ;  /* 0x0000380001257983 */ /* 0x0005620000300800 */
[----:B------:R-:W-:Y:S01]  /*5e20*/  FMUL.FTZ R32, R33, R32 ;  /* 0x0000002021207220 */ /* 0x000fe20000410000 */
[----:B------:R-:W-:Y:S02]  /*5e30*/  FMUL.FTZ R17, R5, R17 ;  /* 0x0000001105117220 */ /* 0x000fe40000410000 */
[----:B------:R2:W5:Y:S01]  /*5e40*/  LDL.LU R36, [R1+0x34] ;  /* 0x0000340001247983 */ /* 0x0005620000300800 */
[----:B------:R-:W-:Y:S05]  /*5e50*/  BRA.U !UP2, `(.L_x_1566) ;  /* 0x000000010a7c7547 */ /* 0x000fea000b800000 */
[----:B------:R-:W3:Y:S01]  /*5e60*/  LDL.LU R169, [R1+0xc] ;  /* 0x00000c0001a97983 */ /* 0x000ee20000300800 */
[----:B------:R-:W1:Y:S01]  /*5e70*/  LDC R33, c[0x0][0x3b0] ;  /* 0x0000ec00ff217b82 */ /* 0x000e620000000800 */
[----:B------:R-:W-:Y:S01]  /*5e80*/  IADD3 R4, P0, PT, RZ, -UR27, RZ ;  /* 0x8000001bff047c10 */ /* 0x000fe2000ff1e0ff */
[----:B------:R-:W-:Y:S01]  /*5e90*/  ULOP3.LUT UR12, UR49, 0x1, URZ, 0xc0, !UPT ;  /* 0x00000001310c7892 */ /* 0x000fe2000f8ec0ff */
[----:B------:R-:W4:Y:S03]  /*5ea0*/  LDL.LU R168, [R1+0x8] ;  /* 0x0000080001a87983 */ /* 0x000f260000300800 */
[----:B------:R-:W-:Y:S01]  /*5eb0*/  UISETP.NE.U32.AND UP0, UPT, UR12, 0x1, UPT ;  /* 0x000000010c00788c */ /* 0x000fe2000bf05070 */
[----:B------:R-:W2:Y:S03]  /*5ec0*/  LDL.LU R167, [R1] ;  /* 0x0000000001a77983 */ /* 0x000ea60000300800 */
[----:B------:R-:W-:Y:S06]  /*5ed0*/  USEL UR12, UR5, 0x4000, !UP0 ;  /* 0x00004000050c7887 */ /* 0x000fec000c000000 */
[----:B------:R-:W-:Y:S02]  /*5ee0*/  VIADD R209, R209, UR12 ;  /* 0x0000000cd1d17c36 */ /* 0x000fe40008000000 */
[----:B--2---:R-:W-:Y:S02]  /*5ef0*/  VIADD R167, R167, UR12 ;  /* 0x0000000ca7a77c36 */ /* 0x004fe40008000000 */
[C---:B-1----:R-:W-:Y:S04]  /*5f00*/  IMAD.SHL.U32 R2, R33.reuse, 0x40, RZ ;  /* 0x0000004021027824 */ /* 0x042fe800078e00ff */
[----:B------:R-:W-:Y:S05]  /*5f10*/  IMAD.X R2, RZ, RZ, ~R2, P0 ;  /* 0x000000ffff027224 */ /* 0x000fea00000e0e02 */
[----:B------:R-:W-:Y:S04]  /*5f20*/  SHF.R.S64 R4, R4, 0x1f, R2 ;  /* 0x0000001f04047819 */ /* 0x000fe80000001002 */
[----:B---3--:R-:W-:Y:S04]  /*5f30*/  IADD3 R169, P0, PT, R4, R169, RZ ;  /* 0x000000a904a97210 */ /* 0x008fe80007f1e0ff */
[----:B----4-:R-:W-:Y:S01]  /*5f40*/  LEA.HI.X.SX32 R168, R2, R168, 0x1, P0 ;  /* 0x000000a802a87211 */ /* 0x010fe200000f0eff */
[----:B------:R-:W-:Y:S01]  /*5f50*/  IMAD.MOV.U32 R4, RZ, RZ, R169 ;  /* 0x000000ffff047224 */ /* 0x000fe200078e00a9 */
[----:B------:R-:W1:Y:S03]  /*5f60*/  LDC R2, c[0x0][0x3b4] ;  /* 0x0000ed00ff027b82 */ /* 0x000e660000000800 */
[----:B------:R3:W-:Y:S01]  /*5f70*/  STL [R1+0x8], R168 ;  /* 0x000008a801007387 */ /* 0x0007e20000100800 */
[----:B------:R-:W-:Y:S03]  /*5f80*/  IMAD.MOV.U32 R5, RZ, RZ, R168 ;  /* 0x000000ffff057224 */ /* 0x000fe600078e00a8 */
[----:B------:R3:W-:Y:S04]  /*5f90*/  STL [R1+0xc], R169 ;  /* 0x00000ca901007387 */ /* 0x0007e80000100800 */
[----:B------:R-:W-:Y:S01]  /*5fa0*/  @!PT LDS RZ, [RZ] ;  /* 0x00000000fffff984 */ /* 0x000fe20000000800 */
[----:B------:R-:W-:Y:S01]  /*5fb0*/  @!PT LDS RZ, [RZ] ;  /* 0x00000000fffff984 */ /* 0x000fe20000000800 */
[----:B------:R-:W-:Y:S01]  /*5fc0*/  @!PT LDS RZ, [RZ] ;  /* 0x00000000fffff984 */ /* 0x000fe20000000800 */
[----:B------:R-:W-:Y:S04]  /*5fd0*/  LDGSTS.E.BYPASS.LTC128B.128 [R167], desc[UR32][R4.64] ;  /* 0x0000000004a77fae */ /* 0x000fe8000b981a20 */
[----:B------:R2:W-:Y:S04]  /*5fe0*/  LDGSTS.E.BYPASS.LTC128B.128 [R167+0x2000], desc[UR32][R4.64+0x80] ;  /* 0x0200008004a77fae */ /* 0x0005e8000b981a20 */
[----:B------:R3:W-:Y:S01]  /*5ff0*/  STL [R1], R167 ;  /* 0x000000a701007387 */ /* 0x0007e20000100800 */
[C---:B--2---:R-:W-:Y:S04]  /*6000*/  LEA R4, P0, R33.reuse, R169, 0x6 ;  /* 0x000000a921047211 */ /* 0x044fe800078030ff */
[----:B-1----:R-:W-:Y:S05]  /*6010*/  LEA.HI.X R5, R33, R168, R2, 0x6, P0 ;  /* 0x000000a821057211 */ /* 0x002fea00000f3402 */
[----:B------:R3:W-:Y:S04]  /*6020*/  LDGSTS.E.BYPASS.LTC128B.128 [R167+0x1000], desc[UR32][R4.64] ;  /* 0x0100000004a77fae */ /* 0x0007e8000b981a20 */
[----:B------:R3:W-:Y:S04]  /*6030*/  LDGSTS.E.BYPASS.LTC128B.128 [R167+0x3000], desc[UR32][R4.64+0x80] ;  /* 0x0300008004a77fae */ /* 0x0007e8000b981a20 */
[----:B------:R-:W0:Y:S02]  /*6040*/  LDGDEPBAR ;  /* 0x00000000000079af */ /* 0x000e240000000000 */
.L_x_1566:
[----:B------:R1:W-:Y:S01]  /*6050*/  STS [R185+0x1c000], R16 ;  /* 0x01c00010b9007388 */ /* 0x0003e20000000800 */
[----:B---3--:R-:W-:Y:S01]  /*6060*/  FADD.FTZ R4, -R182, R18 ;  /* 0x00000012b6047221 */ /* 0x008fe20000010100 */
[----:B------:R-:W-:Y:S01]  /*6070*/  F2FP.BF16.F32.PACK_AB R18, R6, R7 ;  /* 0x000000070612723e */ /* 0x000fe200000010ff */
[C---:B------:R-:W-:Y:S01]  /*6080*/  FADD.FTZ R19, -R182.reuse, R19 ;  /* 0x00000013b6137221 */ /* 0x040fe20000010100 */
[----:B------:R-:W-:Y:S01]  /*6090*/  FADD.FTZ R22, -R182, R22 ;  /* 0x00000016b6167221 */ /* 0x000fe20000010100 */
[----:B------:R-:W-:Y:S01]  /*60a0*/  FMUL.FTZ R7, R234, R4 ;  /* 0x00000004ea077220 */ /* 0x000fe20000410000 */
[----:B------:R-:W-:Y:S01]  /*60b0*/  FFMA.FTZ R5, -R193, R193, 1 ;  /* 0x3f800000c1057423 */ /* 0x000fe200000101c1 */
[----:B------:R-:W-:Y:S01]  /*60c0*/  FFMA.FTZ R4, -R189, R189, 1 ;  /* 0x3f800000bd047423 */ /* 0x000fe200000101bd */
[----:B------:R-:W-:Y:S01]  /*60d0*/  FMUL.FTZ R19, R233, R19 ;  /* 0x00000013e9137220 */ /* 0x000fe20000410000 */
[----:B------:R-:W-:Y:S01]  /*60e0*/  FMUL.FTZ R22, R231, R22 ;  /* 0x00000016e7167220 */ /* 0x000fe20000410000 */
[----:B------:R-:W-:Y:S01]  /*60f0*/  FMUL.FTZ R5, R5, UR10 ;  /* 0x0000000a05057c20 */ /* 0x000fe20008410000 */
[----:B------:R-:W-:Y:S01]  /*6100*/  FMUL.FTZ R4, R4, UR10 ;  /* 0x0000000a04047c20 */ /* 0x000fe20008410000 */
[----:B------:R-:W-:Y:S01]  /*6110*/  MOV R33, 0x10 ;  /* 0x0000001000217802 */ /* 0x000fe20000000f00 */
[----:B------:R-:W-:Y:S01]  /*6120*/  FFMA.FTZ R6, -R194, R194, 1 ;  /* 0x3f800000c2067423 */ /* 0x000fe200000101c2 */
[----:B------:R-:W-:Y:S01]  /*6130*/  FMUL.FTZ R19, R19, R5 ;  /* 0x0000000513137220 */ /* 0x000fe20000410000 */
[----:B------:R-:W-:Y:S01]  /*6140*/  FMUL.FTZ R22, R22, R4 ;  /* 0x0000000416167220 */ /* 0x000fe20000410000 */
[----:B------:R-:W-:Y:S01]  /*6150*/  FADD.FTZ R4, -R182, R35 ;  /* 0x00000023b6047221 */ /* 0x000fe20000010100 */
[----:B------:R-:W-:Y:S01]  /*6160*/  FFMA.FTZ R5, -R187, R187, 1 ;  /* 0x3f800000bb057423 */ /* 0x000fe200000101bb */
[----:B------:R-:W-:Y:S01]  /*6170*/  F2FP.BF16.F32.PACK_AB R2, R17, R32 ;  /* 0x000000201102723e */ /* 0x000fe200000010ff */
[----:B------:R-:W-:Y:S01]  /*6180*/  FMUL.FTZ R6, R6, UR10 ;  /* 0x0000000a06067c20 */ /* 0x000fe20008410000 */
[----:B------:R-:W-:Y:S01]  /*6190*/  FMUL.FTZ R4, R229, R4 ;  /* 0x00000004e5047220 */ /* 0x000fe20000410000 */
[----:B------:R-:W-:Y:S01]  /*61a0*/  FMUL.FTZ R5, R5, UR10 ;  /* 0x0000000a05057c20 */ /* 0x000fe20008410000 */
[----:B------:R-:W-:Y:S01]  /*61b0*/  SEL R33, R33, 0xfffffff0, !P4 ;  /* 0xfffffff021217807 */ /* 0x000fe20006000000 */
[----:B------:R3:W-:Y:S01]  /*61c0*/  STS [R185+0x1c400], R2 ;  /* 0x01c40002b9007388 */ /* 0x0007e20000000800 */
[----:B------:R-:W-:Y:S01]  /*61d0*/  FMUL.FTZ R32, R7, R6 ;  /* 0x0000000607207220 */ /* 0x000fe20000410000 */
[----:B-1----:R-:W-:Y:S01]  /*61e0*/  FMUL.FTZ R16, R4, R5 ;  /* 0x0000000504107220 */ /* 0x002fe20000410000 */
[----:B------:R-:W-:Y:S01]  /*61f0*/  IADD3 R4, PT, PT, R185, R33, RZ ;  /* 0x00000021b9047210 */ /* 0x000fe20007ffe0ff */
[----:B------:R-:W-:Y:S01]  /*6200*/  FADD.FTZ R23, -R182, R23 ;  /* 0x00000017b6177221 */ /* 0x000fe20000010100 */
[----:B------:R-:W-:Y:S01]  /*6210*/  FFMA.FTZ R7, -R191, R191, 1 ;  /* 0x3f800000bf077423 */ /* 0x000fe200000101bf */
[C---:B-----5:R-:W-:Y:S01]  /*6220*/  FADD.FTZ R9, -R181.reuse, R9 ;  /* 0x00000009b5097221 */ /* 0x060fe20000010100 */
[----:B------:R-:W-:Y:S01]  /*6230*/  FADD.FTZ R8, -R181, R8 ;  /* 0x00000008b5087221 */ /* 0x000fe20000010100 */
[----:B------:R1:W-:Y:S01]  /*6240*/  STS [R4+0x1c000], R20 ;  /* 0x01c0001404007388 */ /* 0x0003e20000000800 */
[----:B------:R-:W-:Y:S01]  /*6250*/  FMUL.FTZ R23, R232, R23 ;  /* 0x00000017e8177220 */ /* 0x000fe20000410000 */
[----:B------:R-:W-:Y:S01]  /*6260*/  FMUL.FTZ R7, R7, UR10 ;  /* 0x0000000a07077c20 */ /* 0x000fe20008410000 */
[----:B------:R-:W-:Y:S01]  /*6270*/  FADD.FTZ R13, -R181, R13 ;  /* 0x0000000db50d7221 */ /* 0x000fe20000010100 */
[----:B------:R-:W-:Y:S01]  /*6280*/  F2FP.BF16.F32.PACK_AB R5, R19, R32 ;  /* 0x000000201305723e */ /* 0x000fe200000010ff */
[----:B------:R-:W-:Y:S01]  /*6290*/  FMUL.FTZ R9, R247, R9 ;  /* 0x00000009f7097220 */ /* 0x000fe20000410000 */
[----:B------:R-:W-:Y:S01]  /*62a0*/  FMUL.FTZ R17, R23, R7 ;  /* 0x0000000717117220 */ /* 0x000fe20000410000 */
[----:B------:R-:W-:Y:S01]  /*62b0*/  FFMA.FTZ R7, -R203, R203, 1 ;  /* 0x3f800000cb077423 */ /* 0x000fe200000101cb */
[----:B------:R-:W-:Y:S01]  /*62c0*/  FMUL.FTZ R19, R248, R8 ;  /* 0x00000008f8137220 */ /* 0x000fe20000410000 */
[----:B------:R-:W-:Y:S01]  /*62d0*/  FMUL.FTZ R13, R240, R13 ;  /* 0x0000000df00d7220 */ /* 0x000fe20000410000 */
[----:B------:R-:W-:Y:S01]  /*62e0*/  FFMA.FTZ R8, -R204, R204, 1 ;  /* 0x3f800000cc087423 */ /* 0x000fe200000101cc */
[----:B------:R-:W-:Y:S01]  /*62f0*/  FMUL.FTZ R7, R7, UR10 ;  /* 0x0000000a07077c20 */ /* 0x000fe20008410000 */
[----:B------:R-:W-:Y:S01]  /*6300*/  FADD.FTZ R29, -R181, R29 ;  /* 0x0000001db51d7221 */ /* 0x000fe20000010100 */
[----:B------:R-:W-:Y:S01]  /*6310*/  F2FP.BF16.F32.PACK_AB R17, R17, R22 ;  /* 0x000000161111723e */ /* 0x000fe200000010ff */
[----:B------:R-:W-:Y:S01]  /*6320*/  FMUL.FTZ R8, R8, UR10 ;  /* 0x0000000a08087c20 */ /* 0x000fe20008410000 */
[----:B------:R4:W-:Y:S01]  /*6330*/  STS [R4+0x1c400], R5 ;  /* 0x01c4000504007388 */ /* 0x0009e20000000800 */
[----:B------:R-:W-:Y:S01]  /*6340*/  FMUL.FTZ R29, R235, R29 ;  /* 0x0000001deb1d7220 */ /* 0x000fe20000410000 */
[----:B---3--:R-:W-:Y:S01]  /*6350*/  FFMA.FTZ R2, -R199, R199, 1 ;  /* 0x3f800000c7027423 */ /* 0x008fe200000101c7 */
[----:B------:R-:W-:Y:S01]  /*6360*/  FMUL.FTZ R22, R19, R8 ;  /* 0x0000000813167220 */ /* 0x000fe20000410000 */
[----:B------:R-:W-:Y:S01]  /*6370*/  FADD.FTZ R34, -R182, R34 ;  /* 0x00000022b6227221 */ /* 0x000fe20000010100 */
[----:B------:R-:W-:Y:S01]  /*6380*/  FFMA.FTZ R6, -R188, R188, 1 ;  /* 0x3f800000bc067423 */ /* 0x000fe200000101bc */
[----:B------:R-:W-:Y:S01]  /*6390*/  FMUL.FTZ R2, R2, UR10 ;  /* 0x0000000a02027c20 */ /* 0x000fe20008410000 */
[----:B------:R-:W-:Y:S01]  /*63a0*/  FADD.FTZ R12, -R181, R12 ;  /* 0x0000000cb50c7221 */ /* 0x000fe20000010100 */
[----:B------:R-:W-:Y:S01]  /*63b0*/  FMUL.FTZ R34, R230, R34 ;  /* 0x00000022e6227220 */ /* 0x000fe20000410000 */
[----:B------:R-:W-:Y:S01]  /*63c0*/  FMUL.FTZ R6, R6, UR10 ;  /* 0x0000000a06067c20 */ /* 0x000fe20008410000 */
[----:B-1----:R-:W-:Y:S01]  /*63d0*/  FMUL.FTZ R20, R9, R7 ;  /* 0x0000000709147220 */ /* 0x002fe20000410000 */
[----:B------:R-:W-:Y:S01]  /*63e0*/  FMUL.FTZ R9, R13, R2 ;  /* 0x000000020d097220 */ /* 0x000fe20000410000 */
[----:B------:R-:W-:Y:S01]  /*63f0*/  FFMA.FTZ R2, -R190, R190, 1 ;  /* 0x3f800000be027423 */ /* 0x000fe200000101be */
[----:B------:R-:W-:Y:S01]  /*6400*/  FMUL.FTZ R34, R34, R6 ;  /* 0x0000000622227220 */ /* 0x000fe20000410000 */
[----:B------:R-:W-:Y:S01]  /*6410*/  FFMA.FTZ R6, -R200, R200, 1 ;  /* 0x3f800000c8067423 */ /* 0x000fe200000101c8 */
[----:B------:R-:W-:Y:S01]  /*6420*/  FMUL.FTZ R12, R242, R12 ;  /* 0x0000000cf20c7220 */ /* 0x000fe20000410000 */
[----:B------:R-:W-:Y:S01]  /*6430*/  FMUL.FTZ R2, R2, UR10 ;  /* 0x0000000a02027c20 */ /* 0x000fe20008410000 */
[C---:B------:R-:W-:Y:S01]  /*6440*/  FADD.FTZ R28, -R181.reuse, R28 ;  /* 0x0000001cb51c7221 */ /* 0x040fe20000010100 */
[----:B------:R-:W-:Y:S01]  /*6450*/  FMUL.FTZ R6, R6, UR10 ;  /* 0x0000000a06067c20 */ /* 0x000fe20008410000 */
[----:B------:R-:W-:Y:S01]  /*6460*/  FADD.FTZ R25, -R181, R25 ;  /* 0x00000019b5197221 */ /* 0x000fe20000010100 */
[----:B------:R-:W-:Y:S01]  /*6470*/  FMUL.FTZ R13, R29, R2 ;  /* 0x000000021d0d7220 */ /* 0x000fe20000410000 */
[----:B------:R-:W-:Y:S01]  /*6480*/  F2FP.BF16.F32.PACK_AB R2, R20, R22 ;  /* 0x000000161402723e */ /* 0x000fe200000010ff */
[----:B------:R-:W-:Y:S01]  /*6490*/  FMUL.FTZ R19, R12, R6 ;  /* 0x000000060c137220 */ /* 0x000fe20000410000 */
[----:B------:R-:W-:Y:S01]  /*64a0*/  FFMA.FTZ R6, -R192, R192, 1 ;  /* 0x3f800000c0067423 */ /* 0x000fe200000101c0 */
[----:B------:R-:W-:Y:S01]  /*64b0*/  FMUL.FTZ R28, R236, R28 ;  /* 0x0000001cec1c7220 */ /* 0x000fe20000410000 */
[----:B------:R-:W-:Y:S01]  /*64c0*/  FFMA.FTZ R7, -R195, R195, 1 ;  /* 0x3f800000c3077423 */ /* 0x000fe200000101c3 */
[----:B------:R1:W-:Y:S01]  /*64d0*/  STS [R185+0x1d000], R2 ;  /* 0x01d00002b9007388 */ /* 0x0003e20000000800 */
[----:B------:R-:W-:Y:S01]  /*64e0*/  FMUL.FTZ R6, R6, UR10 ;  /* 0x0000000a06067c20 */ /* 0x000fe20008410000 */
[----:B------:R-:W-:Y:S01]  /*64f0*/  FMUL.FTZ R25, R237, R25 ;  /* 0x00000019ed197220 */ /* 0x000fe20000410000 */
[----:B------:R-:W-:Y:S01]  /*6500*/  FMUL.FTZ R7, R7, UR10 ;  /* 0x0000000a07077c20 */ /* 0x000fe20008410000 */
[----:B------:R-:W-:Y:S01]  /*6510*/  FADD.FTZ R11, -R3, R11 ;  /* 0x0000000b030b7221 */ /* 0x000fe20000010100 */
[----:B------:R-:W-:Y:S01]  /*6520*/  FMUL.FTZ R28, R28, R6 ;  /* 0x000000061c1c7220 */ /* 0x000fe20000410000 */
[----:B------:R-:W-:Y:S01]  /*6530*/  FFMA.FTZ R6, -R227, R227, 1 ;  /* 0x3f800000e3067423 */ /* 0x000fe200000101e3 */
[C---:B------:R-:W-:Y:S01]  /*6540*/  FADD.FTZ R15, -R3.reuse, R15 ;  /* 0x0000000f030f7221 */ /* 0x040fe20000010100 */
[----:B------:R-:W-:Y:S01]  /*6550*/  FADD.FTZ R14, -R3, R14 ;  /* 0x0000000e030e7221 */ /* 0x000fe20000010100 */
[----:B----4-:R-:W-:Y:S01]  /*6560*/  FFMA.FTZ R5, -R226, R226, 1 ;  /* 0x3f800000e2057423 */ /* 0x010fe200000101e2 */
[----:B------:R-:W-:Y:S01]  /*6570*/  FMUL.FTZ R12, R25, R7 ;  /* 0x00000007190c7220 */ /* 0x000fe20000410000 */
[----:B------:R-:W-:Y:S01]  /*6580*/  FMUL.FTZ R11, R251, R11 ;  /* 0x0000000bfb0b7220 */ /* 0x000fe20000410000 */
[----:B------:R-:W-:Y:S01]  /*6590*/  FMUL.FTZ R6, R6, UR10 ;  /* 0x0000000a06067c20 */ /* 0x000fe20008410000 */
[----:B------:R-:W-:Y:S01]  /*65a0*/  FMUL.FTZ R15, R249, R15 ;  /* 0x0000000ff90f7220 */ /* 0x000fe20000410000 */
[----:B------:R-:W-:Y:S01]  /*65b0*/  FADD.FTZ R10, -R3, R10 ;  /* 0x0000000a030a7221 */ /* 0x000fe20000010100 */
[----:B------:R-:W-:Y:S01]  /*65c0*/  FFMA.FTZ R7, -R228, R228, 1 ;  /* 0x3f800000e4077423 */ /* 0x000fe200000101e4 */
[----:B------:R-:W-:Y:S01]  /*65d0*/  FMUL.FTZ R14, R250, R14 ;  /* 0x0000000efa0e7220 */ /* 0x000fe20000410000 */
[----:B------:R-:W-:Y:S01]  /*65e0*/  FMUL.FTZ R5, R5, UR10 ;  /* 0x0000000a05057c20 */ /* 0x000fe20008410000 */
[----:B------:R-:W-:Y:S01]  /*65f0*/  FMUL.FTZ R11, R11, R6 ;  /* 0x000000060b0b7220 */ /* 0x000fe20000410000 */
[----:B------:R-:W-:Y:S01]  /*6600*/  FMUL.FTZ R10, R252, R10 ;  /* 0x0000000afc0a7220 */ /* 0x000fe20000410000 */
[----:B------:R-:W-:Y:S01]  /*6610*/  FMUL.FTZ R7, R7, UR10 ;  /* 0x0000000a07077c20 */ /* 0x000fe20008410000 */
[----:B------:R-:W-:Y:S01]  /*6620*/  FMUL.FTZ R14, R14, R5 ;  /* 0x000000050e0e7220 */ /* 0x000fe20000410000 */
[C---:B------:R-:W-:Y:S01]  /*6630*/  FADD.FTZ R26, -R3.reuse, R26 ;  /* 0x0000001a031a7221 */ /* 0x040fe20000010100 */
[----:B------:R-:W-:Y:S01]  /*6640*/  FADD.FTZ R27, -R3, R27 ;  /* 0x0000001b031b7221 */ /* 0x000fe20000010100 */
[----:B------:R-:W-:Y:S01]  /*6650*/  FFMA.FTZ R5, -R202, R202, 1 ;  /* 0x3f800000ca057423 */ /* 0x000fe200000101ca */
[----:B-1----:R-:W-:Y:S01]  /*6660*/  FFMA.FTZ R2, -R206, R206, 1 ;  /* 0x3f800000ce027423 */ /* 0x002fe200000101ce */
[----:B------:R-:W-:Y:S01]  /*6670*/  FMUL.FTZ R10, R10, R7 ;  /* 0x000000070a0a7220 */ /* 0x000fe20000410000 */
[----:B------:R-:W-:Y:S01]  /*6680*/  FMUL.FTZ R26, R246, R26 ;  /* 0x0000001af61a7220 */ /* 0x000fe20000410000 */
[----:B------:R-:W-:Y:S01]  /*6690*/  FMUL.FTZ R27, R243, R27 ;  /* 0x0000001bf31b7220 */ /* 0x000fe20000410000 */
[----:B------:R-:W-:Y:S01]  /*66a0*/  FMUL.FTZ R2, R2, UR10 ;  /* 0x0000000a02027c20 */ /* 0x000fe20008410000 */
[----:B------:R-:W-:Y:S01]  /*66b0*/  FMUL.FTZ R5, R5, UR10 ;  /* 0x0000000a05057c20 */ /* 0x000fe20008410000 */
[----:B------:R-:W-:Y:S01]  /*66c0*/  FADD.FTZ R24, -R181, R24 ;  /* 0x00000018b5187221 */ /* 0x000fe20000010100 */
[----:B------:R-:W-:Y:S01]  /*66d0*/  FFMA.FTZ R8, -R196, R196, 1 ;  /* 0x3f800000c4087423 */ /* 0x000fe200000101c4 */
[----:B------:R-:W-:Y:S01]  /*66e0*/  FMUL.FTZ R6, R15, R2 ;  /* 0x000000020f067220 */ /* 0x000fe20000410000 */
[----:B------:R-:W-:Y:S01]  /*66f0*/  FFMA.FTZ R2, -R201, R201, 1 ;  /* 0x3f800000c9027423 */ /* 0x000fe200000101c9 */
[----:B------:R-:W-:Y:S01]  /*6700*/  F2FP.BF16.F32.PACK_AB R9, R9, R19 ;  /* 0x000000130909723e */ /* 0x000fe200000010ff */
[----:B------:R-:W-:Y:S01]  /*6710*/  FMUL.FTZ R24, R238, R24 ;  /* 0x00000018ee187220 */ /* 0x000fe20000410000 */
[----:B------:R-:W-:Y:S01]  /*6720*/  FMUL.FTZ R8, R8, UR10 ;  /* 0x0000000a08087c20 */ /* 0x000fe20008410000 */
[----:B------:R-:W-:Y:S01]  /*6730*/  FMUL.FTZ R7, R2, UR10 ;  /* 0x0000000a02077c20 */ /* 0x000fe20008410000 */
[----:B------:R-:W-:Y:S01]  /*6740*/  F2FP.BF16.F32.PACK_AB R6, R6, R14 ;  /* 0x0000000e0606723e */ /* 0x000fe200000010ff */
[C---:B------:R-:W-:Y:S01]  /*6750*/  FADD.FTZ R31, -R3.reuse, R31 ;  /* 0x0000001f031f7221 */ /* 0x040fe20000010100 */
[----:B------:R-:W-:Y:S01]  /*6760*/  FADD.FTZ R30, -R3, R30 ;  /* 0x0000001e031e7221 */ /* 0x000fe20000010100 */
[----:B------:R-:W-:Y:S01]  /*6770*/  FMUL.FTZ R26, R26, R7 ;  /* 0x000000071a1a7220 */ /* 0x000fe20000410000 */
[----:B------:R-:W-:Y:S01]  /*6780*/  FMUL.FTZ R7, R27, R5 ;  /* 0x000000051b077220 */ /* 0x000fe20000410000 */
[----:B------:R-:W-:Y:S01]  /*6790*/  F2FP.BF16.F32.PACK_AB R5, R11, R10 ;  /* 0x0000000a0b05723e */ /* 0x000fe200000010ff */
[----:B------:R-:W-:Y:S01]  /*67a0*/  FFMA.FTZ R3, -R198, R198, 1 ;  /* 0x3f800000c6037423 */ /* 0x000fe200000101c6 */
[----:B------:R-:W-:Y:S01]  /*67b0*/  FFMA.FTZ R2, -R197, R197, 1 ;  /* 0x3f800000c5027423 */ /* 0x000fe200000101c5 */
[----:B------:R-:W-:Y:S01]  /*67c0*/  FMUL.FTZ R24, R24, R8 ;  /* 0x0000000818187220 */ /* 0x000fe20000410000 */
[----:B------:R-:W-:Y:S01]  /*67d0*/  FMUL.FTZ R31, R239, R31 ;  /* 0x0000001fef1f7220 */ /* 0x000fe20000410000 */
[----:B------:R1:W-:Y:S01]  /*67e0*/  STS [R185+0x1d400], R5 ;  /* 0x01d40005b9007388 */ /* 0x0003e20000000800 */
[----:B------:R-:W-:Y:S01]  /*67f0*/  FMUL.FTZ R30, R241, R30 ;  /* 0x0000001ef11e7220 */ /* 0x000fe20000410000 */
[----:B------:R-:W-:Y:S01]  /*6800*/  FMUL.FTZ R3, R3, UR10 ;  /* 0x0000000a03037c20 */ /* 0x000fe20008410000 */
[----:B------:R-:W-:Y:S01]  /*6810*/  FMUL.FTZ R8, R2, UR10 ;  /* 0x0000000a02087c20 */ /* 0x000fe20008410000 */
[----:B------:R-:W-:Y:S01]  /*6820*/  STS [R4+0x1d000], R9 ;  /* 0x01d0000904007388 */ /* 0x000fe20000000800 */
[----:B------:R-:W-:Y:S01]  /*6830*/  F2FP.BF16.F32.PACK_AB R16, R16, R34 ;  /* 0x000000221010723e */ /* 0x000fe200000010ff */
[----:B------:R-:W-:Y:S01]  /*6840*/  FMUL.FTZ R30, R30, R3 ;  /* 0x000000031e1e7220 */ /* 0x000fe20000410000 */
[----:B------:R-:W-:Y:S01]  /*6850*/  FMUL.FTZ R8, R31, R8 ;  /* 0x000000081f087220 */ /* 0x000fe20000410000 */
[----:B------:R-:W-:Y:S01]  /*6860*/  STS [R4+0x1d400], R6 ;  /* 0x01d4000604007388 */ /* 0x000fe20000000800 */
[----:B------:R-:W-:Y:S01]  /*6870*/  F2FP.BF16.F32.PACK_AB R12, R12, R24 ;  /* 0x000000180c0c723e */ /* 0x000fe200000010ff */
[----:B------:R-:W3:Y:S01]  /*6880*/  LDC R187, c[0x0][0x44c] ;  /* 0x00011300ffbb7b82 */ /* 0x000ee20000000800 */
[----:B------:R-:W-:Y:S01]  /*6890*/  F2FP.BF16.F32.PACK_AB R7, R7, R26 ;  /* 0x0000001a0707723e */ /* 0x000fe200000010ff */
[----:B------:R-:W-:Y:S01]  /*68a0*/  STS [R186+-0x4000], R21 ;  /* 0xffc00015ba007388 */ /* 0x000fe20000000800 */
[----:B------:R-:W-:Y:S02]  /*68b0*/  F2FP.BF16.F32.PACK_AB R13, R13, R28 ;  /* 0x0000001c0d0d723e */ /* 0x000fe400000010ff */
[----:B------:R-:W-:Y:S01]  /*68c0*/  F2FP.BF16.F32.PACK_AB R8, R8, R30 ;  /* 0x0000001e0808723e */ /* 0x000fe200000010ff */
[----:B------:R-:W-:Y:S01]  /*68d0*/  STS [R186+-0x3c00], R17 ;  /* 0xffc40011ba007388 */ /* 0x000fe20000000800 */
[--C-:B------:R-:W-:Y:S02]  /*68e0*/  SHF.R.U32.HI R2, RZ, 0x1, R221.reuse ;  /* 0x00000001ff027819 */ /* 0x100fe400000116dd */
[--C-:B------:R-:W-:Y:S02]  /*68f0*/  LOP3.LUT R180, R0, 0x200, R184.reuse, 0xf8, !PT ;  /* 0x0000020000b47812 */ /* 0x100fe400078ef8b8 */
[----:B------:R-:W-:Y:S02]  /*6900*/  LOP3.LUT R3, R2, 0x30, RZ, 0xc0, !PT ;  /* 0x0000003002037812 */ /* 0x000fe400078ec0ff */
[----:B------:R-:W-:Y:S02]  /*6910*/  LEA R180, R180, UR4, 0x1 ;  /* 0x00000004b4b47c11 */ /* 0x000fe4000f8e08ff */
[----:B-1----:R-:W-:Y:S02]  /*6920*/  IADD3 R5, PT, PT, R186, R33, RZ ;  /* 0x00000021ba057210 */ /* 0x002fe40007ffe0ff */
[----:B------:R-:W-:Y:S02]  /*6930*/  LOP3.LUT R3, R3, 0x8, R221, 0xf8, !PT ;  /* 0x0000000803037812 */ /* 0x000fe400078ef8dd */
[----:B------:R-:W-:Y:S01]  /*6940*/  IADD3 R0, PT, PT, R180, R214, RZ ;  /* 0x000000d6b4007210 */ /* 0x000fe20007ffe0ff */
[----:B------:R-:W-:Y:S01]  /*6950*/  STS [R5+-0x4000], R18 ;  /* 0xffc0001205007388 */ /* 0x000fe20000000800 */
[----:B------:R-:W-:Y:S02]  /*6960*/  LOP3.LUT R3, R3, 0x1c0, R184, 0xf8, !PT ;  /* 0x000001c003037812 */ /* 0x000fe400078ef8b8 */
[----:B------:R-:W-:Y:S01]  /*6970*/  LOP3.LUT R236, R221, 0x10, RZ, 0xc0, !PT ;  /* 0x00000010ddec7812 */ /* 0x000fe200078ec0ff */
[----:B------:R-:W-:Y:S01]  /*6980*/  STS [R5+-0x3c00], R16 ;  /* 0xffc4001005007388 */ /* 0x000fe20000000800 */
[----:B------:R-:W-:Y:S01]  /*6990*/  LOP3.LUT R3, R3, 0x38, R220, 0x78, !PT ;  /* 0x0000003803037812 */ /* 0x000fe200078e78dc */
[----:B---3--:R-:W-:Y:S02]  /*69a0*/  IMAD R237, R187, UR8, RZ ;  /* 0x00000008bbed7c24 */ /* 0x008fe4000f8e02ff */
[----:B------:R-:W-:Y:S01]  /*69b0*/  STS [R186+-0x3000], R12 ;  /* 0xffd0000cba007388 */ /* 0x000fe20000000800 */
[----:B------:R-:W-:Y:S03]  /*69c0*/  LOP3.LUT R3, R3, 0x200, R223, 0xf8, !PT ;  /* 0x0000020003037812 */ /* 0x000fe600078ef8df */
[----:B------:R-:W-:Y:S01]  /*69d0*/  STS [R186+-0x2c00], R7 ;  /* 0xffd40007ba007388 */ /* 0x000fe20000000800 */
[----:B------:R-:W-:Y:S03]  /*69e0*/  LEA R3, R3, UR4, 0x1 ;  /* 0x0000000403037c11 */ /* 0x000fe6000f8e08ff */
[----:B------:R-:W-:Y:S04]  /*69f0*/  STS [R5+-0x3000], R13 ;  /* 0xffd0000d05007388 */ /* 0x000fe80000000800 */
[----:B------:R-:W-:Y:S01]  /*6a00*/  STS [R5+-0x2c00], R8 ;  /* 0xffd4000805007388 */ /* 0x000fe20000000800 */
[----:B------:R-:W-:Y:S06]  /*6a10*/  BAR.SYNC.DEFER_BLOCKING 0x0 ;  /* 0x0000000000007b1d */ /* 0x000fec0000010000 */
[----:B------:R-:W-:Y:S08]  /*6a20*/  LDSM.16.MT88.4 R4, [R3+0x20000] ;  /* 0x020000000304783b */ /* 0x000ff00000004200 */
[----:B------:R-:W1:Y:S08]  /*6a30*/  LDSM.16.MT88.4 R8, [R180+0x8000] ;  /* 0x00800000b408783b */ /* 0x000e700000004200 */
[----:B------:R-:W3:Y:S08]  /*6a40*/  LDSM.16.MT88.4 R12, [R3+0x22000] ;  /* 0x02200000030c783b */ /* 0x000ef00000004200 */
[----:B------:R-:W4:Y:S08]  /*6a50*/  LDSM.16.MT88.4 R16, [R0+0x8000] ;  /* 0x008000000010783b */ /* 0x000f300000004200 */
[----:B------:R-:W2:Y:S08]  /*6a60*/  LDSM.16.MT88.4 R20, [R180+0xa000] ;  /* 0x00a00000b414783b */ /* 0x000eb00000004200 */
[----:B------:R-:W2:Y:S01]  /*6a70*/  LDSM.16.MT88.4 R24, [R0+0xa000] ;  /* 0x00a000000018783b */ /* 0x000ea20000004200 */
[-C--:B-1----:R-:W-:Y:S07]  /*6a80*/  HMMA.16816.F32.BF16 R36, R4, R8.reuse, R36 ;  /* 0x000000080424723c */ /* 0x082fee0000041824 */
[----:B------:R-:W-:Y:S01]  /*6a90*/  LDSM.16.MT88.4 R28, [R3+0x20800] ;  /* 0x02080000031c783b */ /* 0x000fe20000004200 */
[C---:B---3--:R-:W-:Y:S07]  /*6aa0*/  HMMA.16816.F32.BF16 R40, R12.reuse, R8, R40 ;  /* 0x000000080c28723c */ /* 0x048fee0000041828 */
[----:B------:R-:W1:Y:S01]  /*6ab0*/  LDSM.16.MT88.4 R32, [R180+0x8800] ;  /* 0x00880000b420783b */ /* 0x000e620000004200 */
[-C--:B------:R-:W-:Y:S07]  /*6ac0*/  HMMA.16816.F32.BF16 R44, R12, R10.reuse, R44 ;  /* 0x0000000a0c2c723c */ /* 0x080fee000004182c */
[----:B------:R-:W3:Y:S01]  /*6ad0*/  LDSM.16.MT88.4 R164, [R3+0x22800] ;  /* 0x0228000003a4783b */ /* 0x000ee20000004200 */
[C---:B------:R-:W-:Y:S07]  /*6ae0*/  HMMA.16816.F32.BF16 R48, R4.reuse, R10, R48 ;  /* 0x0000000a0430723c */ /* 0x040fee0000041830 */
[----:B------:R-:W3:Y:S01]  /*6af0*/  LDSM.16.MT88.4 R168, [R0+0x8800] ;  /* 0x0088000000a8783b */ /* 0x000ee20000004200 */
[-C--:B----4-:R-:W-:Y:S07]  /*6b00*/  HMMA.16816.F32.BF16 R52, R4, R16.reuse, R52 ;  /* 0x000000100434723c */ /* 0x090fee0000041834 */
[----:B------:R-:W4:Y:S01]  /*6b10*/  LDSM.16.MT88.4 R172, [R180+0xa800] ;  /* 0x00a80000b4ac783b */ /* 0x000f220000004200 */
[C---:B------:R-:W-:Y:S07]  /*6b20*/  HMMA.16816.F32.BF16 R56, R12.reuse, R16, R56 ;  /* 0x000000100c38723c */ /* 0x040fee0000041838 */
[----:B------:R-:W4:Y:S01]  /*6b30*/  LDSM.16.MT88.4 R8, [R0+0xa800] ;  /* 0x00a800000008783b */ /* 0x000f220000004200 */
[-C--:B------:R-:W-:Y:S07]  /*6b40*/  HMMA.16816.F32.BF16 R60, R12, R18.reuse, R60 ;  /* 0x000000120c3c723c */ /* 0x080fee000004183c */
[----:B------:R-:W-:Y:S01]  /*6b50*/  LDSM.16.MT88.4 R176, [R3+0x23800] ;  /* 0x0238000003b0783b */ /* 0x000fe20000004200 */
[C---:B------:R-:W-:Y:S07]  /*6b60*/  HMMA.16816.F32.BF16 R64, R4.reuse, R18, R64 ;  /* 0x000000120440723c */ /* 0x040fee0000041840 */
[----:B------:R-:W-:Y:S01]  /*6b70*/  LDSM.16.MT88.4 R16, [R3+0x23000] ;  /* 0x023000000310783b */ /* 0x000fe20000004200 */
[-C--:B--2---:R-:W-:Y:S08]  /*6b80*/  HMMA.16816.F32.BF16 R68, R4, R20.reuse, R68 ;  /* 0x000000140444723c */ /* 0x084ff00000041844 */
        /* <DEDUP_REMOVED lines=9> */
[----:B------:R-:W2:Y:S07]  /*6c20*/  LDSM.16.MT88.4 R4, [R3+0x21000] ;  /* 0x021000000304783b */ /* 0x000eae0000004200 */
[-C--:B-1----:R-:W-:Y:S01]  /*6c30*/  HMMA.16816.F32.BF16 R36, R28, R32.reuse, R36 ;  /* 0x000000201c24723c */ /* 0x082fe20000041824 */
[----:B------:R-:W1:Y:S07]  /*6c40*/  LDSM.16.MT88.4 R24, [R180+0xb000] ;  /* 0x00b00000b418783b */ /* 0x000e6e0000004200 */
[C---:B---3--:R-:W-:Y:S08]  /*6c50*/  HMMA.16816.F32.BF16 R40, R164.reuse, R32, R40 ;  /* 0x00000020a428723c */ /* 0x048ff00000041828 */
[-C--:B------:R-:W-:Y:S08]  /*6c60*/  HMMA.16816.F32.BF16 R44, R164, R34.reuse, R44 ;  /* 0x00000022a42c723c */ /* 0x080ff0000004182c */
[C---:B------:R-:W-:Y:S01]  /*6c70*/  HMMA.16816.F32.BF16 R48, R28.reuse, R34, R48 ;  /* 0x000000221c30723c */ /* 0x040fe20000041830 */
[----:B------:R-:W3:Y:S07]  /*6c80*/  LDSM.16.MT88.4 R32, [R0+0xb000] ;  /* 0x00b000000020783b */ /* 0x000eee0000004200 */
[-C--:B------:R-:W-:Y:S08]  /*6c90*/  HMMA.16816.F32.BF16 R52, R28, R168.reuse, R52 ;  /* 0x000000a81c34723c */ /* 0x080ff00000041834 */
        /* <DEDUP_REMOVED lines=8> */
[----:B------:R-:W4:Y:S07]  /*6d20*/  LDSM.16.MT88.4 R172, [R180+0x9800] ;  /* 0x00980000b4ac783b */ /* 0x000f2e0000004200 */
[-C--:B------:R-:W-:Y:S01]  /*6d30*/  HMMA.16816.F32.BF16 R84, R28, R8.reuse, R84 ;  /* 0x000000081c54723c */ /* 0x080fe20000041854 */
[----:B------:R-:W-:Y:S07]  /*6d40*/  LDSM.16.MT88.4 R180, [R180+0xb800] ;  /* 0x00b80000b4b4783b */ /* 0x000fee0000004200 */
[C---:B------:R-:W-:Y:S08]  /*6d50*/  HMMA.16816.F32.BF16 R88, R164.reuse, R8, R88 ;  /* 0x00000008a458723c */ /* 0x040ff00000041858 */
[-C--:B------:R-:W-:Y:S01]  /*6d60*/  HMMA.16816.F32.BF16 R92, R164, R10.reuse, R92 ;  /* 0x0000000aa45c723c */ /* 0x080fe2000004185c */
[----:B------:R-:W4:Y:S07]  /*6d70*/  LDSM.16.MT88.4 R164, [R0+0x9800] ;  /* 0x0098000000a4783b */ /* 0x000f2e0000004200 */
[----:B------:R-:W-:Y:S01]  /*6d80*/  HMMA.16816.F32.BF16 R96, R28, R10, R96 ;  /* 0x0000000a1c60723c */ /* 0x000fe20000041860 */
[----:B------:R1:W4:Y:S07]  /*6d90*/  LDSM.16.MT88.4 R8, [R0+0xb800] ;  /* 0x00b800000008783b */ /* 0x00032e0000004200 */
[-C--:B--2---:R-:W-:Y:S01]  /*6da0*/  HMMA.16816.F32.BF16 R36, R4, R12.reuse, R36 ;  /* 0x0000000c0424723c */ /* 0x084fe20000041824 */
[----:B------:R-:W-:Y:S07]  /*6db0*/  BAR.SYNC.DEFER_BLOCKING 0x0 ;  /* 0x0000000000007b1d */ /* 0x000fee0000010000 */
[C---:B------:R-:W-:Y:S08]  /*6dc0*/  HMMA.16816.F32.BF16 R40, R16.reuse, R12, R40 ;  /* 0x0000000c1028723c */ /* 0x040ff00000041828 */
[-C--:B------:R-:W-:Y:S03]  /*6dd0*/  HMMA.16816.F32.BF16 R44, R16, R14.reuse, R44 ;  /* 0x0000000e102c723c */ /* 0x080fe6000004182c */
[----:B-1----:R-:W-:Y:S05]  /*6de0*/  LEA R0, -R237, RZ, 0x6 ;  /* 0x000000ffed007211 */ /* 0x002fea00078e31ff */
        /* <DEDUP_REMOVED lines=9> */
[-C--:B---3--:R-:W-:Y:S08]  /*6e80*/  HMMA.16816.F32.BF16 R84, R4, R32.reuse, R84 ;  /* 0x000000200454723c */ /* 0x088ff00000041854 */
[C---:B------:R-:W-:Y:S08]  /*6e90*/  HMMA.16816.F32.BF16 R88, R16.reuse, R32, R88 ;  /* 0x000000201058723c */ /* 0x040ff00000041858 */
[-C--:B------:R-:W-:Y:S08]  /*6ea0*/  HMMA.16816.F32.BF16 R92, R16, R34.reuse, R92 ;  /* 0x00000022105c723c */ /* 0x080ff0000004185c */
[----:B------:R-:W-:Y:S04]  /*6eb0*/  HMMA.16816.F32.BF16 R96, R4, R34, R96 ;  /* 0x000000220460723c */ /* 0x000fe80000041860 */
[C---:B------:R-:W-:Y:S04]  /*6ec0*/  LEA R4, P0, R0.reuse, R244, 0x2 ;  /* 0x000000f400047211 */ /* 0x040fe800078010ff */
[-C--:B----4-:R-:W-:Y:S05]  /*6ed0*/  HMMA.16816.F32.BF16 R36, R168, R172.reuse, R36 ;  /* 0x000000aca824723c */ /* 0x090fea0000041824 */
[----:B------:R-:W-:Y:S02]  /*6ee0*/  LEA.HI.X.SX32 R0, R0, R245, 0x2, P0 ;  /* 0x000000f500007211 */ /* 0x000fe400000f16ff */
[----:B------:R-:W-:Y:S01]  /*6ef0*/  MOV R244, R4 ;  /* 0x0000000400f47202 */ /* 0x000fe20000000f00 */
[C---:B------:R-:W-:Y:S04]  /*6f00*/  HMMA.16816.F32.BF16 R40, R176.reuse, R172, R40 ;  /* 0x000000acb028723c */ /* 0x040fe80000041828 */
[----:B------:R-:W-:Y:S04]  /*6f10*/  MOV R245, R0 ;  /* 0x0000000000f57202 */ /* 0x000fe80000000f00 */
        /* <DEDUP_REMOVED lines=16> */
[----:B------:R-:W2:Y:S01]  /*7020*/  LDL.LU R188, [R1+0x10] ;  /* 0x0000100001bc7983 */ /* 0x000ea20000300800 */
[----:B------:R-:W-:Y:S01]  /*7030*/  IADD3 R4, P0, PT, RZ, -UR30, RZ ;  /* 0x8000001eff047c10 */ /* 0x000fe2000ff1e0ff */
[----:B------:R-:W-:Y:S01]  /*7040*/  IMAD.U32 R7, RZ, RZ, UR43 ;  /* 0x0000002bff077e24 */ /* 0x000fe2000f8e00ff */
[----:B------:R-:W-:Y:S01]  /*7050*/  LOP3.LUT R5, R220, 0x1f8, RZ, 0xc0, !PT ;  /* 0x000001f8dc057812 */ /* 0x000fe200078ec0ff */
[----:B------:R-:W3:Y:S01]  /*7060*/  LDL.LU R187, [R1+0x14] ;  /* 0x0000140001bb7983 */ /* 0x000ee20000300800 */
[----:B------:R-:W-:Y:S02]  /*7070*/  IMAD.U32 R6, RZ, RZ, UR50 ;  /* 0x00000032ff067e24 */ /* 0x000fe4000f8e00ff */
[----:B------:R-:W-:Y:S01]  /*7080*/  IMAD.X R0, RZ, RZ, ~UR11, P0 ;  /* 0x8000000bff007e24 */ /* 0x000fe200080e06ff */
[----:B------:R-:W-:Y:S04]  /*7090*/  LOP3.LUT R5, R5, 0x38, R221, 0x78, !PT ;  /* 0x0000003805057812 */ /* 0x000fe800078e78dd */
[----:B------:R-:W-:Y:S04]  /*70a0*/  SHF.R.S64 R4, R4, 0x1f, R0 ;  /* 0x0000001f04047819 */ /* 0x000fe80000001000 */
[----:B---3--:R-:W-:Y:S01]  /*70b0*/  IADD3 R187, P0, PT, R4, R187, RZ ;  /* 0x000000bb04bb7210 */ /* 0x008fe20007f1e0ff */
[----:B------:R-:W-:Y:S03]  /*70c0*/  IMAD.U32 R4, RZ, RZ, UR43 ;  /* 0x0000002bff047e24 */ /* 0x000fe6000f8e00ff */
[----:B--2---:R-:W-:Y:S01]  /*70d0*/  LEA.HI.X.SX32 R188, R0, R188, 0x1, P0 ;  /* 0x000000bc00bc7211 */ /* 0x004fe200000f0eff */
[----:B------:R1:W-:Y:S01]  /*70e0*/  STL [R1+0x14], R187 ;  /* 0x000014bb01007387 */ /* 0x0003e20000100800 */
[----:B------:R-:W-:Y:S02]  /*70f0*/  LEA R4, P0, R4, R187, 0x1 ;  /* 0x000000bb04047211 */ /* 0x000fe400078008ff */
[----:B------:R-:W-:Y:S01]  /*7100*/  LOP3.LUT R0, R5, 0x1e00, R220, 0xf8, !PT ;  /* 0x00001e0005007812 */ /* 0x000fe200078ef8dc */
[----:B------:R1:W-:Y:S01]  /*7110*/  STL [R1+0x10], R188 ;  /* 0x000010bc01007387 */ /* 0x0003e20000100800 */
        /* <DEDUP_REMOVED lines=12> */
.L_x_1567:
[----:B-1----:R2:W3:Y:S01]  /*71e0*/  LDL R4, [R1+0x4] ;  /* 0x0000040001047983 */ /* 0x0024e20000100800 */
[----:B------:R-:W-:Y:S01]  /*71f0*/  PLOP3.LUT P2, PT, PT, PT, UP2, 0x80, 0x8 ;  /* 0x000000000008781c */ /* 0x000fe20003f4f028 */
[----:B------:R-:W-:Y:S01]  /*7200*/  IMAD.MOV.U32 R5, RZ, RZ, 0x4 ;  /* 0x00000004ff057424 */ /* 0x000fe200078e00ff */
[----:B------:R-:W-:Y:S02]  /*7210*/  @UP2 UIADD3 UR14, UP0, UPT, UR56, -0x100, URZ ;  /* 0xffffff00380e2890 */ /* 0x000fe4000ff1e0ff */
[----:B------:R-:W-:Y:S01]  /*7220*/  LDSM.16.M88.4 R32, [R205+0x1c000] ;  /* 0x01c00000cd20783b */ /* 0x000fe20000000200 */
[C---:B------:R-:W-:Y:S01]  /*7230*/  IMAD.IADD R204, R205.reuse, 0x1, R216 ;  /* 0x00000001cdcc7824 */ /* 0x040fe200078e02d8 */
[----:B------:R-:W-:Y:S01]  /*7240*/  ULOP3.LUT UR12, UR49, 0x1, URZ, 0xc0, !UPT ;  /* 0x00000001310c7892 */ /* 0x000fe2000f8ec0ff */
[C---:B------:R-:W-:Y:S01]  /*7250*/  VIADD R24, R205.reuse, 0x8000 ;  /* 0x00008000cd187836 */ /* 0x040fe20000000000 */
[----:B------:R-:W-:Y:S01]  /*7260*/  @UP2 UIADD3.X UR13, UPT, UPT, UR57, -0x1, URZ, UP0, !UPT ;  /* 0xffffffff390d2890 */ /* 0x000fe200087fe4ff */
[----:B------:R-:W-:Y:S01]  /*7270*/  LDSM.16.M88.4 R28, [R205+0x1d000] ;  /* 0x01d00000cd1c783b */ /* 0x000fe20000000200 */
[----:B------:R-:W-:Y:S03]  /*7280*/  @UP2 UIADD3 UR16, UP0, UPT, UR16, -0x100, URZ ;  /* 0xffffff0010102890 */ /* 0x000fe6000ff1e0ff */
[----:B------:R-:W-:Y:S01]  /*7290*/  @P2 SHF.R.U32.HI R0, RZ, 0x2, R221 ;  /* 0x00000002ff002819 */ /* 0x000fe200000116dd */
[----:B------:R-:W-:Y:S01]  /*72a0*/  LDSM.16.M88.4 R168, [R204+0x1c000] ;  /* 0x01c00000cca8783b */ /* 0x000fe20000000200 */
[----:B------:R-:W-:Y:S01]  /*72b0*/  @P2 LOP3.LUT R2, R2, 0x10, RZ, 0xc0, !PT ;  /* 0x0000001002022812 */ /* 0x000fe200078ec0ff */
[----:B------:R-:W-:Y:S02]  /*72c0*/  @UP2 UIADD3.X UR17, UPT, UPT, UR17, -0x1, URZ, UP0, !UPT ;  /* 0xffffffff11112890 */ /* 0x000fe400087fe4ff */
[----:B------:R-:W-:Y:S01]  /*72d0*/  UISETP.NE.U32.AND UP0, UPT, UR12, 0x1, UPT ;  /* 0x000000010c00788c */ /* 0x000fe2000bf05070 */
[----:B------:R-:W-:Y:S01]  /*72e0*/  LDSM.16.M88.4 R176, [R204+0x1d000] ;  /* 0x01d00000ccb0783b */ /* 0x000fe20000000200 */
[----:B------:R-:W-:Y:S04]  /*72f0*/  UIADD3 UR12, UPT, UPT, UR49, -0x1, URZ ;  /* 0xffffffff310c7890 */ /* 0x000fe8000fffe0ff */
[----:B------:R-:W-:Y:S01]  /*7300*/  PLOP3.LUT P1, PT, PT, PT, UP0, 0x80, 0x8 ;  /* 0x000000000008781c */ /* 0x000fe20003f2f008 */
[----:B------:R-:W-:Y:S03]  /*7310*/  UISETP.GT.AND UP0, UPT, UR49, URZ, UPT ;  /* 0x000000ff3100728c */ /* 0x000fe6000bf04270 */
[----:B------:R-:W-:Y:S01]  /*7320*/  UMOV UR49, UR12 ;  /* 0x0000000c00317c82 */ /* 0x000fe20008000000 */
[----:B---3--:R-:W-:Y:S01]  /*7330*/  @P2 LOP3.LUT R4, R2, 0x7, R0, 0xf8, !PT ;  /* 0x0000000702042812 */ /* 0x008fe200078ef800 */
[----:B------:R-:W-:Y:S01]  /*7340*/  VIADD R2, R205, 0x8040 ;  /* 0x00008040cd027836 */ /* 0x000fe20000000000 */
[----:B------:R-:W-:Y:S01]  /*7350*/  LOP3.LUT R0, R217, 0x1c0, R184, 0xf8, !PT ;  /* 0x000001c0d9007812 */ /* 0x000fe200078ef8b8 */
[----:B------:R-:W-:Y:S02]  /*7360*/  @P4 VIADD R2, R24, 0xffffffc0 ;  /* 0xffffffc018024836 */ /* 0x000fe40000000000 */
[----:B------:R-:W-:Y:S01]  /*7370*/  @P2 STL [R1+0x4], R4 ;  /* 0x0000040401002387 */ /* 0x000fe20000100800 */
[----:B------:R-:W-:Y:S01]  /*7380*/  LOP3.LUT R0, R0, 0x38, R220, 0x78, !PT ;  /* 0x0000003800007812 */ /* 0x000fe200078e78dc */
[----:B------:R-:W-:Y:S01]  /*7390*/  @P2 IMAD.WIDE.U32 R234, R4, R5, UR56 ;  /* 0x0000003804ea2e25 */ /* 0x000fe2000f8e0005 */
[----:B------:R-:W-:Y:S02]  /*73a0*/  @UP2 UMOV UR56, UR14 ;  /* 0x0000000e00382c82 */ /* 0x000fe40008000000 */
[----:B------:R-:W-:Y:S01]  /*73b0*/  LDSM.16.M88.4 R192, [R2+0x15000] ;  /* 0x0150000002c0783b */ /* 0x000fe20000000200 */
[----:B------:R-:W-:Y:S01]  /*73c0*/  LOP3.LUT R0, R0, 0x200, R184, 0xf8, !PT ;  /* 0x0000020000007812 */ /* 0x000fe200078ef8b8 */
[----:B------:R-:W-:Y:S01]  /*73d0*/  IMAD.IADD R206, R216, 0x1, R2 ;  /* 0x00000001d8ce7824 */ /* 0x000fe200078e0202 */
[----:B------:R-:W-:Y:S02]  /*73e0*/  @UP2 UMOV UR57, UR13 ;  /* 0x0000000d00392c82 */ /* 0x000fe40008000000 */
[----:B------:R-:W-:Y:S01]  /*73f0*/  LEA R0, R0, UR4, 0x1 ;  /* 0x0000000400007c11 */ /* 0x000fe2000f8e08ff */
[----:B------:R-:W-:Y:S05]  /*7400*/  LDSM.16.M88.4 R184, [R2+0x14000] ;  /* 0x0140000002b8783b */ /* 0x000fea0000000200 */
[----:B------:R-:W1:Y:S05]  /*7410*/  LDSM.16.MT88.4 R16, [R0+0xc000] ;  /* 0x00c000000010783b */ /* 0x000e6a0000004200 */
[----:B------:R-:W3:Y:S05]  /*7420*/  LDSM.16.MT88.4 R164, [R0+0x10000] ;  /* 0x0100000000a4783b */ /* 0x000eea0000004200 */
[----:B------:R2:W4:Y:S05]  /*7430*/  LDL R241, [R1+0x24] ;  /* 0x0000240001f17983 */ /* 0x00052a0000100800 */
[----:B------:R-:W5:Y:S05]  /*7440*/  LDSM.16.MT88.4 R172, [R0+0xc800] ;  /* 0x00c8000000ac783b */ /* 0x000f6a0000004200 */
[----:B------:R2:W2:Y:S05]  /*7450*/  LDL R240, [R1+0x20] ;  /* 0x0000200001f07983 */ /* 0x0004aa0000100800 */
[----:B------:R-:W5:Y:S05]  /*7460*/  LDSM.16.MT88.4 R180, [R0+0x10800] ;  /* 0x0108000000b4783b */ /* 0x000f6a0000004200 */
[----:B------:R2:W2:Y:S05]  /*7470*/  LDL R239, [R1+0x1c] ;  /* 0x00001c0001ef7983 */ /* 0x0004aa0000100800 */
[----:B------:R-:W5:Y:S05]  /*7480*/  LDSM.16.MT88.4 R188, [R0+0xd000] ;  /* 0x00d0000000bc783b */ /* 0x000f6a0000004200 */
[----:B------:R2:W2:Y:S01]  /*7490*/  LDL R238, [R1+0x18] ;  /* 0x0000180001ee7983 */ /* 0x0004a20000100800 */
[-C--:B-1----:R-:W-:Y:S04]  /*74a0*/  HMMA.16816.F32.BF16 R4, R32, R16.reuse, RZ ;  /* 0x000000102004723c */ /* 0x082fe800000418ff */
[----:B------:R-:W1:Y:S05]  /*74b0*/  LDSM.16.MT88.4 R196, [R0+0x11000] ;  /* 0x0110000000c4783b */ /* 0x000e6a0000004200 */
[----:B------:R-:W-:Y:S01]  /*74c0*/  LDSM.16.M88.4 R200, [R206+0x15000] ;  /* 0x01500000cec8783b */ /* 0x000fe20000000200 */
[C---:B------:R-:W-:Y:S08]  /*74d0*/  HMMA.16816.F32.BF16 R8, R28.reuse, R16, RZ ;  /* 0x000000101c08723c */ /* 0x040ff000000418ff */
[-C--:B------:R-:W-:Y:S08]  /*74e0*/  HMMA.16816.F32.BF16 R12, R28, R18.reuse, RZ ;  /* 0x000000121c0c723c */ /* 0x080ff000000418ff */
[C---:B------:R-:W-:Y:S08]  /*74f0*/  HMMA.16816.F32.BF16 R16, R32.reuse, R18, RZ ;  /* 0x000000122010723c */ /* 0x040ff000000418ff */
[-C--:B---3--:R-:W-:Y:S08]  /*7500*/  HMMA.16816.F32.BF16 R20, R32, R164.reuse, RZ ;  /* 0x000000a42014723c */ /* 0x088ff000000418ff */
[C---:B------:R-:W-:Y:S08]  /*7510*/  HMMA.16816.F32.BF16 R24, R28.reuse, R164, RZ ;  /* 0x000000a41c18723c */ /* 0x040ff000000418ff */
[-C--:B------:R-:W-:Y:S08]  /*7520*/  HMMA.16816.F32.BF16 R28, R28, R166.reuse, RZ ;  /* 0x000000a61c1c723c */ /* 0x080ff000000418ff */
[----:B------:R-:W-:Y:S01]  /*7530*/  HMMA.16816.F32.BF16 R32, R32, R166, RZ ;  /* 0x000000a62020723c */ /* 0x000fe200000418ff */
[----:B------:R-:W-:Y:S07]  /*7540*/  LDSM.16.M88.4 R164, [R206+0x14000] ;  /* 0x01400000cea4783b */ /* 0x000fee0000000200 */
[-C--:B-----5:R-:W-:Y:S08]  /*7550*/  HMMA.16816.F32.BF16 R4, R168, R172.reuse, R4 ;  /* 0x000000aca804723c */ /* 0x0a0ff00000041804 */
[C---:B------:R-:W-:Y:S08]  /*7560*/  HMMA.16816.F32.BF16 R8, R176.reuse, R172, R8 ;  /* 0x000000acb008723c */ /* 0x040ff00000041808 */
[-C--:B------:R-:W-:Y:S08]  /*7570*/  HMMA.16816.F32.BF16 R12, R176, R174.reuse, R12 ;  /* 0x000000aeb00c723c */ /* 0x080ff0000004180c */
[C---:B------:R-:W-:Y:S01]  /*7580*/  HMMA.16816.F32.BF16 R16, R168.reuse, R174, R16 ;  /* 0x000000aea810723c */ /* 0x040fe20000041810 */
[----:B------:R-:W3:Y:S07]  /*7590*/  LDSM.16.MT88.4 R172, [R0+0xd800] ;  /* 0x00d8000000ac783b */ /* 0x000eee0000004200 */
[-C--:B------:R-:W-:Y:S08]  /*75a0*/  HMMA.16816.F32.BF16 R20, R168, R180.reuse, R20 ;  /* 0x000000b4a814723c */ /* 0x080ff00000041814 */
[C---:B------:R-:W-:Y:S08]  /*75b0*/  HMMA.16816.F32.BF16 R24, R176.reuse, R180, R24 ;  /* 0x000000b4b018723c */ /* 0x040ff00000041818 */
[-C--:B------:R-:W-:Y:S01]  /*75c0*/  HMMA.16816.F32.BF16 R28, R176, R182.reuse, R28 ;  /* 0x000000b6b01c723c */ /* 0x080fe2000004181c */
[----:B------:R-:W-:Y:S07]  /*75d0*/  LDSM.16.M88.4 R176, [R205+0x1e000] ;  /* 0x01e00000cdb0783b */ /* 0x000fee0000000200 */
[----:B------:R-:W-:Y:S01]  /*75e0*/  HMMA.16816.F32.BF16 R32, R168, R182, R32 ;  /* 0x000000b6a820723c */ /* 0x000fe20000041820 */
[----:B------:R-:W5:Y:S05]  /*75f0*/  LDSM.16.MT88.4 R168, [R0+0x11800] ;  /* 0x0118000000a8783b */ /* 0x000f6a0000004200 */
[----:B------:R-:W5:Y:S02]  /*7600*/  LDSM.16.MT88.4 R180, [R0+0xe000] ;  /* 0x00e0000000b4783b */ /* 0x000f640000004200 */
        /* <DEDUP_REMOVED lines=8> */
[----:B------:R-:W-:Y:S07]  /*7690*/  LDSM.16.M88.4 R192, [R204+0x1e000] ;  /* 0x01e00000ccc0783b */ /* 0x000fee0000000200 */
[----:B------:R-:W-:Y:S01]  /*76a0*/  HMMA.16816.F32.BF16 R32, R184, R198, R32 ;  /* 0x000000c6b820723c */ /* 0x000fe20000041820 */
[----:B------:R-:W1:Y:S05]  /*76b0*/  LDSM.16.M88.4 R184, [R205+0x1f000] ;  /* 0x01f00000cdb8783b */ /* 0x000e6a0000000200 */
[----:B------:R-:W2:Y:S02]  /*76c0*/  LDSM.16.MT88.4 R196, [R0+0xe800] ;  /* 0x00e8000000c4783b */ /* 0x000ea40000004200 */
[-C--:B---3--:R-:W-:Y:S08]  /*76d0*/  HMMA.16816.F32.BF16 R4, R164, R172.reuse, R4 ;  /* 0x000000aca404723c */ /* 0x088ff00000041804 */
[C---:B------:R-:W-:Y:S08]  /*76e0*/  HMMA.16816.F32.BF16 R8, R200.reuse, R172, R8 ;  /* 0x000000acc808723c */ /* 0x040ff00000041808 */
[-C--:B------:R-:W-:Y:S08]  /*76f0*/  HMMA.16816.F32.BF16 R12, R200, R174.reuse, R12 ;  /* 0x000000aec80c723c */ /* 0x080ff0000004180c */
[C---:B------:R-:W-:Y:S01]  /*7700*/  HMMA.16816.F32.BF16 R16, R164.reuse, R174, R16 ;  /* 0x000000aea410723c */ /* 0x040fe20000041810 */
[----:B------:R3:W2:Y:S07]  /*7710*/  LDSM.16.M88.4 R172, [R204+0x1f000] ;  /* 0x01f00000ccac783b */ /* 0x0006ae0000000200 */
[-C--:B-----5:R-:W-:Y:S08]  /*7720*/  HMMA.16816.F32.BF16 R20, R164, R168.reuse, R20 ;  /* 0x000000a8a414723c */ /* 0x0a0ff00000041814 */
[C---:B------:R-:W-:Y:S04]  /*7730*/  HMMA.16816.F32.BF16 R24, R200.reuse, R168, R24 ;  /* 0x000000a8c818723c */ /* 0x040fe80000041818 */
[C---:B------:R-:W-:Y:S04]  /*7740*/  IMAD.SHL.U32 R168, R237.reuse, 0x8, RZ ;  /* 0x00000008eda87824 */ /* 0x040fe800078e00ff */
[-C--:B------:R-:W-:Y:S03]  /*7750*/  HMMA.16816.F32.BF16 R28, R200, R170.reuse, R28 ;  /* 0x000000aac81c723c */ /* 0x080fe6000004181c */
[C---:B------:R-:W-:Y:S04]  /*7760*/  LEA R226, P0, R168.reuse, R244, 0x2 ;  /* 0x000000f4a8e27211 */ /* 0x040fe800078010ff */
[----:B------:R-:W-:Y:S01]  /*7770*/  LEA.HI.X.SX32 R227, R168, R245, 0x2, P0 ;  /* 0x000000f5a8e37211 */ /* 0x000fe200000f16ff */
[----:B------:R-:W-:Y:S01]  /*7780*/  HMMA.16816.F32.BF16 R32, R164, R170, R32 ;  /* 0x000000aaa420723c */ /* 0x000fe20000041820 */
[----:B------:R-:W5:Y:S03]  /*7790*/  LDSM.16.MT88.4 R164, [R0+0x12800] ;  /* 0x0128000000a4783b */ /* 0x000f660000004200 */
[C---:B---3--:R-:W-:Y:S02]  /*77a0*/  LEA R204, P0, R237.reuse, R226, 0x5 ;  /* 0x000000e2edcc7211 */ /* 0x048fe400078028ff */
[----:B------:R-:W-:Y:S02]  /*77b0*/  LDSM.16.M88.4 R168, [R2+0x16000] ;  /* 0x0160000002a8783b */ /* 0x000fe40000000200 */
[-C--:B------:R-:W-:Y:S05]  /*77c0*/  HMMA.16816.F32.BF16 R4, R176, R180.reuse, R4 ;  /* 0x000000b4b004723c */ /* 0x080fea0000041804 */
[C---:B------:R-:W-:Y:S02]  /*77d0*/  LEA.HI.X.SX32 R205, R237.reuse, R227, 0x5, P0 ;  /* 0x000000e3edcd7211 */ /* 0x040fe400000f2eff */
[C---:B------:R-:W-:Y:S01]  /*77e0*/  LEA R202, P0, R237.reuse, R204, 0x5 ;  /* 0x000000ccedca7211 */ /* 0x040fe200078028ff */
[C---:B-1----:R-:W-:Y:S04]  /*77f0*/  HMMA.16816.F32.BF16 R8, R184.reuse, R180, R8 ;  /* 0x000000b4b808723c */ /* 0x042fe80000041808 */
[C---:B------:R-:W-:Y:S01]  /*7800*/  LEA.HI.X.SX32 R203, R237.reuse, R205, 0x5, P0 ;  /* 0x000000cdedcb7211 */ /* 0x040fe200000f2eff */
[----:B----4-:R-:W3:Y:S01]  /*7810*/  @P2 LDG.E R241, desc[UR32][R234.64+-0x100] ;  /* 0xffff0020eaf12981 */ /* 0x010ee2000c1e1900 */
[C---:B------:R-:W-:Y:S02]  /*7820*/  LEA R200, P0, R237.reuse, R202, 0x5 ;  /* 0x000000caedc87211 */ /* 0x040fe400078028ff */
[-C--:B------:R-:W-:Y:S03]  /*7830*/  HMMA.16816.F32.BF16 R12, R184, R182.reuse, R12 ;  /* 0x000000b6b80c723c */ /* 0x080fe6000004180c */
[C---:B------:R-:W-:Y:S01]  /*7840*/  LEA.HI.X.SX32 R201, R237.reuse, R203, 0x5, P0 ;  /* 0x000000cbedc97211 */ /* 0x040fe200000f2eff */
[----:B--2---:R-:W2:Y:S04]  /*7850*/  @P2 LDG.E R240, desc[UR32][R234.64+-0xe0] ;  /* 0xffff2020eaf02981 */ /* 0x004ea8000c1e1900 */
[C---:B------:R-:W-:Y:S01]  /*7860*/  HMMA.16816.F32.BF16 R16, R176.reuse, R182, R16 ;  /* 0x000000b6b010723c */ /* 0x040fe20000041810 */
[----:B------:R-:W-:Y:S07]  /*7870*/  LDSM.16.M88.4 R180, [R2+0x17000] ;  /* 0x0170000002b4783b */ /* 0x000fee0000000200 */
[-C--:B------:R-:W-:Y:S01]  /*7880*/  HMMA.16816.F32.BF16 R20, R176, R188.reuse, R20 ;  /* 0x000000bcb014723c */ /* 0x080fe20000041814 */
[----:B------:R-:W4:Y:S07]  /*7890*/  @P2 LDG.E R239, desc[UR32][R234.64+-0x80] ;  /* 0xffff8020eaef2981 */ /* 0x000f2e000c1e1900 */
[C---:B------:R-:W-:Y:S01]  /*78a0*/  HMMA.16816.F32.BF16 R24, R184.reuse, R188, R24 ;  /* 0x000000bcb818723c */ /* 0x040fe20000041818 */
[----:B------:R-:W4:Y:S07]  /*78b0*/  @P2 LDG.E R238, desc[UR32][R234.64+-0x60] ;  /* 0xffffa020eaee2981 */ /* 0x000f2e000c1e1900 */
[-C--:B------:R-:W-:Y:S01]  /*78c0*/  HMMA.16816.F32.BF16 R28, R184, R190.reuse, R28 ;  /* 0x000000beb81c723c */ /* 0x080fe2000004181c */
[----:B------:R-:W-:Y:S07]  /*78d0*/  LDSM.16.MT88.4 R184, [R0+0x13000] ;  /* 0x0130000000b8783b */ /* 0x000fee0000004200 */
[----:B------:R-:W-:Y:S01]  /*78e0*/  HMMA.16816.F32.BF16 R32, R176, R190, R32 ;  /* 0x000000beb020723c */ /* 0x000fe20000041820 */
[----:B------:R-:W1:Y:S07]  /*78f0*/  LDSM.16.MT88.4 R176, [R0+0xf000] ;  /* 0x00f0000000b0783b */ /* 0x000e6e0000004200 */
[-C--:B------:R-:W-:Y:S08]  /*7900*/  HMMA.16816.F32.BF16 R4, R192, R196.reuse, R4 ;  /* 0x000000c4c004723c */ /* 0x080ff00000041804 */
[C---:B------:R-:W-:Y:S08]  /*7910*/  HMMA.16816.F32.BF16 R8, R172.reuse, R196, R8 ;  /* 0x000000c4ac08723c */ /* 0x040ff00000041808 */
[-C--:B------:R-:W-:Y:S08]  /*7920*/  HMMA.16816.F32.BF16 R12, R172, R198.reuse, R12 ;  /* 0x000000c6ac0c723c */ /* 0x080ff0000004180c */
[C---:B------:R-:W-:Y:S04]  /*7930*/  HMMA.16816.F32.BF16 R16, R192.reuse, R198, R16 ;  /* 0x000000c6c010723c */ /* 0x040fe80000041810 */
[C---:B------:R-:W-:Y:S04]  /*7940*/  LEA R198, P0, R237.reuse, R200, 0x5 ;  /* 0x000000c8edc67211 */ /* 0x040fe800078028ff */
[-C--:B-----5:R-:W-:Y:S03]  /*7950*/  HMMA.16816.F32.BF16 R20, R192, R164.reuse, R20 ;  /* 0x000000a4c014723c */ /* 0x0a0fe60000041814 */
        /* <DEDUP_REMOVED lines=9> */
[----:B------:R-:W5:Y:S03]  /*79f0*/  LDSM.16.M88.4 R164, [R206+0x16000] ;  /* 0x01600000cea4783b */ /* 0x000f660000000200 */
        /* <DEDUP_REMOVED lines=16> */
[----:B------:R1:W1:Y:S03]  /*7b00*/  LDSM.16.MT88.4 R168, [R0+0x13800] ;  /* 0x0138000000a8783b */ /* 0x0002660000004200 */
[C---:B------:R-:W-:Y:S04]  /*7b10*/  LEA R186, P0, R237.reuse, R188, 0x5 ;  /* 0x000000bcedba7211 */ /* 0x040fe800078028ff */
[-C--:B-----5:R-:W-:Y:S05]  /*7b20*/  HMMA.16816.F32.BF16 R4, R164, R172.reuse, R4 ;  /* 0x000000aca404723c */ /* 0x0a0fea0000041804 */
        /* <DEDUP_REMOVED lines=8> */
[----:B------:R-:W-:Y:S03]  /*7bb0*/  VIADD R0, R207, 0x40 ;  /* 0x00000040cf007836 */ /* 0x000fe60000000000 */
[----:B------:R-:W-:Y:S01]  /*7bc0*/  REDG.E.ADD.F32.FTZ.RN.STRONG.GPU desc[UR32][R226.64], R5 ;  /* 0x00000005e20079a6 */ /* 0x000fe2000c12f320 */
[C---:B------:R-:W-:Y:S04]  /*7bd0*/  HMMA.16816.F32.BF16 R16, R164.reuse, R174, R16 ;  /* 0x000000aea410723c */ /* 0x040fe80000041810 */
[----:B------:R1:W-:Y:S01]  /*7be0*/  REDG.E.ADD.F32.FTZ.RN.STRONG.GPU desc[UR32][R204.64], R6 ;  /* 0x00000006cc0079a6 */ /* 0x0003e2000c12f320 */
[----:B------:R-:W-:Y:S04]  /*7bf0*/  IMAD.WIDE R230, R237, -0xc0, R194 ;  /* 0xffffff40ede67825 */ /* 0x000fe800078e02c2 */
[----:B------:R5:W-:Y:S01]  /*7c00*/  REDG.E.ADD.F32.FTZ.RN.STRONG.GPU desc[UR32][R202.64], R7 ;  /* 0x00000007ca0079a6 */ /* 0x000be2000c12f320 */
[----:B------:R-:W-:Y:S01]  /*7c10*/  @P4 VIADD R0, R207, 0xffffffc0 ;  /* 0xffffffc0cf004836 */ /* 0x000fe20000000000 */
[-C--:B------:R-:W-:Y:S03]  /*7c20*/  HMMA.16816.F32.BF16 R20, R164, R168.reuse, R20 ;  /* 0x000000a8a414723c */ /* 0x080fe60000041814 */
        /* <DEDUP_REMOVED lines=43> */
[C---:B-----5:R-:W-:Y:S02]  /*7ee0*/  LEA.HI.X.SX32 R7, R237.reuse, R165, 0x5, P0 ;  /* 0x000000a5ed077211 */ /* 0x060fe400000f2eff */
[C---:B------:R-:W-:Y:S02]  /*7ef0*/  LEA R4, P0, R237.reuse, R6, 0x5 ;  /* 0x00000006ed047211 */ /* 0x040fe400078028ff */
[----:B------:R-:W-:Y:S02]  /*7f00*/  REDG.E.ADD.F32.FTZ.RN.STRONG.GPU desc[UR32][R244.64+0x180], R32 ;  /* 0x00018020f40079a6 */ /* 0x000fe4000c12f320 */
[C---:B------:R-:W-:Y:S03]  /*7f10*/  LEA.HI.X.SX32 R5, R237.reuse, R7, 0x5, P0 ;  /* 0x00000007ed057211 */ /* 0x040fe600000f2eff */
[----:B------:R-:W-:Y:S01]  /*7f20*/  REDG.E.ADD.F32.FTZ.RN.STRONG.GPU desc[UR32][R178.64+0x180], R33 ;  /* 0x00018021b20079a6 */ /* 0x000fe2000c12f320 */
[C---:B------:R-:W-:Y:S04]  /*7f30*/  LEA R8, P0, R237.reuse, R4, 0x5 ;  /* 0x00000004ed087211 */ /* 0x040fe800078028ff */
[----:B------:R-:W-:Y:S01]  /*7f40*/  REDG.E.ADD.F32.FTZ.RN.STRONG.GPU desc[UR32][R168.64+0x180], R34 ;  /* 0x00018022a80079a6 */ /* 0x000fe2000c12f320 */
[----:B------:R-:W-:Y:S04]  /*7f50*/  LEA.HI.X.SX32 R9, R237, R5, 0x5, P0 ;  /* 0x00000005ed097211 */ /* 0x000fe800000f2eff */
[----:B------:R-:W-:Y:S05]  /*7f60*/  REDG.E.ADD.F32.FTZ.RN.STRONG.GPU desc[UR32][R166.64+0x180], R35 ;  /* 0x00018023a60079a6 */ /* 0x000fea000c12f320 */
[----:B------:R-:W-:Y:S05]  /*7f70*/  REDG.E.ADD.F32.FTZ.RN.STRONG.GPU desc[UR32][R164.64+0x180], R28 ;  /* 0x0001801ca40079a6 */ /* 0x000fea000c12f320 */
[----:B------:R-:W-:Y:S05]  /*7f80*/  REDG.E.ADD.F32.FTZ.RN.STRONG.GPU desc[UR32][R6.64+0x180], R29 ;  /* 0x0001801d060079a6 */ /* 0x000fea000c12f320 */
[----:B------:R-:W-:Y:S05]  /*7f90*/  REDG.E.ADD.F32.FTZ.RN.STRONG.GPU desc[UR32][R4.64+0x180], R30 ;  /* 0x0001801e040079a6 */ /* 0x000fea000c12f320 */
[----:B------:R-:W-:Y:S05]  /*7fa0*/  REDG.E.ADD.F32.FTZ.RN.STRONG.GPU desc[UR32][R8.64+0x180], R31 ;  /* 0x0001801f080079a6 */ /* 0x000fea000c12f320 */
[----:B------:R-:W-:Y:S05]  /*7fb0*/  LDSM.16.MT88.4 R4, [R3+0x1c000] ;  /* 0x01c000000304783b */ /* 0x000fea0000004200 */
[----:B------:R-:W1:Y:S05]  /*7fc0*/  LDSM.16.MT88.4 R8, [R207] ;  /* 0x00000000cf08783b */ /* 0x000e6a0000004200 */
[----:B------:R-:W5:Y:S05]  /*7fd0*/  LDSM.16.MT88.4 R12, [R3+0x1e000] ;  /* 0x01e00000030c783b */ /* 0x000f6a0000004200 */
[----:B------:R-:W4:Y:S05]  /*7fe0*/  LDSM.16.MT88.4 R16, [R0] ;  /* 0x000000000010783b */ /* 0x000f2a0000004200 */
        /* <DEDUP_REMOVED lines=8> */
[C---:B-----5:R-:W-:Y:S04]  /*8070*/  HMMA.16816.F32.BF16 R104, R12.reuse, R8, R104 ;  /* 0x000000080c68723c */ /* 0x060fe80000041868 */
[----:B------:R-:W-:Y:S04]  /*8080*/  LDSM.16.MT88.4 R176, [R3+0x1f800] ;  /* 0x01f8000003b0783b */ /* 0x000fe80000004200 */
[-C--:B------:R-:W-:Y:S01]  /*8090*/  HMMA.16816.F32.BF16 R108, R12, R10.reuse, R108 ;  /* 0x0000000a0c6c723c */ /* 0x080fe2000004186c */
[----:B------:R-:W-:Y:S05]  /*80a0*/  LDSM.16.MT88.4 R180, [R207+0x3800] ;  /* 0x00380000cfb4783b */ /* 0x000fea0000004200 */
[----:B---3--:R-:W-:Y:S02]  /*80b0*/  @P2 STL [R1+0x24], R241 ;  /* 0x000024f101002387 */ /* 0x008fe40000100800 */
[C---:B------:R-:W-:Y:S03]  /*80c0*/  HMMA.16816.F32.BF16 R112, R4.reuse, R10, R112 ;  /* 0x0000000a0470723c */ /* 0x040fe60000041870 */
[----:B------:R-:W3:Y:S05]  /*80d0*/  LDSM.16.MT88.4 R8, [R0+0x2800] ;  /* 0x002800000008783b */ /* 0x000eea0000004200 */
[----:B--2---:R-:W-:Y:S01]  /*80e0*/  @P2 STL [R1+0x20], R240 ;  /* 0x000020f001002387 */ /* 0x004fe20000100800 */
[-C--:B----4-:R-:W-:Y:S04]  /*80f0*/  HMMA.16816.F32.BF16 R116, R4, R16.reuse, R116 ;  /* 0x000000100474723c */ /* 0x090fe80000041874 */
[----:B------:R-:W-:Y:S05]  /*8100*/  @P2 STL [R1+0x1c], R239 ;  /* 0x00001cef01002387 */ /* 0x000fea0000100800 */
[----:B------:R-:W-:Y:S01]  /*8110*/  @P2 STL [R1+0x18], R238 ;  /* 0x000018ee01002387 */ /* 0x000fe20000100800 */
        /* <DEDUP_REMOVED lines=14> */
[----:B------:R-:W2:Y:S05]  /*8200*/  LDSM.16.MT88.4 R4, [R3+0x1d000] ;  /* 0x01d000000304783b */ /* 0x000eaa0000004200 */
[----:B------:R-:W4:Y:S02]  /*8210*/  LDSM.16.MT88.4 R24, [R207+0x3000] ;  /* 0x00300000cf18783b */ /* 0x000f240000004200 */
[-C--:B------:R-:W-:Y:S08]  /*8220*/  HMMA.16816.F32.BF16 R100, R32, R28.reuse, R100 ;  /* 0x0000001c2064723c */ /* 0x080ff00000041864 */
[C---:B------:R-:W-:Y:S08]  /*8230*/  HMMA.16816.F32.BF16 R104, R164.reuse, R28, R104 ;  /* 0x0000001ca468723c */ /* 0x040ff00000041868 */
[-C--:B------:R-:W-:Y:S08]  /*8240*/  HMMA.16816.F32.BF16 R108, R164, R30.reuse, R108 ;  /* 0x0000001ea46c723c */ /* 0x080ff0000004186c */
[C---:B------:R-:W-:Y:S01]  /*8250*/  HMMA.16816.F32.BF16 R112, R32.reuse, R30, R112 ;  /* 0x0000001e2070723c */ /* 0x040fe20000041870 */
[----:B------:R-:W5:Y:S07]  /*8260*/  LDSM.16.MT88.4 R28, [R0+0x3000] ;  /* 0x00300000001c783b */ /* 0x000f6e0000004200 */
        /* <DEDUP_REMOVED lines=10> */
[-C--:B---3--:R-:W-:Y:S08]  /*8310*/  HMMA.16816.F32.BF16 R148, R32, R8.reuse, R148 ;  /* 0x000000082094723c */ /* 0x088ff00000041894 */
[C---:B------:R-:W-:Y:S08]  /*8320*/  HMMA.16816.F32.BF16 R152, R164.reuse, R8, R152 ;  /* 0x00000008a498723c */ /* 0x040ff00000041898 */
[-C--:B------:R-:W-:Y:S01]  /*8330*/  HMMA.16816.F32.BF16 R156, R164, R10.reuse, R156 ;  /* 0x0000000aa49c723c */ /* 0x080fe2000004189c */
[----:B------:R-:W3:Y:S07]  /*8340*/  LDSM.16.MT88.4 R164, [R0+0x1800] ;  /* 0x0018000000a4783b */ /* 0x000eee0000004200 */
[----:B------:R-:W-:Y:S01]  /*8350*/  HMMA.16816.F32.BF16 R160, R32, R10, R160 ;  /* 0x0000000a20a0723c */ /* 0x000fe200000418a0 */
[----:B------:R4:W3:Y:S07]  /*8360*/  LDSM.16.MT88.4 R8, [R0+0x3800] ;  /* 0x003800000008783b */ /* 0x0008ee0000004200 */
[-C--:B--2---:R-:W-:Y:S08]  /*8370*/  HMMA.16816.F32.BF16 R100, R4, R12.reuse, R100 ;  /* 0x0000000c0464723c */ /* 0x084ff00000041864 */
        /* <DEDUP_REMOVED lines=40> */
[----:B------:R-:W-:Y:S01]  /*8600*/  IMAD.SHL.U32 R4, R221, 0x2, RZ ;  /* 0x00000002dd047824 */ /* 0x000fe200078e00ff */
[----:B------:R-:W-:Y:S01]  /*8610*/  LOP3.LUT R3, R3, 0x1c0, RZ, 0xc0, !PT ;  /* 0x000001c003037812 */ /* 0x000fe200078ec0ff */
[----:B------:R-:W-:Y:S01]  /*8620*/  UISETP.NE.AND UP0, UPT, UR40, -0x1, UPT ;  /* 0xffffffff2800788c */ /* 0x000fe2000bf05270 */
[----:B------:R-:W-:Y:S01]  /*8630*/  LOP3.LUT R0, R0, 0x6, R206, 0xf8, !PT ;  /* 0x0000000600007812 */ /* 0x000fe200078ef8ce */
[----:B------:R-:W-:Y:S01]  /*8640*/  UMOV UR38, UR18 ;  /* 0x0000001200267c82 */ /* 0x000fe20008000000 */
[----:B------:R-:W-:Y:S02]  /*8650*/  LOP3.LUT R3, R3, 0x38, R4, 0xf8, !PT ;  /* 0x0000003803037812 */ /* 0x000fe400078ef804 */
[----:B------:R-:W-:-:S02]  /*8660*/  LOP3.LUT R2, R221, 0x8, RZ, 0xc0, !PT ;  /* 0x00000008dd027812 */ /* 0x000fc400078ec0ff */
[----:B------:R-:W-:Y:S02]  /*8670*/  ISETP.NE.AND P0, PT, R236, RZ, PT ;  /* 0x000000ffec00720c */ /* 0x000fe40003f05270 */
[----:B------:R-:W-:Y:S02]  /*8680*/  LOP3.LUT R0, R0, R3, R222, 0xf6, !PT ;  /* 0x0000000300007212 */ /* 0x000fe400078ef6de */
[----:B------:R-:W-:Y:S02]  /*8690*/  ISETP.NE.AND P1, PT, R2, RZ, PT ;  /* 0x000000ff0200720c */ /* 0x000fe40003f25270 */
        /* <DEDUP_REMOVED lines=213> */
.L_x_1569:
[----:B------:R-:W2:Y:S01]  /*93f0*/  LDCU.64 UR12, c[0x0][0x5c0] ;  /* 0x0000b800ff0c77ac */ /* 0x000ea20008000a00 */
[----:B------:R-:W-:-:S04]  /*9400*/  UIADD3 UR8, UPT, UPT, UR34, UR40, URZ ;  /* 0x0000002822087290 */ /* 0x000fc8000fffe0ff */
[----:B--2---:R-:W-:Y:S02]  /*9410*/  UIMAD.WIDE.U32 UR42, UR8, UR12, URZ ;  /* 0x0000000c082a72a5 */ /* 0x004fe4000f8e00ff */
[----:B------:R-:W-:-:S04]  /*9420*/  UIMAD UR8, UR8, UR13, URZ ;  /* 0x0000000d080872a4 */ /* 0x000fc8000f8e02ff */
[----:B------:R-:W-:-:S06]  /*9430*/  UIADD3 UR8, UPT, UPT, UR43, UR8, URZ ;  /* 0x000000082b087290 */ /* 0x000fcc000fffe0ff */
[----:B-1----:R-:W-:Y:S02]  /*9440*/  MOV R4, UR8 ;  /* 0x0000000800047c02 */ /* 0x002fe40008000f00 */
.L_x_1570:
        /* <DEDUP_REMOVED lines=12> */
.L_x_1571:
[----:B------:R-:W1:Y:S01]  /*9510*/  LDCU.64 UR10, c[0x0][0x5c8] ;  /* 0x0000b900ff0a77ac */ /* 0x000e620008000a00 */
[----:B------:R-:W-:-:S04]  /*9520*/  UIADD3 UR8, UPT, UPT, UR34, UR40, URZ ;  /* 0x0000002822087290 */ /* 0x000fc8000fffe0ff */
[----:B-1----:R-:W-:Y:S02]  /*9530*/  UIMAD.WIDE.U32 UR16, UR8, UR10, URZ ;  /* 0x0000000a081072a5 */ /* 0x002fe4000f8e00ff */
[----:B------:R-:W-:-:S04]  /*9540*/  UIMAD UR8, UR8, UR11, URZ ;  /* 0x0000000b080872a4 */ /* 0x000fc8000f8e02ff */
[----:B------:R-:W-:-:S06]  /*9550*/  UIADD3 UR8, UPT, UPT, UR17, UR8, URZ ;  /* 0x0000000811087290 */ /* 0x000fcc000fffe0ff */
[----:B------:R-:W-:-:S07]  /*9560*/  MOV R31, UR8 ;  /* 0x00000008001f7c02 */ /* 0x000fce0008000f00 */
.L_x_1572:
[----:B------:R-:W-:Y:S01]  /*9570*/  BAR.SYNC.DEFER_BLOCKING 0x0 ;  /* 0x0000000000007b1d */ /* 0x000fe20000010000 */
[----:B------:R-:W-:Y:S01]  /*9580*/  LOP3.LUT R0, R220, 0x1f8, RZ, 0xc0, !PT ;  /* 0x000001f8dc007812 */ /* 0x000fe200078ec0ff */
[----:B------:R-:W-:Y:S01]  /*9590*/  USHF.L.U32 UR14, UR35, 0x7, URZ ;  /* 0x00000007230e7899 */ /* 0x000fe200080006ff */
[----:B------:R-:W-:Y:S01]  /*95a0*/  VIADD R7, R224, 0x20 ;  /* 0x00000020e0077836 */ /* 0x000fe20000000000 */
        /* <DEDUP_REMOVED lines=15> */
[----:B------:R-:W-:Y:S01]  /*96a0*/  VIADD R6, R224, 0x40 ;  /* 0x00000040e0067836 */ /* 0x000fe20000000000 */
        /* <DEDUP_REMOVED lines=27> */
[----:B------:R-:W5:Y:S01]  /*9860*/  LDS.128 R12, [R0+0x10000] ;  /* 0x01000000000c7984 */ /* 0x000f620000000c00 */
[----:B------:R-:W-:-:S03]  /*9870*/  MOV R3, R16 ;  /* 0x0000001000037202 */ /* 0x000fc60000000f00 */
[----:B------:R-:W-:-:S04]  /*9880*/  IMAD.WIDE.U32 R2, R224, UR12, R2 ;  /* 0x0000000ce0027c25 */ /* 0x000fc8000f8e0002 */
[----:B------:R-:W-:Y:S01]  /*9890*/  IMAD R3, R224, UR13, R3 ;  /* 0x0000000de0037c24 */ /* 0x000fe2000f8e0203 */
[----:B---3--:R-:W-:-:S04]  /*98a0*/  LEA R4, P2, R2, UR8, 0x1 ;  /* 0x0000000802047c11 */ /* 0x008fc8000f8408ff */
[----:B------:R-:W-:-:S05]  /*98b0*/  LEA.HI.X R5, R2, UR9, R3, 0x1, P2 ;  /* 0x0000000902057c11 */ /* 0x000fca00090f0c03 */
[----:B--2---:R2:W-:Y:S04]  /*98c0*/  STG.E.128 desc[UR32][R4.64], R8 ;  /* 0x0000000804007986 */ /* 0x0045e8000c101d20 */
[----:B-----5:R2:W-:Y:S02]  /*98d0*/  STG.E.128 desc[UR32][R4.64+0x80], R12 ;  /* 0x0000800c04007986 */ /* 0x0205e4000c101d20 */
.L_x_1574:
[----:B------:R-:W-:Y:S05]  /*98e0*/  BSYNC.RECONVERGENT B0 ;  /* 0x0000000000007941 */ /* 0x000fea0003800200 */
.L_x_1573:
        /* <DEDUP_REMOVED lines=13> */
.L_x_1576:
[----:B------:R-:W-:Y:S05]  /*99c0*/  BSYNC.RECONVERGENT B0 ;  /* 0x0000000000007941 */ /* 0x000fea0003800200 */
.L_x_1575:
[----:B--2---:R2:W1:Y:S01]  /*99d0*/  LDS.128 R12, [R0+0xe000] ;  /* 0x00e00000000c7984 */ /* 0x0044620000000c00 */
[----:B------:R-:W-:Y:S01]  /*99e0*/  BSSY.RECONVERGENT B0, `(.L_x_1577) ;  /* 0x0000010000007945 */ /* 0x000fe20003800200 */
[----:B---3--:R-:W-:Y:S02]  /*99f0*/  SHF.L.U32 R21, R17, 0x3, RZ ;  /* 0x0000000311157819 */ /* 0x008fe400000006ff */
[----:B------:R2:W3:Y:S01]  /*9a00*/  LDS.128 R8, [R0+0x12000] ;  /* 0x0120000000087984 */ /* 0x0004e20000000c00 */
[----:B------:R-:W-:Y:S01]  /*9a10*/  IADD3.X R20, PT, PT, RZ, RZ, RZ, P1, !PT ;  /* 0x000000ffff147210 */ /* 0x000fe20000ffe4ff */
[----:B------:R-:W-:Y:S06]  /*9a20*/  @P5 BRA `(.L_x_1578) ;  /* 0x00000000002c5947 */ /* 0x000fec0003800000 */
[----:B------:R-:W5:Y:S01]  /*9a30*/  LDCU.64 UR8, c[0x0][0x560] ;  /* 0x0000ac00ff0877ac */ /* 0x000f620008000a00 */
[----:B------:R-:W-:Y:S01]  /*9a40*/  MOV R2, R6 ;  /* 0x0000000600027202 */ /* 0x000fe20000000f00 */
[----:B------:R-:W-:Y:S01]  /*9a50*/  IMAD R4, R20, UR12, RZ ;  /* 0x0000000c14047c24 */ /* 0x000fe2000f8e02ff */
[----:B------:R-:W-:-:S03]  /*9a60*/  MOV R3, R16 ;  /* 0x0000001000037202 */ /* 0x000fc60000000f00 */
[C---:B------:R-:W-:Y:S02]  /*9a70*/  IMAD R4, R28.reuse, UR13, R4 ;  /* 0x0000000d1c047c24 */ /* 0x040fe4000f8e0204 */
[----:B------:R-:W-:-:S05]  /*9a80*/  IMAD.WIDE.U32 R2, R28, UR12, R2 ;  /* 0x0000000c1c027c25 */ /* 0x000fca000f8e0002 */
[----:B------:R-:W-:Y:S02]  /*9a90*/  IADD3 R3, PT, PT, R4, R3, RZ ;  /* 0x0000000304037210 */ /* 0x000fe40007ffe0ff */
[----:B-----5:R-:W-:-:S04]  /*9aa0*/  LEA R4, P1, R2, UR8, 0x1 ;  /* 0x0000000802047c11 */ /* 0x020fc8000f8208ff */
[----:B------:R-:W-:-:S05]  /*9ab0*/  LEA.HI.X R5, R2, UR9, R3, 0x1, P1 ;  /* 0x0000000902057c11 */ /* 0x000fca00088f0c03 */
[----:B-1----:R1:W-:Y:S04]  /*9ac0*/  STG.E.128 desc[UR32][R4.64], R12 ;  /* 0x0000000c04007986 */ /* 0x0023e8000c101d20 */
[----:B---3--:R1:W-:Y:S02]  /*9ad0*/  STG.E.128 desc[UR32][R4.64+0x80], R8 ;  /* 0x0000800804007986 */ /* 0x0083e4000c101d20 */
.L_x_1578:
[----:B------:R-:W-:Y:S05]  /*9ae0*/  BSYNC.RECONVERGENT B0 ;  /* 0x0000000000007941 */ /* 0x000fea0003800200 */
.L_x_1577:
[----:B-1----:R1:W1:Y:S01]  /*9af0*/  LDS.128 R12, [R0+0xf000] ;  /* 0x00f00000000c7984 */ /* 0x0022620000000c00 */
[----:B------:R-:W-:Y:S01]  /*9b00*/  BSSY.RECONVERGENT B0, `(.L_x_1579) ;  /* 0x0000011000007945 */ /* 0x000fe20003800200 */
[----:B------:R-:W-:Y:S01]  /*9b10*/  IMAD.U32 R17, RZ, RZ, UR10 ;  /* 0x0000000aff117e24 */ /* 0x000fe2000f8e00ff */
[----:B------:R-:W-:Y:S01]  /*9b20*/  IADD3.X R19, PT, PT, RZ, RZ, RZ, P0, !PT ;  /* 0x000000ffff137210 */ /* 0x000fe200007fe4ff */
[----:B---3--:R3:W1:Y:S01]  /*9b30*/  LDS.128 R8, [R0+0x13000] ;  /* 0x0130000000087984 */ /* 0x0086620000000c00 */
[----:B------:R-:W-:Y:S01]  /*9b40*/  LOP3.LUT R21, R21, 0x38, RZ, 0xc0, !PT ;  /* 0x0000003815157812 */ /* 0x000fe200078ec0ff */
[----:B------:R-:W-:Y:S06]  /*9b50*/  @P4 BRA `(.L_x_1580) ;  /* 0x00000000002c4947 */ /* 0x000fec0003800000 */
[----:B------:R-:W5:Y:S01]  /*9b60*/  LDCU.64 UR8, c[0x0][0x560] ;  /* 0x0000ac00ff0877ac */ /* 0x000f620008000a00 */
[----:B------:R-:W-:Y:S01]  /*9b70*/  MOV R2, R6 ;  /* 0x0000000600027202 */ /* 0x000fe20000000f00 */
[----:B------:R-:W-:Y:S01]  /*9b80*/  IMAD R7, R19, UR12, RZ ;  /* 0x0000000c13077c24 */ /* 0x000fe2000f8e02ff */
[----:B------:R-:W-:-:S03]  /*9b90*/  MOV R3, R16 ;  /* 0x0000001000037202 */ /* 0x000fc60000000f00 */
[----:B------:R-:W-:-:S04]  /*9ba0*/  IMAD.WIDE.U32 R4, R29, UR12, R2 ;  /* 0x0000000c1d047c25 */ /* 0x000fc8000f8e0002 */
[----:B------:R-:W-:-:S05]  /*9bb0*/  IMAD R2, R29, UR13, R7 ;  /* 0x0000000d1d027c24 */ /* 0x000fca000f8e0207 */
[----:B------:R-:W-:Y:S02]  /*9bc0*/  IADD3 R3, PT, PT, R2, R5, RZ ;  /* 0x0000000502037210 */ /* 0x000fe40007ffe0ff */
[----:B-----5:R-:W-:-:S04]  /*9bd0*/  LEA R2, P0, R4, UR8, 0x1 ;  /* 0x0000000804027c11 */ /* 0x020fc8000f8008ff */
[----:B------:R-:W-:-:S05]  /*9be0*/  LEA.HI.X R3, R4, UR9, R3, 0x1, P0 ;  /* 0x0000000904037c11 */ /* 0x000fca00080f0c03 */
[----:B-1----:R1:W-:Y:S04]  /*9bf0*/  STG.E.128 desc[UR32][R2.64], R12 ;  /* 0x0000000c02007986 */ /* 0x0023e8000c101d20 */
[----:B------:R1:W-:Y:S02]  /*9c00*/  STG.E.128 desc[UR32][R2.64+0x80], R8 ;  /* 0x0000800802007986 */ /* 0x0003e4000c101d20 */
.L_x_1580:
[----:B------:R-:W-:Y:S05]  /*9c10*/  BSYNC.RECONVERGENT B0 ;  /* 0x0000000000007941 */ /* 0x000fea0003800200 */
.L_x_1579:
        /* <DEDUP_REMOVED lines=13> */
[----:B------:R-:W5:Y:S01]  /*9cf0*/  LDCU.64 UR8, c[0x0][0x568] ;  /* 0x0000ad00ff0877ac */ /* 0x000f620008000a00 */
[----:B------:R-:W-:Y:S02]  /*9d00*/  MOV R2, R6 ;  /* 0x0000000600027202 */ /* 0x000fe40000000f00 */
[----:B------:R-:W-:-:S03]  /*9d10*/  MOV R3, R16 ;  /* 0x0000001000037202 */ /* 0x000fc60000000f00 */
[----:B------:R-:W-:-:S04]  /*9d20*/  IMAD.WIDE.U32 R4, R224, UR10, R2 ;  /* 0x0000000ae0047c25 */ /* 0x000fc8000f8e0002 */
[----:B-1234-:R-:W-:Y:S01]  /*9d30*/  IMAD R0, R224, UR11, R5 ;  /* 0x0000000be0007c24 */ /* 0x01efe2000f8e0205 */
[----:B-----5:R-:W-:-:S04]  /*9d40*/  LEA R2, P0, R4, UR8, 0x1 ;  /* 0x0000000804027c11 */ /* 0x020fc8000f8008ff */
[----:B------:R-:W-:-:S05]  /*9d50*/  LEA.HI.X R3, R4, UR9, R0, 0x1, P0 ;  /* 0x0000000904037c11 */ /* 0x000fca00080f0c00 */
[----:B------:R1:W-:Y:S04]  /*9d60*/  STG.E.128 desc[UR32][R2.64], R12 ;  /* 0x0000000c02007986 */ /* 0x0003e8000c101d20 */
[----:B------:R1:W-:Y:S02]  /*9d70*/  STG.E.128 desc[UR32][R2.64+0x80], R8 ;  /* 0x0000800802007986 */ /* 0x0003e4000c101d20 */
.L_x_1582:
[----:B------:R-:W-:Y:S05]  /*9d80*/  BSYNC.RECONVERGENT B0 ;  /* 0x0000000000007941 */ /* 0x000fea0003800200 */
.L_x_1581:
[----:B------:R-:W-:Y:S04]  /*9d90*/  BSSY.RECONVERGENT B0, `(.L_x_1583) ;  /* 0x000000d000007945 */ /* 0x000fe80003800200 */
[----:B------:R-:W-:Y:S05]  /*9da0*/  @P6 BRA `(.L_x_1584) ;  /* 0x00000000002c6947 */ /* 0x000fea0003800000 */
[----:B------:R-:W5:Y:S01]  /*9db0*/  LDCU.64 UR8, c[0x0][0x568] ;  /* 0x0000ad00ff0877ac */ /* 0x000f620008000a00 */
[----:B-1----:R-:W-:Y:S01]  /*9dc0*/  MOV R2, R6 ;  /* 0x0000000600027202 */ /* 0x002fe20000000f00 */
[----:B--234-:R-:W-:Y:S01]  /*9dd0*/  IMAD R0, R30, UR10, RZ ;  /* 0x0000000a1e007c24 */ /* 0x01cfe2000f8e02ff */
[----:B------:R-:W-:-:S03]  /*9de0*/  MOV R3, R16 ;  /* 0x0000001000037202 */ /* 0x000fc60000000f00 */
[C---:B------:R-:W-:Y:S02]  /*9df0*/  IMAD R0, R18.reuse, UR11, R0 ;  /* 0x0000000b12007c24 */ /* 0x040fe4000f8e0200 */
[----:B------:R-:W-:-:S05]  /*9e00*/  IMAD.WIDE.U32 R2, R18, UR10, R2 ;  /* 0x0000000a12027c25 */ /* 0x000fca000f8e0002 */
[----:B------:R-:W-:Y:S02]  /*9e10*/  IADD3 R0, PT, PT, R0, R3, RZ ;  /* 0x0000000300007210 */ /* 0x000fe40007ffe0ff */
[----:B-----5:R-:W-:-:S04]  /*9e20*/  LEA R4, P0, R2, UR8, 0x1 ;  /* 0x0000000802047c11 */ /* 0x020fc8000f8008ff */
[----:B------:R-:W-:-:S05]  /*9e30*/  LEA.HI.X R5, R2, UR9, R0, 0x1, P0 ;  /* 0x0000000902057c11 */ /* 0x000fca00080f0c00 */
[----:B------:R1:W-:Y:S04]  /*9e40*/  STG.E.128 desc[UR32][R4.64], R36 ;  /* 0x0000002404007986 */ /* 0x0003e8000c101d20 */
[----:B------:R1:W-:Y:S02]  /*9e50*/  STG.E.128 desc[UR32][R4.64+0x80], R32 ;  /* 0x0000802004007986 */ /* 0x0003e4000c101d20 */
.L_x_1584:
[----:B------:R-:W-:Y:S05]  /*9e60*/  BSYNC.RECONVERGENT B0 ;  /* 0x0000000000007941 */ /* 0x000fea0003800200 */
.L_x_1583:
        /* <DEDUP_REMOVED lines=13> */
.L_x_1586:
[----:B------:R-:W-:Y:S05]  /*9f40*/  BSYNC.RECONVERGENT B0 ;  /* 0x0000000000007941 */ /* 0x000fea0003800200 */
.L_x_1585:
        /* <DEDUP_REMOVED lines=12> */
.L_x_1565:
[----:B------:R-:W-:Y:S05]  /*a010*/  BSYNC.RECONVERGENT B1 ;  /* 0x0000000000017941 */ /* 0x000fea0003800200 */
.L_x_1535:
[----:B------:R-:W5:Y:S01]  /*a020*/  LDCU UR9, c[0x0][0x438] ;  /* 0x00008700ff0977ac */ /* 0x000f620008000800 */
[----:B------:R-:W2:Y:S01]  /*a030*/  LDCU UR10, c[0x0][0x370] ;  /* 0x00006e00ff0a77ac */ /* 0x000ea20008000800 */
[----:B-----5:R-:W-:-:S04]  /*a040*/  UIADD3 UR9, UPT, UPT, UR9, 0x7f, URZ ;  /* 0x0000007f09097890 */ /* 0x020fc8000fffe0ff */
[----:B------:R-:W-:Y:S02]  /*a050*/  USHF.R.S32.HI UR8, URZ, 0x1f, UR9 ;  /* 0x0000001fff087899 */ /* 0x000fe40008011409 */
[----:B--2---:R-:W-:Y:S02]  /*a060*/  UIADD3 UR35, UPT, UPT, UR10, UR35, URZ ;  /* 0x000000230a237290 */ /* 0x004fe4000fffe0ff */
[----:B------:R-:W-:Y:S01]  /*a070*/  ULEA.HI UR8, UR8, UR9, URZ, 0x7 ;  /* 0x0000000908087291 */ /* 0x000fe2000f8f38ff */
[----:B------:R-:W-:-:S03]  /*a080*/  UMOV UR10, UR19 ;  /* 0x00000013000a7c82 */ /* 0x000fc60008000000 */
[----:B------:R-:W-:-:S04]  /*a090*/  USHF.R.S32.HI UR8, URZ, 0x7, UR8 ;  /* 0x00000007ff087899 */ /* 0x000fc80008011408 */
[----:B------:R-:W-:-:S09]  /*a0a0*/  UISETP.GE.AND UP0, UPT, UR35, UR8, UPT ;  /* 0x000000082300728c */ /* 0x000fd2000bf06270 */
[----:B------:R-:W-:Y:S05]  /*a0b0*/  BRA.U !UP0, `(.L_x_1587) ;  /* 0xffffff6108947547 */ /* 0x000fea000b83ffff */
[----:B------:R-:W-:Y:S05]  /*a0c0*/  EXIT ;  /* 0x000000000000794d */ /* 0x000fea0003800000 */
.L_x_1588:
        /* <DEDUP_REMOVED lines=11> */
.L_x_2444:


//--------------------- .text._ZN5flash44flash_bwd_dq_dk_dv_loop_seqk_parallel_kernelI23Flash_bwd_kernel_traitsILi128ELi64ELi128ELi8ELi2ELi4ELi2ELb0ELb0EN7cutlass10bfloat16_tE19Flash_kernel_traitsILi128ELi64ELi128ELi8ES3_EELb1ELb0ELb0ELb0ELb0ELb0ELb0EEEvNS_16Flash_bwd_paramsE --------------------------
	.section	.text._ZN5flash44flash_bwd_dq_dk_dv_loop_seqk_parallel_kernelI23Flash_bwd_kernel_traitsILi128ELi64ELi128ELi8ELi2ELi4ELi2ELb0ELb0EN7cutlass10bfloat16_tE19Flash_kernel_traitsILi128ELi64ELi128ELi8ES3_EELb1ELb0ELb0ELb0ELb0ELb0ELb0EEEvNS_16Flash_bwd_paramsE,"ax",@progbits
	.align	128
        .global         _ZN5flash44flash_bwd_dq_dk_dv_loop_seqk_parallel_kernelI23Flash_bwd_kernel_traitsILi128ELi64ELi128ELi8ELi2ELi4ELi2ELb0ELb0EN7cutlass10bfloat16_tE19Flash_kernel_traitsILi128ELi64ELi128ELi8ES3_EELb1ELb0ELb0ELb0ELb0ELb0ELb0EEEvNS_16Flash_bwd_paramsE
        .type           _ZN5flash44flash_bwd_dq_dk_dv_loop_seqk_parallel_kernelI23Flash_bwd_kernel_traitsILi128ELi64ELi128ELi8ELi2ELi4ELi2ELb0ELb0EN7cutlass10bfloat16_tE19Flash_kernel_traitsILi128ELi64ELi128ELi8ES3_EELb1ELb0ELb0ELb0ELb0ELb0ELb0EEEvNS_16Flash_bwd_paramsE,@function
        .size           _ZN5flash44flash_bwd_dq_dk_dv_loop_seqk_parallel_kernelI23Flash_bwd_kernel_traitsILi128ELi64ELi128ELi8ELi2ELi4ELi2ELb0ELb0EN7cutlass10bfloat16_tE19Flash_kernel_traitsILi128ELi64ELi128ELi8ES3_EELb1ELb0ELb0ELb0ELb0ELb0ELb0EEEvNS_16Flash_bwd_paramsE,(.L_x_2445 - _ZN5flash44flash_bwd_dq_dk_dv_loop_seqk_parallel_kernelI23Flash_bwd_kernel_traitsILi128ELi64ELi128ELi8ELi2ELi4ELi2ELb0ELb0EN7cutlass10bfloat16_tE19Flash_kernel_traitsILi128ELi64ELi128ELi8ES3_EELb1ELb0ELb0ELb0ELb0ELb0ELb0EEEvNS_16Flash_bwd_paramsE)
        .other          _ZN5flash44flash_bwd_dq_dk_dv_loop_seqk_parallel_kernelI23Flash_bwd_kernel_traitsILi128ELi64ELi128ELi8ELi2ELi4ELi2ELb0ELb0EN7cutlass10bfloat16_tE19Flash_kernel_traitsILi128ELi64ELi128ELi8ES3_EELb1ELb0ELb0ELb0ELb0ELb0ELb0EEEvNS_16Flash_bwd_paramsE,@"STO_CUDA_ENTRY STV_DEFAULT"
_ZN5flash44flash_bwd_dq_dk_dv_loop_seqk_parallel_kernelI23Flash_bwd_kernel_traitsILi128ELi64ELi128ELi8ELi2ELi4ELi2ELb0ELb0EN7cutlass10bfloat16_tE19Flash_kernel_traitsILi128ELi64ELi128ELi8ES3_EELb1ELb0ELb0ELb0ELb0ELb0ELb0EEEvNS_16Flash_bwd_paramsE:
.text._ZN5flash44flash_bwd_dq_dk_dv_loop_seqk_parallel_kernelI23Flash_bwd_kernel_traitsILi128ELi64ELi128ELi8ELi2ELi4ELi2ELb0ELb0EN7cutlass10bfloat16_tE19Flash_kernel_traitsILi128ELi64ELi128ELi8ES3_EELb1ELb0ELb0ELb0ELb0ELb0ELb0EEEvNS_16Flash_bwd_paramsE:
        /* <DEDUP_REMOVED lines=49> */
.L_x_1670:
        /* <DEDUP_REMOVED lines=52> */
.L_x_1589:
        /* <DEDUP_REMOVED lines=33> */
.L_x_1591:
[----:B------:R-:W1:Y:S01]  /*0860*/  LDCU.64 UR14, c[0x0][0x3b8] ;  /* 0x00007700ff0e77ac */ /* 0x000e620008000a00 */
[----:B------:R-:W-:-:S04]  /*0870*/  UIADD3 UR8, UPT, UPT, UR37, UR38, URZ ;  /* 0x0000002625087290 */ /* 0x000fc8000fffe0ff */
[----:B-1----:R-:W-:Y:S02]  /*0880*/  UIMAD.WIDE.U32 UR50, UR8, UR14, URZ ;  /* 0x0000000e083272a5 */ /* 0x002fe4000f8e00ff */
[----:B------:R-:W-:-:S04]  /*0890*/  UIMAD UR8, UR8, UR15, URZ ;  /* 0x0000000f080872a4 */ /* 0x000fc8000f8e02ff */
[----:B------:R-:W-:-:S06]  /*08a0*/  UIADD3 UR8, UPT, UPT, UR51, UR8, URZ ;  /* 0x0000000833087290 */ /* 0x000fcc000fffe0ff */
[----:B------:R-:W-:Y:S02]  /*08b0*/  MOV R16, UR8 ;  /* 0x0000000800107c02 */ /* 0x000fe40008000f00 */
.L_x_1592:
        /* <DEDUP_REMOVED lines=44> */
.L_x_1593:
[----:B------:R-:W1:Y:S01]  /*0b80*/  LDCU.64 UR12, c[0x0][0x3c0] ;  /* 0x00007800ff0c77ac */ /* 0x000e620008000a00 */
[----:B------:R-:W-:-:S04]  /*0b90*/  UIADD3 UR8, UPT, UPT, UR37, UR38, URZ ;  /* 0x0000002625087290 */ /* 0x000fc8000fffe0ff */
[----:B-1----:R-:W-:Y:S02]  /*0ba0*/  UIMAD.WIDE.U32 UR10, UR8, UR12, URZ ;  /* 0x0000000c080a72a5 */ /* 0x002fe4000f8e00ff */
[----:B------:R-:W-:-:S04]  /*0bb0*/  UIMAD UR8, UR8, UR13, URZ ;  /* 0x0000000d080872a4 */ /* 0x000fc8000f8e02ff */
[----:B------:R-:W-:Y:S01]  /*0bc0*/  UIADD3 UR8, UPT, UPT, UR11, UR8, URZ ;  /* 0x000000080b087290 */ /* 0x000fe2000fffe0ff */
[----:B------:R-:W-:-:S05]  /*0bd0*/  UMOV UR48, UR10 ;  /* 0x0000000a00307c82 */ /* 0x000fca0008000000 */
[----:B------:R-:W-:-:S07]  /*0be0*/  MOV R19, UR8 ;  /* 0x0000000800137c02 */ /* 0x000fce0008000f00 */
.L_x_1594:
        /* <DEDUP_REMOVED lines=28> */
.L_x_1595:
[----:B------:R-:W-:Y:S02]  /*0db0*/  UIMAD.WIDE.U32 UR10, UR62, UR16, URZ ;  /* 0x000000103e0a72a5 */ /* 0x000fe4000f8e00ff */
[----:B------:R-:W-:-:S04]  /*0dc0*/  UIMAD UR8, UR63, UR16, URZ ;  /* 0x000000103f0872a4 */ /* 0x000fc8000f8e02ff */
[----:B------:R-:W-:-:S12]  /*0dd0*/  UIADD3 UR8, UPT, UPT, UR11, UR8, URZ ;  /* 0x000000080b087290 */ /* 0x000fd8000fffe0ff */
.L_x_1596:
        /* <DEDUP_REMOVED lines=20> */
.L_x_1597:
[----:B------:R-:W1:Y:S01]  /*0f20*/  LDCU UR55, c[0x0][0x434] ;  /* 0x00008680ff3777ac */ /* 0x000e620008000800 */
[----:B------:R-:W-:-:S04]  /*0f30*/  UIMAD UR9, UR24, UR42, UR23 ;  /* 0x0000002a180972a4 */ /* 0x000fc8000f8e0217 */
[----:B-1----:R-:W-:Y:S02]  /*0f40*/  UIMAD UR55, UR9, UR55, URZ ;  /* 0x00000037093772a4 */ /* 0x002fe4000f8e02ff */
.L_x_1598:
        /* <DEDUP_REMOVED lines=11> */
.L_x_1599:
[----:B------:R-:W1:Y:S01]  /*1000*/  LDCU UR54, c[0x0][0x444] ;  /* 0x00008880ff3677ac */ /* 0x000e620008000800 */
[----:B------:R-:W-:-:S04]  /*1010*/  UIMAD UR9, UR24, UR42, UR23 ;  /* 0x0000002a180972a4 */ /* 0x000fc8000f8e0217 */
[----:B-1----:R-:W-:-:S12]  /*1020*/  UIMAD UR54, UR9, UR54, URZ ;  /* 0x00000036093672a4 */ /* 0x002fd8000f8e02ff */
.L_x_1600:
[----:B------:R-:W1:Y:S01]  /*1030*/  S2R R29, SR_TID.X ;  /* 0x00000000001d7919 */ /* 0x000e620000002100 */
[----:B------:R-:W-:Y:S01]  /*1040*/  USHF.R.S32.HI UR9, URZ, 0x1f, UR53 ;  /* 0x0000001fff097899 */ /* 0x000fe20008011435 */
[----:B------:R-:W2:Y:S01]  /*1050*/  LDC.64 R12, c[0x0][0x3b0] ;  /* 0x0000ec00ff0c7b82 */ /* 0x000ea20000000a00 */
[----:B------:R-:W-:Y:S01]  /*1060*/  UIADD3 UR53, UP1, UP0, UR60, UR10, UR53 ;  /* 0x0000000a3c357290 */ /* 0x000fe2000f83e035 */
[----:B------:R-:W-:Y:S01]  /*1070*/  IMAD.MOV.U32 R11, RZ, RZ, RZ ;  /* 0x000000ffff0b7224 */ /* 0x000fe200078e00ff */
[----:B------:R-:W-:Y:S01]  /*1080*/  ISETP.NE.AND P3, PT, RZ, UR56, PT ;  /* 0x00000038ff007c0c */ /* 0x000fe2000bf65270 */
[----:B------:R-:W-:Y:S01]  /*1090*/  BSSY.RECONVERGENT B1, `(.L_x_1590) ;  /* 0x0000a26000017945 */ /* 0x000fe20003800200 */
[----:B------:R-:W-:Y:S02]  /*10a0*/  UIADD3.X UR51, UPT, UPT, UR51, UR8, UR9, UP1, UP0 ;  /* 0x0000000833337290 */ /* 0x000fe40008fe0409 */
[----:B------:R-:W-:Y:S01]  /*10b0*/  UISETP.GT.AND UP0, UPT, UR49, URZ, UPT ;  /* 0x000000ff3100728c */ /* 0x000fe2000bf04270 */
[----:B------:R-:W3:Y:S01]  /*10c0*/  LDC.64 R8, c[0x0][0x5f8] ;  /* 0x00017e00ff087b82 */ /* 0x000ee20000000a00 */
[----:B------:R-:W-:Y:S01]  /*10d0*/  ULEA UR54, UR43, UR54, 0x6 ;  /* 0x000000362b367291 */ /* 0x000fe2000f8e30ff */
        /* <DEDUP_REMOVED lines=12> */
[----:B------:R-:W-:Y:S01]  /*11a0*/  SHF.R.U32.HI R244, RZ, 0x5, R29 ;  /* 0x00000005fff47819 */ /* 0x000fe2000001161d */
[----:B------:R-:W-:Y:S01]  /*11b0*/  VIADD R23, R22, 0x60 ;  /* 0x0000006016177836 */ /* 0x000fe20000000000 */
[----:B------:R-:W-:Y:S01]  /*11c0*/  IADD3 R2, P0, PT, R10, UR58, RZ ;  /* 0x0000003a0a027c10 */ /* 0x000fe2000ff1e0ff */
[----:B------:R-:W-:Y:S01]  /*11d0*/  IMAD.WIDE.U32 R4, R12, UR47, R10 ;  /* 0x0000002f0c047c25 */ /* 0x000fe2000f8e000a */
[----:B------:R-:W2:Y:S03]  /*11e0*/  LDCU.64 UR58, c[0x0][0x5e8] ;  /* 0x0000bd00ff3a77ac */ /* 0x000ea60008000a00 */
[----:B------:R-:W-:-:S02]  /*11f0*/  IMAD.X R3, RZ, RZ, UR17, P0 ;  /* 0x00000011ff037e24 */ /* 0x000fc400080e06ff */
[----:B------:R-:W-:-:S04]  /*1200*/  IMAD.WIDE.U32 R2, R0, UR47, R2 ;  /* 0x0000002f00027c25 */ /* 0x000fc8000f8e0002 */
[----:B------:R-:W-:Y:S01]  /*1210*/  IMAD.U32 R0, RZ, RZ, UR10 ;  /* 0x0000000aff007e24 */ /* 0x000fe2000f8e00ff */
[----:B------:R-:W-:Y:S01]  /*1220*/  IADD3 R3, PT, PT, R3, UR16, RZ ;  /* 0x0000001003037c10 */ /* 0x000fe2000fffe0ff */
[----:B------:R-:W4:Y:S02]  /*1230*/  LDCU.64 UR16, c[0x0][0x3c8] ;  /* 0x00007900ff1077ac */ /* 0x000f240008000a00 */
[----:B------:R-:W-:-:S04]  /*1240*/  IMAD.WIDE.U32 R2, R0, UR23, R2 ;  /* 0x0000001700027c25 */ /* 0x000fc8000f8e0002 */
[----:B------:R-:W-:Y:S01]  /*1250*/  IMAD.U32 R0, RZ, RZ, UR11 ;  /* 0x0000000bff007e24 */ /* 0x000fe2000f8e00ff */
[----:B------:R-:W5:Y:S03]  /*1260*/  LDCU.64 UR10, c[0x0][0x550] ;  /* 0x0000aa00ff0a77ac */ /* 0x000f660008000a00 */
[----:B------:R-:W-:Y:S02]  /*1270*/  IMAD R3, R0, UR23, R3 ;  /* 0x0000001700037c24 */ /* 0x000fe4000f8e0203 */
[----:B------:R-:W-:Y:S01]  /*1280*/  IMAD R0, R13, UR47, R6 ;  /* 0x0000002f0d007c24 */ /* 0x000fe2000f8e0206 */
[----:B------:R-:W-:Y:S01]  /*1290*/  IADD3 R6, P0, PT, R4, UR52, RZ ;  /* 0x0000003404067c10 */ /* 0x000fe2000ff1e0ff */
[C---:B------:R-:W-:Y:S01]  /*12a0*/  IMAD.WIDE.U32 R2, R22.reuse, UR8, R2 ;  /* 0x0000000816027c25 */ /* 0x040fe2000f8e0002 */
        /* <DEDUP_REMOVED lines=11> */
[----:B-----5:R-:W-:-:S02]  /*1360*/  LEA R243, P2, R2, UR10, 0x1 ;  /* 0x0000000a02f37c11 */ /* 0x020fc4000f8408ff */
[----:B------:R-:W-:Y:S01]  /*1370*/  IMAD R0, R244, UR46, R246 ;  /* 0x0000002ef4007c24 */ /* 0x000fe2000f8e02f6 */
[----:B------:R-:W-:Y:S01]  /*1380*/  USHF.L.U32 UR52, UR46, 0x6, URZ ;  /* 0x000000062e347899 */ /* 0x000fe200080006ff */
[----:B------:R-:W-:Y:S01]  /*1390*/  IMAD R8, R9, UR21, R5 ;  /* 0x0000001509087c24 */ /* 0x000fe2000f8e0205 */
[----:B------:R-:W-:Y:S01]  /*13a0*/  LEA.HI.X R242, R2, UR11, R14, 0x1, P2 ;  /* 0x0000000b02f27c11 */ /* 0x000fe200090f0c0e */
[----:B------:R-:W-:Y:S01]  /*13b0*/  IMAD R3, R3, UR23, R7 ;  /* 0x0000001703037c24 */ /* 0x000fe2000f8e0207 */
[----:B------:R-:W-:Y:S01]  /*13c0*/  IADD3 R9, P1, P0, R0, UR53, R4 ;  /* 0x0000003500097c10 */ /* 0x000fe2000f83e004 */
[----:B------:R-:W-:Y:S01]  /*13d0*/  IMAD.MOV.U32 R2, RZ, RZ, R6 ;  /* 0x000000ffff027224 */ /* 0x000fe200078e0006 */
[----:B------:R-:W-:Y:S01]  /*13e0*/  SHF.R.S32.HI R5, RZ, 0x1f, R0 ;  /* 0x0000001fff057819 */ /* 0x000fe20000011400 */
[----:B------:R-:W-:Y:S01]  /*13f0*/  IMAD.SHL.U32 R7, R12, 0x20, RZ ;  /* 0x000000200c077824 */ /* 0x000fe200078e00ff */
[----:B------:R-:W-:Y:S01]  /*1400*/  SEL R0, R8, RZ, P3 ;  /* 0x000000ff08007207 */ /* 0x000fe20001800000 */
[C---:B------:R-:W-:Y:S01]  /*1410*/  IMAD.WIDE.U32 R2, R22.reuse, R12, R2 ;  /* 0x0000000c16027225 */ /* 0x040fe200078e0002 */
[----:B------:R-:W-:Y:S01]  /*1420*/  MOV R4, UR52 ;  /* 0x0000003400047c02 */ /* 0x000fe20008000f00 */
[----:B--2---:R-:W-:Y:S01]  /*1430*/  UIMAD.WIDE UR10, UR54, 0x4, UR58 ;  /* 0x00000004360a78a5 */ /* 0x004fe2000f8e023a */
[----:B------:R-:W-:Y:S01]  /*1440*/  IADD3.X R5, PT, PT, R5, UR51, R0, P1, P0 ;  /* 0x0000003305057c10 */ /* 0x000fe20008fe0400 */
[----:B------:R-:W-:Y:S01]  /*1450*/  IMAD R3, R22, R13, R3 ;  /* 0x0000000d16037224 */ /* 0x000fe200078e0203 */
[----:B------:R-:W-:Y:S01]  /*1460*/  IADD3 R0, P0, PT, R9, UR52, RZ ;  /* 0x0000003409007c10 */ /* 0x000fe2000ff1e0ff */
[----:B-1----:R-:W-:Y:S01]  /*1470*/  UIMAD.WIDE UR52, UR55, 0x4, UR56 ;  /* 0x00000004373478a5 */ /* 0x002fe2000f8e0238 */
[----:B---3--:R-:W-:-:S02]  /*1480*/  LEA R240, P1, R2, UR8, 0x1 ;  /* 0x0000000802f07c11 */ /* 0x008fc4000f8208ff */
[----:B------:R-:W-:Y:S02]  /*1490*/  LEA.HI.X.SX32 R4, R4, R5, 0x1, P0 ;  /* 0x0000000504047211 */ /* 0x000fe400000f0eff */
[----:B----4-:R-:W-:Y:S02]  /*14a0*/  LEA R236, P0, R0, UR16, 0x2 ;  /* 0x0000001000ec7c11 */ /* 0x010fe4000f8010ff */
[----:B------:R-:W-:Y:S02]  /*14b0*/  LEA.HI.X R239, R2, UR9, R3, 0x1, P1 ;  /* 0x0000000902ef7c11 */ /* 0x000fe400088f0c03 */
[----:B------:R-:W-:Y:S02]  /*14c0*/  LEA.HI.X R237, R0, UR17, R4, 0x2, P0 ;  /* 0x0000001100ed7c11 */ /* 0x000fe400080f1404 */
[C---:B------:R-:W-:Y:S02]  /*14d0*/  IADD3 R17, P2, PT, R22.reuse, 0x20, RZ ;  /* 0x0000002016117810 */ /* 0x040fe40007f5e0ff */
[----:B------:R-:W-:-:S02]  /*14e0*/  IADD3 R21, P0, PT, R22, 0x60, RZ ;  /* 0x0000006016157810 */ /* 0x000fc40007f1e0ff */
[----:B------:R-:W-:Y:S01]  /*14f0*/  IADD3 R20, P1, PT, R22, 0x40, RZ ;  /* 0x0000004016147810 */ /* 0x000fe20007f3e0ff */
[----:B------:R-:W-:Y:S01]  /*1500*/  IMAD.X R24, RZ, RZ, RZ, P2 ;  /* 0x000000ffff187224 */ /* 0x000fe200010e06ff */
[----:B------:R-:W-:Y:S01]  /*1510*/  SHF.L.U64.HI R8, R12, 0x5, R13 ;  /* 0x000000050c087819 */ /* 0x000fe2000001020d */
[C---:B------:R-:W-:Y:S01]  /*1520*/  VIADD R12, R22.reuse, 0x20 ;  /* 0x00000020160c7836 */ /* 0x040fe20000000000 */
[----:B------:R-:W-:Y:S01]  /*1530*/  IADD3 R14, PT, PT, R22, 0x40, RZ ;  /* 0x00000040160e7810 */ /* 0x000fe20007ffe0ff */
[----:B------:R-:W-:Y:S01]  /*1540*/  IMAD.X R26, RZ, RZ, RZ, P0 ;  /* 0x000000ffff1a7224 */ /* 0x000fe200000e06ff */
[----:B------:R-:W-:Y:S02]  /*1550*/  IADD3.X R25, PT, PT, RZ, RZ, RZ, P1, !PT ;  /* 0x000000ffff197210 */ /* 0x000fe40000ffe4ff */
        /* <DEDUP_REMOVED lines=14> */
.L_x_1602:
[----:B------:R-:W1:Y:S01]  /*1640*/  LDCU.64 UR10, c[0x0][0x5c0] ;  /* 0x0000b800ff0a77ac */ /* 0x000e620008000a00 */
[----:B------:R-:W-:-:S04]  /*1650*/  UIADD3 UR5, UPT, UPT, UR37, UR38, URZ ;  /* 0x0000002625057290 */ /* 0x000fc8000fffe0ff */
[----:B-1----:R-:W-:Y:S02]  /*1660*/  UIMAD.WIDE.U32 UR16, UR5, UR10, URZ ;  /* 0x0000000a051072a5 */ /* 0x002fe4000f8e00ff */
[----:B------:R-:W-:-:S04]  /*1670*/  UIMAD UR5, UR5, UR11, URZ ;  /* 0x0000000b050572a4 */ /* 0x000fc8000f8e02ff */
[----:B------:R-:W-:-:S06]  /*1680*/  UIADD3 UR5, UPT, UPT, UR17, UR5, URZ ;  /* 0x0000000511057290 */ /* 0x000fcc000fffe0ff */
[----:B------:R-:W-:Y:S02]  /*1690*/  MOV R0, UR5 ;  /* 0x0000000500007c02 */ /* 0x000fe40008000f00 */
.L_x_1603:
        /* <DEDUP_REMOVED lines=12> */
.L_x_1604:
[----:B------:R-:W1:Y:S01]  /*1760*/  LDCU.64 UR8, c[0x0][0x5c8] ;  /* 0x0000b900ff0877ac */ /* 0x000e620008000a00 */
[----:B------:R-:W-:-:S04]  /*1770*/  UIADD3 UR37, UPT, UPT, UR37, UR38, URZ ;  /* 0x0000002625257290 */ /* 0x000fc8000fffe0ff */
[----:B-1----:R-:W-:Y:S02]  /*1780*/  UIMAD.WIDE.U32 UR14, UR37, UR8, URZ ;  /* 0x00000008250e72a5 */ /* 0x002fe4000f8e00ff */
[----:B------:R-:W-:-:S04]  /*1790*/  UIMAD UR37, UR37, UR9, URZ ;  /* 0x00000009252572a4 */ /* 0x000fc8000f8e02ff */
[----:B------:R-:W-:-:S06]  /*17a0*/  UIADD3 UR37, UPT, UPT, UR15, UR37, URZ ;  /* 0x000000250f257290 */ /* 0x000fcc000fffe0ff */
[----:B------:R-:W-:Y:S02]  /*17b0*/  MOV R9, UR37 ;  /* 0x0000002500097c02 */ /* 0x000fe40008000f00 */
.L_x_1605:
        /* <DEDUP_REMOVED lines=30> */
.L_x_1607:
[----:B------:R-:W-:Y:S05]  /*19a0*/  BSYNC.RECONVERGENT B0 ;  /* 0x0000000000007941 */ /* 0x000fea0003800200 */
.L_x_1606:
        /* <DEDUP_REMOVED lines=16> */
.L_x_1609:
[----:B------:R-:W-:Y:S05]  /*1ab0*/  BSYNC.RECONVERGENT B0 ;  /* 0x0000000000007941 */ /* 0x000fea0003800200 */
.L_x_1608:
        /* <DEDUP_REMOVED lines=16> */
.L_x_1611:
[----:B------:R-:W-:Y:S05]  /*1bc0*/  BSYNC.RECONVERGENT B0 ;  /* 0x0000000000007941 */ /* 0x000fea0003800200 */
.L_x_1610:
        /* <DEDUP_REMOVED lines=16> */
.L_x_1613:
[----:B------:R-:W-:Y:S05]  /*1cd0*/  BSYNC.RECONVERGENT B0 ;  /* 0x0000000000007941 */ /* 0x000fea0003800200 */
.L_x_1612:
        /* <DEDUP_REMOVED lines=25> */
.L_x_1615:
[----:B------:R-:W-:Y:S05]  /*1e70*/  BSYNC.RECONVERGENT B0 ;  /* 0x0000000000007941 */ /* 0x000fea0003800200 */
.L_x_1614:
        /* <DEDUP_REMOVED lines=16> */
.L_x_1617:
[----:B------:R-:W-:Y:S05]  /*1f80*/  BSYNC.RECONVERGENT B0 ;  /* 0x0000000000007941 */ /* 0x000fea0003800200 */
.L_x_1616:
        /* <DEDUP_REMOVED lines=16> */
.L_x_1619:
[----:B------:R-:W-:Y:S05]  /*2090*/  BSYNC.RECONVERGENT B0 ;  /* 0x0000000000007941 */ /* 0x000fea0003800200 */
.L_x_1618:
        /* <DEDUP_REMOVED lines=17> */
.L_x_1601:
        /* <DEDUP_REMOVED lines=30> */
.L_x_1622:
[----:B------:R2:W-:Y:S04]  /*2390*/  STS.128 [R6+0x8000], RZ ;  /* 0x008000ff06007388 */ /* 0x0005e80000000c00 */
[----:B------:R2:W-:Y:S02]  /*23a0*/  STS.128 [R6+0xa000], RZ ;  /* 0x00a000ff06007388 */ /* 0x0005e40000000c00 */
.L_x_1623:
[----:B------:R-:W-:Y:S05]  /*23b0*/  BSYNC.RECONVERGENT B0 ;  /* 0x0000000000007941 */ /* 0x000fea0003800200 */
.L_x_1621:
        /* <DEDUP_REMOVED lines=23> */
.L_x_1625:
[----:B------:R-:W-:Y:S05]  /*2530*/  BSYNC.RECONVERGENT B0 ;  /* 0x0000000000007941 */ /* 0x000fea0003800200 */
.L_x_1624:
        /* <DEDUP_REMOVED lines=21> */
.L_x_1627:
[----:B------:R1:W-:Y:S04]  /*2690*/  STS.128 [R235], RZ ;  /* 0x000000ffeb007388 */ /* 0x0003e80000000c00 */
[----:B------:R1:W-:Y:S02]  /*26a0*/  STS.128 [R235+0x2000], RZ ;  /* 0x002000ffeb007388 */ /* 0x0003e40000000c00 */
.L_x_1628:
[----:B------:R-:W-:Y:S05]  /*26b0*/  BSYNC.RECONVERGENT B0 ;  /* 0x0000000000007941 */ /* 0x000fea0003800200 */
.L_x_1626:
        /* <DEDUP_REMOVED lines=40> */
.L_x_1630:
[----:B------:R-:W-:Y:S05]  /*2940*/  BSYNC.RECONVERGENT B0 ;  /* 0x0000000000007941 */ /* 0x000fea0003800200 */
.L_x_1629:
        /* <DEDUP_REMOVED lines=36> */
.L_x_1632:
[----:B------:R2:W-:Y:S04]  /*2b90*/  STS.128 [R6+0xc000], RZ ;  /* 0x00c000ff06007388 */ /* 0x0005e80000000c00 */
[----:B------:R2:W-:Y:S02]  /*2ba0*/  STS.128 [R6+0x10000], RZ ;  /* 0x010000ff06007388 */ /* 0x0005e40000000c00 */
.L_x_1633:
[----:B------:R-:W-:Y:S05]  /*2bb0*/  BSYNC.RECONVERGENT B0 ;  /* 0x0000000000007941 */ /* 0x000fea0003800200 */
.L_x_1631:
        /* <DEDUP_REMOVED lines=29> */
.L_x_1635:
[----:B------:R-:W-:Y:S05]  /*2d90*/  BSYNC.RECONVERGENT B0 ;  /* 0x0000000000007941 */ /* 0x000fea0003800200 */
.L_x_1634:
        /* <DEDUP_REMOVED lines=26> */
.L_x_1637:
[----:B------:R-:W-:Y:S05]  /*2f40*/  BSYNC.RECONVERGENT B0 ;  /* 0x0000000000007941 */ /* 0x000fea0003800200 */
.L_x_1636:
        /* <DEDUP_REMOVED lines=26> */
.L_x_1639:
[----:B------:R-:W-:Y:S05]  /*30f0*/  BSYNC.RECONVERGENT B0 ;  /* 0x0000000000007941 */ /* 0x000fea0003800200 */
.L_x_1638:
        /* <DEDUP_REMOVED lines=34> */
.L_x_1641:
[----:B------:R1:W-:Y:S04]  /*3320*/  STS.128 [R6+0x14000], RZ ;  /* 0x014000ff06007388 */ /* 0x0003e80000000c00 */
[----:B------:R1:W-:Y:S02]  /*3330*/  STS.128 [R6+0x18000], RZ ;  /* 0x018000ff06007388 */ /* 0x0003e40000000c00 */
.L_x_1642:
[----:B------:R-:W-:Y:S05]  /*3340*/  BSYNC.RECONVERGENT B0 ;  /* 0x0000000000007941 */ /* 0x000fea0003800200 */
.L_x_1640:
[----:B------:R-:W3:Y:S01]  /*3350*/  LDC.64 R22, c[0x0][0x528] ;  /* 0x00014a00ff167b82 */ /* 0x000ee20000000a00 */
[----:B------:R-:W1:Y:S01]  /*3360*/  S2R R214, SR_TID.X ;  /* 0x0000000000d67919 */ /* 0x000e620000002100 */
[----:B------:R-:W-:Y:S01]  /*3370*/  LOP3.LUT R244, R244, 0x1, RZ, 0xc0, !PT ;  /* 0x00000001f4f47812 */ /* 0x000fe200078ec0ff */
[----:B------:R-:W-:Y:S01]  /*3380*/  IMAD.U32 R0, RZ, RZ, UR5 ;  /* 0x00000005ff007e24 */ /* 0x000fe2000f8e00ff */
[----:B--2---:R-:W-:Y:S01]  /*3390*/  SHF.R.U32.HI R2, RZ, 0x4, R29 ;  /* 0x00000004ff027819 */ /* 0x004fe2000001161d */
[----:B------:R-:W-:Y:S01]  /*33a0*/  IMAD.SHL.U32 R27, R29, 0x40, RZ ;  /* 0x000000401d1b7824 */ /* 0x000fe200078e00ff */
[----:B------:R-:W2:Y:S01]  /*33b0*/  LDCU UR14, c[0x0][0x440] ;  /* 0x00008800ff0e77ac */ /* 0x000ea20008000800 */
[----:B---3--:R3:W5:Y:S04]  /*33c0*/  LDG.E.64 R18, desc[UR34][R22.64+0x8] ;  /* 0x0000082216127981 */ /* 0x008768000c1e1b00 */
[----:B------:R-:W5:Y:S01]  /*33d0*/  LDG.E.64 R22, desc[UR34][R22.64] ;  /* 0x0000002216167981 */ /* 0x000f62000c1e1b00 */
[----:B------:R-:W-:Y:S01]  /*33e0*/  IMAD R244, R0, 0x4, R244 ;  /* 0x0000000400f47824 */ /* 0x000fe200078e02f4 */
[----:B------:R-:W-:Y:S01]  /*33f0*/  LOP3.LUT R0, R27, 0x1c0, RZ, 0xc0, !PT ;  /* 0x000001c01b007812 */ /* 0x000fe200078ec0ff */
[----:B------:R-:W-:Y:S01]  /*3400*/  IMAD.SHL.U32 R28, R29, 0x20, RZ ;  /* 0x000000201d1c7824 */ /* 0x000fe200078e00ff */
[----:B------:R3:W-:Y:S01]  /*3410*/  @P5 STS.128 [R6+0x15000], RZ ;  /* 0x015000ff06005388 */ /* 0x0007e20000000c00 */
[----:B------:R-:W-:Y:S01]  /*3420*/  LOP3.LUT R2, R2, 0x8, RZ, 0xc0, !PT ;  /* 0x0000000802027812 */ /* 0x000fe200078ec0ff */
[----:B------:R-:W-:Y:S01]  /*3430*/  BSSY.RECONVERGENT B0, `(.L_x_1643) ;  /* 0x0000020000007945 */ /* 0x000fe20003800200 */
[----:B------:R-:W-:Y:S01]  /*3440*/  LOP3.LUT R16, R27, 0x200, RZ, 0xc0, !PT ;  /* 0x000002001b107812 */ /* 0x000fe200078ec0ff */
[----:B------:R3:W-:Y:S01]  /*3450*/  @P5 STS.128 [R6+0x19000], RZ ;  /* 0x019000ff06005388 */ /* 0x0007e20000000c00 */
[----:B------:R-:W-:-:S02]  /*3460*/  LOP3.LUT R0, R0, 0x38, R30, 0xf8, !PT ;  /* 0x0000003800007812 */ /* 0x000fc400078ef81e */
[----:B------:R-:W-:Y:S02]  /*3470*/  LOP3.LUT R2, R2, 0x10, R29, 0xf8, !PT ;  /* 0x0000001002027812 */ /* 0x000fe400078ef81d */
[----:B------:R-:W-:Y:S02]  /*3480*/  LOP3.LUT R16, R16, 0x400, R28, 0xf8, !PT ;  /* 0x0000040010107812 */ /* 0x000fe400078ef81c */
[----:B------:R-:W-:Y:S02]  /*3490*/  LOP3.LUT R15, R0, 0x8, R31, 0x78, !PT ;  /* 0x00000008000f7812 */ /* 0x000fe400078e781f */
[----:B------:R-:W-:Y:S02]  /*34a0*/  LOP3.LUT R14, R2, R0, RZ, 0x3c, !PT ;  /* 0x00000000020e7212 */ /* 0x000fe400078e3cff */
        /* <DEDUP_REMOVED lines=24> */
.L_x_1644:
[----:B------:R-:W-:Y:S05]  /*3630*/  BSYNC.RECONVERGENT B0 ;  /* 0x0000000000007941 */ /* 0x000fea0003800200 */
.L_x_1643:
[----:B------:R2:W-:Y:S01]  /*3640*/  @P4 STS.128 [R6+0x16000], RZ ;  /* 0x016000ff06004388 */ /* 0x0005e20000000c00 */
[----:B------:R-:W-:Y:S01]  /*3650*/  BSSY.RECONVERGENT B0, `(.L_x_1645) ;  /* 0x000001c000007945 */ /* 0x000fe20003800200 */
[----:B------:R-:W-:Y:S02]  /*3660*/  LOP3.LUT R15, R16, R15, RZ, 0xfc, !PT ;  /* 0x0000000f100f7212 */ /* 0x000fe400078efcff */
[----:B------:R2:W-:Y:S01]  /*3670*/  @P4 STS.128 [R6+0x1a000], RZ ;  /* 0x01a000ff06004388 */ /* 0x0005e20000000c00 */
[----:B------:R-:W-:Y:S02]  /*3680*/  LOP3.LUT R14, R14, 0x200, R27, 0xf8, !PT ;  /* 0x000002000e0e7812 */ /* 0x000fe400078ef81b */
[----:B------:R-:W-:Y:S01]  /*3690*/  LOP3.LUT R12, R12, 0x7a00, R28, 0xf8, !PT ;  /* 0x00007a000c0c7812 */ /* 0x000fe200078ef81c */
        /* <DEDUP_REMOVED lines=23> */
.L_x_1646:
[----:B------:R-:W-:Y:S05]  /*3810*/  BSYNC.RECONVERGENT B0 ;  /* 0x0000000000007941 */ /* 0x000fea0003800200 */
.L_x_1645:
        /* <DEDUP_REMOVED lines=26> */
.L_x_1648:
[----:B------:R-:W-:Y:S05]  /*39c0*/  BSYNC.RECONVERGENT B0 ;  /* 0x0000000000007941 */ /* 0x000fea0003800200 */
.L_x_1647:
[C---:B------:R-:W-:Y:S01]  /*39d0*/  IMAD.SHL.U32 R0, R214.reuse, 0x40, RZ ;  /* 0x00000040d6007824 */ /* 0x040fe200078e00ff */
[----:B------:R-:W-:Y:S01]  /*39e0*/  UIMAD UR8, UR24, UR42, UR23 ;  /* 0x0000002a180872a4 */ /* 0x000fe2000f8e0217 */
[C---:B-1234-:R-:W-:Y:S01]  /*39f0*/  IMAD.SHL.U32 R6, R214.reuse, 0x20, RZ ;  /* 0x00000020d6067824 */ /* 0x05efe200078e00ff */
[----:B------:R-:W-:Y:S01]  /*3a00*/  SHF.R.U32.HI R8, RZ, 0x1, R214 ;  /* 0x00000001ff087819 */ /* 0x000fe200000116d6 */
[----:B------:R-:W-:Y:S01]  /*3a10*/  IMAD.SHL.U32 R9, R214, 0x2, RZ ;  /* 0x00000002d6097824 */ /* 0x000fe200078e00ff */
[----:B------:R-:W-:Y:S01]  /*3a20*/  LOP3.LUT R4, R0, 0x1c0, RZ, 0xc0, !PT ;  /* 0x000001c000047812 */ /* 0x000fe200078ec0ff */
[----:B------:R-:W-:Y:S01]  /*3a30*/  IMAD.SHL.U32 R213, R214, 0x8, RZ ;  /* 0x00000008d6d57824 */ /* 0x000fe200078e00ff */
[----:B------:R-:W-:Y:S01]  /*3a40*/  LOP3.LUT R2, R0, 0x200, RZ, 0xc0, !PT ;  /* 0x0000020000027812 */ /* 0x000fe200078ec0ff */
[----:B------:R-:W-:Y:S01]  /*3a50*/  IMAD.SHL.U32 R7, R214, 0x10, RZ ;  /* 0x00000010d6077824 */ /* 0x000fe200078e00ff */
[--C-:B------:R-:W-:Y:S01]  /*3a60*/  LOP3.LUT R3, R9, 0x7006, R6.reuse, 0xc8, !PT ;  /* 0x0000700609037812 */ /* 0x100fe200078ec806 */
[----:B------:R-:W-:Y:S01]  /*3a70*/  USHF.L.U32 UR8, UR8, 0x5, URZ ;  /* 0x0000000508087899 */ /* 0x000fe200080006ff */
[----:B------:R-:W-:Y:S01]  /*3a80*/  LOP3.LUT R0, R4, 0x38, R213, 0xf8, !PT ;  /* 0x0000003804007812 */ /* 0x000fe200078ef8d5 */
[----:B------:R-:W1:Y:S01]  /*3a90*/  LDC R241, c[0x0][0x44c] ;  /* 0x00011300fff17b82 */ /* 0x000e620000000800 */
[----:B------:R-:W-:Y:S01]  /*3aa0*/  LOP3.LUT R7, R7, 0x1c0, RZ, 0xc0, !PT ;  /* 0x000001c007077812 */ /* 0x000fe200078ec0ff */
[----:B------:R-:W-:Y:S01]  /*3ab0*/  USHF.R.S32.HI UR12, URZ, 0x1f, UR8 ;  /* 0x0000001fff0c7899 */ /* 0x000fe20008011408 */
[----:B------:R-:W-:Y:S01]  /*3ac0*/  LOP3.LUT R5, R3, 0x400, R6, 0xf8, !PT ;  /* 0x0000040003057812 */ /* 0x000fe200078ef806 */
[----:B------:R-:W0:Y:S01]  /*3ad0*/  LDGDEPBAR ;  /* 0x00000000000079af */ /* 0x000e220000000000 */
[----:B------:R-:W-:Y:S01]  /*3ae0*/  LOP3.LUT R3, R0, 0x8, R214, 0x78, !PT ;  /* 0x0000000800037812 */ /* 0x000fe200078e78d6 */
[----:B------:R-:W-:Y:S01]  /*3af0*/  IMAD.MOV.U32 R210, RZ, RZ, 0x40 ;  /* 0x00000040ffd27424 */ /* 0x000fe200078e00ff */
[----:B------:R-:W-:Y:S01]  /*3b00*/  LOP3.LUT R4, R7, 0x38, R9, 0xf8, !PT ;  /* 0x0000003807047812 */ /* 0x000fe200078ef809 */
[----:B------:R-:W-:Y:S01]  /*3b10*/  IMAD.MOV.U32 R203, RZ, RZ, 0x20 ;  /* 0x00000020ffcb7424 */ /* 0x000fe200078e00ff */
[----:B------:R-:W-:Y:S01]  /*3b20*/  LOP3.LUT R2, R2, 0x400, R6, 0xf8, !PT ;  /* 0x0000040002027812 */ /* 0x000fe200078ef806 */
[----:B------:R-:W-:Y:S01]  /*3b30*/  UIADD3 UR54, UPT, UPT, UR30, 0x80, URZ ;  /* 0x000000801e367890 */ /* 0x000fe2000fffe0ff */
[----:B------:R-:W-:Y:S01]  /*3b40*/  LOP3.LUT R0, R0, 0x8, R8, 0x78, !PT ;  /* 0x0000000800007812 */ /* 0x000fe200078e7808 */
[----:B------:R-:W-:Y:S01]  /*3b50*/  IMAD.MOV.U32 R238, RZ, RZ, R235 ;  /* 0x000000ffffee7224 */ /* 0x000fe200078e00eb */
[----:B------:R-:W-:-:S02]  /*3b60*/  LOP3.LUT R6, R3, 0x7a00, R6, 0xf8, !PT ;  /* 0x00007a0003067812 */ /* 0x000fc400078ef806 */
[----:B------:R-:W-:Y:S02]  /*3b70*/  CS2R R158, SRZ ;  /* 0x00000000009e7805 */ /* 0x000fe4000001ff00 */
[----:B------:R-:W-:Y:S02]  /*3b80*/  LOP3.LUT R3, R4, 0x20, R8, 0x78, !PT ;  /* 0x0000002004037812 */ /* 0x000fe400078e7808 */
[----:B------:R-:W-:Y:S02]  /*3b90*/  CS2R R156, SRZ ;  /* 0x00000000009c7805 */ /* 0x000fe4000001ff00 */
[----:B------:R-:W-:Y:S01]  /*3ba0*/  LOP3.LUT R212, R2, R0, RZ, 0xfc, !PT ;  /* 0x0000000002d47212 */ /* 0x000fe200078efcff */
[----:B------:R-:W-:Y:S01]  /*3bb0*/  STL [R1+0x8], R6 ;  /* 0x0000080601007387 */ /* 0x000fe20000100800 */
[----:B------:R-:W-:Y:S01]  /*3bc0*/  LOP3.LUT R0, R5, R3, RZ, 0xfc, !PT ;  /* 0x0000000305007212 */ /* 0x000fe200078efcff */
[----:B------:R-:W-:Y:S01]  /*3bd0*/  IMAD.SHL.U32 R2, R214, 0x2, RZ ;  /* 0x00000002d6027824 */ /* 0x000fe200078e00ff */
[----:B-----5:R-:W-:-:S02]  /*3be0*/  IADD3 R246, P3, P0, R18, UR8, R246 ;  /* 0x0000000812f67c10 */ /* 0x020fc4000f87e0f6 */
[----:B------:R-:W-:Y:S02]  /*3bf0*/  CS2R R162, SRZ ;  /* 0x0000000000a27805 */ /* 0x000fe4000001ff00 */
[----:B------:R-:W-:Y:S01]  /*3c00*/  R2UR UR13, R23 ;  /* 0x00000000170d72ca */ /* 0x000fe200000e0000 */
[----:B------:R2:W-:Y:S01]  /*3c10*/  STL [R1+0x4], R0 ;  /* 0x0000040001007387 */ /* 0x0005e20000100800 */
[----:B------:R-:W-:Y:S02]  /*3c20*/  R2P PR, R29, 0x6 ;  /* 0x000000061d007804 */ /* 0x000fe40000000000 */
[----:B------:R-:W-:Y:S02]  /*3c30*/  CS2R R160, SRZ ;  /* 0x0000000000a07805 */ /* 0x000fe4000001ff00 */
[----:B------:R-:W-:Y:S02]  /*3c40*/  R2UR UR15, R22 ;  /* 0x00000000160f72ca */ /* 0x000fe400000e0000 */
[----:B------:R-:W-:-:S02]  /*3c50*/  CS2R R154, SRZ ;  /* 0x00000000009a7805 */ /* 0x000fc4000001ff00 */
[----:B------:R-:W-:Y:S02]  /*3c60*/  LEA R205, R12, UR25, 0x1 ;  /* 0x000000190ccd7c11 */ /* 0x000fe4000f8e08ff */
[----:B------:R-:W-:Y:S02]  /*3c70*/  CS2R R152, SRZ ;  /* 0x0000000000987805 */ /* 0x000fe4000001ff00 */
[----:B------:R-:W-:Y:S02]  /*3c80*/  SEL R210, R210, 0xffffffc0, !P2 ;  /* 0xffffffc0d2d27807 */ /* 0x000fe40005000000 */
[----:B------:R-:W-:Y:S02]  /*3c90*/  CS2R R150, SRZ ;  /* 0x0000000000967805 */ /* 0x000fe4000001ff00 */
[----:B------:R-:W-:Y:S02]  /*3ca0*/  LEA R209, R15, UR25, 0x1 ;  /* 0x000000190fd17c11 */ /* 0x000fe4000f8e08ff */
[----:B------:R-:W-:-:S02]  /*3cb0*/  CS2R R148, SRZ ;  /* 0x0000000000947805 */ /* 0x000fc4000001ff00 */
[----:B------:R-:W-:Y:S01]  /*3cc0*/  LEA R204, R14, UR25, 0x1 ;  /* 0x000000190ecc7c11 */ /* 0x000fe2000f8e08ff */
[----:B------:R-:W-:Y:S01]  /*3cd0*/  IMAD.IADD R206, R210, 0x1, R205 ;  /* 0x00000001d2ce7824 */ /* 0x000fe200078e02cd */
[----:B------:R-:W-:Y:S02]  /*3ce0*/  SEL R203, R203, 0xffffffe0, !P1 ;  /* 0xffffffe0cbcb7807 */ /* 0x000fe40004800000 */
[----:B------:R-:W-:Y:S02]  /*3cf0*/  CS2R R142, SRZ ;  /* 0x00000000008e7805 */ /* 0x000fe4000001ff00 */
[----:B------:R-:W-:Y:S02]  /*3d00*/  SHF.R.U32.HI R217, RZ, 0x3, R214 ;  /* 0x00000003ffd97819 */ /* 0x000fe400000116d6 */
[----:B------:R-:W-:Y:S02]  /*3d10*/  CS2R R140, SRZ ;  /* 0x00000000008c7805 */ /* 0x000fe4000001ff00 */
[----:B------:R-:W-:-:S02]  /*3d20*/  LOP3.LUT R211, R2, 0x20, RZ, 0xc0, !PT ;  /* 0x0000002002d37812 */ /* 0x000fc400078ec0ff */
[----:B------:R-:W-:Y:S02]  /*3d30*/  CS2R R146, SRZ ;  /* 0x0000000000927805 */ /* 0x000fe4000001ff00 */
[----:B------:R-:W-:Y:S02]  /*3d40*/  CS2R R144, SRZ ;  /* 0x0000000000907805 */ /* 0x000fe4000001ff00 */
[----:B------:R-:W-:Y:S02]  /*3d50*/  CS2R R138, SRZ ;  /* 0x00000000008a7805 */ /* 0x000fe4000001ff00 */
[----:B------:R-:W-:Y:S02]  /*3d60*/  CS2R R136, SRZ ;  /* 0x0000000000887805 */ /* 0x000fe4000001ff00 */
[----:B------:R-:W-:Y:S02]  /*3d70*/  CS2R R134, SRZ ;  /* 0x0000000000867805 */ /* 0x000fe4000001ff00 */
[----:B------:R-:W-:-:S02]  /*3d80*/  CS2R R132, SRZ ;  /* 0x0000000000847805 */ /* 0x000fc4000001ff00 */
[----:B------:R-:W-:Y:S02]  /*3d90*/  CS2R R126, SRZ ;  /* 0x00000000007e7805 */ /* 0x000fe4000001ff00 */
[----:B--2---:R-:W-:Y:S01]  /*3da0*/  IADD3.X R0, PT, PT, R19, UR12, RZ, P3, P0 ;  /* 0x0000000c13007c10 */ /* 0x004fe20009fe04ff */
[----:B------:R-:W2:Y:S01]  /*3db0*/  LDCU UR12, c[0x0][0x590] ;  /* 0x0000b200ff0c77ac */ /* 0x000ea20008000800 */
[----:B------:R-:W-:Y:S02]  /*3dc0*/  LOP3.LUT P0, RZ, R214, 0x4, RZ, 0xc0, !PT ;  /* 0x00000004d6ff7812 */ /* 0x000fe4000780c0ff */
[----:B------:R-:W-:Y:S02]  /*3dd0*/  CS2R R124, SRZ ;  /* 0x00000000007c7805 */ /* 0x000fe4000001ff00 */
[----:B------:R-:W-:Y:S01]  /*3de0*/  CS2R R130, SRZ ;  /* 0x0000000000827805 */ /* 0x000fe2000001ff00 */
[----:B------:R3:W-:Y:S01]  /*3df0*/  STL [R1], R0 ;  /* 0x0000000001007387 */ /* 0x0007e20000100800 */
        /* <DEDUP_REMOVED lines=24> */
[----:B---3--:R-:W-:Y:S01]  /*3f80*/  IMAD.MOV.U32 R0, RZ, RZ, 0x10 ;  /* 0x00000010ff007424 */ /* 0x008fe200078e00ff */
[----:B------:R-:W-:-:S02]  /*3f90*/  CS2R R80, SRZ ;  /* 0x0000000000507805 */ /* 0x000fc4000001ff00 */
[----:B------:R-:W-:Y:S02]  /*3fa0*/  CS2R R74, SRZ ;  /* 0x00000000004a7805 */ /* 0x000fe4000001ff00 */
[----:B------:R-:W-:Y:S02]  /*3fb0*/  CS2R R72, SRZ ;  /* 0x0000000000487805 */ /* 0x000fe4000001ff00 */
[----:B------:R-:W-:Y:S02]  /*3fc0*/  CS2R R70, SRZ ;  /* 0x0000000000467805 */ /* 0x000fe4000001ff00 */
[----:B------:R-:W-:Y:S02]  /*3fd0*/  SEL R0, R0, 0xfffffff0, !P0 ;  /* 0xfffffff000007807 */ /* 0x000fe40004000000 */
        /* <DEDUP_REMOVED lines=18> */
[----:B------:R-:W-:Y:S01]  /*4100*/  LOP3.LUT P3, RZ, R214, 0x2, RZ, 0xc0, !PT ;  /* 0x00000002d6ff7812 */ /* 0x000fe2000786c0ff */
[----:B------:R-:W-:Y:S01]  /*4110*/  VIADD R244, R244, 0xfffffffc ;  /* 0xfffffffcf4f47836 */ /* 0x000fe20000000000 */
[----:B------:R-:W-:Y:S01]  /*4120*/  LOP3.LUT P4, RZ, R214, 0x8, RZ, 0xc0, !PT ;  /* 0x00000008d6ff7812 */ /* 0x000fe2000788c0ff */
[----:B------:R-:W-:Y:S01]  /*4130*/  VIADD R209, R209, UR16 ;  /* 0x00000010d1d17c36 */ /* 0x000fe20008000000 */
[----:B------:R-:W-:Y:S01]  /*4140*/  LOP3.LUT R211, R211, 0x18, R217, 0xf8, !PT ;  /* 0x00000018d3d37812 */ /* 0x000fe200078ef8d9 */
[----:B------:R-:W-:Y:S01]  /*4150*/  VIADD R204, R204, UR16 ;  /* 0x00000010cccc7c36 */ /* 0x000fe20008000000 */
[----:B------:R-:W-:Y:S01]  /*4160*/  LOP3.LUT R252, R0, 0x40, RZ, 0xfc, !PT ;  /* 0x0000004000fc7812 */ /* 0x000fe200078efcff */
[C---:B------:R-:W-:Y:S01]  /*4170*/  IMAD.IADD R207, R203.reuse, 0x1, R205 ;  /* 0x00000001cbcf7824 */ /* 0x040fe200078e02cd */
[----:B------:R-:W3:Y:S01]  /*4180*/  LDCU UR5, c[0x0][0x3e0] ;  /* 0x00007c00ff0577ac */ /* 0x000ee20008000800 */
[----:B------:R-:W-:-:S02]  /*4190*/  IMAD.IADD R208, R203, 0x1, R206 ;  /* 0x00000001cbd07824 */ /* 0x000fc400078e02ce */
[----:B------:R-:W-:Y:S01]  /*41a0*/  IMAD.WIDE.U32 R246, R246, -0x2daee0ad, RZ ;  /* 0xd2511f53f6f67825 */ /* 0x000fe200078e00ff */
[----:B------:R-:W4:Y:S01]  /*41b0*/  LDCU UR9, c[0x0][0x45c] ;  /* 0x00008b80ff0977ac */ /* 0x000f220008000800 */
[----:B------:R-:W1:Y:S01]  /*41c0*/  LDCU.U8 UR8, c[0x0][0x4f8] ;  /* 0x00009f00ff0877ac */ /* 0x000e620008000000 */
[----:B--2---:R-:W-:Y:S02]  /*41d0*/  USHF.L.U32 UR12, UR12, 0x6, URZ ;  /* 0x000000060c0c7899 */ /* 0x004fe400080006ff */
[----:B------:R-:W-:Y:S02]  /*41e0*/  USHF.L.U32 UR46, UR46, 0x3, URZ ;  /* 0x000000032e2e7899 */ /* 0x000fe400080006ff */
[----:B------:R-:W-:Y:S02]  /*41f0*/  UIADD3 UR51, UPT, UPT, UR15, -0x61c88647, URZ ;  /* 0x9e3779b90f337890 */ /* 0x000fe4000fffe0ff */
[----:B------:R-:W-:Y:S02]  /*4200*/  UIADD3 UR50, UPT, UPT, UR13, -0x4498517b, URZ ;  /* 0xbb67ae850d327890 */ /* 0x000fe4000fffe0ff */
[----:B------:R-:W-:-:S02]  /*4210*/  UIADD3 UR49, UPT, UPT, UR15, 0x3c6ef372, URZ ;  /* 0x3c6ef3720f317890 */ /* 0x000fc4000fffe0ff */
[----:B------:R-:W-:Y:S02]  /*4220*/  UIADD3 UR48, UPT, UPT, UR13, 0x76cf5d0a, URZ ;  /* 0x76cf5d0a0d307890 */ /* 0x000fe4000fffe0ff */
[----:B------:R-:W-:Y:S02]  /*4230*/  UIADD3 UR44, UPT, UPT, UR15, -0x255992d5, URZ ;  /* 0xdaa66d2b0f2c7890 */ /* 0x000fe4000fffe0ff */
[----:B------:R-:W-:Y:S02]  /*4240*/  UIADD3 UR42, UPT, UPT, UR13, 0x32370b8f, URZ ;  /* 0x32370b8f0d2a7890 */ /* 0x000fe4000fffe0ff */
[----:B------:R-:W-:Y:S02]  /*4250*/  UIADD3 UR30, UPT, UPT, UR15, 0x78dde6e4, URZ ;  /* 0x78dde6e40f1e7890 */ /* 0x000fe4000fffe0ff */
[----:B------:R-:W-:Y:S02]  /*4260*/  UIADD3 UR24, UPT, UPT, UR13, -0x126145ec, URZ ;  /* 0xed9eba140d187890 */ /* 0x000fe4000fffe0ff */
[----:B------:R-:W-:-:S02]  /*4270*/  UIADD3 UR17, UPT, UPT, UR15, 0x1715609d, URZ ;  /* 0x1715609d0f117890 */ /* 0x000fc4000fffe0ff */
[----:B------:R-:W-:Y:S02]  /*4280*/  UIADD3 UR58, UPT, UPT, UR13, -0x56f99767, URZ ;  /* 0xa90668990d3a7890 */ /* 0x000fe4000fffe0ff */
[----:B------:R-:W-:Y:S02]  /*4290*/  UIADD3 UR57, UPT, UPT, UR15, -0x4ab325aa, URZ ;  /* 0xb54cda560f397890 */ /* 0x000fe4000fffe0ff */
[----:B------:R-:W-:Y:S02]  /*42a0*/  UIADD3 UR56, UPT, UPT, UR13, 0x646e171e, URZ ;  /* 0x646e171e0d387890 */ /* 0x000fe4000fffe0ff */
[----:B-1-34-:R-:W-:-:S11]  /*42b0*/  UISETP.GE.AND UP1, UPT, UR54, UR36, UPT ;  /* 0x000000243600728c */ /* 0x01afd6000bf26270 */
.L_x_1651:
        /* <DEDUP_REMOVED lines=8> */
[--C-:B------:R-:W-:Y:S01]  /*4340*/  SHF.R.U32.HI R215, RZ, 0x1, R214.reuse ;  /* 0x00000001ffd77819 */ /* 0x100fe200000116d6 */
        /* <DEDUP_REMOVED lines=46> */
[----:B------:R-:W3:Y:S07]  /*4630*/  LDSM.16.M88.4 R192, [R205+0x10800] ;  /* 0x01080000cdc0783b */ /* 0x000eee0000000200 */
[----:B------:R-:W-:Y:S01]  /*4640*/  HMMA.16816.F32.BF16 R32, R184, R198, R32 ;  /* 0x000000c6b820723c */ /* 0x000fe20000041820 */
[----:B------:R-:W-:Y:S07]  /*4650*/  LDSM.16.M88.4 R184, [R0+0x3000] ;  /* 0x0030000000b8783b */ /* 0x000fee0000000200 */
[-C--:B-1----:R-:W-:Y:S01]  /*4660*/  HMMA.16816.F32.BF16 R4, R164, R172.reuse, R4 ;  /* 0x000000aca404723c */ /* 0x082fe20000041804 */
[----:B------:R-:W-:Y:S07]  /*4670*/  LDSM.16.M88.4 R196, [R3+0x3000] ;  /* 0x0030000003c4783b */ /* 0x000fee0000000200 */
[C---:B--2---:R-:W-:Y:S08]  /*4680*/  HMMA.16816.F32.BF16 R8, R176.reuse, R172, R8 ;  /* 0x000000acb008723c */ /* 0x044ff00000041808 */
[-C--:B------:R-:W-:Y:S08]  /*4690*/  HMMA.16816.F32.BF16 R12, R176, R174.reuse, R12 ;  /* 0x000000aeb00c723c */ /* 0x080ff0000004180c */
[C---:B------:R-:W-:Y:S01]  /*46a0*/  HMMA.16816.F32.BF16 R16, R164.reuse, R174, R16 ;  /* 0x000000aea410723c */ /* 0x040fe20000041810 */
[----:B------:R1:W-:Y:S07]  /*46b0*/  LDSM.16.M88.4 R172, [R0+0x2000] ;  /* 0x0020000000ac783b */ /* 0x0003ee0000000200 */
[-C--:B----4-:R-:W-:Y:S08]  /*46c0*/  HMMA.16816.F32.BF16 R20, R164, R168.reuse, R20 ;  /* 0x000000a8a414723c */ /* 0x090ff00000041814 */
[C---:B------:R-:W-:Y:S08]  /*46d0*/  HMMA.16816.F32.BF16 R24, R176.reuse, R168, R24 ;  /* 0x000000a8b018723c */ /* 0x040ff00000041818 */
[-C--:B------:R-:W-:Y:S01]  /*46e0*/  HMMA.16816.F32.BF16 R28, R176, R170.reuse, R28 ;  /* 0x000000aab01c723c */ /* 0x080fe2000004181c */
[----:B------:R-:W2:Y:S02]  /*46f0*/  LDSM.16.M88.4 R176, [R207+0x10000] ;  /* 0x01000000cfb0783b */ /* 0x000ea40000000200 */
[----:B-1----:R-:W-:Y:S02]  /*4700*/  @P1 LOP3.LUT R0, R216, 0x6, RZ, 0xc0, !PT ;  /* 0x00000006d8001812 */ /* 0x002fe400078ec0ff */
[----:B------:R-:W-:Y:S02]  /*4710*/  PLOP3.LUT P1, PT, PT, PT, UP1, 0x80, 0x8 ;  /* 0x000000000008781c */ /* 0x000fe40003f2f018 */
[----:B------:R-:W-:Y:S01]  /*4720*/  @P6 LOP3.LUT R0, R0, 0x1e0, R215, 0xf8, !PT ;  /* 0x000001e000006812 */ /* 0x000fe200078ef8d7 */
[----:B------:R-:W-:Y:S01]  /*4730*/  HMMA.16816.F32.BF16 R32, R164, R170, R32 ;  /* 0x000000aaa420723c */ /* 0x000fe20000041820 */
[----:B------:R-:W1:Y:S01]  /*4740*/  LDSM.16.M88.4 R164, [R207+0x10800] ;  /* 0x01080000cfa4783b */ /* 0x000e620000000200 */
[----:B------:R-:W-:Y:S06]  /*4750*/  PLOP3.LUT P6, PT, PT, PT, UP1, 0x80, 0x8 ;  /* 0x000000000008781c */ /* 0x000fec0003fcf018 */
[-C--:B---3--:R-:W-:Y:S01]  /*4760*/  HMMA.16816.F32.BF16 R4, R180, R188.reuse, R4 ;  /* 0x000000bcb404723c */ /* 0x088fe20000041804 */
[----:B------:R-:W-:Y:S07]  /*4770*/  LDSM.16.M88.4 R168, [R3+0x2000] ;  /* 0x0020000003a8783b */ /* 0x000fee0000000200 */
[C---:B------:R-:W-:Y:S08]  /*4780*/  HMMA.16816.F32.BF16 R8, R200.reuse, R188, R8 ;  /* 0x000000bcc808723c */ /* 0x040ff00000041808 */
[-C--:B------:R-:W-:Y:S08]  /*4790*/  HMMA.16816.F32.BF16 R12, R200, R190.reuse, R12 ;  /* 0x000000bec80c723c */ /* 0x080ff0000004180c */
[C---:B------:R-:W-:Y:S01]  /*47a0*/  HMMA.16816.F32.BF16 R16, R180.reuse, R190, R16 ;  /* 0x000000beb410723c */ /* 0x040fe20000041810 */
[----:B------:R-:W3:Y:S07]  /*47b0*/  LDSM.16.M88.4 R188, [R206+0x10000] ;  /* 0x01000000cebc783b */ /* 0x000eee0000000200 */
[-C--:B------:R-:W-:Y:S08]  /*47c0*/  HMMA.16816.F32.BF16 R20, R180, R192.reuse, R20 ;  /* 0x000000c0b414723c */ /* 0x080ff00000041814 */
[C---:B------:R-:W-:Y:S08]  /*47d0*/  HMMA.16816.F32.BF16 R24, R200.reuse, R192, R24 ;  /* 0x000000c0c818723c */ /* 0x040ff00000041818 */
[-C--:B------:R-:W-:Y:S03]  /*47e0*/  HMMA.16816.F32.BF16 R28, R200, R194.reuse, R28 ;  /* 0x000000c2c81c723c */ /* 0x080fe6000004181c */
[----:B------:R-:W-:Y:S05]  /*47f0*/  LEA R200, R212, UR4, 0x1 ;  /* 0x00000004d4c87c11 */ /* 0x000fea000f8e08ff */
[----:B------:R-:W-:Y:S01]  /*4800*/  HMMA.16816.F32.BF16 R32, R180, R194, R32 ;  /* 0x000000c2b420723c */ /* 0x000fe20000041820 */
[----:B------:R4:W3:Y:S07]  /*4810*/  LDSM.16.M88.4 R180, [R206+0x10800] ;  /* 0x01080000ceb4783b */ /* 0x0008ee0000000200 */
[-C--:B--2---:R-:W-:Y:S01]  /*4820*/  HMMA.16816.F32.BF16 R4, R172, R176.reuse, R4 ;  /* 0x000000b0ac04723c */ /* 0x084fe20000041804 */
[----:B------:R-:W-:Y:S07]  /*4830*/  LDSM.16.M88.4 R192, [R208+0x10000] ;  /* 0x01000000d0c0783b */ /* 0x000fee0000000200 */
[C---:B------:R-:W-:Y:S08]  /*4840*/  HMMA.16816.F32.BF16 R8, R184.reuse, R176, R8 ;  /* 0x000000b0b808723c */ /* 0x040ff00000041808 */
[-C--:B------:R-:W-:Y:S01]  /*4850*/  HMMA.16816.F32.BF16 R12, R184, R178.reuse, R12 ;  /* 0x000000b2b80c723c */ /* 0x080fe2000004180c */
[----:B----4-:R-:W-:Y:S05]  /*4860*/  IMAD.MOV.U32 R206, RZ, RZ, 0x40 ;  /* 0x00000040ffce7424 */ /* 0x010fea00078e00ff */
[----:B------:R-:W-:Y:S02]  /*4870*/  SEL R210, R206, 0xffffffc0, !P0 ;  /* 0xffffffc0ced27807 */ /* 0x000fe40004000000 */
[C---:B------:R-:W-:Y:S01]  /*4880*/  HMMA.16816.F32.BF16 R16, R172.reuse, R178, R16 ;  /* 0x000000b2ac10723c */ /* 0x040fe20000041810 */
[----:B------:R-:W2:Y:S07]  /*4890*/  LDSM.16.M88.4 R176, [R2+0x2000] ;  /* 0x0020000002b0783b */ /* 0x000eae0000000200 */
[-C--:B-1----:R-:W-:Y:S08]  /*48a0*/  HMMA.16816.F32.BF16 R20, R172, R164.reuse, R20 ;  /* 0x000000a4ac14723c */ /* 0x082ff00000041814 */
[C---:B------:R-:W-:Y:S08]  /*48b0*/  HMMA.16816.F32.BF16 R24, R184.reuse, R164, R24 ;  /* 0x000000a4b818723c */ /* 0x040ff00000041818 */
[-C--:B------:R-:W-:Y:S08]  /*48c0*/  HMMA.16816.F32.BF16 R28, R184, R166.reuse, R28 ;  /* 0x000000a6b81c723c */ /* 0x080ff0000004181c */
[----:B------:R-:W-:Y:S01]  /*48d0*/  HMMA.16816.F32.BF16 R32, R172, R166, R32 ;  /* 0x000000a6ac20723c */ /* 0x000fe20000041820 */
[----:B------:R1:W4:Y:S03]  /*48e0*/  LDSM.16.M88.4 R164, [R2+0x3000] ;  /* 0x0030000002a4783b */ /* 0x0003260000000200 */
[----:B------:R-:W-:Y:S01]  /*48f0*/  IMAD.WIDE.U32 R174, R244, -0x326172a9, RZ ;  /* 0xcd9e8d57f4ae7825 */ /* 0x000fe200078e00ff */
[----:B------:R-:W-:Y:S03]  /*4900*/  SHF.R.U32.HI R173, RZ, 0x6, R214 ;  /* 0x00000006ffad7819 */ /* 0x000fe600000116d6 */
[----:B-----5:R-:W-:Y:S01]  /*4910*/  FMUL.FTZ R172, R249, 1.4426950216293334961 ;  /* 0x3fb8aa3bf9ac7820 */ /* 0x020fe20000410000 */
[-C--:B---3--:R-:W-:Y:S08]  /*4920*/  HMMA.16816.F32.BF16 R4, R168, R188.reuse, R4 ;  /* 0x000000bca804723c */ /* 0x088ff00000041804 */
[C---:B------:R-:W-:Y:S08]  /*4930*/  HMMA.16816.F32.BF16 R8, R196.reuse, R188, R8 ;  /* 0x000000bcc408723c */ /* 0x040ff00000041808 */
[-C--:B------:R-:W-:Y:S01]  /*4940*/  HMMA.16816.F32.BF16 R12, R196, R190.reuse, R12 ;  /* 0x000000bec40c723c */ /* 0x080fe2000004180c */
[----:B-1----:R-:W-:Y:S04]  /*4950*/  IMAD.U32 R2, RZ, RZ, UR39 ;  /* 0x00000027ff027e24 */ /* 0x002fe8000f8e00ff */
[----:B------:R-:W-:Y:S01]  /*4960*/  @P5 IMAD R0, R2, 0x80, R0 ;  /* 0x0000008002005824 */ /* 0x000fe200078e0200 */
[----:B------:R-:W-:Y:S02]  /*4970*/  PLOP3.LUT P5, PT, PT, PT, UP1, 0x80, 0x8 ;  /* 0x000000000008781c */ /* 0x000fe40003faf018 */
[C---:B------:R-:W-:Y:S04]  /*4980*/  HMMA.16816.F32.BF16 R16, R168.reuse, R190, R16 ;  /* 0x000000bea810723c */ /* 0x040fe80000041810 */
[----:B------:R-:W-:Y:S04]  /*4990*/  @P2 ISETP.GE.AND P2, PT, R0, UR36, PT ;  /* 0x0000002400002c0c */ /* 0x000fe8000bf46270 */
[-C--:B------:R-:W-:Y:S08]  /*49a0*/  HMMA.16816.F32.BF16 R20, R168, R180.reuse, R20 ;  /* 0x000000b4a814723c */ /* 0x080ff00000041814 */
[C---:B------:R-:W-:Y:S04]  /*49b0*/  HMMA.16816.F32.BF16 R24, R196.reuse, R180, R24 ;  /* 0x000000b4c418723c */ /* 0x040fe80000041818 */
[----:B------:R-:W-:Y:S04]  /*49c0*/  VIADD R180, R244, 0x2 ;  /* 0x00000002f4b47836 */ /* 0x000fe80000000000 */
[-C--:B------:R-:W-:Y:S08]  /*49d0*/  HMMA.16816.F32.BF16 R28, R196, R182.reuse, R28 ;  /* 0x000000b6c41c723c */ /* 0x080ff0000004181c */
[----:B------:R-:W-:Y:S01]  /*49e0*/  HMMA.16816.F32.BF16 R32, R168, R182, R32 ;  /* 0x000000b6a820723c */ /* 0x000fe20000041820 */
[----:B------:R-:W3:Y:S04]  /*49f0*/  LDL R183, [R1] ;  /* 0x0000000001b77983 */ /* 0x000ee80000100800 */
[----:B------:R-:W1:Y:S03]  /*4a00*/  LDSM.16.M88.4 R168, [R208+0x10800] ;  /* 0x01080000d0a8783b */ /* 0x000e660000000200 */
[-C--:B--2---:R-:W-:Y:S08]  /*4a10*/  HMMA.16816.F32.BF16 R4, R176, R192.reuse, R4 ;  /* 0x000000c0b004723c */ /* 0x084ff00000041804 */
        /* <DEDUP_REMOVED lines=10> */
[----:B------:R-:W-:Y:S01]  /*4ac0*/  PLOP3.LUT P2, PT, PT, PT, UP1, 0x80, 0x8 ;  /* 0x000000000008781c */ /* 0x000fe20003f4f018 */
[-C--:B-1----:R-:W-:Y:S01]  /*4ad0*/  HMMA.16816.F32.BF16 R20, R176, R168.reuse, R20 ;  /* 0x000000a8b014723c */ /* 0x082fe20000041814 */
[----:B------:R-:W-:Y:S02]  /*4ae0*/  PLOP3.LUT P1, PT, PT, PT, UP1, 0x80, 0x8 ;  /* 0x000000000008781c */ /* 0x000fe40003f2f018 */
[C---:B------:R-:W-:Y:S01]  /*4af0*/  @P6 VIADD R2, R0.reuse, 0x1 ;  /* 0x0000000100026836 */ /* 0x040fe20000000000 */
[----:B------:R-:W-:Y:S02]  /*4b00*/  PLOP3.LUT P6, PT, PT, PT, UP1, 0x80, 0x8 ;  /* 0x000000000008781c */ /* 0x000fe40003fcf018 */
[----:B------:R-:W-:Y:S01]  /*4b10*/  @P5 VIADD R3, R0, 0x8 ;  /* 0x0000000800035836 */ /* 0x000fe20000000000 */
[----:B------:R-:W-:Y:S01]  /*4b20*/  PLOP3.LUT P5, PT, PT, PT, UP1, 0x80, 0x8 ;  /* 0x000000000008781c */ /* 0x000fe20003faf018 */
[C---:B------:R-:W-:Y:S04]  /*4b30*/  HMMA.16816.F32.BF16 R24, R164.reuse, R168, R24 ;  /* 0x000000a8a418723c */ /* 0x040fe80000041818 */
[----:B------:R-:W-:Y:S01]  /*4b40*/  @P2 ISETP.GE.AND P2, PT, R2, UR36, PT ;  /* 0x0000002402002c0c */ /* 0x000fe2000bf46270 */
[----:B------:R-:W-:Y:S03]  /*4b50*/  FMUL.FTZ R168, R251, 1.4426950216293334961 ;  /* 0x3fb8aa3bfba87820 */ /* 0x000fe60000410000 */
[-C--:B------:R-:W-:Y:S03]  /*4b60*/  HMMA.16816.F32.BF16 R28, R164, R170.reuse, R28 ;  /* 0x000000aaa41c723c */ /* 0x080fe6000004181c */
[----:B------:R-:W-:Y:S02]  /*4b70*/  @P1 FSEL R5, R5, -INF , !P2 ;  /* 0xff80000005051808 */ /* 0x000fe40005000000 */
[----:B------:R-:W-:Y:S02]  /*4b80*/  PLOP3.LUT P1, PT, PT, PT, UP1, 0x80, 0x8 ;  /* 0x000000000008781c */ /* 0x000fe40003f2f018 */
[----:B------:R-:W-:Y:S01]  /*4b90*/  @P6 FSEL R7, R7, -INF , !P2 ;  /* 0xff80000007076808 */ /* 0x000fe20005000000 */
[----:B------:R-:W-:Y:S01]  /*4ba0*/  HMMA.16816.F32.BF16 R32, R176, R170, R32 ;  /* 0x000000aab020723c */ /* 0x000fe20000041820 */
[----:B------:R-:W-:Y:S03]  /*4bb0*/  PLOP3.LUT P6, PT, PT, PT, UP1, 0x80, 0x8 ;  /* 0x000000000008781c */ /* 0x000fe60003fcf018 */
        /* <DEDUP_REMOVED lines=20> */
[----:B------:R-:W-:Y:S03]  /*4d00*/  IMAD.U32 R2, RZ, RZ, UR39 ;  /* 0x00000027ff027e24 */ /* 0x000fe6000f8e00ff */
[----:B------:R-:W-:Y:S01]  /*4d10*/  @P6 FSEL R13, R13, -INF , !P5 ;  /* 0xff8000000d0d6808 */ /* 0x000fe20006800000 */
[----:B------:R-:W-:Y:S01]  /*4d20*/  IMAD R169, R2, 0x4, R173 ;  /* 0x0000000402a97824 */ /* 0x000fe200078e02ad */
[----:B------:R-:W-:Y:S02]  /*4d30*/  PLOP3.LUT P6, PT, PT, PT, UP1, 0x80, 0x8 ;  /* 0x000000000008781c */ /* 0x000fe40003fcf018 */
[----:B------:R-:W-:Y:S02]  /*4d40*/  @P1 FSEL R17, R17, -INF , !P5 ;  /* 0xff80000011111808 */ /* 0x000fe40006800000 */
[----:B------:R-:W-:Y:S02]  /*4d50*/  @P2 FSEL R15, R15, -INF , !P5 ;  /* 0xff8000000f0f2808 */ /* 0x000fe40006800000 */
[----:B------:R-:W-:Y:S02]  /*4d60*/  PLOP3.LUT P2, PT, PT, PT, UP1, 0x80, 0x8 ;  /* 0x000000000008781c */ /* 0x000fe40003f4f018 */
[----:B------:R-:W-:Y:S02]  /*4d70*/  PLOP3.LUT P1, PT, PT, PT, UP1, 0x80, 0x8 ;  /* 0x000000000008781c */ /* 0x000fe40003f2f018 */
[----:B------:R-:W-:Y:S03]  /*4d80*/  LOP3.LUT R169, R169, UR13, R247, 0x96, !PT ;  /* 0x0000000da9a97c12 */ /* 0x000fe6000f8e96f7 */
        /* <DEDUP_REMOVED lines=8> */
[----:B------:R-:W-:Y:S02]  /*4e10*/  @P2 FSEL R24, R24, -INF , !P6 ;  /* 0xff80000018182808 */ /* 0x000fe40007000000 */
[----:B------:R-:W-:Y:S02]  /*4e20*/  @P1 FSEL R26, R26, -INF , !P6 ;  /* 0xff8000001a1a1808 */ /* 0x000fe40007000000 */
[----:B------:R-:W-:Y:S02]  /*4e30*/  PLOP3.LUT P6, PT, PT, PT, UP1, 0x80, 0x8 ;  /* 0x000000000008781c */ /* 0x000fe40003fcf018 */
[----:B------:R-:W-:Y:S02]  /*4e40*/  FSETP.NEU.FTZ.AND P2, PT, R250, -INF , PT ;  /* 0xff800000fa00780b */ /* 0x000fe40003f5d000 */
[----:B------:R-:W-:Y:S02]  /*4e50*/  PLOP3.LUT P1, PT, PT, PT, UP1, 0x80, 0x8 ;  /* 0x000000000008781c */ /* 0x000fe40003f2f018 */
[----:B------:R-:W-:Y:S02]  /*4e60*/  FSEL R3, R3, RZ, P2 ;  /* 0x000000ff03037208 */ /* 0x000fe40001000000 */
[----:B------:R-:W-:Y:S02]  /*4e70*/  PLOP3.LUT P2, PT, PT, PT, UP1, 0x80, 0x8 ;  /* 0x000000000008781c */ /* 0x000fe40003f4f018 */
[----:B------:R-:W-:Y:S01]  /*4e80*/  FSETP.NEU.FTZ.AND P5, PT, R251, -INF , PT ;  /* 0xff800000fb00780b */ /* 0x000fe20003fbd000 */
[--C-:B------:R-:W-:Y:S01]  /*4e90*/  FFMA.FTZ R6, R6, UR9, -R3.reuse ;  /* 0x0000000906067c23 */ /* 0x100fe20008010803 */
[--C-:B------:R-:W-:Y:S01]  /*4ea0*/  FFMA.FTZ R18, R18, UR9, -R3.reuse ;  /* 0x0000000912127c23 */ /* 0x100fe20008010803 */
[----:B------:R-:W-:Y:S01]  /*4eb0*/  @P6 VIADD R181, R0, 0x11 ;  /* 0x0000001100b56836 */ /* 0x000fe20000000000 */
[----:B------:R-:W-:Y:S01]  /*4ec0*/  PLOP3.LUT P6, PT, PT, PT, UP1, 0x80, 0x8 ;  /* 0x000000000008781c */ /* 0x000fe20003fcf018 */
[----:B------:R1:W-:Y:S01]  /*4ed0*/  MUFU.EX2 R228, R6 ;  /* 0x0000000600e47308 */ /* 0x0003e20000000800 */
[----:B------:R-:W-:Y:S01]  /*4ee0*/  FSEL R168, R168, RZ, P5 ;  /* 0x000000ffa8a87208 */ /* 0x000fe20002800000 */
[----:B------:R-:W-:Y:S01]  /*4ef0*/  @P1 VIADD R182, R0, 0x18 ;  /* 0x0000001800b61836 */ /* 0x000fe20000000000 */
[----:B------:R-:W-:Y:S01]  /*4f00*/  FSETP.NEU.FTZ.AND P5, PT, R249, -INF , PT ;  /* 0xff800000f900780b */ /* 0x000fe20003fbd000 */
[----:B------:R-:W-:Y:S01]  /*4f10*/  FFMA.FTZ R19, R19, UR9, -R3 ;  /* 0x0000000913137c23 */ /* 0x000fe20008010803 */
[----:B------:R-:W-:Y:S01]  /*4f20*/  PLOP3.LUT P1, PT, PT, PT, UP1, 0x80, 0x8 ;  /* 0x000000000008781c */ /* 0x000fe20003f2f018 */
[--C-:B------:R-:W-:Y:S01]  /*4f30*/  FFMA.FTZ R4, R4, UR9, -R168.reuse ;  /* 0x0000000904047c23 */ /* 0x100fe200080108a8 */
[----:B------:R-:W-:Y:S01]  /*4f40*/  FSEL R2, R172, RZ, P5 ;  /* 0x000000ffac027208 */ /* 0x000fe20002800000 */
[----:B------:R-:W-:Y:S01]  /*4f50*/  IMAD.WIDE.U32 R172, R169, -0x326172a9, RZ ;  /* 0xcd9e8d57a9ac7825 */ /* 0x000fe200078e00ff */
[----:B------:R-:W-:Y:S01]  /*4f60*/  @P2 ISETP.GE.AND P2, PT, R181, UR36, PT ;  /* 0x00000024b5002c0c */ /* 0x000fe2000bf46270 */
[----:B------:R-:W2:Y:S01]  /*4f70*/  MUFU.EX2 R215, R4 ;  /* 0x0000000400d77308 */ /* 0x000ea20000000800 */
[----:B------:R-:W-:Y:S01]  /*4f80*/  PLOP3.LUT P5, PT, PT, PT, UP1, 0x80, 0x8 ;  /* 0x000000000008781c */ /* 0x000fe20003faf018 */
[----:B------:R-:W-:Y:S01]  /*4f90*/  IMAD.WIDE.U32 R180, R180, -0x326172a9, RZ ;  /* 0xcd9e8d57b4b47825 */ /* 0x000fe200078e00ff */
[----:B------:R-:W-:Y:S02]  /*4fa0*/  @P6 FSEL R21, R21, -INF , !P2 ;  /* 0xff80000015156808 */ /* 0x000fe40005000000 */
[----:B------:R-:W-:Y:S01]  /*4fb0*/  PLOP3.LUT P6, PT, PT, PT, UP1, 0x80, 0x8 ;  /* 0x000000000008781c */ /* 0x000fe20003fcf018 */
[----:B------:R-:W-:Y:S01]  /*4fc0*/  FFMA.FTZ R5, R5, UR9, -R168 ;  /* 0x0000000905057c23 */ /* 0x000fe200080108a8 */
[--C-:B------:R-:W-:Y:S01]  /*4fd0*/  LOP3.LUT R187, R174, UR51, R173.reuse, 0x96, !PT ;  /* 0x00000033aebb7c12 */ /* 0x100fe2000f8e96ad */
[--C-:B------:R-:W-:Y:S01]  /*4fe0*/  FFMA.FTZ R8, R8, UR9, -R2.reuse ;  /* 0x0000000908087c23 */ /* 0x100fe20008010802 */
[----:B------:R-:W-:Y:S01]  /*4ff0*/  @P1 FSEL R23, R23, -INF , !P2 ;  /* 0xff80000017171808 */ /* 0x000fe20005000000 */
[----:B------:R4:W-:Y:S01]  /*5000*/  MUFU.EX2 R222, R5 ;  /* 0x0000000500de7308 */ /* 0x0009e20000000800 */
[----:B------:R-:W-:Y:S01]  /*5010*/  PLOP3.LUT P1, PT, PT, PT, UP1, 0x80, 0x8 ;  /* 0x000000000008781c */ /* 0x000fe20003f2f018 */
[--C-:B------:R-:W-:Y:S01]  /*5020*/  FFMA.FTZ R9, R9, UR9, -R2.reuse ;  /* 0x0000000909097c23 */ /* 0x100fe20008010802 */
[----:B------:R-:W-:Y:S01]  /*5030*/  LOP3.LUT R180, R180, UR51, R173, 0x96, !PT ;  /* 0x00000033b4b47c12 */ /* 0x000fe2000f8e96ad */
[----:B------:R-:W-:Y:S01]  /*5040*/  @P5 VIADD R0, R0, 0x19 ;  /* 0x0000001900005836 */ /* 0x000fe20000000000 */
[----:B------:R-:W-:Y:S01]  /*5050*/  PLOP3.LUT P5, PT, PT, PT, UP1, 0x80, 0x8 ;  /* 0x000000000008781c */ /* 0x000fe20003faf018 */
[--C-:B------:R-:W-:Y:S01]  /*5060*/  FFMA.FTZ R12, R12, UR9, -R2.reuse ;  /* 0x000000090c0c7c23 */ /* 0x100fe20008010802 */
[----:B------:R-:W-:Y:S03]  /*5070*/  FFMA.FTZ R13, R13, UR9, -R2 ;  /* 0x000000090d0d7c23 */ /* 0x000fe60008010802 */
[----:B------:R-:W-:Y:S01]  /*5080*/  MUFU.EX2 R231, R8 ;  /* 0x0000000800e77308 */ /* 0x000fe20000000800 */
[----:B------:R-:W-:Y:S01]  /*5090*/  @P6 ISETP.GE.AND P6, PT, R0, UR36, PT ;  /* 0x0000002400006c0c */ /* 0x000fe2000bfc6270 */
[--C-:B------:R-:W-:Y:S01]  /*50a0*/  FFMA.FTZ R0, R7, UR9, -R3.reuse ;  /* 0x0000000907007c23 */ /* 0x100fe20008010803 */
[----:B-1----:R-:W-:Y:S04]  /*50b0*/  IMAD.WIDE.U32 R6, R180, -0x2daee0ad, RZ ;  /* 0xd2511f53b4067825 */ /* 0x002fe800078e00ff */
[--C-:B------:R-:W-:Y:S01]  /*50c0*/  FFMA.FTZ R16, R16, UR9, -R168.reuse ;  /* 0x0000000910107c23 */ /* 0x100fe200080108a8 */
[----:B------:R-:W-:Y:S01]  /*50d0*/  @P1 FSEL R25, R25, -INF , !P2 ;  /* 0xff80000019191808 */ /* 0x000fe20005000000 */
[--C-:B------:R-:W-:Y:S01]  /*50e0*/  FFMA.FTZ R17, R17, UR9, -R168.reuse ;  /* 0x0000000911117c23 */ /* 0x100fe200080108a8 */
[----:B------:R1:W2:Y:S01]  /*50f0*/  MUFU.EX2 R230, R0 ;  /* 0x0000000000e67308 */ /* 0x0002a20000000800 */
[----:B------:R-:W-:Y:S01]  /*5100*/  PLOP3.LUT P1, PT, PT, PT, UP1, 0x80, 0x8 ;  /* 0x000000000008781c */ /* 0x000fe20003f2f018 */
[----:B----4-:R-:W-:Y:S01]  /*5110*/  IMAD.WIDE.U32 R4, R187, -0x2daee0ad, RZ ;  /* 0xd2511f53bb047825 */ /* 0x010fe200078e00ff */
[----:B------:R-:W-:Y:S03]  /*5120*/  @P5 ISETP.GE.AND P5, PT, R182, UR36, PT ;  /* 0x00000024b6005c0c */ /* 0x000fe6000bfa6270 */
[----:B------:R-:W-:Y:S01]  /*5130*/  FFMA.FTZ R20, R20, UR9, -R168 ;  /* 0x0000000914147c23 */ /* 0x000fe200080108a8 */
[--C-:B------:R-:W-:Y:S01]  /*5140*/  FFMA.FTZ R22, R22, UR9, -R3.reuse ;  /* 0x0000000916167c23 */ /* 0x100fe20008010803 */
[----:B------:R-:W-:Y:S02]  /*5150*/  FFMA.FTZ R24, R24, UR9, -R2 ;  /* 0x0000000918187c23 */ /* 0x000fe40008010802 */
[----:B------:R-:W4:Y:S01]  /*5160*/  MUFU.EX2 R227, R9 ;  /* 0x0000000900e37308 */ /* 0x000f220000000800 */
[----:B------:R-:W-:Y:S01]  /*5170*/  FFMA.FTZ R21, R21, UR9, -R168 ;  /* 0x0000000915157c23 */ /* 0x000fe200080108a8 */
[--C-:B------:R-:W-:Y:S01]  /*5180*/  FFMA.FTZ R23, R23, UR9, -R3.reuse ;  /* 0x0000000917177c23 */ /* 0x100fe20008010803 */
[----:B------:R-:W-:Y:S01]  /*5190*/  FFMA.FTZ R25, R25, UR9, -R2 ;  /* 0x0000000919197c23 */ /* 0x000fe20008010802 */
[----:B------:R-:W-:Y:S02]  /*51a0*/  @P1 FSEL R27, R27, -INF , !P2 ;  /* 0xff8000001b1b1808 */ /* 0x000fe40005000000 */
[C---:B------:R-:W-:Y:S01]  /*51b0*/  FSETP.NEU.FTZ.AND P1, PT, R248.reuse, -INF , PT ;  /* 0xff800000f800780b */ /* 0x040fe20003f3d000 */
[----:B-1----:R-:W-:Y:S01]  /*51c0*/  FMUL.FTZ R0, R248, 1.4426950216293334961 ;  /* 0x3fb8aa3bf8007820 */ /* 0x002fe20000410000 */
[----:B------:R-:W-:Y:S02]  /*51d0*/  PLOP3.LUT P2, PT, PT, PT, UP1, 0x80, 0x8 ;  /* 0x000000000008781c */ /* 0x000fe40003f4f018 */
[----:B------:R-:W-:Y:S02]  /*51e0*/  MUFU.EX2 R224, R12 ;  /* 0x0000000c00e07308 */ /* 0x000fe40000000800 */
[----:B------:R-:W-:Y:S02]  /*51f0*/  FSEL R0, R0, RZ, P1 ;  /* 0x000000ff00007208 */ /* 0x000fe40000800000 */
[----:B------:R-:W-:Y:S03]  /*5200*/  PLOP3.LUT P1, PT, PT, PT, UP1, 0x80, 0x8 ;  /* 0x000000000008781c */ /* 0x000fe60003f2f018 */
[--C-:B------:R-:W-:Y:S01]  /*5210*/  FFMA.FTZ R10, R10, UR9, -R0.reuse ;  /* 0x000000090a0a7c23 */ /* 0x100fe20008010800 */
[--C-:B------:R-:W-:Y:S01]  /*5220*/  FFMA.FTZ R11, R11, UR9, -R0.reuse ;  /* 0x000000090b0b7c23 */ /* 0x100fe20008010800 */
[--C-:B------:R-:W-:Y:S01]  /*5230*/  FFMA.FTZ R15, R15, UR9, -R0.reuse ;  /* 0x000000090f0f7c23 */ /* 0x100fe20008010800 */
[----:B------:R-:W-:Y:S01]  /*5240*/  MUFU.EX2 R223, R13 ;  /* 0x0000000d00df7308 */ /* 0x000fe20000000800 */
[----:B------:R-:W-:Y:S01]  /*5250*/  @P2 FSEL R28, R28, -INF , !P5 ;  /* 0xff8000001c1c2808 */ /* 0x000fe20006800000 */
[--C-:B------:R-:W-:Y:S01]  /*5260*/  FFMA.FTZ R14, R14, UR9, -R0.reuse ;  /* 0x000000090e0e7c23 */ /* 0x100fe20008010800 */
[----:B------:R-:W-:Y:S01]  /*5270*/  PLOP3.LUT P2, PT, PT, PT, UP1, 0x80, 0x8 ;  /* 0x000000000008781c */ /* 0x000fe20003f4f018 */
[--C-:B------:R-:W-:Y:S01]  /*5280*/  FFMA.FTZ R26, R26, UR9, -R0.reuse ;  /* 0x000000091a1a7c23 */ /* 0x100fe20008010800 */
[----:B------:R-:W-:Y:S01]  /*5290*/  FFMA.FTZ R27, R27, UR9, -R0 ;  /* 0x000000091b1b7c23 */ /* 0x000fe20008010800 */
[----:B------:R-:W-:Y:S01]  /*52a0*/  FFMA.FTZ R28, R28, UR9, -R2 ;  /* 0x000000091c1c7c23 */ /* 0x000fe20008010802 */
[----:B------:R-:W-:Y:S03]  /*52b0*/  @P1 FSEL R30, R30, -INF , !P5 ;  /* 0xff8000001e1e1808 */ /* 0x000fe60006800000 */
[----:B------:R1:W-:Y:S01]  /*52c0*/  MUFU.EX2 R232, R10 ;  /* 0x0000000a00e87308 */ /* 0x0003e20000000800 */
[----:B------:R-:W-:Y:S01]  /*52d0*/  PLOP3.LUT P1, PT, PT, PT, UP1, 0x80, 0x8 ;  /* 0x000000000008781c */ /* 0x000fe20003f2f018 */
[----:B------:R-:W-:Y:S04]  /*52e0*/  FFMA.FTZ R30, R30, UR9, -R0 ;  /* 0x000000091e1e7c23 */ /* 0x000fe80008010800 */
[----:B------:R-:W-:Y:S04]  /*52f0*/  @P2 FSEL R32, R32, -INF , !P5 ;  /* 0xff80000020202808 */ /* 0x000fe80006800000 */
[----:B------:R2:W4:Y:S01]  /*5300*/  MUFU.EX2 R229, R11 ;  /* 0x0000000b00e57308 */ /* 0x0005220000000800 */
[----:B------:R-:W-:Y:S01]  /*5310*/  PLOP3.LUT P2, PT, PT, PT, UP1, 0x80, 0x8 ;  /* 0x000000000008781c */ /* 0x000fe20003f4f018 */
[----:B------:R-:W-:Y:S02]  /*5320*/  FFMA.FTZ R32, R32, UR9, -R168 ;  /* 0x0000000920207c23 */ /* 0x000fe400080108a8 */
[----:B------:R-:W-:Y:S02]  /*5330*/  @P1 FSEL R34, R34, -INF , !P5 ;  /* 0xff80000022221808 */ /* 0x000fe40006800000 */
[----:B------:R-:W-:Y:S04]  /*5340*/  PLOP3.LUT P5, PT, PT, PT, UP1, 0x80, 0x8 ;  /* 0x000000000008781c */ /* 0x000fe80003faf018 */
[----:B------:R-:W4:Y:S01]  /*5350*/  MUFU.EX2 R225, R15 ;  /* 0x0000000f00e17308 */ /* 0x000f220000000800 */
[----:B------:R-:W-:Y:S01]  /*5360*/  PLOP3.LUT P1, PT, PT, PT, UP1, 0x80, 0x8 ;  /* 0x000000000008781c */ /* 0x000fe20003f2f018 */
[--C-:B------:R-:W-:Y:S02]  /*5370*/  FFMA.FTZ R34, R34, UR9, -R3.reuse ;  /* 0x0000000922227c23 */ /* 0x100fe40008010803 */
[----:B------:R-:W-:Y:S02]  /*5380*/  @P2 FSEL R29, R29, -INF , !P6 ;  /* 0xff8000001d1d2808 */ /* 0x000fe40007000000 */
[----:B------:R-:W-:Y:S04]  /*5390*/  PLOP3.LUT P2, PT, PT, PT, UP1, 0x80, 0x8 ;  /* 0x000000000008781c */ /* 0x000fe80003f4f018 */
[----:B------:R-:W4:Y:S01]  /*53a0*/  MUFU.EX2 R226, R14 ;  /* 0x0000000e00e27308 */ /* 0x000f220000000800 */
[----:B------:R-:W-:Y:S01]  /*53b0*/  FFMA.FTZ R2, R29, UR9, -R2 ;  /* 0x000000091d027c23 */ /* 0x000fe20008010802 */
[----:B------:R-:W-:Y:S02]  /*53c0*/  @P5 FSEL R31, R31, -INF , !P6 ;  /* 0xff8000001f1f5808 */ /* 0x000fe40007000000 */
[----:B------:R-:W-:Y:S06]  /*53d0*/  @P1 FSEL R33, R33, -INF , !P6 ;  /* 0xff80000021211808 */ /* 0x000fec0007000000 */
[----:B------:R-:W-:Y:S01]  /*53e0*/  MUFU.EX2 R195, R17 ;  /* 0x0000001100c37308 */ /* 0x000fe20000000800 */
[----:B------:R-:W-:Y:S01]  /*53f0*/  FFMA.FTZ R0, R31, UR9, -R0 ;  /* 0x000000091f007c23 */ /* 0x000fe20008010800 */
[----:B------:R-:W-:Y:S01]  /*5400*/  FFMA.FTZ R168, R33, UR9, -R168 ;  /* 0x0000000921a87c23 */ /* 0x000fe200080108a8 */
[----:B------:R-:W-:Y:S07]  /*5410*/  @P2 FSEL R35, R35, -INF , !P6 ;  /* 0xff80000023232808 */ /* 0x000fee0007000000 */
[----:B------:R-:W-:Y:S01]  /*5420*/  MUFU.EX2 R219, R18 ;  /* 0x0000001200db7308 */ /* 0x000fe20000000800 */
[----:B------:R-:W-:Y:S01]  /*5430*/  FFMA.FTZ R3, R35, UR9, -R3 ;  /* 0x0000000923037c23 */ /* 0x000fe20008010803 */
[C---:B---3--:R-:W-:Y:S02]  /*5440*/  LOP3.LUT R169, R183.reuse, UR15, R175, 0x96, !PT ;  /* 0x0000000fb7a97c12 */ /* 0x048fe4000f8e96af */
[----:B------:R-:W-:Y:S03]  /*5450*/  LOP3.LUT R174, R183, UR15, R181, 0x96, !PT ;  /* 0x0000000fb7ae7c12 */ /* 0x000fe6000f8e96b5 */
[----:B------:R-:W-:Y:S03]  /*5460*/  IMAD.WIDE.U32 R188, R169, -0x2daee0ad, RZ ;  /* 0xd2511f53a9bc7825 */ /* 0x000fe600078e00ff */
[----:B------:R-:W-:Y:S01]  /*5470*/  MUFU.EX2 R218, R19 ;  /* 0x0000001300da7308 */ /* 0x000fe20000000800 */
[----:B------:R-:W3:Y:S01]  /*5480*/  LDL R169, [R1+0x4] ;  /* 0x0000040001a97983 */ /* 0x000ee20000100800 */
[----:B------:R-:W-:Y:S01]  /*5490*/  IMAD.WIDE.U32 R174, R174, -0x2daee0ad, RZ ;  /* 0xd2511f53aeae7825 */ /* 0x000fe200078e00ff */
[----:B------:R-:W-:Y:S02]  /*54a0*/  LOP3.LUT R184, R246, UR50, R189, 0x96, !PT ;  /* 0x00000032f6b87c12 */ /* 0x000fe4000f8e96bd */
[----:B------:R-:W-:Y:S02]  /*54b0*/  LOP3.LUT R5, R188, UR48, R5, 0x96, !PT ;  /* 0x00000030bc057c12 */ /* 0x000fe4000f8e9605 */
[----:B------:R-:W-:Y:S01]  /*54c0*/  LOP3.LUT R182, R246, UR50, R175, 0x96, !PT ;  /* 0x00000032f6b67c12 */ /* 0x000fe2000f8e96af */
[----:B------:R-:W-:Y:S01]  /*54d0*/  IMAD.WIDE.U32 R184, R184, -0x326172a9, RZ ;  /* 0xcd9e8d57b8b87825 */ /* 0x000fe200078e00ff */
[----:B------:R-:W-:Y:S01]  /*54e0*/  LOP3.LUT R7, R174, UR48, R7, 0x96, !PT ;  /* 0x00000030ae077c12 */ /* 0x000fe2000f8e9607 */
[----:B------:R-:W-:Y:S02]  /*54f0*/  MUFU.EX2 R193, R20 ;  /* 0x0000001400c17308 */ /* 0x000fe40000000800 */
[----:B------:R-:W-:Y:S01]  /*5500*/  IMAD.WIDE.U32 R182, R182, -0x326172a9, RZ ;  /* 0xcd9e8d57b6b67825 */ /* 0x000fe200078e00ff */
[C---:B------:R-:W-:Y:S04]  /*5510*/  LOP3.LUT R186, R172.reuse, UR49, R185, 0x96, !PT ;  /* 0x00000031acba7c12 */ /* 0x040fe8000f8e96b9 */
[----:B------:R-:W-:Y:S01]  /*5520*/  LOP3.LUT R172, R172, UR49, R183, 0x96, !PT ;  /* 0x00000031acac7c12 */ /* 0x000fe2000f8e96b7 */
[----:B------:R-:W-:Y:S02]  /*5530*/  IMAD.WIDE.U32 R186, R186, -0x2daee0ad, RZ ;  /* 0xd2511f53baba7825 */ /* 0x000fe400078e00ff */
[----:B------:R-:W-:Y:S02]  /*5540*/  MUFU.EX2 R199, R22 ;  /* 0x0000001600c77308 */ /* 0x000fe40000000800 */
[----:B------:R-:W-:Y:S01]  /*5550*/  IMAD.WIDE.U32 R172, R172, -0x2daee0ad, RZ ;  /* 0xd2511f53acac7825 */ /* 0x000fe200078e00ff */
[----:B------:R-:W-:Y:S03]  /*5560*/  LOP3.LUT R180, R4, UR42, R187, 0x96, !PT ;  /* 0x0000002a04b47c12 */ /* 0x000fe6000f8e96bb */
[----:B------:R-:W-:Y:S01]  /*5570*/  IMAD.WIDE.U32 R4, R5, -0x326172a9, RZ ;  /* 0xcd9e8d5705047825 */ /* 0x000fe200078e00ff */
[----:B------:R-:W-:Y:S03]  /*5580*/  LOP3.LUT R174, R6, UR42, R173, 0x96, !PT ;  /* 0x0000002a06ae7c12 */ /* 0x000fe6000f8e96ad */
[----:B------:R-:W-:Y:S01]  /*5590*/  MUFU.EX2 R216, R24 ;  /* 0x0000001800d87308 */ /* 0x000fe20000000800 */
[----:B------:R-:W-:Y:S01]  /*55a0*/  IMAD.WIDE.U32 R180, R180, -0x326172a9, RZ ;  /* 0xcd9e8d57b4b47825 */ /* 0x000fe200078e00ff */
[----:B------:R-:W-:Y:S03]  /*55b0*/  LOP3.LUT R184, R184, UR44, R5, 0x96, !PT ;  /* 0x0000002cb8b87c12 */ /* 0x000fe6000f8e9605 */
[----:B------:R-:W-:Y:S01]  /*55c0*/  IMAD.WIDE.U32 R174, R174, -0x326172a9, RZ ;  /* 0xcd9e8d57aeae7825 */ /* 0x000fe200078e00ff */
[----:B------:R-:W-:Y:S04]  /*55d0*/  LOP3.LUT R164, R4, UR30, R181, 0x96, !PT ;  /* 0x0000001e04a47c12 */ /* 0x000fe8000f8e96b5 */
[----:B------:R-:W-:Y:S01]  /*55e0*/  MUFU.EX2 R191, R21 ;  /* 0x0000001500bf7308 */ /* 0x000fe20000000800 */
[----:B------:R-:W-:Y:S04]  /*55f0*/  IMAD.WIDE.U32 R6, R7, -0x326172a9, RZ ;  /* 0xcd9e8d5707067825 */ /* 0x000fe800078e00ff */
[----:B------:R-:W-:Y:S01]  /*5600*/  IMAD.WIDE.U32 R164, R164, -0x2daee0ad, RZ ;  /* 0xd2511f53a4a47825 */ /* 0x000fe200078e00ff */
[----:B------:R-:W-:Y:S04]  /*5610*/  LOP3.LUT R5, R182, UR44, R7, 0x96, !PT ;  /* 0x0000002cb6057c12 */ /* 0x000fe8000f8e9607 */
[----:B------:R-:W-:Y:S01]  /*5620*/  MUFU.EX2 R198, R23 ;  /* 0x0000001700c67308 */ /* 0x000fe20000000800 */
[----:B------:R-:W-:Y:S01]  /*5630*/  LOP3.LUT R166, R6, UR30, R175, 0x96, !PT ;  /* 0x0000001e06a67c12 */ /* 0x000fe2000f8e96af */
[----:B------:R-:W-:Y:S04]  /*5640*/  IMAD.WIDE.U32 R6, R184, -0x2daee0ad, RZ ;  /* 0xd2511f53b8067825 */ /* 0x000fe800078e00ff */
[----:B------:R-:W-:Y:S01]  /*5650*/  IMAD.WIDE.U32 R166, R166, -0x2daee0ad, RZ ;  /* 0xd2511f53a6a67825 */ /* 0x000fe200078e00ff */
[----:B------:R-:W-:Y:S03]  /*5660*/  LOP3.LUT R8, R6, UR58, R165, 0x96, !PT ;  /* 0x0000003a06087c12 */ /* 0x000fe6000f8e96a5 */
[----:B------:R-:W4:Y:S01]  /*5670*/  MUFU.EX2 R184, R16 ;  /* 0x0000001000b87308 */ /* 0x000f220000000800 */
[----:B------:R-:W-:Y:S01]  /*5680*/  LOP3.LUT R7, R186, UR24, R7, 0x96, !PT ;  /* 0x00000018ba077c12 */ /* 0x000fe2000f8e9607 */
[----:B------:R-:W-:Y:S04]  /*5690*/  IMAD.WIDE.U32 R4, R5, -0x2daee0ad, RZ ;  /* 0xd2511f5305047825 */ /* 0x000fe800078e00ff */
[----:B------:R-:W-:Y:S01]  /*56a0*/  IMAD.WIDE.U32 R6, R7, -0x326172a9, RZ ;  /* 0xcd9e8d5707067825 */ /* 0x000fe200078e00ff */
[----:B-1----:R-:W-:Y:S03]  /*56b0*/  LOP3.LUT R10, R172, UR24, R5, 0x96, !PT ;  /* 0x00000018ac0a7c12 */ /* 0x002fe6000f8e9605 */
[----:B------:R-:W-:Y:S01]  /*56c0*/  MUFU.EX2 R201, R25 ;  /* 0x0000001900c97308 */ /* 0x000fe20000000800 */
[----:B------:R-:W-:Y:S01]  /*56d0*/  LOP3.LUT R4, R4, UR58, R167, 0x96, !PT ;  /* 0x0000003a04047c12 */ /* 0x000fe2000f8e96a7 */
[----:B------:R-:W-:Y:S01]  /*56e0*/  IMAD.WIDE.U32 R8, R8, -0x326172a9, RZ ;  /* 0xcd9e8d5708087825 */ /* 0x000fe200078e00ff */
[----:B------:R-:W-:Y:S03]  /*56f0*/  LOP3.LUT R180, R180, UR17, R7, 0x96, !PT ;  /* 0x00000011b4b47c12 */ /* 0x000fe6000f8e9607 */
[----:B--2---:R-:W-:Y:S01]  /*5700*/  IMAD.WIDE.U32 R10, R10, -0x326172a9, RZ ;  /* 0xcd9e8d570a0a7825 */ /* 0x004fe200078e00ff */
[----:B------:R-:W-:Y:S03]  /*5710*/  LOP3.LUT R6, R6, UR57, R9, 0x96, !PT ;  /* 0x0000003906067c12 */ /* 0x000fe6000f8e9609 */
[----:B------:R-:W-:Y:S01]  /*5720*/  MUFU.EX2 R189, R3 ;  /* 0x0000000300bd7308 */ /* 0x000fe20000000800 */
[----:B------:R-:W-:Y:S01]  /*5730*/  IMAD.WIDE.U32 R4, R4, -0x326172a9, RZ ;  /* 0xcd9e8d5704047825 */ /* 0x000fe200078e00ff */
[C---:B------:R-:W-:Y:S02]  /*5740*/  LOP3.LUT R7, R6.reuse, 0xff, RZ, 0xc0, !PT ;  /* 0x000000ff06077812 */ /* 0x040fe400078ec0ff */
[--C-:B------:R-:W-:Y:S02]  /*5750*/  SHF.R.U32.HI R9, RZ, 0x18, R6.reuse ;  /* 0x00000018ff097819 */ /* 0x100fe40000011606 */
[----:B------:R-:W-:Y:S04]  /*5760*/  ISETP.LE.U32.AND P5, PT, R7, UR8, PT ;  /* 0x0000000807007c0c */ /* 0x000fe8000bfa3070 */
[----:B------:R-:W1:Y:S01]  /*5770*/  MUFU.EX2 R221, R26 ;  /* 0x0000001a00dd7308 */ /* 0x000e620000000800 */
[C---:B------:R-:W-:Y:S02]  /*5780*/  LOP3.LUT R7, R6.reuse, 0xffff, RZ, 0xc0, !PT ;  /* 0x0000ffff06077812 */ /* 0x040fe400078ec0ff */
[----:B------:R-:W-:Y:S02]  /*5790*/  PRMT R6, R6, 0x7632, R6 ;  /* 0x0000763206067816 */ /* 0x000fe40000000006 */
[----:B------:R-:W-:Y:S02]  /*57a0*/  SHF.R.U32.HI R7, RZ, 0x8, R7 ;  /* 0x00000008ff077819 */ /* 0x000fe40000011607 */
[----:B------:R-:W-:Y:S03]  /*57b0*/  ISETP.LE.U32.AND P1, PT, R9, UR8, PT ;  /* 0x0000000809007c0c */ /* 0x000fe6000bf23070 */
[----:B------:R-:W-:Y:S01]  /*57c0*/  MUFU.EX2 R220, R27 ;  /* 0x0000001b00dc7308 */ /* 0x000fe20000000800 */
[----:B------:R-:W-:Y:S02]  /*57d0*/  LOP3.LUT R5, R10, UR57, R5, 0x96, !PT ;  /* 0x000000390a057c12 */ /* 0x000fe4000f8e9605 */
[----:B------:R-:W-:Y:S01]  /*57e0*/  LOP3.LUT R9, R6, 0xff, RZ, 0xc0, !PT ;  /* 0x000000ff06097812 */ /* 0x000fe200078ec0ff */
[----:B------:R-:W-:Y:S01]  /*57f0*/  @!P5 FADD.FTZ R215, -R215, -RZ ;  /* 0x800000ffd7d7d221 */ /* 0x000fe20000010100 */
[----:B------:R-:W-:Y:S02]  /*5800*/  LOP3.LUT R6, R7, 0xffff, RZ, 0xc0, !PT ;  /* 0x0000ffff07067812 */ /* 0x000fe400078ec0ff */
[----:B------:R-:W-:Y:S03]  /*5810*/  ISETP.LE.U32.AND P2, PT, R9, UR8, PT ;  /* 0x0000000809007c0c */ /* 0x000fe6000bf43070 */
[----:B------:R-:W-:Y:S01]  /*5820*/  MUFU.EX2 R188, R168 ;  /* 0x000000a800bc7308 */ /* 0x000fe20000000800 */
[C---:B------:R-:W-:Y:S02]  /*5830*/  LOP3.LUT R7, R5.reuse, 0xff, RZ, 0xc0, !PT ;  /* 0x000000ff05077812 */ /* 0x040fe400078ec0ff */
[----:B------:R-:W-:Y:S01]  /*5840*/  ISETP.LE.U32.AND P6, PT, R6, UR8, PT ;  /* 0x0000000806007c0c */ /* 0x000fe2000bfc3070 */
[----:B------:R-:W-:Y:S01]  /*5850*/  @!P1 FADD.FTZ R230, -R230, -RZ ;  /* 0x800000ffe6e69221 */ /* 0x000fe20000010100 */
[----:B------:R-:W-:Y:S02]  /*5860*/  LOP3.LUT R6, R5, 0xffff, RZ, 0xc0, !PT ;  /* 0x0000ffff05067812 */ /* 0x000fe400078ec0ff */
[----:B------:R-:W-:Y:S03]  /*5870*/  ISETP.LE.U32.AND P5, PT, R7, UR8, PT ;  /* 0x0000000807007c0c */ /* 0x000fe6000bfa3070 */
[----:B------:R-:W-:Y:S01]  /*5880*/  MUFU.EX2 R190, R34 ;  /* 0x0000002200be7308 */ /* 0x000fe20000000800 */
[----:B------:R-:W-:Y:S02]  /*5890*/  SHF.R.U32.HI R6, RZ, 0x8, R6 ;  /* 0x00000008ff067819 */ /* 0x000fe40000011606 */
[----:B------:R-:W-:Y:S01]  /*58a0*/  PRMT R9, R5, 0x7632, R9 ;  /* 0x0000763205097816 */ /* 0x000fe20000000009 */
[----:B------:R-:W-:Y:S01]  /*58b0*/  @!P2 FADD.FTZ R228, -R228, -RZ ;  /* 0x800000ffe4e4a221 */ /* 0x000fe20000010100 */
[----:B------:R-:W-:Y:S02]  /*58c0*/  LOP3.LUT R6, R6, 0xffff, RZ, 0xc0, !PT ;  /* 0x0000ffff06067812 */ /* 0x000fe400078ec0ff */
[----:B------:R-:W-:Y:S01]  /*58d0*/  SHF.R.U32.HI R5, RZ, 0x18, R5 ;  /* 0x00000018ff057819 */ /* 0x000fe20000011605 */
[----:B------:R-:W-:Y:S01]  /*58e0*/  @!P6 FADD.FTZ R222, -R222, -RZ ;  /* 0x800000ffdedee221 */ /* 0x000fe20000010100 */
[----:B------:R-:W-:Y:S01]  /*58f0*/  ISETP.LE.U32.AND P2, PT, R6, UR8, PT ;  /* 0x0000000806007c0c */ /* 0x000fe2000bf43070 */
[----:B------:R-:W2:Y:S01]  /*5900*/  MUFU.EX2 R187, R32 ;  /* 0x0000002000bb7308 */ /* 0x000ea20000000800 */
[----:B------:R-:W-:Y:S01]  /*5910*/  LOP3.LUT R7, R9, 0xff, RZ, 0xc0, !PT ;  /* 0x000000ff09077812 */ /* 0x000fe200078ec0ff */
[----:B------:R-:W-:Y:S01]  /*5920*/  @!P5 FADD.FTZ R231, -R231, -RZ ;  /* 0x800000ffe7e7d221 */ /* 0x000fe20000010100 */
[----:B------:R-:W-:Y:S02]  /*5930*/  ISETP.LE.U32.AND P5, PT, R5, UR8, PT ;  /* 0x0000000805007c0c */ /* 0x000fe4000bfa3070 */
[----:B------:R-:W-:Y:S02]  /*5940*/  PRMT R6, R4, 0x7770, RZ ;  /* 0x0000777004067816 */ /* 0x000fe400000000ff */
[----:B------:R-:W-:Y:S03]  /*5950*/  ISETP.LE.U32.AND P6, PT, R7, UR8, PT ;  /* 0x0000000807007c0c */ /* 0x000fe6000bfc3070 */
[----:B------:R-:W2:Y:S01]  /*5960*/  MUFU.EX2 R192, R2 ;  /* 0x0000000200c07308 */ /* 0x000ea20000000800 */
[----:B------:R-:W-:Y:S02]  /*5970*/  ISETP.LE.U32.AND P1, PT, R6, UR8, PT ;  /* 0x0000000806007c0c */ /* 0x000fe4000bf23070 */
[----:B------:R-:W-:Y:S01]  /*5980*/  PRMT R9, R4, 0x7771, RZ ;  /* 0x0000777104097816 */ /* 0x000fe200000000ff */
[----:B----4-:R-:W-:Y:S01]  /*5990*/  @!P2 FADD.FTZ R227, -R227, -RZ ;  /* 0x800000ffe3e3a221 */ /* 0x010fe20000010100 */
[----:B------:R-:W-:Y:S02]  /*59a0*/  LOP3.LUT R174, R174, UR17, R11, 0x96, !PT ;  /* 0x00000011aeae7c12 */ /* 0x000fe4000f8e960b */
[C---:B------:R-:W-:Y:S01]  /*59b0*/  PRMT R11, R4.reuse, 0x7773, RZ ;  /* 0x00007773040b7816 */ /* 0x040fe200000000ff */
[----:B------:R-:W-:Y:S01]  /*59c0*/  @!P5 FADD.FTZ R229, -R229, -RZ ;  /* 0x800000ffe5e5d221 */ /* 0x000fe20000010100 */
[----:B------:R-:W-:Y:S01]  /*59d0*/  ISETP.GT.U32.AND P2, PT, R9, UR8, PT ;  /* 0x0000000809007c0c */ /* 0x000fe2000bf44070 */
[----:B------:R-:W-:Y:S01]  /*59e0*/  MUFU.EX2 R196, R0 ;  /* 0x0000000000c47308 */ /* 0x000fe20000000800 */
[----:B------:R-:W-:Y:S01]  /*59f0*/  PRMT R7, R4, 0x7772, RZ ;  /* 0x0000777204077816 */ /* 0x000fe200000000ff */
[----:B------:R-:W-:Y:S01]  /*5a00*/  @!P6 FADD.FTZ R232, -R232, -RZ ;  /* 0x800000ffe8e8e221 */ /* 0x000fe20000010100 */
[----:B------:R-:W-:Y:S01]  /*5a10*/  ISETP.GT.U32.AND P5, PT, R11, UR8, PT ;  /* 0x000000080b007c0c */ /* 0x000fe2000bfa4070 */
[----:B------:R-:W-:Y:S01]  /*5a20*/  @!P1 FADD.FTZ R224, -R224, -RZ ;  /* 0x800000ffe0e09221 */ /* 0x000fe20000010100 */
[----:B------:R-:W-:Y:S01]  /*5a30*/  ISETP.GT.U32.AND P6, PT, R7, UR8, PT ;  /* 0x0000000807007c0c */ /* 0x000fe2000bfc4070 */
[----:B------:R-:W-:Y:S01]  /*5a40*/  IMAD.WIDE.U32 R6, R180, -0x2daee0ad, RZ ;  /* 0xd2511f53b4067825 */ /* 0x000fe200078e00ff */
[C---:B------:R-:W-:Y:S03]  /*5a50*/  PRMT R4, R8.reuse, 0x7770, RZ ;  /* 0x0000777008047816 */ /* 0x040fe600000000ff */
[----:B------:R-:W-:Y:S01]  /*5a60*/  MUFU.EX2 R194, R28 ;  /* 0x0000001c00c27308 */ /* 0x000fe20000000800 */
[----:B------:R-:W-:Y:S02]  /*5a70*/  PRMT R9, R8, 0x7771, RZ ;  /* 0x0000777108097816 */ /* 0x000fe400000000ff */
[----:B------:R-:W-:Y:S01]  /*5a80*/  ISETP.LE.U32.AND P1, PT, R4, UR8, PT ;  /* 0x0000000804007c0c */ /* 0x000fe2000bf23070 */
[----:B------:R-:W-:Y:S01]  /*5a90*/  @P2 FADD.FTZ R223, -R223, -RZ ;  /* 0x800000ffdfdf2221 */ /* 0x000fe20000010100 */
[----:B------:R-:W-:Y:S01]  /*5aa0*/  PRMT R10, R8, 0x7772, RZ ;  /* 0x00007772080a7816 */ /* 0x000fe200000000ff */
[----:B------:R-:W-:Y:S01]  /*5ab0*/  IMAD.WIDE.U32 R4, R174, -0x2daee0ad, RZ ;  /* 0xd2511f53ae047825 */ /* 0x000fe200078e00ff */
[----:B------:R-:W-:Y:S03]  /*5ac0*/  ISETP.GT.U32.AND P2, PT, R9, UR8, PT ;  /* 0x0000000809007c0c */ /* 0x000fe6000bf44070 */
[----:B------:R-:W4:Y:S01]  /*5ad0*/  MUFU.EX2 R197, R30 ;  /* 0x0000001e00c57308 */ /* 0x000f220000000800 */
[----:B------:R-:W-:Y:S01]  /*5ae0*/  PRMT R8, R8, 0x7773, RZ ;  /* 0x0000777308087816 */ /* 0x000fe200000000ff */
[----:B------:R-:W-:Y:S01]  /*5af0*/  @P5 FADD.FTZ R225, -R225, -RZ ;  /* 0x800000ffe1e15221 */ /* 0x000fe20000010100 */
[----:B------:R-:W-:Y:S01]  /*5b00*/  LOP3.LUT R7, R164, UR56, R7, 0x96, !PT ;  /* 0x00000038a4077c12 */ /* 0x000fe2000f8e9607 */
[----:B------:R-:W-:Y:S01]  /*5b10*/  @P6 FADD.FTZ R226, -R226, -RZ ;  /* 0x800000ffe2e26221 */ /* 0x000fe20000010100 */
[----:B------:R-:W-:Y:S02]  /*5b20*/  ISETP.GT.U32.AND P5, PT, R8, UR8, PT ;  /* 0x0000000808007c0c */ /* 0x000fe4000bfa4070 */
[----:B------:R-:W-:Y:S01]  /*5b30*/  ISETP.GT.U32.AND P6, PT, R10, UR8, PT ;  /* 0x000000080a007c0c */ /* 0x000fe2000bfc4070 */
[----:B------:R-:W-:Y:S01]  /*5b40*/  @!P1 FADD.FTZ R184, -R184, -RZ ;  /* 0x800000ffb8b89221 */ /* 0x000fe20000010100 */
[C---:B------:R-:W-:Y:S02]  /*5b50*/  LOP3.LUT R8, R7.reuse, 0xff, RZ, 0xc0, !PT ;  /* 0x000000ff07087812 */ /* 0x040fe400078ec0ff */
[----:B------:R-:W-:Y:S01]  /*5b60*/  LOP3.LUT R9, R7, 0xffff, RZ, 0xc0, !PT ;  /* 0x0000ffff07097812 */ /* 0x000fe200078ec0ff */
[----:B------:R-:W-:Y:S01]  /*5b70*/  @P2 FADD.FTZ R195, -R195, -RZ ;  /* 0x800000ffc3c32221 */ /* 0x000fe20000010100 */
[----:B------:R-:W-:Y:S02]  /*5b80*/  ISETP.LE.U32.AND P1, PT, R8, UR8, PT ;  /* 0x0000000808007c0c */ /* 0x000fe4000bf23070 */
[----:B------:R-:W-:Y:S02]  /*5b90*/  SHF.R.U32.HI R8, RZ, 0x18, R7 ;  /* 0x00000018ff087819 */ /* 0x000fe40000011607 */
[----:B------:R-:W-:Y:S01]  /*5ba0*/  SHF.R.U32.HI R9, RZ, 0x8, R9 ;  /* 0x00000008ff097819 */ /* 0x000fe20000011609 */
[----:B------:R-:W-:Y:S01]  /*5bb0*/  @P5 FADD.FTZ R218, -R218, -RZ ;  /* 0x800000ffdada5221 */ /* 0x000fe20000010100 */
[----:B------:R-:W-:Y:S01]  /*5bc0*/  ISETP.LE.U32.AND P2, PT, R8, UR8, PT ;  /* 0x0000000808007c0c */ /* 0x000fe2000bf43070 */
[----:B------:R-:W-:Y:S01]  /*5bd0*/  @P6 FADD.FTZ R219, -R219, -RZ ;  /* 0x800000ffdbdb6221 */ /* 0x000fe20000010100 */
[----:B------:R-:W-:Y:S02]  /*5be0*/  LOP3.LUT R8, R9, 0xffff, RZ, 0xc0, !PT ;  /* 0x0000ffff09087812 */ /* 0x000fe400078ec0ff */
[----:B------:R-:W-:Y:S02]  /*5bf0*/  PRMT R7, R7, 0x7632, R7 ;  /* 0x0000763207077816 */ /* 0x000fe40000000007 */
[----:B------:R-:W-:Y:S01]  /*5c00*/  ISETP.LE.U32.AND P6, PT, R8, UR8, PT ;  /* 0x0000000808007c0c */ /* 0x000fe2000bfc3070 */
[----:B------:R-:W-:Y:S01]  /*5c10*/  @!P1 FADD.FTZ R193, -R193, -RZ ;  /* 0x800000ffc1c19221 */ /* 0x000fe20000010100 */
[----:B------:R-:W-:Y:S02]  /*5c20*/  LOP3.LUT R8, R7, 0xff, RZ, 0xc0, !PT ;  /* 0x000000ff07087812 */ /* 0x000fe400078ec0ff */
[----:B------:R-:W-:Y:S02]  /*5c30*/  LOP3.LUT R5, R166, UR56, R5, 0x96, !PT ;  /* 0x00000038a6057c12 */ /* 0x000fe4000f8e9605 */
[----:B------:R-:W-:Y:S01]  /*5c40*/  ISETP.LE.U32.AND P5, PT, R8, UR8, PT ;  /* 0x0000000808007c0c */ /* 0x000fe2000bfa3070 */
[----:B------:R-:W-:Y:S01]  /*5c50*/  @!P2 FADD.FTZ R198, -R198, -RZ ;  /* 0x800000ffc6c6a221 */ /* 0x000fe20000010100 */
[C---:B------:R-:W-:Y:S02]  /*5c60*/  LOP3.LUT R8, R5.reuse, 0xff, RZ, 0xc0, !PT ;  /* 0x000000ff05087812 */ /* 0x040fe400078ec0ff */
[----:B------:R-:W-:Y:S02]  /*5c70*/  LOP3.LUT R7, R5, 0xffff, RZ, 0xc0, !PT ;  /* 0x0000ffff05077812 */ /* 0x000fe400078ec0ff */
[----:B------:R-:W-:Y:S01]  /*5c80*/  ISETP.LE.U32.AND P1, PT, R8, UR8, PT ;  /* 0x0000000808007c0c */ /* 0x000fe2000bf23070 */
[----:B------:R-:W-:Y:S01]  /*5c90*/  @!P6 FADD.FTZ R191, -R191, -RZ ;  /* 0x800000ffbfbfe221 */ /* 0x000fe20000010100 */
[----:B------:R-:W-:Y:S02]  /*5ca0*/  PRMT R8, R5, 0x7632, R8 ;  /* 0x0000763205087816 */ /* 0x000fe40000000008 */
[----:B------:R-:W-:Y:S02]  /*5cb0*/  SHF.R.U32.HI R7, RZ, 0x8, R7 ;  /* 0x00000008ff077819 */ /* 0x000fe40000011607 */
[----:B------:R-:W-:Y:S01]  /*5cc0*/  LOP3.LUT R8, R8, 0xff, RZ, 0xc0, !PT ;  /* 0x000000ff08087812 */ /* 0x000fe200078ec0ff */
[----:B------:R-:W-:Y:S01]  /*5cd0*/  @!P5 FADD.FTZ R199, -R199, -RZ ;  /* 0x800000ffc7c7d221 */ /* 0x000fe20000010100 */
[----:B------:R-:W-:Y:S02]  /*5ce0*/  LOP3.LUT R7, R7, 0xffff, RZ, 0xc0, !PT ;  /* 0x0000ffff07077812 */ /* 0x000fe400078ec0ff */
[----:B------:R-:W-:Y:S02]  /*5cf0*/  ISETP.LE.U32.AND P5, PT, R8, UR8, PT ;  /* 0x0000000808007c0c */ /* 0x000fe4000bfa3070 */
[----:B------:R-:W-:Y:S01]  /*5d00*/  PRMT R8, R6, 0x7770, RZ ;  /* 0x0000777006087816 */ /* 0x000fe200000000ff */
[----:B------:R-:W-:Y:S01]  /*5d10*/  @!P1 FADD.FTZ R216, -R216, -RZ ;  /* 0x800000ffd8d89221 */ /* 0x000fe20000010100 */
[----:B------:R-:W-:Y:S02]  /*5d20*/  ISETP.LE.U32.AND P6, PT, R7, UR8, PT ;  /* 0x0000000807007c0c */ /* 0x000fe4000bfc3070 */
[----:B------:R-:W-:Y:S02]  /*5d30*/  ISETP.LE.U32.AND P1, PT, R8, UR8, PT ;  /* 0x0000000808007c0c */ /* 0x000fe4000bf23070 */
[----:B------:R-:W3:Y:S01]  /*5d40*/  LDL R8, [R1+0x8] ;  /* 0x0000080001087983 */ /* 0x000ee20000100800 */
[----:B------:R-:W-:Y:S02]  /*5d50*/  SHF.R.U32.HI R5, RZ, 0x18, R5 ;  /* 0x00000018ff057819 */ /* 0x000fe40000011605 */
[C---:B------:R-:W-:Y:S02]  /*5d60*/  PRMT R7, R6.reuse, 0x7771, RZ ;  /* 0x0000777106077816 */ /* 0x040fe400000000ff */
[----:B------:R-:W-:Y:S01]  /*5d70*/  ISETP.LE.U32.AND P2, PT, R5, UR8, PT ;  /* 0x0000000805007c0c */ /* 0x000fe2000bf43070 */
[----:B-1----:R-:W-:Y:S01]  /*5d80*/  @!P5 FADD.FTZ R221, -R221, -RZ ;  /* 0x800000ffddddd221 */ /* 0x002fe20000010100 */
[C---:B------:R-:W-:Y:S02]  /*5d90*/  PRMT R5, R6.reuse, 0x7772, RZ ;  /* 0x0000777206057816 */ /* 0x040fe400000000ff */
[----:B------:R-:W-:Y:S01]  /*5da0*/  @!P6 FADD.FTZ R201, -R201, -RZ ;  /* 0x800000ffc9c9e221 */ /* 0x000fe20000010100 */
[----:B------:R-:W-:Y:S01]  /*5db0*/  ISETP.GT.U32.AND P6, PT, R7, UR8, PT ;  /* 0x0000000807007c0c */ /* 0x000fe2000bfc4070 */
[----:B--2---:R-:W-:Y:S01]  /*5dc0*/  @!P1 FADD.FTZ R187, -R187, -RZ ;  /* 0x800000ffbbbb9221 */ /* 0x004fe20000010100 */
[----:B------:R-:W-:Y:S02]  /*5dd0*/  PRMT R6, R6, 0x7773, RZ ;  /* 0x0000777306067816 */ /* 0x000fe400000000ff */
[----:B------:R-:W-:Y:S02]  /*5de0*/  PRMT R3, R4, 0x7771, RZ ;  /* 0x0000777104037816 */ /* 0x000fe400000000ff */
[----:B------:R-:W-:Y:S02]  /*5df0*/  ISETP.GT.U32.AND P5, PT, R5, UR8, PT ;  /* 0x0000000805007c0c */ /* 0x000fe4000bfa4070 */
[----:B------:R-:W-:Y:S01]  /*5e00*/  @!P2 FADD.FTZ R220, -R220, -RZ ;  /* 0x800000ffdcdca221 */ /* 0x000fe20000010100 */
[----:B------:R-:W-:Y:S02]  /*5e10*/  ISETP.GT.U32.AND P2, PT, R6, UR8, PT ;  /* 0x0000000806007c0c */ /* 0x000fe4000bf44070 */
[----:B------:R-:W-:Y:S02]  /*5e20*/  PRMT R6, R4, 0x7772, RZ ;  /* 0x0000777204067816 */ /* 0x000fe400000000ff */
[----:B------:R-:W-:Y:S01]  /*5e30*/  @P6 FADD.FTZ R188, -R188, -RZ ;  /* 0x800000ffbcbc6221 */ /* 0x000fe20000010100 */
[C---:B------:R-:W-:Y:S02]  /*5e40*/  PRMT R5, R4.reuse, 0x7770, RZ ;  /* 0x0000777004057816 */ /* 0x040fe400000000ff */
[----:B------:R-:W-:Y:S02]  /*5e50*/  PRMT R7, R4, 0x7773, RZ ;  /* 0x0000777304077816 */ /* 0x000fe400000000ff */
[----:B------:R-:W-:Y:S01]  /*5e60*/  ISETP.GT.U32.AND P6, PT, R3, UR8, PT ;  /* 0x0000000803007c0c */ /* 0x000fe2000bfc4070 */
[----:B------:R-:W-:Y:S01]  /*5e70*/  @P5 FADD.FTZ R190, -R190, -RZ ;  /* 0x800000ffbebe5221 */ /* 0x000fe20000010100 */
[----:B------:R-:W-:Y:S02]  /*5e80*/  F2FP.RELU.BF16.F32.PACK_AB R4, R222, R215 ;  /* 0x000000d7de04723e */ /* 0x000fe400000018ff */
[----:B------:R-:W-:Y:S01]  /*5e90*/  F2FP.RELU.BF16.F32.PACK_AB R3, R230, R228 ;  /* 0x000000e4e603723e */ /* 0x000fe200000018ff */
[----:B------:R-:W-:Y:S01]  /*5ea0*/  @P2 FADD.FTZ R189, -R189, -RZ ;  /* 0x800000ffbdbd2221 */ /* 0x000fe20000010100 */
[----:B------:R-:W-:Y:S02]  /*5eb0*/  ISETP.GT.U32.AND P5, PT, R6, UR8, PT ;  /* 0x0000000806007c0c */ /* 0x000fe4000bfa4070 */
[----:B------:R-:W-:Y:S02]  /*5ec0*/  F2FP.RELU.BF16.F32.PACK_AB R6, R227, R231 ;  /* 0x000000e7e306723e */ /* 0x000fe400000018ff */
[----:B------:R-:W-:Y:S02]  /*5ed0*/  ISETP.LE.U32.AND P1, PT, R5, UR8, PT ;  /* 0x0000000805007c0c */ /* 0x000fe4000bf23070 */
[----:B------:R-:W-:Y:S01]  /*5ee0*/  F2FP.RELU.BF16.F32.PACK_AB R5, R229, R232 ;  /* 0x000000e8e505723e */ /* 0x000fe200000018ff */
[----:B------:R-:W-:Y:S01]  /*5ef0*/  @P6 FADD.FTZ R192, -R192, -RZ ;  /* 0x800000ffc0c06221 */ /* 0x000fe20000010100 */
[----:B------:R-:W-:Y:S02]  /*5f00*/  ISETP.GT.U32.AND P2, PT, R7, UR8, PT ;  /* 0x0000000807007c0c */ /* 0x000fe4000bf44070 */
[----:B------:R-:W-:Y:S02]  /*5f10*/  F2FP.RELU.BF16.F32.PACK_AB R7, R223, R224 ;  /* 0x000000e0df07723e */ /* 0x000fe400000018ff */
[----:B------:R-:W-:Y:S01]  /*5f20*/  FSETP.GE.FTZ.AND P6, PT, R230, RZ, PT ;  /* 0x000000ffe600720b */ /* 0x000fe20003fd6000 */
[----:B----4-:R-:W-:Y:S01]  /*5f30*/  @P5 FADD.FTZ R197, -R197, -RZ ;  /* 0x800000ffc5c55221 */ /* 0x010fe20000010100 */
[----:B------:R-:W-:Y:S03]  /*5f40*/  FSETP.GE.FTZ.AND P5, PT, R195, RZ, PT ;  /* 0x000000ffc300720b */ /* 0x000fe60003fb6000 */
[----:B------:R-:W-:Y:S04]  /*5f50*/  @!P1 FADD.FTZ R194, -R194, -RZ ;  /* 0x800000ffc2c29221 */ /* 0x000fe80000010100 */
[----:B------:R-:W-:Y:S01]  /*5f60*/  @P2 FADD.FTZ R196, -R196, -RZ ;  /* 0x800000ffc4c42221 */ /* 0x000fe20000010100 */
[----:B------:R-:W-:Y:S02]  /*5f70*/  FSETP.GE.FTZ.AND P2, PT, R222, RZ, PT ;  /* 0x000000ffde00720b */ /* 0x000fe40003f56000 */
[----:B---3--:R-:W-:Y:S01]  /*5f80*/  LEA R185, R169, UR4, 0x1 ;  /* 0x00000004a9b97c11 */ /* 0x008fe2000f8e08ff */
[----:B------:R-:W-:Y:S04]  /*5f90*/  IMAD.MOV.U32 R169, RZ, RZ, 0x10 ;  /* 0x00000010ffa97424 */ /* 0x000fe800078e00ff */
[----:B------:R1:W-:Y:S01]  /*5fa0*/  STS [R185+0x20000], R4 ;  /* 0x02000004b9007388 */ /* 0x0003e20000000800 */
[----:B------:R-:W-:Y:S01]  /*5fb0*/  SEL R169, R169, 0xfffffff0, !P0 ;  /* 0xfffffff0a9a97807 */ /* 0x000fe20004000000 */
[C---:B------:R-:W-:Y:S02]  /*5fc0*/  VIADD R234, R185.reuse, 0x20020 ;  /* 0x00020020b9ea7836 */ /* 0x040fe40000000000 */
[----:B------:R2:W-:Y:S01]  /*5fd0*/  STS [R185+0x20400], R3 ;  /* 0x02040003b9007388 */ /* 0x0005e20000000800 */
[C---:B------:R-:W-:Y:S02]  /*5fe0*/  VIADD R233, R185.reuse, 0x20000 ;  /* 0x00020000b9e97836 */ /* 0x040fe40000000000 */
[----:B------:R-:W-:Y:S02]  /*5ff0*/  IMAD.IADD R186, R185, 0x1, R169 ;  /* 0x00000001b9ba7824 */ /* 0x000fe400078e02a9 */
[----:B------:R-:W-:Y:S02]  /*6000*/  IMAD.MOV.U32 R2, RZ, RZ, R234 ;  /* 0x000000ffff027224 */ /* 0x000fe400078e00ea */
[----:B------:R-:W-:Y:S04]  /*6010*/  @P4 VIADD R2, R233, 0xffffffe0 ;  /* 0xffffffe0e9024836 */ /* 0x000fe80000000000 */
[----:B------:R-:W-:Y:S01]  /*6020*/  IMAD.IADD R0, R169, 0x1, R2 ;  /* 0x00000001a9007824 */ /* 0x000fe200078e0202 */
[----:B-1----:R-:W-:Y:S02]  /*6030*/  F2FP.RELU.BF16.F32.PACK_AB R4, R195, R184 ;  /* 0x000000b8c304723e */ /* 0x002fe400000018ff */
[----:B--2---:R-:W-:Y:S03]  /*6040*/  F2FP.RELU.BF16.F32.PACK_AB R3, R218, R219 ;  /* 0x000000dbda03723e */ /* 0x004fe600000018ff */
[----:B------:R1:W-:Y:S04]  /*6050*/  STS [R186+0x20000], R4 ;  /* 0x02000004ba007388 */ /* 0x0003e80000000800 */
[----:B------:R2:W-:Y:S04]  /*6060*/  STS [R186+0x20400], R3 ;  /* 0x02040003ba007388 */ /* 0x0005e80000000800 */
[----:B------:R3:W-:Y:S04]  /*6070*/  STS [R185+0x21000], R6 ;  /* 0x02100006b9007388 */ /* 0x0007e80000000800 */
[----:B------:R4:W-:Y:S04]  /*6080*/  STS [R185+0x21400], R5 ;  /* 0x02140005b9007388 */ /* 0x0009e80000000800 */
[----:B------:R-:W-:Y:S01]  /*6090*/  STS [R186+0x21000], R7 ;  /* 0x02100007ba007388 */ /* 0x000fe20000000800 */
[----:B-1----:R-:W-:Y:S02]  /*60a0*/  F2FP.RELU.BF16.F32.PACK_AB R4, R198, R199 ;  /* 0x000000c7c604723e */ /* 0x002fe400000018ff */
[----:B--2---:R-:W-:Y:S02]  /*60b0*/  F2FP.RELU.BF16.F32.PACK_AB R3, R188, R187 ;  /* 0x000000bbbc03723e */ /* 0x004fe400000018ff */
[----:B---3--:R-:W-:Y:S02]  /*60c0*/  F2FP.RELU.BF16.F32.PACK_AB R6, R225, R226 ;  /* 0x000000e2e106723e */ /* 0x008fe400000018ff */
[----:B----4-:R-:W-:Y:S03]  /*60d0*/  F2FP.RELU.BF16.F32.PACK_AB R5, R191, R193 ;  /* 0x000000c1bf05723e */ /* 0x010fe600000018ff */
        /* <DEDUP_REMOVED lines=15> */
[----:B------:R-:W-:Y:S01]  /*61d0*/  LDSM.16.M88.4 R28, [R200+0x9000] ;  /* 0x00900000c81c783b */ /* 0x000fe20000000200 */
[----:B-1----:R-:W-:Y:S01]  /*61e0*/  IMAD.IADD R0, R200, 0x1, R210 ;  /* 0x00000001c8007824 */ /* 0x002fe200078e02d2 */
[----:B------:R-:W-:Y:S01]  /*61f0*/  LEA R205, R8, UR4, 0x1 ;  /* 0x0000000408cd7c11 */ /* 0x000fe2000f8e08ff */
[----:B------:R-:W-:Y:S05]  /*6200*/  IMAD.MOV.U32 R8, RZ, RZ, 0x20 ;  /* 0x00000020ff087424 */ /* 0x000fea00078e00ff */
[----:B------:R-:W1:Y:S01]  /*6210*/  LDSM.16.M88.4 R16, [R205+0x14000] ;  /* 0x01400000cd10783b */ /* 0x000e620000000200 */
[----:B------:R-:W-:Y:S01]  /*6220*/  IMAD.IADD R206, R210, 0x1, R205 ;  /* 0x00000001d2ce7824 */ /* 0x000fe200078e02cd */
[----:B------:R-:W-:Y:S05]  /*6230*/  SEL R203, R8, 0xffffffe0, !P3 ;  /* 0xffffffe008cb7807 */ /* 0x000fea0005800000 */
[----:B------:R-:W-:Y:S01]  /*6240*/  IMAD.IADD R202, R200, 0x1, R203 ;  /* 0x00000001c8ca7824 */ /* 0x000fe200078e02cb */
[----:B------:R-:W2:Y:S01]  /*6250*/  LDSM.16.M88.4 R164, [R205+0x14800] ;  /* 0x01480000cda4783b */ /* 0x000ea20000000200 */
[C---:B------:R-:W-:Y:S02]  /*6260*/  IMAD.IADD R207, R203.reuse, 0x1, R205 ;  /* 0x00000001cbcf7824 */ /* 0x040fe400078e02cd */
[C---:B------:R-:W-:Y:S02]  /*6270*/  IMAD.IADD R2, R203.reuse, 0x1, R0 ;  /* 0x00000001cb027824 */ /* 0x040fe400078e0200 */
[----:B------:R-:W-:Y:S03]  /*6280*/  IMAD.IADD R208, R203, 0x1, R206 ;  /* 0x00000001cbd07824 */ /* 0x000fe600078e02ce */
[----:B------:R-:W-:Y:S08]  /*6290*/  LDSM.16.M88.4 R168, [R202+0x8000] ;  /* 0x00800000caa8783b */ /* 0x000ff00000000200 */
[----:B------:R-:W3:Y:S08]  /*62a0*/  LDSM.16.M88.4 R172, [R207+0x14000] ;  /* 0x01400000cfac783b */ /* 0x000ef00000000200 */
[----:B------:R-:W4:Y:S01]  /*62b0*/  LDSM.16.M88.4 R176, [R202+0x9000] ;  /* 0x00900000cab0783b */ /* 0x000f220000000200 */
[-C--:B-1----:R-:W-:Y:S07]  /*62c0*/  HMMA.16816.F32.BF16 R4, R32, R16.reuse, RZ ;  /* 0x000000102004723c */ /* 0x082fee00000418ff */
[----:B------:R-:W1:Y:S01]  /*62d0*/  LDSM.16.M88.4 R180, [R207+0x14800] ;  /* 0x01480000cfb4783b */ /* 0x000e620000000200 */
        /* <DEDUP_REMOVED lines=9> */
[C---:B----4-:R-:W-:Y:S08]  /*6370*/  HMMA.16816.F32.BF16 R8, R176.reuse, R172, R8 ;  /* 0x000000acb008723c */ /* 0x050ff00000041808 */
[-C--:B------:R-:W-:Y:S08]  /*6380*/  HMMA.16816.F32.BF16 R12, R176, R174.reuse, R12 ;  /* 0x000000aeb00c723c */ /* 0x080ff0000004180c */
[C---:B------:R-:W-:Y:S01]  /*6390*/  HMMA.16816.F32.BF16 R16, R168.reuse, R174, R16 ;  /* 0x000000aea810723c */ /* 0x040fe20000041810 */
[----:B------:R-:W2:Y:S07]  /*63a0*/  LDSM.16.M88.4 R172, [R206+0x14000] ;  /* 0x01400000ceac783b */ /* 0x000eae0000000200 */
[-C--:B-1----:R-:W-:Y:S08]  /*63b0*/  HMMA.16816.F32.BF16 R20, R168, R180.reuse, R20 ;  /* 0x000000b4a814723c */ /* 0x082ff00000041814 */
[C---:B------:R-:W-:Y:S08]  /*63c0*/  HMMA.16816.F32.BF16 R24, R176.reuse, R180, R24 ;  /* 0x000000b4b018723c */ /* 0x040ff00000041818 */
[-C--:B------:R-:W-:Y:S01]  /*63d0*/  HMMA.16816.F32.BF16 R28, R176, R182.reuse, R28 ;  /* 0x000000b6b01c723c */ /* 0x080fe2000004181c */
[----:B------:R-:W-:Y:S07]  /*63e0*/  LDSM.16.M88.4 R176, [R206+0x14800] ;  /* 0x01480000ceb0783b */ /* 0x000fee0000000200 */
[----:B------:R-:W-:Y:S01]  /*63f0*/  HMMA.16816.F32.BF16 R32, R168, R182, R32 ;  /* 0x000000b6a820723c */ /* 0x000fe20000041820 */
[----:B------:R-:W1:Y:S07]  /*6400*/  LDSM.16.M88.4 R168, [R0+0x9000] ;  /* 0x0090000000a8783b */ /* 0x000e6e0000000200 */
[-C--:B--2---:R-:W-:Y:S08]  /*6410*/  HMMA.16816.F32.BF16 R4, R164, R172.reuse, R4 ;  /* 0x000000aca404723c */ /* 0x084ff00000041804 */
[C---:B-1----:R-:W-:Y:S08]  /*6420*/  HMMA.16816.F32.BF16 R8, R168.reuse, R172, R8 ;  /* 0x000000aca808723c */ /* 0x042ff00000041808 */
        /* <DEDUP_REMOVED lines=47> */
[C---:B--2---:R-:W-:Y:S01]  /*6720*/  HMMA.16816.F32.BF16 R8, R168.reuse, R164, R8 ;  /* 0x000000a4a808723c */ /* 0x044fe20000041808 */
[----:B------:R-:W-:Y:S02]  /*6730*/  IMAD.U32 R164, RZ, RZ, UR10 ;  /* 0x0000000affa47e24 */ /* 0x000fe4000f8e00ff */
[----:B------:R-:W-:Y:S03]  /*6740*/  IMAD.U32 R165, RZ, RZ, UR11 ;  /* 0x0000000bffa57e24 */ /* 0x000fe6000f8e00ff */
[C---:B------:R-:W-:Y:S02]  /*6750*/  LEA R180, P1, R245.reuse, R164, 0x2 ;  /* 0x000000a4f5b47211 */ /* 0x040fe400078210ff */
[-C--:B------:R-:W-:Y:S03]  /*6760*/  HMMA.16816.F32.BF16 R12, R168, R166.reuse, R12 ;  /* 0x000000a6a80c723c */ /* 0x080fe6000004180c */
[----:B------:R-:W-:Y:S02]  /*6770*/  LEA.HI.X R181, R245, R165, RZ, 0x2, P1 ;  /* 0x000000a5f5b57211 */ /* 0x000fe400008f14ff */
[----:B------:R-:W-:Y:S03]  /*6780*/  FSETP.GE.FTZ.AND P1, PT, R215, RZ, PT ;  /* 0x000000ffd700720b */ /* 0x000fe60003f36000 */
[C---:B------:R-:W-:Y:S01]  /*6790*/  HMMA.16816.F32.BF16 R16, R172.reuse, R166, R16 ;  /* 0x000000a6ac10723c */ /* 0x040fe20000041810 */
[----:B------:R-:W-:Y:S07]  /*67a0*/  LDSM.16.M88.4 R164, [R2+0xa000] ;  /* 0x00a0000002a4783b */ /* 0x000fee0000000200 */
[-C--:B------:R-:W-:Y:S01]  /*67b0*/  HMMA.16816.F32.BF16 R20, R172, R176.reuse, R20 ;  /* 0x000000b0ac14723c */ /* 0x080fe20000041814 */
[----:B------:R1:W5:Y:S07]  /*67c0*/  LDG.E R3, desc[UR34][R180.64+0x80] ;  /* 0x00008022b4037981 */ /* 0x00036e000c1e1900 */
[C---:B------:R-:W-:Y:S01]  /*67d0*/  HMMA.16816.F32.BF16 R24, R168.reuse, R176, R24 ;  /* 0x000000b0a818723c */ /* 0x040fe20000041818 */
[----:B------:R-:W2:Y:S04]  /*67e0*/  LDG.E R177, desc[UR34][R180.64] ;  /* 0x00000022b4b17981 */ /* 0x000ea8000c1e1900 */
[----:B------:R-:W3:Y:S03]  /*67f0*/  LDG.E R176, desc[UR34][R180.64+0x20] ;  /* 0x00002022b4b07981 */ /* 0x000ee6000c1e1900 */
[-C--:B------:R-:W-:Y:S01]  /*6800*/  HMMA.16816.F32.BF16 R28, R168, R178.reuse, R28 ;  /* 0x000000b2a81c723c */ /* 0x080fe2000004181c */
[----:B------:R-:W4:Y:S07]  /*6810*/  LDSM.16.M88.4 R168, [R208+0x18000] ;  /* 0x01800000d0a8783b */ /* 0x000f2e0000000200 */
[----:B------:R-:W-:Y:S01]  /*6820*/  HMMA.16816.F32.BF16 R32, R172, R178, R32 ;  /* 0x000000b2ac20723c */ /* 0x000fe20000041820 */
[----:B------:R-:W1:Y:S07]  /*6830*/  LDSM.16.M88.4 R172, [R2+0xb000] ;  /* 0x00b0000002ac783b */ /* 0x000e6e0000000200 */
[-C--:B----4-:R-:W-:Y:S08]  /*6840*/  HMMA.16816.F32.BF16 R4, R164, R168.reuse, R4 ;  /* 0x000000a8a404723c */ /* 0x090ff00000041804 */
[C---:B-1----:R-:W-:Y:S08]  /*6850*/  HMMA.16816.F32.BF16 R8, R172.reuse, R168, R8 ;  /* 0x000000a8ac08723c */ /* 0x042ff00000041808 */
        /* <DEDUP_REMOVED lines=9> */
[----:B------:R1:W5:Y:S01]  /*68f0*/  LDG.E R4, desc[UR34][R180.64+0xa0] ;  /* 0x0000a022b4047981 */ /* 0x000362000c1e1900 */
[C---:B------:R-:W-:Y:S01]  /*6900*/  FADD.FTZ R17, -R177.reuse, R17 ;  /* 0x00000011b1117221 */ /* 0x040fe20000010100 */
[C---:B------:R-:W-:Y:S01]  /*6910*/  FADD.FTZ R21, -R177.reuse, R21 ;  /* 0x00000015b1157221 */ /* 0x040fe20000010100 */
[-C--:B------:R-:W-:Y:S10]  /*6920*/  FSEL R0, R0, R177.reuse, P1 ;  /* 0x000000b100007208 */ /* 0x080ff40000800000 */
[----:B------:R-:W-:Y:S01]  /*6930*/  FADD.FTZ R32, -R177, R32 ;  /* 0x00000020b1207221 */ /* 0x000fe20000010100 */
[----:B------:R-:W-:Y:S01]  /*6940*/  FSETP.GE.FTZ.AND P1, PT, R184, RZ, PT ;  /* 0x000000ffb800720b */ /* 0x000fe20003f36000 */
[----:B---3--:R-:W-:Y:S01]  /*6950*/  FADD.FTZ R6, -R176, R6 ;  /* 0x00000006b0067221 */ /* 0x008fe20000010100 */
[-C--:B------:R-:W-:Y:S01]  /*6960*/  FSEL R17, R17, R177.reuse, P5 ;  /* 0x000000b111117208 */ /* 0x080fe20002800000 */
[----:B------:R-:W-:Y:S01]  /*6970*/  FMUL.FTZ R178, R215, R0 ;  /* 0x00000000d7b27220 */ /* 0x000fe20000410000 */
[-C--:B------:R-:W-:Y:S01]  /*6980*/  FSEL R16, R16, R177.reuse, P1 ;  /* 0x000000b110107208 */ /* 0x080fe20000800000 */
[----:B------:R-:W-:Y:S01]  /*6990*/  FADD.FTZ R0, -R177, R5 ;  /* 0x00000005b1007221 */ /* 0x000fe20000010100 */
[----:B------:R-:W-:Y:S01]  /*69a0*/  FSETP.GE.FTZ.AND P1, PT, R191, RZ, PT ;  /* 0x000000ffbf00720b */ /* 0x000fe20003f36000 */
[----:B------:R-:W-:Y:S01]  /*69b0*/  IMAD.MOV.U32 R5, RZ, RZ, R234 ;  /* 0x000000ffff057224 */ /* 0x000fe200078e00ea */
[----:B------:R-:W-:Y:S01]  /*69c0*/  LOP3.LUT R234, R213, 0x38, RZ, 0xc0, !PT ;  /* 0x00000038d5ea7812 */ /* 0x000fe200078ec0ff */
[----:B------:R-:W-:Y:S01]  /*69d0*/  FMUL.FTZ R165, R184, R16 ;  /* 0x00000010b8a57220 */ /* 0x000fe20000410000 */
[----:B------:R-:W-:Y:S01]  /*69e0*/  FSEL R2, R0, R177, P2 ;  /* 0x000000b100027208 */ /* 0x000fe20001000000 */
[----:B------:R-:W-:Y:S01]  /*69f0*/  IMAD.SHL.U32 R184, R214, 0x40, RZ ;  /* 0x00000040d6b87824 */ /* 0x000fe200078e00ff */
[----:B------:R-:W-:Y:S01]  /*6a00*/  FSETP.GE.FTZ.AND P2, PT, R193, RZ, PT ;  /* 0x000000ffc100720b */ /* 0x000fe20003f56000 */
[----:B------:R-:W-:Y:S01]  /*6a10*/  FMUL.FTZ R17, R195, R17 ;  /* 0x00000011c3117220 */ /* 0x000fe20000410000 */
[----:B------:R-:W-:Y:S01]  /*6a20*/  SHF.R.U32.HI R0, RZ, 0x4, R214 ;  /* 0x00000004ff007819 */ /* 0x000fe200000116d6 */
[----:B------:R-:W-:Y:S01]  /*6a30*/  FMUL.FTZ R166, R222, R2 ;  /* 0x00000002dea67220 */ /* 0x000fe20000410000 */
[----:B------:R-:W-:Y:S01]  /*6a40*/  FSEL R21, R21, R177, P1 ;  /* 0x000000b115157208 */ /* 0x000fe20000800000 */
[----:B------:R-:W-:Y:S01]  /*6a50*/  FADD.FTZ R2, -R177, R20 ;  /* 0x00000014b1027221 */ /* 0x000fe20000010100 */
[----:B------:R-:W-:Y:S01]  /*6a60*/  LOP3.LUT R215, R0, 0x8, RZ, 0xc0, !PT ;  /* 0x0000000800d77812 */ /* 0x000fe200078ec0ff */
[----:B------:R-:W-:Y:S01]  /*6a70*/  @P4 VIADD R5, R233, 0xffffffe0 ;  /* 0xffffffe0e9054836 */ /* 0x000fe20000000000 */
[----:B------:R-:W-:Y:S01]  /*6a80*/  LOP3.LUT R0, R184, 0x1c0, RZ, 0xc0, !PT ;  /* 0x000001c0b8007812 */ /* 0x000fe200078ec0ff */
[----:B------:R-:W-:Y:S01]  /*6a90*/  FMUL.FTZ R16, R191, R21 ;  /* 0x00000015bf107220 */ /* 0x000fe20000410000 */
[-C--:B------:R-:W-:Y:S02]  /*6aa0*/  FSEL R2, R2, R177.reuse, P2 ;  /* 0x000000b102027208 */ /* 0x080fe40001000000 */
[----:B------:R-:W-:Y:S02]  /*6ab0*/  FSETP.GE.FTZ.AND P2, PT, R188, RZ, PT ;  /* 0x000000ffbc00720b */ /* 0x000fe40003f56000 */
[----:B------:R-:W-:Y:S01]  /*6ac0*/  LOP3.LUT R0, R0, 0x38, R213, 0xf8, !PT ;  /* 0x0000003800007812 */ /* 0x000fe200078ef8d5 */
[----:B------:R-:W-:Y:S01]  /*6ad0*/  FMUL.FTZ R164, R193, R2 ;  /* 0x00000002c1a47220 */ /* 0x000fe20000410000 */
[----:B------:R-:W-:Y:S02]  /*6ae0*/  LOP3.LUT R2, R215, 0x10, R214, 0xf8, !PT ;  /* 0x00000010d7027812 */ /* 0x000fe400078ef8d6 */
[----:B------:R-:W-:Y:S02]  /*6af0*/  FSETP.GE.FTZ.AND P1, PT, R187, RZ, PT ;  /* 0x000000ffbb00720b */ /* 0x000fe40003f36000 */
[----:B------:R-:W-:Y:S02]  /*6b00*/  LOP3.LUT R0, R2, R0, RZ, 0x3c, !PT ;  /* 0x0000000002007212 */ /* 0x000fe400078e3cff */
[----:B------:R-:W-:Y:S02]  /*6b10*/  FSEL R2, R32, R177, P1 ;  /* 0x000000b120027208 */ /* 0x000fe40000800000 */
[----:B------:R-:W-:Y:S01]  /*6b20*/  FSETP.GE.FTZ.AND P1, PT, R228, RZ, PT ;  /* 0x000000ffe400720b */ /* 0x000fe20003f36000 */
[----:B------:R-:W-:Y:S01]  /*6b30*/  @P2 FADD.FTZ R177, -R177, R33 ;  /* 0x00000021b1b12221 */ /* 0x000fe20000010100 */
[----:B------:R-:W-:Y:S01]  /*6b40*/  F2FP.BF16.F32.PACK_AB R20, R166, R178 ;  /* 0x000000b2a614723e */ /* 0x000fe200000010ff */
[----:B------:R-:W-:Y:S01]  /*6b50*/  FMUL.FTZ R187, R187, R2 ;  /* 0x00000002bbbb7220 */ /* 0x000fe20000410000 */
[----:B------:R-:W-:Y:S01]  /*6b60*/  F2FP.BF16.F32.PACK_AB R21, R17, R165 ;  /* 0x000000a51115723e */ /* 0x000fe200000010ff */
[----:B------:R-:W-:Y:S01]  /*6b70*/  FADD.FTZ R33, -R176, R7 ;  /* 0x00000007b0217221 */ /* 0x000fe20000010100 */
[----:B------:R-:W-:Y:S02]  /*6b80*/  F2FP.BF16.F32.PACK_AB R32, R16, R164 ;  /* 0x000000a41020723e */ /* 0x000fe400000010ff */
[----:B------:R-:W-:Y:S01]  /*6b90*/  FSEL R166, R6, R176, P1 ;  /* 0x000000b006a67208 */ /* 0x000fe20000800000 */
[----:B-1----:R-:W-:Y:S06]  /*6ba0*/  BRA.U !UP2, `(.L_x_1649) ;  /* 0x000000010ad07547 */ /* 0x002fec000b800000 */
        /* <DEDUP_REMOVED lines=11> */
[C---:B-1----:R-:W-:Y:S04]  /*6c60*/  IMAD.SHL.U32 R2, R164.reuse, 0x40, RZ ;  /* 0x00000040a4027824 */ /* 0x042fe800078e00ff */
[----:B------:R-:W-:Y:S01]  /*6c70*/  IMAD.X R2, RZ, RZ, ~R2, P1 ;  /* 0x000000ffff027224 */ /* 0x000fe200008e0e02 */
[C---:B------:R-:W-:Y:S04]  /*6c80*/  LEA R6, P1, R164.reuse, RZ, 0x6 ;  /* 0x000000ffa4067211 */ /* 0x040fe800078230ff */
[----:B------:R-:W-:Y:S02]  /*6c90*/  SHF.R.S64 R16, R7, 0x1f, R2 ;  /* 0x0000001f07107819 */ /* 0x000fe40000001002 */
[----:B------:R-:W-:Y:S02]  /*6ca0*/  LEA.HI.X R7, R164, RZ, RZ, 0x6, P1 ;  /* 0x000000ffa4077211 */ /* 0x000fe400008f34ff */
[----:B------:R-:W-:Y:S04]  /*6cb0*/  IADD3 R240, P1, PT, R16, R240, RZ ;  /* 0x000000f010f07210 */ /* 0x000fe80007f3e0ff */
[----:B------:R-:W-:Y:S01]  /*6cc0*/  LEA.HI.X.SX32 R239, R2, R239, 0x1, P1 ;  /* 0x000000ef02ef7211 */ /* 0x000fe200008f0eff */
[----:B--2---:R-:W-:Y:S01]  /*6cd0*/  IMAD.SHL.U32 R2, R165, 0x40, RZ ;  /* 0x00000040a5027824 */ /* 0x004fe200078e00ff */
[----:B------:R-:W-:Y:S04]  /*6ce0*/  @!P5 IADD3 R16, P1, PT, R240, R6, RZ ;  /* 0x00000006f010d210 */ /* 0x000fe80007f3e0ff */
[----:B------:R-:W-:Y:S02]  /*6cf0*/  @!P5 IADD3.X R17, PT, PT, R239, R7, R2, P1, !PT ;  /* 0x00000007ef11d210 */ /* 0x000fe40000ffe402 */
[C---:B------:R-:W-:Y:S04]  /*6d00*/  @!P2 LEA R6, P1, R164.reuse, R240, 0x6 ;  /* 0x000000f0a406a211 */ /* 0x040fe800078230ff */
[----:B------:R-:W-:Y:S01]  /*6d10*/  @!P2 LEA.HI.X R7, R164, R239, R165, 0x6, P1 ;  /* 0x000000efa407a211 */ /* 0x000fe200008f34a5 */
[--C-:B------:R-:W-:Y:S02]  /*6d20*/  @!P5 IMAD.MOV.U32 R164, RZ, RZ, R240.reuse ;  /* 0x000000ffffa4d224 */ /* 0x100fe400078e00f0 */
[--C-:B------:R-:W-:Y:S05]  /*6d30*/  @!P5 IMAD.MOV.U32 R165, RZ, RZ, R239.reuse ;  /* 0x000000ffffa5d224 */ /* 0x100fea00078e00ef */
        /* <DEDUP_REMOVED lines=27> */
.L_x_1649:
[----:B------:R-:W-:Y:S01]  /*6ef0*/  FSEL R2, R33, R176, P6 ;  /* 0x000000b021027208 */ /* 0x000fe20003000000 */
[----:B------:R-:W-:Y:S01]  /*6f00*/  FADD.FTZ R18, -R176, R18 ;  /* 0x00000012b0127221 */ /* 0x000fe20000010100 */
[C---:B------:R-:W-:Y:S01]  /*6f10*/  FSETP.GE.FTZ.AND P2, PT, R219.reuse, RZ, PT ;  /* 0x000000ffdb00720b */ /* 0x040fe20003f56000 */
[----:B--2---:R-:W-:Y:S01]  /*6f20*/  FMUL.FTZ R16, R228, R166 ;  /* 0x000000a6e4107220 */ /* 0x004fe20000410000 */
[----:B------:R-:W-:Y:S01]  /*6f30*/  FSETP.GE.FTZ.AND P1, PT, R218, RZ, PT ;  /* 0x000000ffda00720b */ /* 0x000fe20003f36000 */
[----:B------:R-:W-:Y:S01]  /*6f40*/  FMUL.FTZ R6, R230, R2 ;  /* 0x00000002e6067220 */ /* 0x000fe20000410000 */
[----:B------:R-:W-:Y:S01]  /*6f50*/  FADD.FTZ R2, -R176, R19 ;  /* 0x00000013b0027221 */ /* 0x000fe20000010100 */
[----:B------:R-:W-:Y:S01]  /*6f60*/  FSEL R18, R18, R176, P2 ;  /* 0x000000b012127208 */ /* 0x000fe20001000000 */
[----:B------:R-:W-:Y:S01]  /*6f70*/  STS [R185+0x1c000], R20 ;  /* 0x01c00014b9007388 */ /* 0x000fe20000000800 */
[----:B------:R-:W-:Y:S01]  /*6f80*/  FADD.FTZ R23, -R176, R23 ;  /* 0x00000017b0177221 */ /* 0x000fe20000010100 */
[----:B------:R-:W-:Y:S01]  /*6f90*/  F2FP.BF16.F32.PACK_AB R6, R6, R16 ;  /* 0x000000100606723e */ /* 0x000fe200000010ff */
[----:B------:R-:W-:Y:S01]  /*6fa0*/  FADD.FTZ R22, -R176, R22 ;  /* 0x00000016b0167221 */ /* 0x000fe20000010100 */
[----:B------:R-:W-:Y:S01]  /*6fb0*/  FSEL R2, R2, R176, P1 ;  /* 0x000000b002027208 */ /* 0x000fe20000800000 */
[----:B------:R-:W-:Y:S01]  /*6fc0*/  FMUL.FTZ R7, R219, R18 ;  /* 0x00000012db077220 */ /* 0x000fe20000410000 */
[----:B------:R-:W-:Y:S01]  /*6fd0*/  FSETP.GE.FTZ.AND P1, PT, R189, RZ, PT ;  /* 0x000000ffbd00720b */ /* 0x000fe20003f36000 */
[----:B------:R1:W-:Y:S01]  /*6fe0*/  STS [R185+0x1c400], R6 ;  /* 0x01c40006b9007388 */ /* 0x0003e20000000800 */
[----:B------:R-:W-:Y:S01]  /*6ff0*/  FSETP.GE.FTZ.AND P2, PT, R198, RZ, PT ;  /* 0x000000ffc600720b */ /* 0x000fe20003f56000 */
[----:B------:R-:W-:Y:S01]  /*7000*/  FMUL.FTZ R2, R218, R2 ;  /* 0x00000002da027220 */ /* 0x000fe20000410000 */
[----:B------:R-:W-:Y:S01]  /*7010*/  FADD.FTZ R34, -R176, R34 ;  /* 0x00000022b0227221 */ /* 0x000fe20000010100 */
[----:B------:R-:W-:Y:S01]  /*7020*/  FSETP.GE.FTZ.AND P5, PT, R199, RZ, PT ;  /* 0x000000ffc700720b */ /* 0x000fe20003fb6000 */
[----:B-----5:R-:W-:Y:S01]  /*7030*/  FADD.FTZ R9, -R3, R9 ;  /* 0x0000000903097221 */ /* 0x020fe20000010100 */
[-C--:B------:R-:W-:Y:S01]  /*7040*/  FSEL R23, R23, R176.reuse, P2 ;  /* 0x000000b017177208 */ /* 0x080fe20001000000 */
[C---:B------:R-:W-:Y:S01]  /*7050*/  FADD.FTZ R12, -R3.reuse, R12 ;  /* 0x0000000c030c7221 */ /* 0x040fe20000010100 */
[----:B------:R-:W-:Y:S01]  /*7060*/  F2FP.BF16.F32.PACK_AB R2, R2, R7 ;  /* 0x000000070202723e */ /* 0x000fe200000010ff */
[C---:B------:R-:W-:Y:S01]  /*7070*/  FADD.FTZ R7, -R3.reuse, R8 ;  /* 0x0000000803077221 */ /* 0x040fe20000010100 */
[----:B------:R-:W-:Y:S01]  /*7080*/  FSETP.GE.FTZ.AND P2, PT, R190, RZ, PT ;  /* 0x000000ffbe00720b */ /* 0x000fe20003f56000 */
[----:B------:R-:W-:Y:S01]  /*7090*/  STS [R186+0x1c000], R21 ;  /* 0x01c00015ba007388 */ /* 0x000fe20000000800 */
[-C--:B------:R-:W-:Y:S01]  /*70a0*/  FSEL R22, R22, R176.reuse, P5 ;  /* 0x000000b016167208 */ /* 0x080fe20002800000 */
[----:B------:R-:W-:Y:S01]  /*70b0*/  FADD.FTZ R24, -R3, R24 ;  /* 0x0000001803187221 */ /* 0x000fe20000010100 */
[----:B------:R-:W-:Y:S01]  /*70c0*/  FSEL R34, R34, R176, P2 ;  /* 0x000000b022227208 */ /* 0x000fe20001000000 */
[----:B------:R2:W-:Y:S01]  /*70d0*/  STS [R186+0x1c400], R2 ;  /* 0x01c40002ba007388 */ /* 0x0005e20000000800 */
[----:B------:R-:W-:Y:S01]  /*70e0*/  @P1 FADD.FTZ R176, -R176, R35 ;  /* 0x00000023b0b01221 */ /* 0x000fe20000010100 */
[----:B------:R-:W-:Y:S01]  /*70f0*/  FSETP.GE.FTZ.AND P2, PT, R231, RZ, PT ;  /* 0x000000ffe700720b */ /* 0x000fe20003f56000 */
[----:B------:R-:W-:Y:S01]  /*7100*/  FADD.FTZ R28, -R3, R28 ;  /* 0x0000001c031c7221 */ /* 0x000fe20000010100 */
[----:B------:R-:W-:Y:S01]  /*7110*/  FSETP.GE.FTZ.AND P1, PT, R227, RZ, PT ;  /* 0x000000ffe300720b */ /* 0x000fe20003f36000 */
[C---:B------:R-:W-:Y:S01]  /*7120*/  FADD.FTZ R14, -R4.reuse, R14 ;  /* 0x0000000e040e7221 */ /* 0x040fe20000010100 */
[-C--:B------:R-:W-:Y:S01]  /*7130*/  FSEL R7, R7, R3.reuse, P2 ;  /* 0x0000000307077208 */ /* 0x080fe20001000000 */
[C---:B------:R-:W-:Y:S01]  /*7140*/  FADD.FTZ R11, -R4.reuse, R11 ;  /* 0x0000000b040b7221 */ /* 0x040fe20000010100 */
[----:B------:R-:W-:Y:S01]  /*7150*/  FSETP.GE.FTZ.AND P5, PT, R201, RZ, PT ;  /* 0x000000ffc900720b */ /* 0x000fe20003fb6000 */
[----:B------:R-:W-:Y:S01]  /*7160*/  FADD.FTZ R27, -R4, R27 ;  /* 0x0000001b041b7221 */ /* 0x000fe20000010100 */
[----:B-1----:R-:W-:Y:S01]  /*7170*/  FSEL R6, R9, R3, P1 ;  /* 0x0000000309067208 */ /* 0x002fe20000800000 */
[----:B------:R-:W-:Y:S01]  /*7180*/  FMUL.FTZ R8, R231, R7 ;  /* 0x00000007e7087220 */ /* 0x000fe20000410000 */
[----:B------:R-:W-:Y:S01]  /*7190*/  FSETP.GE.FTZ.AND P1, PT, R224, RZ, PT ;  /* 0x000000ffe000720b */ /* 0x000fe20003f36000 */
[----:B------:R-:W-:Y:S01]  /*71a0*/  FADD.FTZ R9, -R3, R13 ;  /* 0x0000000d03097221 */ /* 0x000fe20000010100 */
[----:B------:R-:W-:Y:S01]  /*71b0*/  FSETP.GE.FTZ.AND P2, PT, R223, RZ, PT ;  /* 0x000000ffdf00720b */ /* 0x000fe20003f56000 */
[----:B------:R-:W-:Y:S01]  /*71c0*/  FMUL.FTZ R7, R227, R6 ;  /* 0x00000006e3077220 */ /* 0x000fe20000410000 */
[-C--:B------:R-:W-:Y:S01]  /*71d0*/  FSEL R6, R12, R3.reuse, P1 ;  /* 0x000000030c067208 */ /* 0x080fe20000800000 */
[----:B------:R-:W-:Y:S01]  /*71e0*/  FADD.FTZ R30, -R4, R30 ;  /* 0x0000001e041e7221 */ /* 0x000fe20000010100 */
[----:B------:R-:W-:Y:S01]  /*71f0*/  FSETP.GE.FTZ.AND P1, PT, R192, RZ, PT ;  /* 0x000000ffc000720b */ /* 0x000fe20003f36000 */
[----:B------:R-:W-:Y:S01]  /*7200*/  FMUL.FTZ R22, R199, R22 ;  /* 0x00000016c7167220 */ /* 0x000fe20000410000 */
[----:B------:R-:W-:Y:S01]  /*7210*/  FSEL R9, R9, R3, P2 ;  /* 0x0000000309097208 */ /* 0x000fe20001000000 */
[----:B------:R-:W-:Y:S01]  /*7220*/  FMUL.FTZ R6, R224, R6 ;  /* 0x00000006e0067220 */ /* 0x000fe20000410000 */
[----:B------:R-:W-:Y:S01]  /*7230*/  FSETP.GE.FTZ.AND P6, PT, R216, RZ, PT ;  /* 0x000000ffd800720b */ /* 0x000fe20003fd6000 */
[----:B------:R-:W-:Y:S01]  /*7240*/  FMUL.FTZ R18, R198, R23 ;  /* 0x00000017c6127220 */ /* 0x000fe20000410000 */
[----:B------:R-:W-:Y:S01]  /*7250*/  FSETP.GE.FTZ.AND P2, PT, R194, RZ, PT ;  /* 0x000000ffc200720b */ /* 0x000fe20003f56000 */
[----:B--2---:R-:W-:Y:S01]  /*7260*/  FADD.FTZ R2, -R3, R25 ;  /* 0x0000001903027221 */ /* 0x004fe20000010100 */
[----:B------:R-:W-:Y:S01]  /*7270*/  FSEL R24, R24, R3, P6 ;  /* 0x0000000318187208 */ /* 0x000fe20003000000 */
[----:B------:R-:W-:Y:S01]  /*7280*/  FMUL.FTZ R9, R223, R9 ;  /* 0x00000009df097220 */ /* 0x000fe20000410000 */
[----:B------:R-:W-:Y:S01]  /*7290*/  FSEL R28, R28, R3, P2 ;  /* 0x000000031c1c7208 */ /* 0x000fe20001000000 */
[----:B------:R-:W-:Y:S01]  /*72a0*/  FMUL.FTZ R17, R188, R177 ;  /* 0x000000b1bc117220 */ /* 0x000fe20000410000 */
[----:B------:R-:W-:Y:S01]  /*72b0*/  FSEL R2, R2, R3, P5 ;  /* 0x0000000302027208 */ /* 0x000fe20002800000 */
[----:B------:R-:W-:Y:S01]  /*72c0*/  @P1 FADD.FTZ R3, -R3, R29 ;  /* 0x0000001d03031221 */ /* 0x000fe20000010100 */
[----:B------:R-:W-:Y:S01]  /*72d0*/  F2FP.BF16.F32.PACK_AB R9, R9, R6 ;  /* 0x000000060909723e */ /* 0x000fe200000010ff */
[----:B------:R-:W-:Y:S01]  /*72e0*/  FMUL.FTZ R28, R194, R28 ;  /* 0x0000001cc21c7220 */ /* 0x000fe20000410000 */
[----:B------:R-:W-:Y:S01]  /*72f0*/  FSETP.GE.FTZ.AND P1, PT, R226, RZ, PT ;  /* 0x000000ffe200720b */ /* 0x000fe20003f36000 */
[----:B------:R-:W-:Y:S01]  /*7300*/  FMUL.FTZ R12, R201, R2 ;  /* 0x00000002c90c7220 */ /* 0x000fe20000410000 */
[----:B------:R-:W-:Y:S01]  /*7310*/  F2FP.BF16.F32.PACK_AB R2, R7, R8 ;  /* 0x000000080702723e */ /* 0x000fe200000010ff */
[----:B------:R-:W-:Y:S01]  /*7320*/  FMUL.FTZ R3, R192, R3 ;  /* 0x00000003c0037220 */ /* 0x000fe20000410000 */
[----:B------:R-:W-:Y:S01]  /*7330*/  FADD.FTZ R6, -R4, R10 ;  /* 0x0000000a04067221 */ /* 0x000fe20000010100 */
[----:B------:R-:W-:Y:S01]  /*7340*/  FSETP.GE.FTZ.AND P5, PT, R232, RZ, PT ;  /* 0x000000ffe800720b */ /* 0x000fe20003fb6000 */
[----:B------:R-:W-:Y:S01]  /*7350*/  FMUL.FTZ R34, R190, R34 ;  /* 0x00000022be227220 */ /* 0x000fe20000410000 */
[----:B------:R1:W-:Y:S01]  /*7360*/  STS [R185+0x1d000], R2 ;  /* 0x01d00002b9007388 */ /* 0x0003e20000000800 */
[----:B------:R-:W-:Y:S01]  /*7370*/  FSETP.GE.FTZ.AND P2, PT, R229, RZ, PT ;  /* 0x000000ffe500720b */ /* 0x000fe20003f56000 */
[----:B------:R-:W-:Y:S01]  /*7380*/  FMUL.FTZ R16, R189, R176 ;  /* 0x000000b0bd107220 */ /* 0x000fe20000410000 */
[----:B------:R-:W-:Y:S01]  /*7390*/  FSEL R14, R14, R4, P1 ;  /* 0x000000040e0e7208 */ /* 0x000fe20000800000 */
[----:B------:R-:W-:Y:S01]  /*73a0*/  FMUL.FTZ R24, R216, R24 ;  /* 0x00000018d8187220 */ /* 0x000fe20000410000 */
[----:B------:R-:W-:Y:S01]  /*73b0*/  F2FP.BF16.F32.PACK_AB R10, R3, R28 ;  /* 0x0000001c030a723e */ /* 0x000fe200000010ff */
[----:B------:R-:W-:Y:S01]  /*73c0*/  IMAD.SHL.U32 R216, R214, 0x20, RZ ;  /* 0x00000020d6d87824 */ /* 0x000fe200078e00ff */
[----:B------:R-:W-:Y:S01]  /*73d0*/  FSETP.GE.FTZ.AND P1, PT, R196, RZ, PT ;  /* 0x000000ffc400720b */ /* 0x000fe20003f36000 */
[----:B------:R-:W-:Y:S01]  /*73e0*/  FMUL.FTZ R14, R226, R14 ;  /* 0x0000000ee20e7220 */ /* 0x000fe20000410000 */
[-C--:B------:R-:W-:Y:S01]  /*73f0*/  FSEL R3, R6, R4.reuse, P5 ;  /* 0x0000000406037208 */ /* 0x080fe20002800000 */
[----:B------:R-:W-:Y:S01]  /*7400*/  IMAD R233, R241, UR5, RZ ;  /* 0x00000005f1e97c24 */ /* 0x000fe2000f8e02ff */
[-C--:B------:R-:W-:Y:S02]  /*7410*/  FSEL R11, R11, R4.reuse, P2 ;  /* 0x000000040b0b7208 */ /* 0x080fe40001000000 */
[----:B------:R-:W-:Y:S01]  /*7420*/  FSETP.GE.FTZ.AND P2, PT, R225, RZ, PT ;  /* 0x000000ffe100720b */ /* 0x000fe20003f56000 */
[----:B------:R-:W-:Y:S01]  /*7430*/  FMUL.FTZ R7, R232, R3 ;  /* 0x00000003e8077220 */ /* 0x000fe20000410000 */
[----:B------:R-:W-:Y:S01]  /*7440*/  FADD.FTZ R3, -R4, R26 ;  /* 0x0000001a04037221 */ /* 0x000fe20000010100 */
[----:B------:R-:W-:Y:S01]  /*7450*/  FMUL.FTZ R6, R229, R11 ;  /* 0x0000000be5067220 */ /* 0x000fe20000410000 */
[----:B------:R-:W-:Y:S02]  /*7460*/  FSETP.GE.FTZ.AND P5, PT, R220, RZ, PT ;  /* 0x000000ffdc00720b */ /* 0x000fe40003fb6000 */
[----:B------:R-:W-:Y:S02]  /*7470*/  FSETP.GE.FTZ.AND P6, PT, R221, RZ, PT ;  /* 0x000000ffdd00720b */ /* 0x000fe40003fd6000 */
[-C--:B------:R-:W-:Y:S02]  /*7480*/  FSEL R27, R27, R4.reuse, P5 ;  /* 0x000000041b1b7208 */ /* 0x080fe40002800000 */
[----:B------:R-:W-:Y:S01]  /*7490*/  FSEL R3, R3, R4, P6 ;  /* 0x0000000403037208 */ /* 0x000fe20003000000 */
[----:B-1----:R-:W-:Y:S01]  /*74a0*/  FADD.FTZ R2, -R4, R15 ;  /* 0x0000000f04027221 */ /* 0x002fe20000010100 */
[----:B------:R-:W-:Y:S01]  /*74b0*/  F2FP.BF16.F32.PACK_AB R6, R6, R7 ;  /* 0x000000070606723e */ /* 0x000fe200000010ff */
[----:B------:R-:W-:Y:S01]  /*74c0*/  FMUL.FTZ R7, R220, R27 ;  /* 0x0000001bdc077220 */ /* 0x000fe20000410000 */
[----:B------:R-:W-:Y:S01]  /*74d0*/  F2FP.BF16.F32.PACK_AB R18, R18, R22 ;  /* 0x000000161212723e */ /* 0x000fe200000010ff */
[----:B------:R-:W-:Y:S01]  /*74e0*/  FMUL.FTZ R3, R221, R3 ;  /* 0x00000003dd037220 */ /* 0x000fe20000410000 */
[----:B------:R-:W-:Y:S01]  /*74f0*/  FSEL R2, R2, R4, P2 ;  /* 0x0000000402027208 */ /* 0x000fe20001000000 */
[----:B------:R1:W-:Y:S01]  /*7500*/  STS [R185+0x1d400], R6 ;  /* 0x01d40006b9007388 */ /* 0x0003e20000000800 */
[----:B------:R-:W-:Y:S02]  /*7510*/  FSETP.GE.FTZ.AND P2, PT, R197, RZ, PT ;  /* 0x000000ffc500720b */ /* 0x000fe40003f56000 */
[----:B------:R-:W-:Y:S01]  /*7520*/  F2FP.BF16.F32.PACK_AB R17, R17, R187 ;  /* 0x000000bb1111723e */ /* 0x000fe200000010ff */
[----:B------:R-:W-:Y:S01]  /*7530*/  FMUL.FTZ R11, R225, R2 ;  /* 0x00000002e10b7220 */ /* 0x000fe20000410000 */
[----:B------:R-:W-:Y:S01]  /*7540*/  FSEL R30, R30, R4, P2 ;  /* 0x000000041e1e7208 */ /* 0x000fe20001000000 */
[----:B------:R-:W-:Y:S01]  /*7550*/  @P1 FADD.FTZ R4, -R4, R31 ;  /* 0x0000001f04041221 */ /* 0x000fe20000010100 */
[----:B------:R-:W-:Y:S01]  /*7560*/  STS [R186+0x1d000], R9 ;  /* 0x01d00009ba007388 */ /* 0x000fe20000000800 */
[----:B------:R-:W-:Y:S02]  /*7570*/  F2FP.BF16.F32.PACK_AB R16, R16, R34 ;  /* 0x000000221010723e */ /* 0x000fe400000010ff */
[----:B------:R-:W-:Y:S01]  /*7580*/  FMUL.FTZ R8, R196, R4 ;  /* 0x00000004c4087220 */ /* 0x000fe20000410000 */
[----:B------:R-:W-:Y:S01]  /*7590*/  F2FP.BF16.F32.PACK_AB R4, R11, R14 ;  /* 0x0000000e0b04723e */ /* 0x000fe200000010ff */
[----:B------:R-:W-:Y:S02]  /*75a0*/  IMAD.MOV.U32 R11, RZ, RZ, 0x10 ;  /* 0x00000010ff0b7424 */ /* 0x000fe400078e00ff */
[----:B------:R-:W-:Y:S01]  /*75b0*/  FMUL.FTZ R30, R197, R30 ;  /* 0x0000001ec51e7220 */ /* 0x000fe20000410000 */
[----:B------:R-:W-:Y:S01]  /*75c0*/  F2FP.BF16.F32.PACK_AB R12, R12, R24 ;  /* 0x000000180c0c723e */ /* 0x000fe200000010ff */
[----:B------:R2:W-:Y:S01]  /*75d0*/  STS [R186+0x1d400], R4 ;  /* 0x01d40004ba007388 */ /* 0x0005e20000000800 */
[----:B------:R-:W-:Y:S02]  /*75e0*/  F2FP.BF16.F32.PACK_AB R7, R7, R3 ;  /* 0x000000030707723e */ /* 0x000fe400000010ff */
[----:B------:R-:W-:Y:S01]  /*75f0*/  F2FP.BF16.F32.PACK_AB R8, R8, R30 ;  /* 0x0000001e0808723e */ /* 0x000fe200000010ff */
[----:B------:R-:W-:Y:S01]  /*7600*/  STS [R5+-0x4000], R32 ;  /* 0xffc0002005007388 */ /* 0x000fe20000000800 */
[----:B------:R-:W-:Y:S02]  /*7610*/  SHF.R.U32.HI R2, RZ, 0x1, R214 ;  /* 0x00000001ff027819 */ /* 0x000fe400000116d6 */
[----:B------:R-:W-:Y:S01]  /*7620*/  LOP3.LUT R180, R0, 0x200, R184, 0xf8, !PT ;  /* 0x0000020000b47812 */ /* 0x000fe200078ef8b8 */
[----:B------:R-:W-:Y:S01]  /*7630*/  STS [R5+-0x3c00], R18 ;  /* 0xffc4001205007388 */ /* 0x000fe20000000800 */
[----:B-1----:R-:W-:Y:S02]  /*7640*/  SEL R6, R11, 0xfffffff0, !P0 ;  /* 0xfffffff00b067807 */ /* 0x002fe40004000000 */
[----:B------:R-:W-:Y:S02]  /*7650*/  LOP3.LUT R3, R2, 0x30, RZ, 0xc0, !PT ;  /* 0x0000003002037812 */ /* 0x000fe400078ec0ff */
[----:B------:R-:W-:Y:S02]  /*7660*/  LEA R180, R180, UR4, 0x1 ;  /* 0x00000004b4b47c11 */ /* 0x000fe4000f8e08ff */
[----:B------:R-:W-:Y:S03]  /*7670*/  LOP3.LUT R3, R3, 0x8, R214, 0xf8, !PT ;  /* 0x0000000803037812 */ /* 0x000fe600078ef8d6 */
[----:B------:R-:W-:Y:S01]  /*7680*/  VIADD R0, R180, 0x8040 ;  /* 0x00008040b4007836 */ /* 0x000fe20000000000 */
[----:B------:R-:W-:Y:S04]  /*7690*/  LOP3.LUT R3, R3, 0x1c0, R184, 0xf8, !PT ;  /* 0x000001c003037812 */ /* 0x000fe800078ef8b8 */
[----:B------:R-:W-:Y:S01]  /*76a0*/  LOP3.LUT R3, R3, 0x38, R213, 0x78, !PT ;  /* 0x0000003803037812 */ /* 0x000fe200078e78d5 */
[----:B--2---:R-:W-:Y:S03]  /*76b0*/  IMAD.IADD R4, R6, 0x1, R5 ;  /* 0x0000000106047824 */ /* 0x004fe600078e0205 */
[----:B------:R-:W-:Y:S02]  /*76c0*/  LOP3.LUT R3, R3, 0x200, R216, 0xf8, !PT ;  /* 0x0000020003037812 */ /* 0x000fe400078ef8d8 */
[----:B------:R-:W-:Y:S02]  /*76d0*/  STS [R4+-0x4000], R17 ;  /* 0xffc0001104007388 */ /* 0x000fe40000000800 */
[----:B------:R-:W-:Y:S02]  /*76e0*/  LEA R3, R3, UR4, 0x1 ;  /* 0x0000000403037c11 */ /* 0x000fe4000f8e08ff */
[----:B------:R1:W-:Y:S04]  /*76f0*/  STS [R4+-0x3c00], R16 ;  /* 0xffc4001004007388 */ /* 0x0003e80000000800 */
        /* <DEDUP_REMOVED lines=144> */
.L_x_1650:
[----:B------:R-:W-:Y:S01]  /*8000*/  PLOP3.LUT P5, PT, PT, PT, UP2, 0x80, 0x8 ;  /* 0x000000000008781c */ /* 0x000fe20003faf028 */
[----:B------:R-:W-:Y:S01]  /*8010*/  LDSM.16.M88.4 R32, [R200+0x1c000] ;  /* 0x01c00000c820783b */ /* 0x000fe20000000200 */
[----:B-1----:R-:W-:Y:S01]  /*8020*/  IMAD.MOV.U32 R4, RZ, RZ, 0x4 ;  /* 0x00000004ff047424 */ /* 0x002fe200078e00ff */
[----:B------:R-:W-:Y:S01]  /*8030*/  @UP2 UIADD3 UR55, UP0, UPT, UR52, -0x100, URZ ;  /* 0xffffff0034372890 */ /* 0x000fe2000ff1e0ff */
[----:B------:R-:W-:Y:S01]  /*8040*/  IMAD.U32 R222, RZ, RZ, UR46 ;  /* 0x0000002effde7e24 */ /* 0x000fe2000f8e00ff */
[----:B------:R-:W-:Y:S01]  /*8050*/  ULOP3.LUT UR16, UR43, 0x1, URZ, 0xc0, !UPT ;  /* 0x000000012b107892 */ /* 0x000fe2000f8ec0ff */
[----:B------:R-:W-:Y:S01]  /*8060*/  LDSM.16.M88.4 R28, [R200+0x1d000] ;  /* 0x01d00000c81c783b */ /* 0x000fe20000000200 */
[----:B------:R-:W-:Y:S01]  /*8070*/  VIADD R244, R244, 0xfffffffc ;  /* 0xfffffffcf4f47836 */ /* 0x000fe20000000000 */
[----:B------:R-:W-:Y:S01]  /*8080*/  @UP2 UIADD3.X UR54, UPT, UPT, UR53, -0x1, URZ, UP0, !UPT ;  /* 0xffffffff35362890 */ /* 0x000fe200087fe4ff */
[----:B------:R-:W-:Y:S01]  /*8090*/  LEA R222, P1, R222, R236, 0x2 ;  /* 0x000000ecdede7211 */ /* 0x000fe200078210ff */
[----:B------:R-:W-:Y:S01]  /*80a0*/  @UP2 UIADD3 UR10, UP0, UPT, UR10, -0x100, URZ ;  /* 0xffffff000a0a2890 */ /* 0x000fe2000ff1e0ff */
[----:B------:R-:W-:Y:S02]  /*80b0*/  LDSM.16.M88.4 R168, [R202+0x1c000] ;  /* 0x01c00000caa8783b */ /* 0x000fe40000000200 */
[----:B------:R-:W-:Y:S01]  /*80c0*/  @P5 LOP3.LUT R2, R2, 0x10, RZ, 0xc0, !PT ;  /* 0x0000001002025812 */ /* 0x000fe200078ec0ff */
[----:B------:R-:W-:Y:S01]  /*80d0*/  @UP2 UIADD3.X UR11, UPT, UPT, UR11, -0x1, URZ, UP0, !UPT ;  /* 0xffffffff0b0b2890 */ /* 0x000fe200087fe4ff */
[----:B------:R-:W-:Y:S01]  /*80e0*/  @P5 SHF.R.U32.HI R0, RZ, 0x2, R214 ;  /* 0x00000002ff005819 */ /* 0x000fe200000116d6 */
        /* <DEDUP_REMOVED lines=12> */
[----:B------:R-:W-:Y:S01]  /*81b0*/  VIADD R184, R200, 0x8000 ;  /* 0x00008000c8b87836 */ /* 0x000fe20000000000 */
[----:B------:R1:W5:Y:S01]  /*81c0*/  @P5 LDG.E R251, desc[UR34][R230.64+-0x100] ;  /* 0xffff0022e6fb5981 */ /* 0x000362000c1e1900 */
[----:B------:R-:W-:Y:S01]  /*81d0*/  @UP2 UMOV UR53, UR54 ;  /* 0x0000003600352c82 */ /* 0x000fe20008000000 */
[----:B------:R-:W-:Y:S01]  /*81e0*/  LEA R0, R0, UR4, 0x1 ;  /* 0x0000000400007c11 */ /* 0x000fe2000f8e08ff */
[----:B------:R-:W-:Y:S02]  /*81f0*/  @P0 VIADD R2, R184, 0xffffffc0 ;  /* 0xffffffc0b8020836 */ /* 0x000fe40000000000 */
[----:B------:R1:W5:Y:S01]  /*8200*/  @P5 LDG.E R250, desc[UR34][R230.64+-0xe0] ;  /* 0xffff2022e6fa5981 */ /* 0x000362000c1e1900 */
[----:B------:R-:W-:Y:S01]  /*8210*/  UMOV UR43, UR16 ;  /* 0x00000010002b7c82 */ /* 0x000fe20008000000 */
[----:B------:R-:W-:Y:S03]  /*8220*/  IMAD.IADD R201, R203, 0x1, R2 ;  /* 0x00000001cbc97824 */ /* 0x000fe600078e0202 */
[----:B------:R-:W2:Y:S05]  /*8230*/  LDSM.16.MT88.4 R16, [R0+0xc000] ;  /* 0x00c000000010783b */ /* 0x000eaa0000004200 */
[----:B------:R-:W3:Y:S05]  /*8240*/  LDSM.16.MT88.4 R164, [R0+0x10000] ;  /* 0x0100000000a4783b */ /* 0x000eea0000004200 */
[----:B------:R-:W4:Y:S05]  /*8250*/  LDSM.16.MT88.4 R172, [R0+0xc800] ;  /* 0x00c8000000ac783b */ /* 0x000f2a0000004200 */
[----:B------:R-:W1:Y:S05]  /*8260*/  LDSM.16.MT88.4 R180, [R0+0x10800] ;  /* 0x0108000000b4783b */ /* 0x000e6a0000004200 */
[----:B------:R-:W-:Y:S05]  /*8270*/  LDSM.16.M88.4 R184, [R2+0x14000] ;  /* 0x0140000002b8783b */ /* 0x000fea0000000200 */
[----:B------:R-:W1:Y:S05]  /*8280*/  LDSM.16.MT88.4 R188, [R0+0xd000] ;  /* 0x00d0000000bc783b */ /* 0x000e6a0000004200 */
[----:B------:R-:W1:Y:S05]  /*8290*/  LDSM.16.M88.4 R192, [R2+0x15000] ;  /* 0x0150000002c0783b */ /* 0x000e6a0000000200 */
[----:B------:R-:W-:Y:S01]  /*82a0*/  LDSM.16.M88.4 R196, [R201+0x15000] ;  /* 0x01500000c9c4783b */ /* 0x000fe20000000200 */
[-C--:B--2---:R-:W-:Y:S04]  /*82b0*/  HMMA.16816.F32.BF16 R4, R32, R16.reuse, RZ ;  /* 0x000000102004723c */ /* 0x084fe800000418ff */
[----:B------:R2:W5:Y:S05]  /*82c0*/  @P5 LDG.E R249, desc[UR34][R230.64+-0x80] ;  /* 0xffff8022e6f95981 */ /* 0x00056a000c1e1900 */
[----:B------:R2:W5:Y:S01]  /*82d0*/  @P5 LDG.E R248, desc[UR34][R230.64+-0x60] ;  /* 0xffffa022e6f85981 */ /* 0x000562000c1e1900 */
[C---:B------:R-:W-:Y:S08]  /*82e0*/  HMMA.16816.F32.BF16 R8, R28.reuse, R16, RZ ;  /* 0x000000101c08723c */ /* 0x040ff000000418ff */
[-C--:B------:R-:W-:Y:S08]  /*82f0*/  HMMA.16816.F32.BF16 R12, R28, R18.reuse, RZ ;  /* 0x000000121c0c723c */ /* 0x080ff000000418ff */
[C---:B------:R-:W-:Y:S08]  /*8300*/  HMMA.16816.F32.BF16 R16, R32.reuse, R18, RZ ;  /* 0x000000122010723c */ /* 0x040ff000000418ff */
[-C--:B---3--:R-:W-:Y:S08]  /*8310*/  HMMA.16816.F32.BF16 R20, R32, R164.reuse, RZ ;  /* 0x000000a42014723c */ /* 0x088ff000000418ff */
[C---:B------:R-:W-:Y:S08]  /*8320*/  HMMA.16816.F32.BF16 R24, R28.reuse, R164, RZ ;  /* 0x000000a41c18723c */ /* 0x040ff000000418ff */
[-C--:B------:R-:W-:Y:S08]  /*8330*/  HMMA.16816.F32.BF16 R28, R28, R166.reuse, RZ ;  /* 0x000000a61c1c723c */ /* 0x080ff000000418ff */
[----:B------:R-:W-:Y:S01]  /*8340*/  HMMA.16816.F32.BF16 R32, R32, R166, RZ ;  /* 0x000000a62020723c */ /* 0x000fe200000418ff */
[----:B------:R-:W3:Y:S07]  /*8350*/  LDSM.16.MT88.4 R164, [R0+0x11000] ;  /* 0x0110000000a4783b */ /* 0x000eee0000004200 */
[-C--:B----4-:R-:W-:Y:S08]  /*8360*/  HMMA.16816.F32.BF16 R4, R168, R172.reuse, R4 ;  /* 0x000000aca804723c */ /* 0x090ff00000041804 */
[C---:B------:R-:W-:Y:S08]  /*8370*/  HMMA.16816.F32.BF16 R8, R176.reuse, R172, R8 ;  /* 0x000000acb008723c */ /* 0x040ff00000041808 */
[-C--:B------:R-:W-:Y:S08]  /*8380*/  HMMA.16816.F32.BF16 R12, R176, R174.reuse, R12 ;  /* 0x000000aeb00c723c */ /* 0x080ff0000004180c */
[C---:B------:R-:W-:Y:S01]  /*8390*/  HMMA.16816.F32.BF16 R16, R168.reuse, R174, R16 ;  /* 0x000000aea810723c */ /* 0x040fe20000041810 */
[----:B------:R-:W-:Y:S07]  /*83a0*/  LDSM.16.M88.4 R172, [R201+0x14000] ;  /* 0x01400000c9ac783b */ /* 0x000fee0000000200 */
[-C--:B-1----:R-:W-:Y:S08]  /*83b0*/  HMMA.16816.F32.BF16 R20, R168, R180.reuse, R20 ;  /* 0x000000b4a814723c */ /* 0x082ff00000041814 */
[C---:B------:R-:W-:Y:S08]  /*83c0*/  HMMA.16816.F32.BF16 R24, R176.reuse, R180, R24 ;  /* 0x000000b4b018723c */ /* 0x040ff00000041818 */
[-C--:B------:R-:W-:Y:S01]  /*83d0*/  HMMA.16816.F32.BF16 R28, R176, R182.reuse, R28 ;  /* 0x000000b6b01c723c */ /* 0x080fe2000004181c */
[----:B------:R-:W1:Y:S07]  /*83e0*/  LDSM.16.MT88.4 R176, [R0+0xd800] ;  /* 0x00d8000000b0783b */ /* 0x000e6e0000004200 */
[----:B------:R-:W-:Y:S01]  /*83f0*/  HMMA.16816.F32.BF16 R32, R168, R182, R32 ;  /* 0x000000b6a820723c */ /* 0x000fe20000041820 */
[----:B------:R-:W4:Y:S05]  /*8400*/  LDSM.16.MT88.4 R168, [R0+0x11800] ;  /* 0x0118000000a8783b */ /* 0x000f2a0000004200 */
[----:B------:R-:W-:Y:S02]  /*8410*/  LDSM.16.M88.4 R180, [R200+0x1e000] ;  /* 0x01e00000c8b4783b */ /* 0x000fe40000000200 */
[-C--:B------:R-:W-:Y:S08]  /*8420*/  HMMA.16816.F32.BF16 R4, R184, R188.reuse, R4 ;  /* 0x000000bcb804723c */ /* 0x080ff00000041804 */
[C---:B------:R-:W-:Y:S08]  /*8430*/  HMMA.16816.F32.BF16 R8, R192.reuse, R188, R8 ;  /* 0x000000bcc008723c */ /* 0x040ff00000041808 */
[-C--:B------:R-:W-:Y:S08]  /*8440*/  HMMA.16816.F32.BF16 R12, R192, R190.reuse, R12 ;  /* 0x000000bec00c723c */ /* 0x080ff0000004180c */
[C---:B------:R-:W-:Y:S01]  /*8450*/  HMMA.16816.F32.BF16 R16, R184.reuse, R190, R16 ;  /* 0x000000beb810723c */ /* 0x040fe20000041810 */
[----:B------:R-:W2:Y:S07]  /*8460*/  LDSM.16.MT88.4 R188, [R0+0xe000] ;  /* 0x00e0000000bc783b */ /* 0x000eae0000004200 */
[-C--:B---3--:R-:W-:Y:S08]  /*8470*/  HMMA.16816.F32.BF16 R20, R184, R164.reuse, R20 ;  /* 0x000000a4b814723c */ /* 0x088ff00000041814 */
[C---:B------:R-:W-:Y:S08]  /*8480*/  HMMA.16816.F32.BF16 R24, R192.reuse, R164, R24 ;  /* 0x000000a4c018723c */ /* 0x040ff00000041818 */
[-C--:B------:R-:W-:Y:S01]  /*8490*/  HMMA.16816.F32.BF16 R28, R192, R166.reuse, R28 ;  /* 0x000000a6c01c723c */ /* 0x080fe2000004181c */
[----:B------:R-:W3:Y:S07]  /*84a0*/  LDSM.16.M88.4 R192, [R200+0x1f000] ;  /* 0x01f00000c8c0783b */ /* 0x000eee0000000200 */
[----:B------:R-:W-:Y:S01]  /*84b0*/  HMMA.16816.F32.BF16 R32, R184, R166, R32 ;  /* 0x000000a6b820723c */ /* 0x000fe20000041820 */
[----:B------:R-:W3:Y:S05]  /*84c0*/  LDSM.16.MT88.4 R164, [R0+0x12000] ;  /* 0x0120000000a4783b */ /* 0x000eea0000004200 */
[----:B------:R-:W-:Y:S02]  /*84d0*/  LDSM.16.MT88.4 R184, [R0+0xe800] ;  /* 0x00e8000000b8783b */ /* 0x000fe40000004200 */
[-C--:B-1----:R-:W-:Y:S08]  /*84e0*/  HMMA.16816.F32.BF16 R4, R172, R176.reuse, R4 ;  /* 0x000000b0ac04723c */ /* 0x082ff00000041804 */
[C---:B------:R-:W-:Y:S08]  /*84f0*/  HMMA.16816.F32.BF16 R8, R196.reuse, R176, R8 ;  /* 0x000000b0c408723c */ /* 0x040ff00000041808 */
[-C--:B------:R-:W-:Y:S08]  /*8500*/  HMMA.16816.F32.BF16 R12, R196, R178.reuse, R12 ;  /* 0x000000b2c40c723c */ /* 0x080ff0000004180c */
[C---:B------:R-:W-:Y:S01]  /*8510*/  HMMA.16816.F32.BF16 R16, R172.reuse, R178, R16 ;  /* 0x000000b2ac10723c */ /* 0x040fe20000041810 */
[----:B------:R-:W1:Y:S07]  /*8520*/  LDSM.16.M88.4 R176, [R202+0x1e000] ;  /* 0x01e00000cab0783b */ /* 0x000e6e0000000200 */
[-C--:B----4-:R-:W-:Y:S08]  /*8530*/  HMMA.16816.F32.BF16 R20, R172, R168.reuse, R20 ;  /* 0x000000a8ac14723c */ /* 0x090ff00000041814 */
[C---:B------:R-:W-:Y:S08]  /*8540*/  HMMA.16816.F32.BF16 R24, R196.reuse, R168, R24 ;  /* 0x000000a8c418723c */ /* 0x040ff00000041818 */
[-C--:B------:R-:W-:Y:S01]  /*8550*/  HMMA.16816.F32.BF16 R28, R196, R170.reuse, R28 ;  /* 0x000000aac41c723c */ /* 0x080fe2000004181c */
[----:B------:R-:W4:Y:S07]  /*8560*/  LDSM.16.M88.4 R196, [R202+0x1f000] ;  /* 0x01f00000cac4783b */ /* 0x000f2e0000000200 */
[----:B------:R-:W-:Y:S01]  /*8570*/  HMMA.16816.F32.BF16 R32, R172, R170, R32 ;  /* 0x000000aaac20723c */ /* 0x000fe20000041820 */
[----:B------:R-:W4:Y:S05]  /*8580*/  LDSM.16.MT88.4 R168, [R0+0x12800] ;  /* 0x0128000000a8783b */ /* 0x000f2a0000004200 */
[----:B------:R-:W-:Y:S02]  /*8590*/  LDSM.16.MT88.4 R172, [R0+0xf000] ;  /* 0x00f0000000ac783b */ /* 0x000fe40000004200 */
[-C--:B--2---:R-:W-:Y:S08]  /*85a0*/  HMMA.16816.F32.BF16 R4, R180, R188.reuse, R4 ;  /* 0x000000bcb404723c */ /* 0x084ff00000041804 */
[C---:B---3--:R-:W-:Y:S08]  /*85b0*/  HMMA.16816.F32.BF16 R8, R192.reuse, R188, R8 ;  /* 0x000000bcc008723c */ /* 0x048ff00000041808 */
[-C--:B------:R-:W-:Y:S08]  /*85c0*/  HMMA.16816.F32.BF16 R12, R192, R190.reuse, R12 ;  /* 0x000000bec00c723c */ /* 0x080ff0000004180c */
[C---:B------:R-:W-:Y:S08]  /*85d0*/  HMMA.16816.F32.BF16 R16, R180.reuse, R190, R16 ;  /* 0x000000beb410723c */ /* 0x040ff00000041810 */
[-C--:B------:R-:W-:Y:S08]  /*85e0*/  HMMA.16816.F32.BF16 R20, R180, R164.reuse, R20 ;  /* 0x000000a4b414723c */ /* 0x080ff00000041814 */
[C---:B------:R-:W-:Y:S08]  /*85f0*/  HMMA.16816.F32.BF16 R24, R192.reuse, R164, R24 ;  /* 0x000000a4c018723c */ /* 0x040ff00000041818 */
[-C--:B------:R-:W-:Y:S08]  /*8600*/  HMMA.16816.F32.BF16 R28, R192, R166.reuse, R28 ;  /* 0x000000a6c01c723c */ /* 0x080ff0000004181c */
[----:B------:R-:W-:Y:S01]  /*8610*/  HMMA.16816.F32.BF16 R32, R180, R166, R32 ;  /* 0x000000a6b420723c */ /* 0x000fe20000041820 */
[----:B------:R-:W2:Y:S05]  /*8620*/  LDSM.16.M88.4 R164, [R2+0x16000] ;  /* 0x0160000002a4783b */ /* 0x000eaa0000000200 */
[----:B------:R3:W2:Y:S02]  /*8630*/  LDSM.16.M88.4 R180, [R2+0x17000] ;  /* 0x0170000002b4783b */ /* 0x0006a40000000200 */
[-C--:B-1----:R-:W-:Y:S08]  /*8640*/  HMMA.16816.F32.BF16 R4, R176, R184.reuse, R4 ;  /* 0x000000b8b004723c */ /* 0x082ff00000041804 */
[C---:B----4-:R-:W-:Y:S08]  /*8650*/  HMMA.16816.F32.BF16 R8, R196.reuse, R184, R8 ;  /* 0x000000b8c408723c */ /* 0x050ff00000041808 */
[-C--:B------:R-:W-:Y:S01]  /*8660*/  HMMA.16816.F32.BF16 R12, R196, R186.reuse, R12 ;  /* 0x000000bac40c723c */ /* 0x080fe2000004180c */
[----:B---3--:R-:W-:Y:S07]  /*8670*/  IMAD.U32 R2, RZ, RZ, UR46 ;  /* 0x0000002eff027e24 */ /* 0x008fee000f8e00ff */
[C---:B------:R-:W-:Y:S01]  /*8680*/  HMMA.16816.F32.BF16 R16, R176.reuse, R186, R16 ;  /* 0x000000bab010723c */ /* 0x040fe20000041810 */
[----:B------:R-:W1:Y:S03]  /*8690*/  LDSM.16.MT88.4 R184, [R0+0x13000] ;  /* 0x0130000000b8783b */ /* 0x000e660000004200 */
[----:B------:R-:W-:Y:S02]  /*86a0*/  LEA.HI.X.SX32 R223, R2, R237, 0x2, P1 ;  /* 0x000000ed02df7211 */ /* 0x000fe400008f16ff */
[C---:B------:R-:W-:Y:S02]  /*86b0*/  LEA R220, P1, R233.reuse, R222, 0x5 ;  /* 0x000000dee9dc7211 */ /* 0x040fe400078228ff */
[-C--:B------:R-:W-:Y:S03]  /*86c0*/  HMMA.16816.F32.BF16 R20, R176, R168.reuse, R20 ;  /* 0x000000a8b014723c */ /* 0x080fe60000041814 */
        /* <DEDUP_REMOVED lines=8> */
[----:B------:R-:W-:Y:S03]  /*8750*/  LDSM.16.M88.4 R168, [R201+0x16000] ;  /* 0x01600000c9a8783b */ /* 0x000fe60000000200 */
[C---:B------:R-:W-:Y:S02]  /*8760*/  LEA R196, P1, R233.reuse, R198, 0x5 ;  /* 0x000000c6e9c47211 */ /* 0x040fe400078228ff */
[----:B------:R-:W-:Y:S02]  /*8770*/  LDSM.16.M88.4 R176, [R201+0x17000] ;  /* 0x01700000c9b0783b */ /* 0x000fe40000000200 */
        /* <DEDUP_REMOVED lines=8> */
[C---:B------:R-:W-:Y:S01]  /*8800*/  HMMA.16816.F32.BF16 R16, R164.reuse, R174, R16 ;  /* 0x000000aea410723c */ /* 0x040fe20000041810 */
[----:B------:R-:W2:Y:S03]  /*8810*/  LDSM.16.MT88.4 R172, [R0+0xf800] ;  /* 0x00f8000000ac783b */ /* 0x000ea60000004200 */
        /* <DEDUP_REMOVED lines=9> */
[----:B------:R-:W-:Y:S01]  /*88b0*/  HMMA.16816.F32.BF16 R32, R164, R186, R32 ;  /* 0x000000baa420723c */ /* 0x000fe20000041820 */
[----:B------:R1:W3:Y:S03]  /*88c0*/  LDSM.16.MT88.4 R164, [R0+0x13800] ;  /* 0x0138000000a4783b */ /* 0x0002e60000004200 */
[C---:B------:R-:W-:Y:S02]  /*88d0*/  LEA.HI.X.SX32 R185, R233.reuse, R189, 0x5, P1 ;  /* 0x000000bde9b97211 */ /* 0x040fe400008f2eff */
[C---:B------:R-:W-:Y:S02]  /*88e0*/  LEA R182, P1, R233.reuse, R184, 0x5 ;  /* 0x000000b8e9b67211 */ /* 0x040fe400078228ff */
[-C--:B--2---:R-:W-:Y:S05]  /*88f0*/  HMMA.16816.F32.BF16 R4, R168, R172.reuse, R4 ;  /* 0x000000aca804723c */ /* 0x084fea0000041804 */
[C---:B------:R-:W-:Y:S02]  /*8900*/  LEA.HI.X.SX32 R183, R233.reuse, R185, 0x5, P1 ;  /* 0x000000b9e9b77211 */ /* 0x040fe400008f2eff */
[C---:B------:R-:W-:Y:S01]  /*8910*/  LEA R180, P1, R233.reuse, R182, 0x5 ;  /* 0x000000b6e9b47211 */ /* 0x040fe200078228ff */
[C---:B------:R-:W-:Y:S04]  /*8920*/  HMMA.16816.F32.BF16 R8, R176.reuse, R172, R8 ;  /* 0x000000acb008723c */ /* 0x040fe80000041808 */
[C---:B------:R-:W-:Y:S02]  /*8930*/  LEA.HI.X.SX32 R181, R233.reuse, R183, 0x5, P1 ;  /* 0x000000b7e9b57211 */ /* 0x040fe400008f2eff */
[C---:B------:R-:W-:Y:S01]  /*8940*/  LEA R194, P1, R233.reuse, R180, 0x5 ;  /* 0x000000b4e9c27211 */ /* 0x040fe200078228ff */
[C---:B-1----:R-:W-:Y:S01]  /*8950*/  VIADD R0, R204.reuse, 0x40 ;  /* 0x00000040cc007836 */ /* 0x042fe20000000000 */
[-C--:B------:R-:W-:Y:S03]  /*8960*/  HMMA.16816.F32.BF16 R12, R176, R174.reuse, R12 ;  /* 0x000000aeb00c723c */ /* 0x080fe6000004180c */
[----:B------:R-:W-:Y:S01]  /*8970*/  REDG.E.ADD.F32.FTZ.RN.STRONG.GPU desc[UR34][R236.64], R4 ;  /* 0x00000004ec0079a6 */ /* 0x000fe2000c12f322 */
[C---:B------:R-:W-:Y:S01]  /*8980*/  LEA.HI.X.SX32 R195, R233.reuse, R181, 0x5, P1 ;  /* 0x000000b5e9c37211 */ /* 0x040fe200008f2eff */
[C---:B------:R-:W-:Y:S03]  /*8990*/  @P0 VIADD R0, R204.reuse, 0xffffffc0 ;  /* 0xffffffc0cc000836 */ /* 0x040fe60000000000 */
[----:B------:R-:W-:Y:S01]  /*89a0*/  REDG.E.ADD.F32.FTZ.RN.STRONG.GPU desc[UR34][R222.64], R5 ;  /* 0x00000005de0079a6 */ /* 0x000fe2000c12f322 */
[C---:B------:R-:W-:Y:S04]  /*89b0*/  HMMA.16816.F32.BF16 R16, R168.reuse, R174, R16 ;  /* 0x000000aea810723c */ /* 0x040fe80000041810 */
[----:B------:R1:W-:Y:S01]  /*89c0*/  REDG.E.ADD.F32.FTZ.RN.STRONG.GPU desc[UR34][R220.64], R6 ;  /* 0x00000006dc0079a6 */ /* 0x0003e2000c12f322 */
[C---:B------:R-:W-:Y:S04]  /*89d0*/  IMAD.WIDE R226, R233.reuse, -0xc0, R194 ;  /* 0xffffff40e9e27825 */ /* 0x040fe800078e02c2 */
[----:B------:R2:W-:Y:S01]  /*89e0*/  REDG.E.ADD.F32.FTZ.RN.STRONG.GPU desc[UR34][R218.64], R7 ;  /* 0x00000007da0079a6 */ /* 0x0005e2000c12f322 */
[-C--:B---3--:R-:W-:Y:S04]  /*89f0*/  HMMA.16816.F32.BF16 R20, R168, R164.reuse, R20 ;  /* 0x000000a4a814723c */ /* 0x088fe80000041814 */
[----:B------:R3:W-:Y:S05]  /*8a00*/  REDG.E.ADD.F32.FTZ.RN.STRONG.GPU desc[UR34][R198.64], R8 ;  /* 0x00000008c60079a6 */ /* 0x0007ea000c12f322 */
[----:B------:R4:W-:Y:S01]  /*8a10*/  REDG.E.ADD.F32.FTZ.RN.STRONG.GPU desc[UR34][R196.64], R9 ;  /* 0x00000009c40079a6 */ /* 0x0009e2000c12f322 */
[C---:B------:R-:W-:Y:S04]  /*8a20*/  HMMA.16816.F32.BF16 R24, R176.reuse, R164, R24 ;  /* 0x000000a4b018723c */ /* 0x040fe80000041818 */
[----:B------:R-:W-:Y:S05]  /*8a30*/  REDG.E.ADD.F32.FTZ.RN.STRONG.GPU desc[UR34][R192.64], R10 ;  /* 0x0000000ac00079a6 */ /* 0x000fea000c12f322 */
[----:B------:R-:W-:Y:S01]  /*8a40*/  REDG.E.ADD.F32.FTZ.RN.STRONG.GPU desc[UR34][R224.64], R11 ;  /* 0x0000000be00079a6 */ /* 0x000fe2000c12f322 */
[-C--:B------:R-:W-:Y:S04]  /*8a50*/  HMMA.16816.F32.BF16 R28, R176, R166.reuse, R28 ;  /* 0x000000a6b01c723c */ /* 0x080fe8000004181c */
[----:B------:R-:W-:Y:S01]  /*8a60*/  REDG.E.ADD.F32.FTZ.RN.STRONG.GPU desc[UR34][R236.64+0x80], R16 ;  /* 0x00008010ec0079a6 */ /* 0x000fe2000c12f322 */
[C---:B------:R-:W-:Y:S04]  /*8a70*/  LEA R178, P1, R233.reuse, R226, 0x5 ;  /* 0x000000e2e9b27211 */ /* 0x040fe800078228ff */
[----:B------:R-:W-:Y:S01]  /*8a80*/  REDG.E.ADD.F32.FTZ.RN.STRONG.GPU desc[UR34][R228.64+0x80], R17 ;  /* 0x00008011e40079a6 */ /* 0x000fe2000c12f322 */
[----:B------:R-:W-:Y:S04]  /*8a90*/  HMMA.16816.F32.BF16 R32, R168, R166, R32 ;  /* 0x000000a6a820723c */ /* 0x000fe80000041820 */
        /* <DEDUP_REMOVED lines=141> */
[----:B------:R-:W-:Y:S01]  /*9370*/  LOP3.LUT P0, RZ, R214, 0x10, RZ, 0xc0, !PT ;  /* 0x00000010d6ff7812 */ /* 0x000fe2000780c0ff */
[----:B------:R-:W2:Y:S01]  /*9380*/  LDCU UR5, c[0x0][0x500] ;  /* 0x0000a000ff0577ac */ /* 0x000ea20008000800 */
        /* <DEDUP_REMOVED lines=17> */
[----:B--2---:R-:W-:Y:S01]  /*94a0*/  FMUL.FTZ R100, R100, UR5 ;  /* 0x0000000564647c20 */ /* 0x004fe20008410000 */
[--C-:B------:R-:W-:Y:S01]  /*94b0*/  LOP3.LUT R2, R2, 0x6, R232.reuse, 0xf8, !PT ;  /* 0x0000000602027812 */ /* 0x100fe200078ef8e8 */
[----:B------:R-:W-:Y:S01]  /*94c0*/  FMUL.FTZ R41, R101, UR5 ;  /* 0x0000000565297c20 */ /* 0x000fe20008410000 */
[----:B------:R-:W-:Y:S01]  /*94d0*/  LOP3.LUT R0, R0, 0x38, R232, 0xf8, !PT ;  /* 0x0000003800007812 */ /* 0x000fe200078ef8e8 */
[----:B------:R-:W-:Y:S01]  /*94e0*/  FMUL.FTZ R102, R102, UR5 ;  /* 0x0000000566667c20 */ /* 0x000fe20008410000 */
[----:B------:R-:W-:Y:S01]  /*94f0*/  MOV R61, 0x20 ;  /* 0x00000020003d7802 */ /* 0x000fe20000000f00 */
[----:B------:R-:W-:Y:S01]  /*9500*/  FMUL.FTZ R40, R103, UR5 ;  /* 0x0000000567287c20 */ /* 0x000fe20008410000 */
[----:B------:R-:W-:Y:S01]  /*9510*/  LOP3.LUT R0, R2, R0, R215, 0xf6, !PT ;  /* 0x0000000002007212 */ /* 0x000fe200078ef6d7 */
[----:B------:R-:W-:Y:S01]  /*9520*/  FMUL.FTZ R172, R36, UR8 ;  /* 0x0000000824ac7c20 */ /* 0x000fe20008410000 */
[----:B------:R-:W-:Y:S01]  /*9530*/  FMUL.FTZ R114, R114, UR5 ;  /* 0x0000000572727c20 */ /* 0x000fe20008410000 */
[----:B------:R-:W-:Y:S01]  /*9540*/  FMUL.FTZ R4, R115, UR5 ;  /* 0x0000000573047c20 */ /* 0x000fe20008410000 */
[----:B------:R-:W-:Y:S01]  /*9550*/  LEA R0, R0, UR4, 0x1 ;  /* 0x0000000400007c11 */ /* 0x000fe2000f8e08ff */
[----:B------:R-:W-:Y:S01]  /*9560*/  FMUL.FTZ R36, R37, UR8 ;  /* 0x0000000825247c20 */ /* 0x000fe20008410000 */
[----:B------:R-:W-:Y:S01]  /*9570*/  SEL R61, R61, 0xffffffe0, !P4 ;  /* 0xffffffe03d3d7807 */ /* 0x000fe20006000000 */
[----:B------:R-:W-:Y:S01]  /*9580*/  FMUL.FTZ R171, R38, UR8 ;  /* 0x0000000826ab7c20 */ /* 0x000fe20008410000 */
        /* <DEDUP_REMOVED lines=8> */
[----:B------:R-:W-:Y:S01]  /*9610*/  IADD3 R60, PT, PT, R0, 0xc000, RZ ;  /* 0x0000c000003c7810 */ /* 0x000fe20007ffe0ff */
        /* <DEDUP_REMOVED lines=16> */
[----:B------:R-:W-:Y:S01]  /*9720*/  IADD3 R3, PT, PT, R0, R61, RZ ;  /* 0x0000003d00037210 */ /* 0x000fe20007ffe0ff */
        /* <DEDUP_REMOVED lines=10> */
[----:B------:R-:W-:Y:S01]  /*97d0*/  F2FP.BF16.F32.PACK_AB R37, R37, R112 ;  /* 0x000000702525723e */ /* 0x000fe200000010ff */
[----:B------:R-:W-:Y:S01]  /*97e0*/  FMUL.FTZ R168, R48, UR8 ;  /* 0x0000000830a87c20 */ /* 0x000fe20008410000 */
[----:B------:R-:W-:Y:S01]  /*97f0*/  @P0 IADD3 R2, PT, PT, R60, -0x40, RZ ;  /* 0xffffffc03c020810 */ /* 0x000fe20007ffe0ff */
        /* <DEDUP_REMOVED lines=49> */
[----:B-1----:R-:W-:Y:S01]  /*9b10*/  IADD3 R4, PT, PT, R61, R2, RZ ;  /* 0x000000023d047210 */ /* 0x002fe20007ffe0ff */
        /* <DEDUP_REMOVED lines=153> */
[----:B------:R-:W1:Y:S01]  /*a4b0*/  LDCU.64 UR10, c[0x0][0x5c0] ;  /* 0x0000b800ff0a77ac */ /* 0x000e620008000a00 */
[----:B------:R-:W3:Y:S01]  /*a4c0*/  LDCU.64 UR8, c[0x0][0x5a8] ;  /* 0x0000b500ff0877ac */ /* 0x000ee20008000a00 */
[----:B------:R-:W-:-:S04]  /*a4d0*/  USHF.R.S32.HI UR5, URZ, 0x1f, UR37 ;  /* 0x0000001fff057899 */ /* 0x000fc80008011425 */
[----:B-1----:R-:W-:Y:S02]  /*a4e0*/  UIMAD UR5, UR5, UR10, URZ ;  /* 0x0000000a050572a4 */ /* 0x002fe4000f8e02ff */
[----:B------:R-:W-:Y:S02]  /*a4f0*/  UIMAD.WIDE.U32 UR12, UR37, UR10, URZ ;  /* 0x0000000a250c72a5 */ /* 0x000fe4000f8e00ff */
[----:B------:R-:W-:-:S04]  /*a500*/  UIMAD UR5, UR37, UR11, UR5 ;  /* 0x0000000b250572a4 */ /* 0x000fc8000f8e0205 */
[----:B------:R-:W-:-:S04]  /*a510*/  UIADD3 UR13, UPT, UPT, UR13, UR5, URZ ;  /* 0x000000050d0d7290 */ /* 0x000fc8000fffe0ff */
[----:B---3--:R-:W-:-:S04]  /*a520*/  UIMAD.WIDE.U32 UR12, UR24, UR8, UR12 ;  /* 0x00000008180c72a5 */ /* 0x008fc8000f8e000c */
[----:B------:R-:W-:-:S03]  /*a530*/  UIMAD UR9, UR24, UR9, UR13 ;  /* 0x00000009180972a4 */ /* 0x000fc6000f8e020d */
[----:B------:R-:W-:-:S03]  /*a540*/  UMOV UR30, UR12 ;  /* 0x0000000c001e7c82 */ /* 0x000fc60008000000 */
[----:B--2---:R-:W-:Y:S01]  /*a550*/  MOV R4, UR9 ;  /* 0x0000000900047c02 */ /* 0x004fe20008000f00 */
[----:B------:R-:W-:Y:S05]  /*a560*/  BRA `(.L_x_1653) ;  /* 0x00000000001c7947 */ /* 0x000fea0003800000 */
.L_x_1652:
[----:B------:R-:W1:Y:S01]  /*a570*/  LDCU.64 UR10, c[0x0][0x5c0] ;  /* 0x0000b800ff0a77ac */ /* 0x000e620008000a00 */
[----:B------:R-:W-:-:S04]  /*a580*/  UIADD3 UR5, UPT, UPT, UR37, UR38, URZ ;  /* 0x0000002625057290 */ /* 0x000fc8000fffe0ff */
[----:B-1----:R-:W-:Y:S02]  /*a590*/  UIMAD.WIDE.U32 UR8, UR5, UR10, URZ ;  /* 0x0000000a050872a5 */ /* 0x002fe4000f8e00ff */
[----:B------:R-:W-:-:S04]  /*a5a0*/  UIMAD UR5, UR5, UR11, URZ ;  /* 0x0000000b050572a4 */ /* 0x000fc8000f8e02ff */
[----:B------:R-:W-:Y:S01]  /*a5b0*/  UIADD3 UR5, UPT, UPT, UR9, UR5, URZ ;  /* 0x0000000509057290 */ /* 0x000fe2000fffe0ff */
[----:B------:R-:W-:-:S05]  /*a5c0*/  UMOV UR30, UR8 ;  /* 0x00000008001e7c82 */ /* 0x000fca0008000000 */
[----:B--2---:R-:W-:Y:S02]  /*a5d0*/  MOV R4, UR5 ;  /* 0x0000000500047c02 */ /* 0x004fe40008000f00 */
.L_x_1653:
        /* <DEDUP_REMOVED lines=12> */
.L_x_1654:
[----:B------:R-:W1:Y:S01]  /*a6a0*/  LDCU.64 UR8, c[0x0][0x5c8] ;  /* 0x0000b900ff0877ac */ /* 0x000e620008000a00 */
[----:B------:R-:W-:-:S04]  /*a6b0*/  UIADD3 UR5, UPT, UPT, UR37, UR38, URZ ;  /* 0x0000002625057290 */ /* 0x000fc8000fffe0ff */
[----:B-1----:R-:W-:Y:S02]  /*a6c0*/  UIMAD.WIDE.U32 UR16, UR5, UR8, URZ ;  /* 0x00000008051072a5 */ /* 0x002fe4000f8e00ff */
[----:B------:R-:W-:-:S04]  /*a6d0*/  UIMAD UR5, UR5, UR9, URZ ;  /* 0x00000009050572a4 */ /* 0x000fc8000f8e02ff */
[----:B------:R-:W-:-:S06]  /*a6e0*/  UIADD3 UR5, UPT, UPT, UR17, UR5, URZ ;  /* 0x0000000511057290 */ /* 0x000fcc000fffe0ff */
[----:B------:R-:W-:-:S07]  /*a6f0*/  MOV R30, UR5 ;  /* 0x00000005001e7c02 */ /* 0x000fce0008000f00 */
.L_x_1655:
        /* <DEDUP_REMOVED lines=55> */
.L_x_1657:
[----:B------:R-:W-:Y:S05]  /*aa70*/  BSYNC.RECONVERGENT B0 ;  /* 0x0000000000007941 */ /* 0x000fea0003800200 */
.L_x_1656:
        /* <DEDUP_REMOVED lines=16> */
.L_x_1659:
[----:B------:R-:W-:Y:S05]  /*ab80*/  BSYNC.RECONVERGENT B0 ;  /* 0x0000000000007941 */ /* 0x000fea0003800200 */
.L_x_1658:
        /* <DEDUP_REMOVED lines=25> */
.L_x_1661:
[----:B------:R-:W-:Y:S05]  /*ad20*/  BSYNC.RECONVERGENT B0 ;  /* 0x0000000000007941 */ /* 0x000fea0003800200 */
.L_x_1660:
        /* <DEDUP_REMOVED lines=19> */
.L_x_1663:
[----:B------:R-:W-:Y:S05]  /*ae60*/  BSYNC.RECONVERGENT B0 ;  /* 0x0000000000007941 */ /* 0x000fea0003800200 */
.L_x_1662:
        /* <DEDUP_REMOVED lines=22> */
.L_x_1665:
[----:B------:R-:W-:Y:S05]  /*afd0*/  BSYNC.RECONVERGENT B0 ;  /* 0x0000000000007941 */ /* 0x000fea0003800200 */
.L_x_1664:
        /* <DEDUP_REMOVED lines=16> */
.L_x_1667:
[----:B------:R-:W-:Y:S05]  /*b0e0*/  BSYNC.RECONVERGENT B0 ;  /* 0x0000000000007941 */ /* 0x000fea0003800200 */
.L_x_1666:
        /* <DEDUP_REMOVED lines=16> */
.L_x_1669:
[----:B------:R-:W-:Y:S05]  /*b1f0*/  BSYNC.RECONVERGENT B0 ;  /* 0x0000000000007941 */ /* 0x000fea0003800200 */
.L_x_1668:
        /* <DEDUP_REMOVED lines=15> */
.L_x_1620:
[----:B------:R-:W-:Y:S05]  /*b2f0*/  BSYNC.RECONVERGENT B1 ;  /* 0x0000000000017941 */ /* 0x000fea0003800200 */
.L_x_1590:
        /* <DEDUP_REMOVED lines=11> */
.L_x_1671:
        /* <DEDUP_REMOVED lines=13> */
.L_x_2445:


//--------------------- .text._ZN5flash44flash_bwd_dq_dk_dv_loop_seqk_parallel_kernelI23Flash_bwd_kernel_traitsILi128ELi64ELi128ELi8ELi2ELi4ELi2ELb0ELb0EN7cutlass10bfloat16_tE19Flash_kernel_traitsILi128ELi64ELi128ELi8ES3_EELb0ELb0ELb0ELb0ELb0ELb0ELb1EEEvNS_16Flash_bwd_paramsE --------------------------
	.section	.text._ZN5flash44flash_bwd_dq_dk_dv_loop_seqk_parallel_kernelI23Flash_bwd_kernel_traitsILi128ELi64ELi128ELi8ELi2ELi4ELi2ELb0ELb0EN7cutlass10bfloat16_tE19Flash_kernel_traitsILi128ELi64ELi128ELi8ES3_EELb0ELb0ELb0ELb0ELb0ELb0ELb1EEEvNS_16Flash_bwd_paramsE,"ax",@progbits
	.align	128
        .global         _ZN5flash44flash_bwd_dq_dk_dv_loop_seqk_parallel_kernelI23Flash_bwd_kernel_traitsILi128ELi64ELi128ELi8ELi2ELi4ELi2ELb0ELb0EN7cutlass10bfloat16_tE19Flash_kernel_traitsILi128ELi64ELi128ELi8ES3_EELb0ELb0ELb0ELb0ELb0ELb0ELb1EEEvNS_16Flash_bwd_paramsE
        .type           _ZN5flash44flash_bwd_dq_dk_dv_loop_seqk_parallel_kernelI23Flash_bwd_kernel_traitsILi128ELi64ELi128ELi8ELi2ELi4ELi2ELb0ELb0EN7cutlass10bfloat16_tE19Flash_kernel_traitsILi128ELi64ELi128ELi8ES3_EELb0ELb0ELb0ELb0ELb0ELb0ELb1EEEvNS_16Flash_bwd_paramsE,@function
        .size           _ZN5flash44flash_bwd_dq_dk_dv_loop_seqk_parallel_kernelI23Flash_bwd_kernel_traitsILi128ELi64ELi128ELi8ELi2ELi4ELi2ELb0ELb0EN7cutlass10bfloat16_tE19Flash_kernel_traitsILi128ELi64ELi128ELi8ES3_EELb0ELb0ELb0ELb0ELb0ELb0ELb1EEEvNS_16Flash_bwd_paramsE,(.L_x_2446 - _ZN5flash44flash_bwd_dq_dk_dv_loop_seqk_parallel_kernelI23Flash_bwd_kernel_traitsILi128ELi64ELi128ELi8ELi2ELi4ELi2ELb0ELb0EN7cutlass10bfloat16_tE19Flash_kernel_traitsILi128ELi64ELi128ELi8ES3_EELb0ELb0ELb0ELb0ELb0ELb0ELb1EEEvNS_16Flash_bwd_paramsE)
        .other          _ZN5flash44flash_bwd_dq_dk_dv_loop_seqk_parallel_kernelI23Flash_bwd_kernel_traitsILi128ELi64ELi128ELi8ELi2ELi4ELi2ELb0ELb0EN7cutlass10bfloat16_tE19Flash_kernel_traitsILi128ELi64ELi128ELi8ES3_EELb0ELb0ELb0ELb0ELb0ELb0ELb1EEEvNS_16Flash_bwd_paramsE,@"STO_CUDA_ENTRY STV_DEFAULT"
_ZN5flash44flash_bwd_dq_dk_dv_loop_seqk_parallel_kernelI23Flash_bwd_kernel_traitsILi128ELi64ELi128ELi8ELi2ELi4ELi2ELb0ELb0EN7cutlass10bfloat16_tE19Flash_kernel_traitsILi128ELi64ELi128ELi8ES3_EELb0ELb0ELb0ELb0ELb0ELb0ELb1EEEvNS_16Flash_bwd_paramsE:
.text._ZN5flash44flash_bwd_dq_dk_dv_loop_seqk_parallel_kernelI23Flash_bwd_kernel_traitsILi128ELi64ELi128ELi8ELi2ELi4ELi2ELb0ELb0EN7cutlass10bfloat16_tE19Flash_kernel_traitsILi128ELi64ELi128ELi8ES3_EELb0ELb0ELb0ELb0ELb0ELb0ELb1EEEvNS_16Flash_bwd_paramsE:
        /* <DEDUP_REMOVED lines=49> */
.L_x_1753:
[----:B------:R-:W1:Y:S01]  /*0310*/  LDCU.64 UR8, c[0x0][0x478] ;  /* 0x00008f00ff0877ac */ /* 0x000e620008000a00 */
        /* <DEDUP_REMOVED lines=10> */
[----:B---3--:R-:W3:Y:S02]  /*03c0*/  @P1 LDG.E R6, desc[UR34][R4.64] ;  /* 0x0000002204061981 */ /* 0x008ee4000c1e1900 */
        /* <DEDUP_REMOVED lines=9> */
[----:B------:R5:W2:Y:S01]  /*0460*/  @P0 LDG.E R4, desc[UR34][R2.64] ;  /* 0x0000002202040981 */ /* 0x000aa2000c1e1900 */
        /* <DEDUP_REMOVED lines=30> */
.L_x_1672:
        /* <DEDUP_REMOVED lines=33> */
.L_x_1674:
[----:B------:R-:W1:Y:S01]  /*0860*/  LDCU.64 UR14, c[0x0][0x3b8] ;  /* 0x00007700ff0e77ac */ /* 0x000e620008000a00 */
[----:B------:R-:W-:-:S04]  /*0870*/  UIADD3 UR5, UPT, UPT, UR36, UR40, URZ ;  /* 0x0000002824057290 */ /* 0x000fc8000fffe0ff */
[----:B-1----:R-:W-:Y:S02]  /*0880*/  UIMAD.WIDE.U32 UR8, UR5, UR14, URZ ;  /* 0x0000000e050872a5 */ /* 0x002fe4000f8e00ff */
[----:B------:R-:W-:-:S04]  /*0890*/  UIMAD UR5, UR5, UR15, URZ ;  /* 0x0000000f050572a4 */ /* 0x000fc8000f8e02ff */
[----:B------:R-:W-:Y:S01]  /*08a0*/  UIADD3 UR5, UPT, UPT, UR9, UR5, URZ ;  /* 0x0000000509057290 */ /* 0x000fe2000fffe0ff */
[----:B------:R-:W-:-:S05]  /*08b0*/  UMOV UR48, UR8 ;  /* 0x0000000800307c82 */ /* 0x000fca0008000000 */
[----:B------:R-:W-:-:S07]  /*08c0*/  MOV R20, UR5 ;  /* 0x0000000500147c02 */ /* 0x000fce0008000f00 */
.L_x_1675:
        /* <DEDUP_REMOVED lines=44> */
.L_x_1676:
[----:B------:R-:W1:Y:S01]  /*0b90*/  LDCU.64 UR12, c[0x0][0x3c0] ;  /* 0x00007800ff0c77ac */ /* 0x000e620008000a00 */
[----:B------:R-:W-:-:S04]  /*0ba0*/  UIADD3 UR8, UPT, UPT, UR36, UR40, URZ ;  /* 0x0000002824087290 */ /* 0x000fc8000fffe0ff */
[----:B-1----:R-:W-:Y:S02]  /*0bb0*/  UIMAD.WIDE.U32 UR10, UR8, UR12, URZ ;  /* 0x0000000c080a72a5 */ /* 0x002fe4000f8e00ff */
[----:B------:R-:W-:-:S04]  /*0bc0*/  UIMAD UR8, UR8, UR13, URZ ;  /* 0x0000000d080872a4 */ /* 0x000fc8000f8e02ff */
[----:B------:R-:W-:Y:S01]  /*0bd0*/  UIADD3 UR8, UPT, UPT, UR11, UR8, URZ ;  /* 0x000000080b087290 */ /* 0x000fe2000fffe0ff */
[----:B------:R-:W-:-:S05]  /*0be0*/  UMOV UR44, UR10 ;  /* 0x0000000a002c7c82 */ /* 0x000fca0008000000 */
[----:B------:R-:W-:-:S07]  /*0bf0*/  MOV R24, UR8 ;  /* 0x0000000800187c02 */ /* 0x000fce0008000f00 */
.L_x_1677:
        /* <DEDUP_REMOVED lines=27> */
.L_x_1678:
[----:B------:R-:W-:Y:S02]  /*0db0*/  UIMAD.WIDE.U32 UR52, UR62, UR16, URZ ;  /* 0x000000103e3472a5 */ /* 0x000fe4000f8e00ff */
[----:B------:R-:W-:-:S04]  /*0dc0*/  UIMAD UR8, UR63, UR16, URZ ;  /* 0x000000103f0872a4 */ /* 0x000fc8000f8e02ff */
[----:B------:R-:W-:Y:S02]  /*0dd0*/  UIADD3 UR8, UPT, UPT, UR53, UR8, URZ ;  /* 0x0000000835087290 */ /* 0x000fe4000fffe0ff */
.L_x_1679:
        /* <DEDUP_REMOVED lines=20> */
.L_x_1680:
[----:B------:R-:W1:Y:S01]  /*0f20*/  LDCU UR54, c[0x0][0x434] ;  /* 0x00008680ff3677ac */ /* 0x000e620008000800 */
[----:B------:R-:W-:-:S04]  /*0f30*/  UIMAD UR11, UR45, UR17, UR23 ;  /* 0x000000112d0b72a4 */ /* 0x000fc8000f8e0217 */
[----:B-1----:R-:W-:Y:S02]  /*0f40*/  UIMAD UR54, UR11, UR54, URZ ;  /* 0x000000360b3672a4 */ /* 0x002fe4000f8e02ff */
.L_x_1681:
        /* <DEDUP_REMOVED lines=11> */
.L_x_1682:
[----:B------:R-:W1:Y:S01]  /*1000*/  LDCU UR53, c[0x0][0x444] ;  /* 0x00008880ff3577ac */ /* 0x000e620008000800 */
[----:B------:R-:W-:-:S04]  /*1010*/  UIMAD UR10, UR45, UR17, UR23 ;  /* 0x000000112d0a72a4 */ /* 0x000fc8000f8e0217 */
[----:B-1----:R-:W-:-:S12]  /*1020*/  UIMAD UR53, UR10, UR53, URZ ;  /* 0x000000350a3572a4 */ /* 0x002fd8000f8e02ff */
.L_x_1683:
        /* <DEDUP_REMOVED lines=26> */
[----:B------:R-:W-:Y:S02]  /*11d0*/  LOP3.LUT R8, R29, 0x1f, RZ, 0xc0, !PT ;  /* 0x0000001f1d087812 */ /* 0x000fe400078ec0ff */
[----:B------:R-:W-:Y:S01]  /*11e0*/  IADD3 R28, PT, PT, R25, 0x60, RZ ;  /* 0x00000060191c7810 */ /* 0x000fe20007ffe0ff */
[----:B------:R-:W-:Y:S01]  /*11f0*/  IMAD.X R3, RZ, RZ, UR42, P0 ;  /* 0x0000002aff037e24 */ /* 0x000fe200080e06ff */
[----:B------:R-:W-:Y:S01]  /*1200*/  USHF.L.U64.HI UR42, UR8, 0x5, UR9 ;  /* 0x00000005082a7899 */ /* 0x000fe20008010209 */
[----:B------:R-:W-:Y:S01]  /*1210*/  IMAD R8, R9, UR55, R8 ;  /* 0x0000003709087c24 */ /* 0x000fe2000f8e0208 */
[----:B------:R-:W-:Y:S01]  /*1220*/  USHF.L.U32 UR55, UR55, 0x6, URZ ;  /* 0x0000000637377899 */ /* 0x000fe200080006ff */
        /* <DEDUP_REMOVED lines=18> */
[----:B---3--:R-:W-:Y:S02]  /*1350*/  LEA R33, P2, R6, UR10, 0x1 ;  /* 0x0000000a06217c11 */ /* 0x008fe4000f8408ff */
[----:B------:R-:W-:Y:S01]  /*1360*/  LOP3.LUT R14, R12, 0x40, RZ, 0xfc, !PT ;  /* 0x000000400c0e7812 */ /* 0x000fe200078efcff */
        /* <DEDUP_REMOVED lines=8> */
[----:B------:R4:W-:Y:S01]  /*13f0*/  STL [R1+0x2c], R33 ;  /* 0x00002c2101007387 */ /* 0x0009e20000100800 */
[----:B------:R-:W-:Y:S01]  /*1400*/  SEL R0, R7, RZ, P3 ;  /* 0x000000ff07007207 */ /* 0x000fe20001800000 */
[----:B------:R-:W-:Y:S01]  /*1410*/  IMAD.WIDE.U32 R2, R25, R10, R2 ;  /* 0x0000000a19027225 */ /* 0x000fe200078e0002 */
[----:B------:R-:W-:Y:S01]  /*1420*/  LEA.HI.X R30, R6, UR11, R17, 0x1, P2 ;  /* 0x0000000b061e7c11 */ /* 0x000fe200090f0c11 */
[----:B-1----:R-:W-:Y:S01]  /*1430*/  UIMAD.WIDE UR10, UR53, 0x4, UR58 ;  /* 0x00000004350a78a5 */ /* 0x002fe2000f8e023a */
[----:B------:R-:W-:Y:S01]  /*1440*/  IADD3.X R5, PT, PT, R5, UR51, R0, P1, P0 ;  /* 0x0000003305057c10 */ /* 0x000fe20008fe0400 */
[----:B------:R-:W-:Y:S01]  /*1450*/  IMAD R3, R25, R11, R3 ;  /* 0x0000000b19037224 */ /* 0x000fe200078e0203 */
[----:B--2---:R-:W-:Y:S01]  /*1460*/  LEA R32, P1, R2, UR8, 0x1 ;  /* 0x0000000802207c11 */ /* 0x004fe2000f8208ff */
[----:B------:R4:W-:Y:S01]  /*1470*/  STL [R1+0x28], R30 ;  /* 0x0000281e01007387 */ /* 0x0009e20000100800 */
[----:B------:R-:W-:Y:S01]  /*1480*/  IMAD.U32 R4, RZ, RZ, UR55 ;  /* 0x00000037ff047e24 */ /* 0x000fe2000f8e00ff */
[----:B------:R-:W-:Y:S01]  /*1490*/  IADD3 R0, P0, PT, R9, UR55, RZ ;  /* 0x0000003709007c10 */ /* 0x000fe2000ff1e0ff */
[----:B------:R-:W-:Y:S01]  /*14a0*/  IMAD.SHL.U32 R7, R10, 0x20, RZ ;  /* 0x000000200a077824 */ /* 0x000fe200078e00ff */
[----:B------:R-:W-:Y:S01]  /*14b0*/  LEA.HI.X R31, R2, UR9, R3, 0x1, P1 ;  /* 0x00000009021f7c11 */ /* 0x000fe200088f0c03 */
[----:B------:R4:W-:Y:S01]  /*14c0*/  STL [R1+0x24], R32 ;  /* 0x0000242001007387 */ /* 0x0009e20000100800 */
[----:B------:R-:W-:Y:S01]  /*14d0*/  LEA.HI.X.SX32 R4, R4, R5, 0x1, P0 ;  /* 0x0000000504047211 */ /* 0x000fe200000f0eff */
[----:B------:R-:W-:Y:S01]  /*14e0*/  UIMAD.WIDE UR50, UR54, 0x4, UR56 ;  /* 0x00000004363278a5 */ /* 0x000fe2000f8e0238 */
[----:B---3--:R-:W-:Y:S01]  /*14f0*/  LEA R250, P0, R0, UR16, 0x2 ;  /* 0x0000001000fa7c11 */ /* 0x008fe2000f8010ff */
[----:B------:R4:W-:Y:S01]  /*1500*/  STL [R1+0x20], R31 ;  /* 0x0000201f01007387 */ /* 0x0009e20000100800 */
[----:B------:R-:W-:-:S02]  /*1510*/  IADD3 R15, P2, PT, R25, 0x20, RZ ;  /* 0x00000020190f7810 */ /* 0x000fc40007f5e0ff */
[----:B------:R-:W-:Y:S02]  /*1520*/  LEA.HI.X R251, R0, UR17, R4, 0x2, P0 ;  /* 0x0000001100fb7c11 */ /* 0x000fe400080f1404 */
[C---:B------:R-:W-:Y:S01]  /*1530*/  IADD3 R18, P0, PT, R25.reuse, 0x60, RZ ;  /* 0x0000006019127810 */ /* 0x040fe20007f1e0ff */
[----:B------:R-:W-:Y:S01]  /*1540*/  IMAD.X R19, RZ, RZ, RZ, P2 ;  /* 0x000000ffff137224 */ /* 0x000fe200010e06ff */
[C---:B------:R-:W-:Y:S02]  /*1550*/  IADD3 R17, P1, PT, R25.reuse, 0x40, RZ ;  /* 0x0000004019117810 */ /* 0x040fe40007f3e0ff */
[----:B------:R-:W-:Y:S01]  /*1560*/  SHF.L.U64.HI R11, R10, 0x5, R11 ;  /* 0x000000050a0b7819 */ /* 0x000fe2000001020b */
[----:B------:R-:W-:Y:S01]  /*1570*/  VIADD R10, R25, 0x20 ;  /* 0x00000020190a7836 */ /* 0x000fe20000000000 */
[----:B------:R-:W-:Y:S01]  /*1580*/  IADD3.X R21, PT, PT, RZ, RZ, RZ, P1, !PT ;  /* 0x000000ffff157210 */ /* 0x000fe20000ffe4ff */
[----:B------:R-:W-:Y:S01]  /*1590*/  IMAD.X R22, RZ, RZ, RZ, P0 ;  /* 0x000000ffff167224 */ /* 0x000fe200000e06ff */
[----:B------:R-:W-:Y:S07]  /*15a0*/  BRA.U UP0, `(.L_x_1684) ;  /* 0x0000000d00147547 */ /* 0x000fee000b800000 */
        /* <DEDUP_REMOVED lines=13> */
.L_x_1685:
[----:B------:R-:W1:Y:S01]  /*1680*/  LDCU.64 UR12, c[0x0][0x5c0] ;  /* 0x0000b800ff0c77ac */ /* 0x000e620008000a00 */
[----:B------:R-:W-:-:S04]  /*1690*/  UIADD3 UR8, UPT, UPT, UR36, UR40, URZ ;  /* 0x0000002824087290 */ /* 0x000fc8000fffe0ff */
[----:B-1----:R-:W-:Y:S02]  /*16a0*/  UIMAD.WIDE.U32 UR16, UR8, UR12, URZ ;  /* 0x0000000c081072a5 */ /* 0x002fe4000f8e00ff */
[----:B------:R-:W-:-:S04]  /*16b0*/  UIMAD UR8, UR8, UR13, URZ ;  /* 0x0000000d080872a4 */ /* 0x000fc8000f8e02ff */
[----:B------:R-:W-:-:S06]  /*16c0*/  UIADD3 UR8, UPT, UPT, UR17, UR8, URZ ;  /* 0x0000000811087290 */ /* 0x000fcc000fffe0ff */
[----:B------:R-:W-:Y:S02]  /*16d0*/  MOV R0, UR8 ;  /* 0x0000000800007c02 */ /* 0x000fe40008000f00 */
.L_x_1686:
        /* <DEDUP_REMOVED lines=13> */
.L_x_1687:
[----:B------:R-:W1:Y:S01]  /*17b0*/  LDCU.64 UR10, c[0x0][0x5c8] ;  /* 0x0000b900ff0a77ac */ /* 0x000e620008000a00 */
[----:B------:R-:W-:-:S04]  /*17c0*/  UIADD3 UR36, UPT, UPT, UR36, UR40, URZ ;  /* 0x0000002824247290 */ /* 0x000fc8000fffe0ff */
[----:B-1----:R-:W-:Y:S02]  /*17d0*/  UIMAD.WIDE.U32 UR14, UR36, UR10, URZ ;  /* 0x0000000a240e72a5 */ /* 0x002fe4000f8e00ff */
[----:B------:R-:W-:-:S04]  /*17e0*/  UIMAD UR36, UR36, UR11, URZ ;  /* 0x0000000b242472a4 */ /* 0x000fc8000f8e02ff */
[----:B------:R-:W-:-:S06]  /*17f0*/  UIADD3 UR36, UPT, UPT, UR15, UR36, URZ ;  /* 0x000000240f247290 */ /* 0x000fcc000fffe0ff */
[----:B------:R-:W-:-:S07]  /*1800*/  MOV R9, UR36 ;  /* 0x0000002400097c02 */ /* 0x000fce0008000f00 */
.L_x_1688:
        /* <DEDUP_REMOVED lines=30> */
.L_x_1690:
[----:B------:R-:W-:Y:S05]  /*19f0*/  BSYNC.RECONVERGENT B0 ;  /* 0x0000000000007941 */ /* 0x000fea0003800200 */
.L_x_1689:
        /* <DEDUP_REMOVED lines=16> */
.L_x_1692:
[----:B------:R-:W-:Y:S05]  /*1b00*/  BSYNC.RECONVERGENT B0 ;  /* 0x0000000000007941 */ /* 0x000fea0003800200 */
.L_x_1691:
        /* <DEDUP_REMOVED lines=16> */
.L_x_1694:
[----:B------:R-:W-:Y:S05]  /*1c10*/  BSYNC.RECONVERGENT B0 ;  /* 0x0000000000007941 */ /* 0x000fea0003800200 */
.L_x_1693:
[----:B------:R-:W-:Y:S04]  /*1c20*/  BSSY.RECONVERGENT B0, `(.L_x_1695) ;  /* 0x0000010000007945 */ /* 0x000fe80003800200 */
[----:B------:R-:W-:Y:S05]  /*1c30*/  @P3 BRA `(.L_x_1696) ;  /* 0x0000000000383947 */ /* 0x000fea0003800000 */
[----:B------:R-:W5:Y:S01]  /*1c40*/  LDCU UR15, c[0x0][0x440] ;  /* 0x00008800ff0f77ac */ /* 0x000f620008000800 */
[----:B-123--:R-:W-:Y:S01]  /*1c50*/  MOV R3, R8 ;  /* 0x0000000800037202 */ /* 0x00efe20000000f00 */
        /* <DEDUP_REMOVED lines=12> */
.L_x_1696:
[----:B------:R-:W-:Y:S05]  /*1d20*/  BSYNC.RECONVERGENT B0 ;  /* 0x0000000000007941 */ /* 0x000fea0003800200 */
.L_x_1695:
[----:B------:R-:W5:Y:S01]  /*1d30*/  LDCU.64 UR8, c[0x0][0x5e0] ;  /* 0x0000bc00ff0877ac */ /* 0x000f620008000a00 */
[----:B-123--:R-:W-:Y:S01]  /*1d40*/  MOV R2, UR10 ;  /* 0x0000000a00027c02 */ /* 0x00efe20008000f00 */
        /* <DEDUP_REMOVED lines=23> */
.L_x_1698:
[----:B------:R-:W-:Y:S05]  /*1ec0*/  BSYNC.RECONVERGENT B0 ;  /* 0x0000000000007941 */ /* 0x000fea0003800200 */
.L_x_1697:
        /* <DEDUP_REMOVED lines=16> */
.L_x_1700:
[----:B------:R-:W-:Y:S05]  /*1fd0*/  BSYNC.RECONVERGENT B0 ;  /* 0x0000000000007941 */ /* 0x000fea0003800200 */
.L_x_1699:
        /* <DEDUP_REMOVED lines=16> */
.L_x_1702:
[----:B------:R-:W-:Y:S05]  /*20e0*/  BSYNC.RECONVERGENT B0 ;  /* 0x0000000000007941 */ /* 0x000fea0003800200 */
.L_x_1701:
        /* <DEDUP_REMOVED lines=17> */
.L_x_1684:
        /* <DEDUP_REMOVED lines=30> */
.L_x_1705:
[----:B------:R2:W-:Y:S04]  /*23e0*/  STS.128 [R6+0x8000], RZ ;  /* 0x008000ff06007388 */ /* 0x0005e80000000c00 */
[----:B------:R2:W-:Y:S02]  /*23f0*/  STS.128 [R6+0xa000], RZ ;  /* 0x00a000ff06007388 */ /* 0x0005e40000000c00 */
.L_x_1706:
[----:B------:R-:W-:Y:S05]  /*2400*/  BSYNC.RECONVERGENT B0 ;  /* 0x0000000000007941 */ /* 0x000fea0003800200 */
.L_x_1704:
[----:B------:R-:W-:Y:S01]  /*2410*/  ISETP.GE.AND P4, PT, R10, UR9, PT ;  /* 0x000000090a007c0c */ /* 0x000fe2000bf86270 */
        /* <DEDUP_REMOVED lines=22> */
.L_x_1708:
[----:B------:R-:W-:Y:S05]  /*2580*/  BSYNC.RECONVERGENT B0 ;  /* 0x0000000000007941 */ /* 0x000fea0003800200 */
.L_x_1707:
        /* <DEDUP_REMOVED lines=21> */
.L_x_1710:
[----:B------:R1:W-:Y:S04]  /*26e0*/  STS.128 [R238], RZ ;  /* 0x000000ffee007388 */ /* 0x0003e80000000c00 */
[----:B------:R1:W-:Y:S02]  /*26f0*/  STS.128 [R238+0x2000], RZ ;  /* 0x002000ffee007388 */ /* 0x0003e40000000c00 */
.L_x_1711:
[----:B------:R-:W-:Y:S05]  /*2700*/  BSYNC.RECONVERGENT B0 ;  /* 0x0000000000007941 */ /* 0x000fea0003800200 */
.L_x_1709:
[--C-:B----4-:R-:W-:Y:S01]  /*2710*/  SHF.R.U32.HI R30, RZ, 0x1, R29.reuse ;  /* 0x00000001ff1e7819 */ /* 0x110fe2000001161d */
[----:B-1----:R-:W-:Y:S01]  /*2720*/  IMAD.MOV.U32 R5, RZ, RZ, 0x7f800000 ;  /* 0x7f800000ff057424 */ /* 0x002fe200078e00ff */
[----:B------:R-:W-:Y:S01]  /*2730*/  SHF.R.U32.HI R2, RZ, 0x2, R29 ;  /* 0x00000002ff027819 */ /* 0x000fe2000001161d */
[----:B------:R-:W-:Y:S01]  /*2740*/  IMAD.MOV.U32 R8, RZ, RZ, 0x7f800000 ;  /* 0x7f800000ff087424 */ /* 0x000fe200078e00ff */
[----:B------:R-:W-:-:S04]  /*2750*/  LOP3.LUT R0, R30, 0x10, RZ, 0xc0, !PT ;  /* 0x000000101e007812 */ /* 0x000fc800078ec0ff */
[----:B------:R-:W-:-:S04]  /*2760*/  LOP3.LUT R4, R0, 0x7, R2, 0xf8, !PT ;  /* 0x0000000700047812 */ /* 0x000fc800078ef802 */
[C---:B------:R-:W-:Y:S01]  /*2770*/  LOP3.LUT R2, R4.reuse, 0x20, RZ, 0xfc, !PT ;  /* 0x0000002004027812 */ /* 0x040fe200078efcff */
[C---:B------:R-:W-:Y:S01]  /*2780*/  VIADD R0, R4.reuse, 0x28 ;  /* 0x0000002804007836 */ /* 0x040fe20000000000 */
[C---:B------:R-:W-:Y:S01]  /*2790*/  ISETP.GE.AND P3, PT, R4.reuse, UR9, PT ;  /* 0x0000000904007c0c */ /* 0x040fe2000bf66270 */
[----:B------:R-:W-:Y:S01]  /*27a0*/  VIADD R3, R4, 0x8 ;  /* 0x0000000804037836 */ /* 0x000fe20000000000 */
[----:B------:R-:W-:Y:S01]  /*27b0*/  ISETP.GE.AND P1, PT, R2, UR9, PT ;  /* 0x0000000902007c0c */ /* 0x000fe2000bf26270 */
[----:B------:R-:W-:Y:S01]  /*27c0*/  IMAD.MOV.U32 R2, RZ, RZ, 0x4 ;  /* 0x00000004ff027424 */ /* 0x000fe200078e00ff */
[----:B------:R-:W-:Y:S01]  /*27d0*/  ISETP.GE.AND P0, PT, R0, UR9, PT ;  /* 0x0000000900007c0c */ /* 0x000fe2000bf06270 */
[----:B------:R1:W-:Y:S01]  /*27e0*/  STL [R1+0x30], R4 ;  /* 0x0000300401007387 */ /* 0x0003e20000100800 */
[----:B------:R-:W-:Y:S01]  /*27f0*/  ISETP.GE.AND P2, PT, R3, UR9, PT ;  /* 0x0000000903007c0c */ /* 0x000fe2000bf46270 */
[----:B------:R-:W-:-:S04]  /*2800*/  IMAD.WIDE.U32 R2, R4, R2, UR50 ;  /* 0x0000003204027e25 */ /* 0x000fc8000f8e0002 */
[----:B------:R-:W-:Y:S02]  /*2810*/  IMAD.MOV.U32 R0, RZ, RZ, 0x7f800000 ;  /* 0x7f800000ff007424 */ /* 0x000fe400078e00ff */
[----:B------:R-:W4:Y:S04]  /*2820*/  @!P3 LDG.E R8, desc[UR34][R2.64] ;  /* 0x000000220208b981 */ /* 0x000f28000c1e1900 */
[----:B------:R-:W5:Y:S04]  /*2830*/  @!P0 LDG.E R0, desc[UR34][R2.64+0xa0] ;  /* 0x0000a02202008981 */ /* 0x000f68000c1e1900 */
[----:B------:R-:W2:Y:S01]  /*2840*/  @!P2 LDG.E R5, desc[UR34][R2.64+0x20] ;  /* 0x000020220205a981 */ /* 0x000ea2000c1e1900 */
[----:B-1----:R-:W-:-:S06]  /*2850*/  IMAD.MOV.U32 R4, RZ, RZ, 0x7f800000 ;  /* 0x7f800000ff047424 */ /* 0x002fcc00078e00ff */
[----:B------:R-:W3:Y:S04]  /*2860*/  @!P1 LDG.E R4, desc[UR34][R2.64+0x80] ;  /* 0x0000802202049981 */ /* 0x000ee8000c1e1900 */
[----:B------:R1:W-:Y:S04]  /*2870*/  @P4 STS.128 [R238+0x1000], RZ ;  /* 0x001000ffee004388 */ /* 0x0003e80000000c00 */
[----:B------:R1:W-:Y:S01]  /*2880*/  @P4 STS.128 [R238+0x3000], RZ ;  /* 0x003000ffee004388 */ /* 0x0003e20000000c00 */
[----:B------:R-:W-:Y:S03]  /*2890*/  BSSY.RECONVERGENT B0, `(.L_x_1712) ;  /* 0x0000015000007945 */ /* 0x000fe60003800200 */
[----:B-----5:R1:W-:Y:S04]  /*28a0*/  STL [R1+0x34], R0 ;  /* 0x0000340001007387 */ /* 0x0203e80000100800 */
[----:B---3--:R1:W-:Y:S04]  /*28b0*/  STL [R1+0x38], R4 ;  /* 0x0000380401007387 */ /* 0x0083e80000100800 */
[----:B--2---:R1:W-:Y:S04]  /*28c0*/  STL [R1+0x3c], R5 ;  /* 0x00003c0501007387 */ /* 0x0043e80000100800 */
[----:B----4-:R1:W-:Y:S01]  /*28d0*/  STL [R1+0x40], R8 ;  /* 0x0000400801007387 */ /* 0x0103e20000100800 */
        /* <DEDUP_REMOVED lines=16> */
.L_x_1713:
[----:B------:R-:W-:Y:S05]  /*29e0*/  BSYNC.RECONVERGENT B0 ;  /* 0x0000000000007941 */ /* 0x000fea0003800200 */
.L_x_1712:
[----:B------:R-:W1:Y:S01]  /*29f0*/  LDCU.64 UR8, c[0x0][0x3d0] ;  /* 0x00007a00ff0877ac */ /* 0x000e620008000a00 */
[----:B--2---:R-:W-:Y:S01]  /*2a00*/  MOV R2, UR14 ;  /* 0x0000000e00027c02 */ /* 0x004fe20008000f00 */
        /* <DEDUP_REMOVED lines=8> */
[----:B-1----:R-:W-:-:S04]  /*2a90*/  IMAD R0, R23, UR8, RZ ;  /* 0x0000000817007c24 */ /* 0x002fc8000f8e02ff */
        /* <DEDUP_REMOVED lines=25> */
.L_x_1715:
[----:B------:R2:W-:Y:S04]  /*2c30*/  STS.128 [R6+0xc000], RZ ;  /* 0x00c000ff06007388 */ /* 0x0005e80000000c00 */
[----:B------:R2:W-:Y:S02]  /*2c40*/  STS.128 [R6+0x10000], RZ ;  /* 0x010000ff06007388 */ /* 0x0005e40000000c00 */
.L_x_1716:
[----:B------:R-:W-:Y:S05]  /*2c50*/  BSYNC.RECONVERGENT B0 ;  /* 0x0000000000007941 */ /* 0x000fea0003800200 */
.L_x_1714:
[----:B------:R-:W-:Y:S01]  /*2c60*/  ISETP.GE.AND P5, PT, R10, UR17, PT ;  /* 0x000000110a007c0c */ /* 0x000fe2000bfa6270 */
[----:B------:R-:W-:Y:S01]  /*2c70*/  BSSY.RECONVERGENT B0, `(.L_x_1717) ;  /* 0x000001c000007945 */ /* 0x000fe20003800200 */
[----:B------:R-:W-:Y:S02]  /*2c80*/  ISETP.GE.AND P2, PT, R27, UR17, PT ;  /* 0x000000111b007c0c */ /* 0x000fe4000bf46270 */
[----:B------:R-:W-:-:S09]  /*2c90*/  ISETP.GE.AND P1, PT, R28, UR17, PT ;  /* 0x000000111c007c0c */ /* 0x000fd2000bf26270 */
[----:B------:R3:W-:Y:S04]  /*2ca0*/  @P5 STS.128 [R6+0xd000], RZ ;  /* 0x00d000ff06005388 */ /* 0x0007e80000000c00 */
[----:B------:R3:W-:Y:S01]  /*2cb0*/  @P5 STS.128 [R6+0x11000], RZ ;  /* 0x011000ff06005388 */ /* 0x0007e20000000c00 */
[----:B------:R-:W-:Y:S05]  /*2cc0*/  @P5 BRA `(.L_x_1718) ;  /* 0x0000000000585947 */ /* 0x000fea0003800000 */
[----:B------:R-:W4:Y:S01]  /*2cd0*/  LDCU UR45, c[0x0][0x440] ;  /* 0x00008800ff2d77ac */ /* 0x000f220008000800 */
[----:B-1----:R-:W-:Y:S01]  /*2ce0*/  MOV R3, R7 ;  /* 0x0000000700037202 */ /* 0x002fe20000000f00 */
        /* <DEDUP_REMOVED lines=20> */
.L_x_1718:
[----:B------:R-:W-:Y:S05]  /*2e30*/  BSYNC.RECONVERGENT B0 ;  /* 0x0000000000007941 */ /* 0x000fea0003800200 */
.L_x_1717:
[----:B------:R1:W-:Y:S01]  /*2e40*/  @P2 STS.128 [R6+0xe000], RZ ;  /* 0x00e000ff06002388 */ /* 0x0003e20000000c00 */
[----:B------:R-:W-:Y:S03]  /*2e50*/  BSSY.RECONVERGENT B0, `(.L_x_1719) ;  /* 0x0000019000007945 */ /* 0x000fe60003800200 */
[----:B------:R1:W-:Y:S01]  /*2e60*/  @P2 STS.128 [R6+0x12000], RZ ;  /* 0x012000ff06002388 */ /* 0x0003e20000000c00 */
[----:B------:R-:W-:Y:S05]  /*2e70*/  @P2 BRA `(.L_x_1720) ;  /* 0x0000000000582947 */ /* 0x000fea0003800000 */
[----:B------:R-:W5:Y:S01]  /*2e80*/  LDCU UR45, c[0x0][0x440] ;  /* 0x00008800ff2d77ac */ /* 0x000f620008000800 */
[----:B-1--4-:R-:W-:Y:S01]  /*2e90*/  MOV R3, R7 ;  /* 0x0000000700037202 */ /* 0x012fe20000000f00 */
        /* <DEDUP_REMOVED lines=20> */
.L_x_1720:
[----:B------:R-:W-:Y:S05]  /*2fe0*/  BSYNC.RECONVERGENT B0 ;  /* 0x0000000000007941 */ /* 0x000fea0003800200 */
.L_x_1719:
        /* <DEDUP_REMOVED lines=26> */
.L_x_1722:
[----:B------:R-:W-:Y:S05]  /*3190*/  BSYNC.RECONVERGENT B0 ;  /* 0x0000000000007941 */ /* 0x000fea0003800200 */
.L_x_1721:
[----:B------:R-:W5:Y:S01]  /*31a0*/  LDCU.64 UR8, c[0x0][0x3d8] ;  /* 0x00007b00ff0877ac */ /* 0x000f620008000a00 */
[----:B-1--4-:R-:W-:Y:S01]  /*31b0*/  MOV R2, UR12 ;  /* 0x0000000c00027c02 */ /* 0x012fe20008000f00 */
[----:B------:R-:W-:Y:S01]  /*31c0*/  BSSY.RECONVERGENT B0, `(.L_x_1723) ;  /* 0x0000022000007945 */ /* 0x000fe20003800200 */
[----:B------:R-:W-:-:S03]  /*31d0*/  UIMAD UR5, UR5, UR12, URZ ;  /* 0x0000000c050572a4 */ /* 0x000fc6000f8e02ff */
[----:B------:R-:W-:Y:S01]  /*31e0*/  IMAD.WIDE.U32 R2, R2, UR27, R12 ;  /* 0x0000001b02027c25 */ /* 0x000fe2000f8e000c */
[----:B------:R-:W-:Y:S02]  /*31f0*/  UIMAD UR5, UR27, UR13, UR5 ;  /* 0x0000000d1b0572a4 */ /* 0x000fe4000f8e0205 */
[----:B------:R-:W-:-:S04]  /*3200*/  IADD3 R2, P0, PT, R2, UR44, RZ ;  /* 0x0000002c02027c10 */ /* 0x000fc8000ff1e0ff */
[----:B------:R-:W-:Y:S01]  /*3210*/  IADD3.X R3, PT, PT, R24, UR5, R3, P0, !PT ;  /* 0x0000000518037c10 */ /* 0x000fe200087fe403 */
[----:B-----5:R-:W-:Y:S02]  /*3220*/  IMAD R0, R23, UR8, RZ ;  /* 0x0000000817007c24 */ /* 0x020fe4000f8e02ff */
[----:B------:R-:W-:-:S04]  /*3230*/  IMAD.WIDE.U32 R10, R16, UR8, R2 ;  /* 0x00000008100a7c25 */ /* 0x000fc8000f8e0002 */
[----:B------:R-:W-:-:S05]  /*3240*/  IMAD R0, R16, UR9, R0 ;  /* 0x0000000910007c24 */ /* 0x000fca000f8e0200 */
[----:B------:R-:W-:Y:S01]  /*3250*/  IADD3 R7, PT, PT, R11, R0, RZ ;  /* 0x000000000b077210 */ /* 0x000fe20007ffe0ff */
[----:B------:R-:W-:Y:S06]  /*3260*/  @P6 BRA `(.L_x_1724) ;  /* 0x0000000000546947 */ /* 0x000fec0003800000 */
[----:B------:R-:W1:Y:S01]  /*3270*/  LDCU UR5, c[0x0][0x440] ;  /* 0x00008800ff0577ac */ /* 0x000e620008000800 */
[----:B------:R-:W-:Y:S02]  /*3280*/  IMAD.MOV.U32 R2, RZ, RZ, R10 ;  /* 0x000000ffff027224 */ /* 0x000fe400078e000a */
[----:B------:R-:W-:Y:S01]  /*3290*/  IMAD.MOV.U32 R3, RZ, RZ, R7 ;  /* 0x000000ffff037224 */ /* 0x000fe200078e0007 */
[----:B------:R-:W4:Y:S01]  /*32a0*/  LDCU.64 UR8, c[0x0][0x390] ;  /* 0x00007200ff0877ac */ /* 0x000f220008000a00 */
[----:B------:R-:W-:-:S04]  /*32b0*/  IMAD.WIDE.U32 R4, R25, UR12, R2 ;  /* 0x0000000c19047c25 */ /* 0x000fc8000f8e0002 */
[----:B------:R-:W-:Y:S01]  /*32c0*/  IMAD R0, R25, UR13, R5 ;  /* 0x0000000d19007c24 */ /* 0x000fe2000f8e0205 */
[----:B-1----:R-:W-:Y:S02]  /*32d0*/  ISETP.GE.AND P3, PT, R12, UR5, PT ;  /* 0x000000050c007c0c */ /* 0x002fe4000bf66270 */
        /* <DEDUP_REMOVED lines=14> */
.L_x_1724:
[----:B------:R1:W-:Y:S04]  /*33c0*/  STS.128 [R6+0x14000], RZ ;  /* 0x014000ff06007388 */ /* 0x0003e80000000c00 */
[----:B------:R1:W-:Y:S02]  /*33d0*/  STS.128 [R6+0x18000], RZ ;  /* 0x018000ff06007388 */ /* 0x0003e40000000c00 */
.L_x_1725:
[----:B------:R-:W-:Y:S05]  /*33e0*/  BSYNC.RECONVERGENT B0 ;  /* 0x0000000000007941 */ /* 0x000fea0003800200 */
.L_x_1723:
[----:B------:R-:W1:Y:S01]  /*33f0*/  S2R R218, SR_TID.X ;  /* 0x0000000000da7919 */ /* 0x000e620000002100 */
[----:B------:R-:W-:Y:S01]  /*3400*/  SHF.L.U32 R204, R29, 0x6, RZ ;  /* 0x000000061dcc7819 */ /* 0x000fe200000006ff */
[----:B------:R-:W-:Y:S01]  /*3410*/  BSSY.RECONVERGENT B0, `(.L_x_1726) ;  /* 0x000001b000007945 */ /* 0x000fe20003800200 */
[----:B------:R1:W-:Y:S02]  /*3420*/  @P5 STS.128 [R6+0x15000], RZ ;  /* 0x015000ff06005388 */ /* 0x0003e40000000c00 */
[----:B------:R-:W-:Y:S02]  /*3430*/  LOP3.LUT R8, R204, 0x1c0, RZ, 0xc0, !PT ;  /* 0x000001c0cc087812 */ /* 0x000fe400078ec0ff */
[----:B------:R1:W-:Y:S01]  /*3440*/  @P5 STS.128 [R6+0x19000], RZ ;  /* 0x019000ff06005388 */ /* 0x0003e20000000c00 */
        /* <DEDUP_REMOVED lines=23> */
.L_x_1727:
[----:B------:R-:W-:Y:S05]  /*35c0*/  BSYNC.RECONVERGENT B0 ;  /* 0x0000000000007941 */ /* 0x000fea0003800200 */
.L_x_1726:
[--C-:B------:R-:W-:Y:S01]  /*35d0*/  SHF.R.U32.HI R0, RZ, 0x4, R29.reuse ;  /* 0x00000004ff007819 */ /* 0x100fe2000001161d */
[----:B------:R2:W-:Y:S01]  /*35e0*/  @P2 STS.128 [R6+0x16000], RZ ;  /* 0x016000ff06002388 */ /* 0x0005e20000000c00 */
[----:B-1--4-:R-:W-:Y:S01]  /*35f0*/  LOP3.LUT R2, R218, 0x2, RZ, 0xc0, !PT ;  /* 0x00000002da027812 */ /* 0x012fe200078ec0ff */
[----:B------:R-:W-:Y:S01]  /*3600*/  IMAD.SHL.U32 R205, R29, 0x20, RZ ;  /* 0x000000201dcd7824 */ /* 0x000fe200078e00ff */
[----:B------:R-:W-:Y:S01]  /*3610*/  LOP3.LUT R0, R0, 0x8, RZ, 0xc0, !PT ;  /* 0x0000000800007812 */ /* 0x000fe200078ec0ff */
[----:B------:R2:W-:Y:S01]  /*3620*/  @P2 STS.128 [R6+0x1a000], RZ ;  /* 0x01a000ff06002388 */ /* 0x0005e20000000c00 */
[----:B------:R-:W-:Y:S01]  /*3630*/  LOP3.LUT R5, R8, 0x38, R26, 0xf8, !PT ;  /* 0x0000003808057812 */ /* 0x000fe200078ef81a */
[----:B------:R-:W-:Y:S01]  /*3640*/  IMAD.SHL.U32 R220, R218, 0x40, RZ ;  /* 0x00000040dadc7824 */ /* 0x000fe200078e00ff */
[--C-:B------:R-:W-:Y:S01]  /*3650*/  LOP3.LUT R0, R0, 0x10, R29.reuse, 0xf8, !PT ;  /* 0x0000001000007812 */ /* 0x100fe200078ef81d */
[----:B------:R-:W-:Y:S01]  /*3660*/  IMAD.SHL.U32 R15, R218, 0x2, RZ ;  /* 0x00000002da0f7824 */ /* 0x000fe200078e00ff */
[----:B------:R-:W-:Y:S01]  /*3670*/  ISETP.NE.AND P0, PT, R2, RZ, PT ;  /* 0x000000ff0200720c */ /* 0x000fe20003f05270 */
[----:B------:R-:W-:Y:S01]  /*3680*/  IMAD.SHL.U32 R219, R218, 0x8, RZ ;  /* 0x00000008dadb7824 */ /* 0x000fe200078e00ff */
[----:B------:R-:W-:Y:S01]  /*3690*/  LOP3.LUT R2, R0, R5, RZ, 0x3c, !PT ;  /* 0x0000000500027212 */ /* 0x000fe200078e3cff */
[----:B------:R-:W-:Y:S01]  /*36a0*/  IMAD.SHL.U32 R221, R218, 0x20, RZ ;  /* 0x00000020dadd7824 */ /* 0x000fe200078e00ff */
[----:B------:R-:W-:Y:S01]  /*36b0*/  LOP3.LUT R4, R204, 0x200, RZ, 0xc0, !PT ;  /* 0x00000200cc047812 */ /* 0x000fe200078ec0ff */
[----:B------:R-:W1:Y:S01]  /*36c0*/  LDCU UR5, c[0x0][0x440] ;  /* 0x00008800ff0577ac */ /* 0x000e620008000800 */
[----:B------:R-:W-:Y:S01]  /*36d0*/  LOP3.LUT R204, R2, 0x200, R204, 0xf8, !PT ;  /* 0x0000020002cc7812 */ /* 0x000fe200078ef8cc */
[----:B------:R-:W-:Y:S01]  /*36e0*/  IMAD.SHL.U32 R2, R218, 0x10, RZ ;  /* 0x00000010da027824 */ /* 0x000fe200078e00ff */
[----:B------:R-:W-:Y:S01]  /*36f0*/  LOP3.LUT R0, R5, 0x8, R29, 0x78, !PT ;  /* 0x0000000805007812 */ /* 0x000fe200078e781d */
[----:B------:R-:W4:Y:S01]  /*3700*/  LDCU UR14, c[0x0][0x3e0] ;  /* 0x00007c00ff0e77ac */ /* 0x000f220008000800 */
[--C-:B------:R-:W-:Y:S01]  /*3710*/  LOP3.LUT R4, R4, 0x400, R205.reuse, 0xf8, !PT ;  /* 0x0000040004047812 */ /* 0x100fe200078ef8cd */
[----:B------:R-:W-:Y:S01]  /*3720*/  BSSY.RECONVERGENT B0, `(.L_x_1728) ;  /* 0x0000028000007945 */ /* 0x000fe20003800200 */
[----:B------:R-:W-:Y:S01]  /*3730*/  LOP3.LUT R2, R2, 0x1c0, RZ, 0xc0, !PT ;  /* 0x000001c002027812 */ /* 0x000fe200078ec0ff */
[----:B------:R-:W1:Y:S01]  /*3740*/  LDCU UR17, c[0x0][0x50c] ;  /* 0x0000a180ff1177ac */ /* 0x000e620008000800 */
[----:B------:R-:W-:-:S02]  /*3750*/  LOP3.LUT R205, R0, 0x7a00, R205, 0xf8, !PT ;  /* 0x00007a0000cd7812 */ /* 0x000fc400078ef8cd */
[----:B------:R-:W-:Y:S01]  /*3760*/  LOP3.LUT R0, R220, 0x1c0, RZ, 0xc0, !PT ;  /* 0x000001c0dc007812 */ /* 0x000fe200078ec0ff */
[----:B------:R-:W1:Y:S01]  /*3770*/  LDCU UR15, c[0x0][0x45c] ;  /* 0x00008b80ff0f77ac */ /* 0x000e620008000800 */
[----:B------:R-:W-:Y:S02]  /*3780*/  LOP3.LUT R9, R2, 0x38, R15, 0xf8, !PT ;  /* 0x0000003802097812 */ /* 0x000fe400078ef80f */
[----:B------:R-:W-:Y:S02]  /*3790*/  LOP3.LUT R2, R220, 0x200, RZ, 0xc0, !PT ;  /* 0x00000200dc027812 */ /* 0x000fe400078ec0ff */
[----:B------:R-:W-:Y:S02]  /*37a0*/  SHF.R.U32.HI R16, RZ, 0x1, R218 ;  /* 0x00000001ff107819 */ /* 0x000fe400000116da */
[----:B------:R-:W-:Y:S02]  /*37b0*/  LOP3.LUT R214, R0, 0x38, R219, 0xf8, !PT ;  /* 0x0000003800d67812 */ /* 0x000fe400078ef8db */
[----:B------:R-:W-:-:S02]  /*37c0*/  LOP3.LUT R3, R5, 0x8, R30, 0x78, !PT ;  /* 0x0000000805037812 */ /* 0x000fc400078e781e */
[--C-:B------:R-:W-:Y:S02]  /*37d0*/  LOP3.LUT R15, R15, 0x7006, R221.reuse, 0xc8, !PT ;  /* 0x000070060f0f7812 */ /* 0x100fe400078ec8dd */
[--C-:B------:R-:W-:Y:S02]  /*37e0*/  LOP3.LUT R0, R2, 0x400, R221.reuse, 0xf8, !PT ;  /* 0x0000040002007812 */ /* 0x100fe400078ef8dd */
[--C-:B------:R-:W-:Y:S02]  /*37f0*/  LOP3.LUT R2, R214, 0x8, R16.reuse, 0x78, !PT ;  /* 0x00000008d6027812 */ /* 0x100fe400078e7810 */
[----:B------:R-:W-:Y:S02]  /*3800*/  LOP3.LUT R206, R4, R3, RZ, 0xfc, !PT ;  /* 0x0000000304ce7212 */ /* 0x000fe400078efcff */
[----:B------:R-:W-:Y:S02]  /*3810*/  LOP3.LUT R15, R15, 0x400, R221, 0xf8, !PT ;  /* 0x000004000f0f7812 */ /* 0x000fe400078ef8dd */
[----:B------:R-:W-:Y:S01]  /*3820*/  LOP3.LUT R16, R9, 0x20, R16, 0x78, !PT ;  /* 0x0000002009107812 */ /* 0x000fe200078e7810 */
[----:B-12-4-:R-:W-:Y:S06]  /*3830*/  @P2 BRA `(.L_x_1729) ;  /* 0x0000000000582947 */ /* 0x016fec0003800000 */
        /* <DEDUP_REMOVED lines=22> */
.L_x_1729:
[----:B------:R-:W-:Y:S05]  /*39a0*/  BSYNC.RECONVERGENT B0 ;  /* 0x0000000000007941 */ /* 0x000fea0003800200 */
.L_x_1728:
[----:B------:R-:W-:Y:S01]  /*39b0*/  LOP3.LUT R3, R15, R16, RZ, 0xfc, !PT ;  /* 0x000000100f037212 */ /* 0x000fe200078efcff */
[----:B------:R2:W-:Y:S01]  /*39c0*/  @P1 STS.128 [R6+0x17000], RZ ;  /* 0x017000ff06001388 */ /* 0x0005e20000000c00 */
[----:B------:R-:W-:Y:S01]  /*39d0*/  BSSY.RECONVERGENT B0, `(.L_x_1730) ;  /* 0x000001b000007945 */ /* 0x000fe20003800200 */
[----:B------:R-:W-:Y:S02]  /*39e0*/  LOP3.LUT R217, R0, R2, RZ, 0xfc, !PT ;  /* 0x0000000200d97212 */ /* 0x000fe400078efcff */
[----:B------:R2:W-:Y:S04]  /*39f0*/  STL [R1+0x44], R3 ;  /* 0x0000440301007387 */ /* 0x0005e80000100800 */
        /* <DEDUP_REMOVED lines=13> */
[----:B--2---:R-:W-:-:S05]  /*3ad0*/  LEA.HI.X R3, R4, UR9, R0, 0x1, P3 ;  /* 0x0000000904037c11 */ /* 0x004fca00098f0c00 */
        /* <DEDUP_REMOVED lines=10> */
.L_x_1731:
[----:B------:R-:W-:Y:S05]  /*3b80*/  BSYNC.RECONVERGENT B0 ;  /* 0x0000000000007941 */ /* 0x000fea0003800200 */
.L_x_1730:
[----:B------:R-:W-:Y:S01]  /*3b90*/  R2P PR, R29, 0x6 ;  /* 0x000000061d007804 */ /* 0x000fe20000000000 */
[----:B--2-4-:R-:W-:Y:S01]  /*3ba0*/  IMAD.MOV.U32 R3, RZ, RZ, 0x10 ;  /* 0x00000010ff037424 */ /* 0x014fe200078e00ff */
[C---:B------:R-:W-:Y:S01]  /*3bb0*/  LOP3.LUT P3, RZ, R218.reuse, 0x4, RZ, 0xc0, !PT ;  /* 0x00000004daff7812 */ /* 0x040fe2000786c0ff */
[----:B------:R2:W-:Y:S01]  /*3bc0*/  STL [R1+0x1c], R238 ;  /* 0x00001cee01007387 */ /* 0x0005e20000100800 */
[----:B------:R-:W-:Y:S01]  /*3bd0*/  IMAD.SHL.U32 R0, R218, 0x2, RZ ;  /* 0x00000002da007824 */ /* 0x000fe200078e00ff */
[----:B-1----:R-:W-:Y:S01]  /*3be0*/  SHF.R.U32.HI R4, RZ, 0x3, R218 ;  /* 0x00000003ff047819 */ /* 0x002fe200000116da */
[----:B------:R-:W1:Y:S01]  /*3bf0*/  LDCU UR8, c[0x0][0x590] ;  /* 0x0000b200ff0877ac */ /* 0x000e620008000800 */
[----:B------:R-:W-:Y:S01]  /*3c00*/  SEL R3, R3, 0xfffffff0, !P3 ;  /* 0xfffffff003037807 */ /* 0x000fe20005800000 */
[----:B------:R-:W0:Y:S01]  /*3c10*/  LDGDEPBAR ;  /* 0x00000000000079af */ /* 0x000e220000000000 */
[----:B------:R-:W-:Y:S01]  /*3c20*/  LOP3.LUT R0, R0, 0x20, RZ, 0xc0, !PT ;  /* 0x0000002000007812 */ /* 0x000fe200078ec0ff */
[----:B------:R-:W-:Y:S01]  /*3c30*/  IMAD.MOV.U32 R215, RZ, RZ, 0x40 ;  /* 0x00000040ffd77424 */ /* 0x000fe200078e00ff */
[----:B------:R-:W-:Y:S01]  /*3c40*/  LOP3.LUT R2, R219, 0x38, RZ, 0xc0, !PT ;  /* 0x00000038db027812 */ /* 0x000fe200078ec0ff */
[----:B------:R2:W-:Y:S01]  /*3c50*/  STL [R1+0x48], R3 ;  /* 0x0000480301007387 */ /* 0x0005e20000100800 */
[----:B------:R-:W-:Y:S01]  /*3c60*/  LOP3.LUT R0, R0, 0x18, R4, 0xf8, !PT ;  /* 0x0000001800007812 */ /* 0x000fe200078ef804 */
[----:B------:R-:W-:Y:S01]  /*3c70*/  IMAD.MOV.U32 R211, RZ, RZ, 0x20 ;  /* 0x00000020ffd37424 */ /* 0x000fe200078e00ff */
[----:B------:R-:W-:Y:S01]  /*3c80*/  LEA R205, R205, UR24, 0x1 ;  /* 0x00000018cdcd7c11 */ /* 0x000fe2000f8e08ff */
[----:B------:R-:W-:Y:S01]  /*3c90*/  IMAD.MOV.U32 R210, RZ, RZ, 0x20 ;  /* 0x00000020ffd27424 */ /* 0x000fe200078e00ff */
[----:B------:R-:W-:Y:S01]  /*3ca0*/  SEL R215, R215, 0xffffffc0, !P2 ;  /* 0xffffffc0d7d77807 */ /* 0x000fe20005000000 */
[----:B------:R-:W-:Y:S01]  /*3cb0*/  IMAD.MOV.U32 R213, RZ, RZ, 0x40 ;  /* 0x00000040ffd57424 */ /* 0x000fe200078e00ff */
[----:B------:R-:W-:Y:S01]  /*3cc0*/  LOP3.LUT R0, R0, 0x1c0, R220, 0xf8, !PT ;  /* 0x000001c000007812 */ /* 0x000fe200078ef8dc */
[----:B------:R-:W-:Y:S01]  /*3cd0*/  IMAD.MOV.U32 R222, RZ, RZ, 0x20 ;  /* 0x00000020ffde7424 */ /* 0x000fe200078e00ff */
[----:B------:R-:W-:Y:S01]  /*3ce0*/  LOP3.LUT R2, R2, 0x40, RZ, 0xfc, !PT ;  /* 0x0000004002027812 */ /* 0x000fe200078efcff */
[----:B------:R-:W-:Y:S01]  /*3cf0*/  IMAD.IADD R207, R215, 0x1, R205 ;  /* 0x00000001d7cf7824 */ /* 0x000fe200078e02cd */
[----:B------:R-:W-:Y:S01]  /*3d00*/  LEA R206, R206, UR24, 0x1 ;  /* 0x00000018cece7c11 */ /* 0x000fe2000f8e08ff */
[----:B------:R-:W-:Y:S01]  /*3d10*/  UIADD3 UR27, UPT, UPT, UR27, 0x80, URZ ;  /* 0x000000801b1b7890 */ /* 0x000fe2000fffe0ff */
[----:B------:R-:W-:-:S02]  /*3d20*/  LEA R204, R204, UR24, 0x1 ;  /* 0x00000018cccc7c11 */ /* 0x000fc4000f8e08ff */
[----:B------:R-:W-:Y:S02]  /*3d30*/  CS2R R158, SRZ ;  /* 0x00000000009e7805 */ /* 0x000fe4000001ff00 */
[----:B------:R-:W-:Y:S02]  /*3d40*/  SEL R211, R211, 0xffffffe0, !P1 ;  /* 0xffffffe0d3d37807 */ /* 0x000fe40004800000 */
[----:B------:R-:W-:Y:S02]  /*3d50*/  CS2R R156, SRZ ;  /* 0x00000000009c7805 */ /* 0x000fe4000001ff00 */
[----:B------:R-:W-:Y:S02]  /*3d60*/  LOP3.LUT P4, RZ, R218, 0x2, RZ, 0xc0, !PT ;  /* 0x00000002daff7812 */ /* 0x000fe4000788c0ff */
[----:B------:R-:W-:Y:S02]  /*3d70*/  CS2R R162, SRZ ;  /* 0x0000000000a27805 */ /* 0x000fe4000001ff00 */
[----:B------:R-:W-:-:S02]  /*3d80*/  LOP3.LUT R2, R214, 0x8, R218, 0x78, !PT ;  /* 0x00000008d6027812 */ /* 0x000fc400078e78da */
[----:B------:R-:W-:Y:S02]  /*3d90*/  CS2R R160, SRZ ;  /* 0x0000000000a07805 */ /* 0x000fe4000001ff00 */
[----:B------:R-:W-:Y:S02]  /*3da0*/  LOP3.LUT R0, R0, 0x38, R219, 0x78, !PT ;  /* 0x0000003800007812 */ /* 0x000fe400078e78db */
        /* <DEDUP_REMOVED lines=60> */
[----:B------:R-:W-:Y:S01]  /*4170*/  LOP3.LUT P5, RZ, R218, 0x8, RZ, 0xc0, !PT ;  /* 0x00000008daff7812 */ /* 0x000fe200078ac0ff */
[----:B------:R-:W-:Y:S01]  /*4180*/  VIADD R206, R206, UR16 ;  /* 0x00000010cece7c36 */ /* 0x000fe20008000000 */
[----:B------:R-:W-:Y:S01]  /*4190*/  SEL R210, R210, 0xffffffe0, !P4 ;  /* 0xffffffe0d2d27807 */ /* 0x000fe20006000000 */
[----:B------:R-:W-:Y:S01]  /*41a0*/  VIADD R204, R204, UR16 ;  /* 0x00000010cccc7c36 */ /* 0x000fe20008000000 */
[----:B------:R-:W-:Y:S01]  /*41b0*/  SEL R213, R213, 0xffffffc0, !P3 ;  /* 0xffffffc0d5d57807 */ /* 0x000fe20005800000 */
[C---:B------:R-:W-:Y:S01]  /*41c0*/  IMAD.IADD R209, R211.reuse, 0x1, R205 ;  /* 0x00000001d3d17824 */ /* 0x040fe200078e02cd */
[----:B------:R-:W-:Y:S01]  /*41d0*/  SEL R212, R222, 0xffffffe0, !P0 ;  /* 0xffffffe0ded47807 */ /* 0x000fe20004000000 */
[----:B------:R-:W-:Y:S01]  /*41e0*/  IMAD.IADD R208, R211, 0x1, R207 ;  /* 0x00000001d3d07824 */ /* 0x000fe200078e02cf */
[----:B------:R-:W-:Y:S01]  /*41f0*/  LOP3.LUT R2, R2, 0x7a00, R221, 0xf8, !PT ;  /* 0x00007a0002027812 */ /* 0x000fe200078ef8dd */
[----:B-1----:R-:W-:Y:S01]  /*4200*/  USHF.L.U32 UR8, UR8, 0x6, URZ ;  /* 0x0000000608087899 */ /* 0x002fe200080006ff */
[----:B------:R-:W-:Y:S01]  /*4210*/  LOP3.LUT R216, R0, 0x200, R220, 0xf8, !PT ;  /* 0x0000020000d87812 */ /* 0x000fe200078ef8dc */
[----:B--2---:R-:W-:-:S11]  /*4220*/  UISETP.GE.AND UP1, UPT, UR27, UR33, UPT ;  /* 0x000000211b00728c */ /* 0x004fd6000bf26270 */
.L_x_1734:
[----:B------:R-:W0:Y:S01]  /*4230*/  LDGDEPBAR ;  /* 0x00000000000079af */ /* 0x000e220000000000 */
[C---:B------:R-:W-:Y:S01]  /*4240*/  IMAD.IADD R0, R206.reuse, 0x1, R211 ;  /* 0x00000001ce007824 */ /* 0x040fe200078e02d3 */
[----:B------:R-:W-:Y:S01]  /*4250*/  PLOP3.LUT P0, PT, PT, PT, UP1, 0x80, 0x8 ;  /* 0x000000000008781c */ /* 0x000fe20003f0f018 */
[----:B------:R-:W-:Y:S05]  /*4260*/  IMAD.IADD R3, R206, 0x1, R215 ;  /* 0x00000001ce037824 */ /* 0x000fea00078e02d7 */
[----:B------:R-:W2:Y:S01]  /*4270*/  LDL R218, [R1+0x40] ;  /* 0x0000400001da7983 */ /* 0x000ea20000100800 */
[----:B------:R-:W-:Y:S01]  /*4280*/  PLOP3.LUT P2, PT, PT, PT, UP1, 0x80, 0x8 ;  /* 0x000000000008781c */ /* 0x000fe20003f4f018 */
[----:B------:R-:W-:Y:S01]  /*4290*/  UISETP.NE.AND UP2, UPT, UR41, URZ, UPT ;  /* 0x000000ff2900728c */ /* 0x000fe2000bf45270 */
[----:B------:R-:W-:Y:S01]  /*42a0*/  PLOP3.LUT P1, PT, PT, PT, UP1, 0x80, 0x8 ;  /* 0x000000000008781c */ /* 0x000fe20003f2f018 */
[----:B------:R-:W-:Y:S01]  /*42b0*/  STL [R1+0x68], R43 ;  /* 0x0000682b01007387 */ /* 0x000fe20000100800 */
[----:B------:R-:W-:Y:S02]  /*42c0*/  IADD3 R2, PT, PT, R211, R3, RZ ;  /* 0x00000003d3027210 */ /* 0x000fe40007ffe0ff */
        /* <DEDUP_REMOVED lines=8> */
[----:B------:R-:W-:Y:S01]  /*4350*/  STL [R1+0x4c], R36 ;  /* 0x00004c2401007387 */ /* 0x000fe20000100800 */
[----:B------:R-:W1:Y:S01]  /*4360*/  S2R R219, SR_TID.X ;  /* 0x0000000000db7919 */ /* 0x000e620000002100 */
[----:B--2---:R-:W-:Y:S01]  /*4370*/  FSETP.NEU.FTZ.AND P3, PT, R218, -INF , PT ;  /* 0xff800000da00780b */ /* 0x004fe20003f7d000 */
[----:B------:R-:W-:Y:S04]  /*4380*/  DEPBAR.LE SB0, 0x0 ;  /* 0x000080000000791a */ /* 0x000fe80000000000 */
[----:B------:R-:W-:Y:S01]  /*4390*/  BAR.SYNC.DEFER_BLOCKING 0x0 ;  /* 0x0000000000007b1d */ /* 0x000fe20000010000 */
[----:B-1----:R-:W-:Y:S05]  /*43a0*/  IMAD.SHL.U32 R219, R219, 0x2, RZ ;  /* 0x00000002dbdb7824 */ /* 0x002fea00078e00ff */
[----:B------:R-:W-:Y:S08]  /*43b0*/  LDSM.16.M88.4 R32, [R206] ;  /* 0x00000000ce20783b */ /* 0x000ff00000000200 */
[----:B------:R-:W3:Y:S08]  /*43c0*/  LDSM.16.M88.4 R16, [R205+0xc000] ;  /* 0x00c00000cd10783b */ /* 0x000ef00000000200 */
[----:B------:R-:W1:Y:S08]  /*43d0*/  LDSM.16.M88.4 R28, [R206+0x1000] ;  /* 0x00100000ce1c783b */ /* 0x000e700000000200 */
[----:B------:R-:W2:Y:S08]  /*43e0*/  LDSM.16.M88.4 R164, [R205+0xc800] ;  /* 0x00c80000cda4783b */ /* 0x000eb00000000200 */
[----:B------:R-:W-:Y:S08]  /*43f0*/  LDSM.16.M88.4 R168, [R0] ;  /* 0x0000000000a8783b */ /* 0x000ff00000000200 */
[----:B------:R-:W4:Y:S01]  /*4400*/  LDSM.16.M88.4 R172, [R209+0xc000] ;  /* 0x00c00000d1ac783b */ /* 0x000f220000000200 */
[-C--:B---3--:R-:W-:Y:S07]  /*4410*/  HMMA.16816.F32.BF16 R4, R32, R16.reuse, RZ ;  /* 0x000000102004723c */ /* 0x088fee00000418ff */
[----:B------:R-:W3:Y:S01]  /*4420*/  LDSM.16.M88.4 R176, [R0+0x1000] ;  /* 0x0010000000b0783b */ /* 0x000ee20000000200 */
[C---:B-1----:R-:W-:Y:S07]  /*4430*/  HMMA.16816.F32.BF16 R8, R28.reuse, R16, RZ ;  /* 0x000000101c08723c */ /* 0x042fee00000418ff */
[----:B------:R-:W1:Y:S01]  /*4440*/  LDSM.16.M88.4 R180, [R209+0xc800] ;  /* 0x00c80000d1b4783b */ /* 0x000e620000000200 */
[-C--:B------:R-:W-:Y:S07]  /*4450*/  HMMA.16816.F32.BF16 R12, R28, R18.reuse, RZ ;  /* 0x000000121c0c723c */ /* 0x080fee00000418ff */
[----:B------:R-:W-:Y:S01]  /*4460*/  LDSM.16.M88.4 R184, [R3] ;  /* 0x0000000003b8783b */ /* 0x000fe20000000200 */
[C---:B------:R-:W-:Y:S07]  /*4470*/  HMMA.16816.F32.BF16 R16, R32.reuse, R18, RZ ;  /* 0x000000122010723c */ /* 0x040fee00000418ff */
[----:B------:R-:W1:Y:S01]  /*4480*/  LDSM.16.M88.4 R188, [R207+0xc000] ;  /* 0x00c00000cfbc783b */ /* 0x000e620000000200 */
[-C--:B--2---:R-:W-:Y:S07]  /*4490*/  HMMA.16816.F32.BF16 R20, R32, R164.reuse, RZ ;  /* 0x000000a42014723c */ /* 0x084fee00000418ff */
[----:B------:R-:W2:Y:S01]  /*44a0*/  LDSM.16.M88.4 R192, [R3+0x1000] ;  /* 0x0010000003c0783b */ /* 0x000ea20000000200 */
[C---:B------:R-:W-:Y:S07]  /*44b0*/  HMMA.16816.F32.BF16 R24, R28.reuse, R164, RZ ;  /* 0x000000a41c18723c */ /* 0x040fee00000418ff */
[----:B------:R-:W2:Y:S01]  /*44c0*/  LDSM.16.M88.4 R196, [R207+0xc800] ;  /* 0x00c80000cfc4783b */ /* 0x000ea20000000200 */
[-C--:B------:R-:W-:Y:S07]  /*44d0*/  HMMA.16816.F32.BF16 R28, R28, R166.reuse, RZ ;  /* 0x000000a61c1c723c */ /* 0x080fee00000418ff */
[----:B------:R-:W-:Y:S01]  /*44e0*/  LDSM.16.M88.4 R200, [R2+0x1000] ;  /* 0x0010000002c8783b */ /* 0x000fe20000000200 */
[----:B------:R-:W-:Y:S07]  /*44f0*/  HMMA.16816.F32.BF16 R32, R32, R166, RZ ;  /* 0x000000a62020723c */ /* 0x000fee00000418ff */
[----:B------:R-:W-:Y:S01]  /*4500*/  LDSM.16.M88.4 R164, [R2] ;  /* 0x0000000002a4783b */ /* 0x000fe20000000200 */
[-C--:B----4-:R-:W-:Y:S08]  /*4510*/  HMMA.16816.F32.BF16 R4, R168, R172.reuse, R4 ;  /* 0x000000aca804723c */ /* 0x090ff00000041804 */
[C---:B---3--:R-:W-:Y:S08]  /*4520*/  HMMA.16816.F32.BF16 R8, R176.reuse, R172, R8 ;  /* 0x000000acb008723c */ /* 0x048ff00000041808 */
[-C--:B------:R-:W-:Y:S08]  /*4530*/  HMMA.16816.F32.BF16 R12, R176, R174.reuse, R12 ;  /* 0x000000aeb00c723c */ /* 0x080ff0000004180c */
[C---:B------:R-:W-:Y:S01]  /*4540*/  HMMA.16816.F32.BF16 R16, R168.reuse, R174, R16 ;  /* 0x000000aea810723c */ /* 0x040fe20000041810 */
[----:B------:R-:W3:Y:S07]  /*4550*/  LDSM.16.M88.4 R172, [R208+0xc000] ;  /* 0x00c00000d0ac783b */ /* 0x000eee0000000200 */
[-C--:B-1----:R-:W-:Y:S08]  /*4560*/  HMMA.16816.F32.BF16 R20, R168, R180.reuse, R20 ;  /* 0x000000b4a814723c */ /* 0x082ff00000041814 */
[C---:B------:R-:W-:Y:S08]  /*4570*/  HMMA.16816.F32.BF16 R24, R176.reuse, R180, R24 ;  /* 0x000000b4b018723c */ /* 0x040ff00000041818 */
[-C--:B------:R-:W-:Y:S01]  /*4580*/  HMMA.16816.F32.BF16 R28, R176, R182.reuse, R28 ;  /* 0x000000b6b01c723c */ /* 0x080fe2000004181c */
[----:B------:R-:W-:Y:S07]  /*4590*/  LDSM.16.M88.4 R176, [R206+0x2000] ;  /* 0x00200000ceb0783b */ /* 0x000fee0000000200 */
[----:B------:R-:W-:Y:S01]  /*45a0*/  HMMA.16816.F32.BF16 R32, R168, R182, R32 ;  /* 0x000000b6a820723c */ /* 0x000fe20000041820 */
[----:B------:R-:W1:Y:S07]  /*45b0*/  LDSM.16.M88.4 R168, [R208+0xc800] ;  /* 0x00c80000d0a8783b */ /* 0x000e6e0000000200 */
[-C--:B------:R-:W-:Y:S01]  /*45c0*/  HMMA.16816.F32.BF16 R4, R184, R188.reuse, R4 ;  /* 0x000000bcb804723c */ /* 0x080fe20000041804 */
[----:B------:R-:W4:Y:S07]  /*45d0*/  LDSM.16.M88.4 R180, [R205+0x10000] ;  /* 0x01000000cdb4783b */ /* 0x000f2e0000000200 */
[C---:B--2---:R-:W-:Y:S08]  /*45e0*/  HMMA.16816.F32.BF16 R8, R192.reuse, R188, R8 ;  /* 0x000000bcc008723c */ /* 0x044ff00000041808 */
        /* <DEDUP_REMOVED lines=8> */
[----:B------:R-:W2:Y:S07]  /*4670*/  LDSM.16.M88.4 R184, [R205+0x10800] ;  /* 0x01080000cdb8783b */ /* 0x000eae0000000200 */
[-C--:B---3--:R-:W-:Y:S01]  /*4680*/  HMMA.16816.F32.BF16 R4, R164, R172.reuse, R4 ;  /* 0x000000aca404723c */ /* 0x088fe20000041804 */
[----:B------:R-:W-:Y:S07]  /*4690*/  LDSM.16.M88.4 R196, [R3+0x2000] ;  /* 0x0020000003c4783b */ /* 0x000fee0000000200 */
[C---:B------:R-:W-:Y:S08]  /*46a0*/  HMMA.16816.F32.BF16 R8, R200.reuse, R172, R8 ;  /* 0x000000acc808723c */ /* 0x040ff00000041808 */
        /* <DEDUP_REMOVED lines=8> */
[----:B------:R1:W3:Y:S07]  /*4730*/  LDSM.16.M88.4 R164, [R0+0x3000] ;  /* 0x0030000000a4783b */ /* 0x0002ee0000000200 */
[-C--:B----4-:R-:W-:Y:S01]  /*4740*/  HMMA.16816.F32.BF16 R4, R176, R180.reuse, R4 ;  /* 0x000000b4b004723c */ /* 0x090fe20000041804 */
[----:B------:R-:W4:Y:S07]  /*4750*/  LDSM.16.M88.4 R168, [R209+0x10800] ;  /* 0x01080000d1a8783b */ /* 0x000f2e0000000200 */
[C---:B--2---:R-:W-:Y:S08]  /*4760*/  HMMA.16816.F32.BF16 R8, R188.reuse, R180, R8 ;  /* 0x000000b4bc08723c */ /* 0x044ff00000041808 */
[-C--:B------:R-:W-:Y:S01]  /*4770*/  HMMA.16816.F32.BF16 R12, R188, R182.reuse, R12 ;  /* 0x000000b6bc0c723c */ /* 0x080fe2000004180c */
[----:B-1----:R-:W-:Y:S07]  /*4780*/  IMAD.U32 R0, RZ, RZ, UR37 ;  /* 0x00000025ff007e24 */ /* 0x002fee000f8e00ff */
[C---:B------:R-:W-:Y:S01]  /*4790*/  HMMA.16816.F32.BF16 R16, R176.reuse, R182, R16 ;  /* 0x000000b6b010723c */ /* 0x040fe20000041810 */
[----:B------:R-:W-:Y:S07]  /*47a0*/  LDSM.16.M88.4 R180, [R207+0x10800] ;  /* 0x01080000cfb4783b */ /* 0x000fee0000000200 */
[-C--:B------:R-:W-:Y:S08]  /*47b0*/  HMMA.16816.F32.BF16 R20, R176, R184.reuse, R20 ;  /* 0x000000b8b014723c */ /* 0x080ff00000041814 */
[C---:B------:R-:W-:Y:S08]  /*47c0*/  HMMA.16816.F32.BF16 R24, R188.reuse, R184, R24 ;  /* 0x000000b8bc18723c */ /* 0x040ff00000041818 */
[-C--:B------:R-:W-:Y:S01]  /*47d0*/  HMMA.16816.F32.BF16 R28, R188, R186.reuse, R28 ;  /* 0x000000babc1c723c */ /* 0x080fe2000004181c */
[----:B------:R-:W-:Y:S07]  /*47e0*/  LDSM.16.M88.4 R188, [R208+0x10000] ;  /* 0x01000000d0bc783b */ /* 0x000fee0000000200 */
[----:B------:R-:W-:Y:S01]  /*47f0*/  HMMA.16816.F32.BF16 R32, R176, R186, R32 ;  /* 0x000000bab020723c */ /* 0x000fe20000041820 */
[----:B------:R-:W1:Y:S07]  /*4800*/  LDSM.16.M88.4 R176, [R3+0x3000] ;  /* 0x0030000003b0783b */ /* 0x000e6e0000000200 */
[-C--:B---3--:R-:W-:Y:S01]  /*4810*/  HMMA.16816.F32.BF16 R4, R172, R192.reuse, R4 ;  /* 0x000000c0ac04723c */ /* 0x088fe20000041804 */
[----:B------:R-:W2:Y:S07]  /*4820*/  LDSM.16.M88.4 R184, [R2+0x2000] ;  /* 0x0020000002b8783b */ /* 0x000eae0000000200 */
        /* <DEDUP_REMOVED lines=9> */
[C---:B-1----:R-:W-:Y:S08]  /*48c0*/  HMMA.16816.F32.BF16 R8, R176.reuse, R200, R8 ;  /* 0x000000c8b008723c */ /* 0x042ff00000041808 */
[-C--:B------:R-:W-:Y:S08]  /*48d0*/  HMMA.16816.F32.BF16 R12, R176, R202.reuse, R12 ;  /* 0x000000cab00c723c */ /* 0x080ff0000004180c */
[C---:B------:R-:W-:Y:S08]  /*48e0*/  HMMA.16816.F32.BF16 R16, R196.reuse, R202, R16 ;  /* 0x000000cac410723c */ /* 0x040ff00000041810 */
[-C--:B------:R-:W-:Y:S08]  /*48f0*/  HMMA.16816.F32.BF16 R20, R196, R180.reuse, R20 ;  /* 0x000000b4c414723c */ /* 0x080ff00000041814 */
[C---:B------:R-:W-:Y:S08]  /*4900*/  HMMA.16816.F32.BF16 R24, R176.reuse, R180, R24 ;  /* 0x000000b4b018723c */ /* 0x040ff00000041818 */
[-C--:B------:R-:W-:Y:S08]  /*4910*/  HMMA.16816.F32.BF16 R28, R176, R182.reuse, R28 ;  /* 0x000000b6b01c723c */ /* 0x080ff0000004181c */
[----:B------:R-:W-:Y:S04]  /*4920*/  HMMA.16816.F32.BF16 R32, R196, R182, R32 ;  /* 0x000000b6c420723c */ /* 0x000fe80000041820 */
[----:B------:R-:W-:Y:S04]  /*4930*/  LEA R196, R217, UR4, 0x1 ;  /* 0x00000004d9c47c11 */ /* 0x000fe8000f8e08ff */
[-C--:B--2---:R-:W-:Y:S08]  /*4940*/  HMMA.16816.F32.BF16 R4, R184, R188.reuse, R4 ;  /* 0x000000bcb804723c */ /* 0x084ff00000041804 */
        /* <DEDUP_REMOVED lines=11> */
[----:B------:R-:W-:Y:S01]  /*4a00*/  MUFU.TANH R183, R5 ;  /* 0x0000000500b77308 */ /* 0x000fe20000002400 */
        /* <DEDUP_REMOVED lines=13> */
[----:B--2---:R-:W2:Y:S09]  /*4ae0*/  LDL R11, [R1+0x3c] ;  /* 0x00003c00010b7983 */ /* 0x004eb20000100800 */
[----:B------:R4:W-:Y:S10]  /*4af0*/  MUFU.TANH R232, R10 ;  /* 0x0000000a00e87308 */ /* 0x0009f40000002400 */
[----:B------:R3:W-:Y:S01]  /*4b00*/  MUFU.TANH R228, R9 ;  /* 0x0000000900e47308 */ /* 0x0007e20000002400 */
[----:B-1----:R-:W1:Y:S09]  /*4b10*/  LDSM.16.M88.4 R4, [R208+0x10800] ;  /* 0x01080000d004783b */ /* 0x002e720000000200 */
[----:B------:R-:W-:Y:S01]  /*4b20*/  MUFU.TANH R39, R16 ;  /* 0x0000001000277308 */ /* 0x000fe20000002400 */
[----:B----4-:R-:W4:Y:S09]  /*4b30*/  LDL R10, [R1+0x38] ;  /* 0x00003800010a7983 */ /* 0x010f320000100800 */
[----:B------:R-:W-:Y:S01]  /*4b40*/  MUFU.TANH R38, R17 ;  /* 0x0000001100267308 */ /* 0x000fe20000002400 */
[----:B---3--:R-:W-:Y:S02]  /*4b50*/  @P0 LOP3.LUT R9, R219, 0x6, RZ, 0xc0, !PT ;  /* 0x00000006db090812 */ /* 0x008fe400078ec0ff */
[----:B------:R-:W-:Y:S01]  /*4b60*/  PLOP3.LUT P0, PT, PT, PT, UP1, 0x80, 0x8 ;  /* 0x000000000008781c */ /* 0x000fe20003f0f018 */
[----:B------:R-:W3:Y:S06]  /*4b70*/  S2R R219, SR_TID.X ;  /* 0x0000000000db7919 */ /* 0x000eec0000002100 */
[----:B------:R-:W-:Y:S10]  /*4b80*/  MUFU.TANH R223, R13 ;  /* 0x0000000d00df7308 */ /* 0x000ff40000002400 */
[----:B------:R-:W-:Y:S10]  /*4b90*/  MUFU.TANH R193, R19 ;  /* 0x0000001300c17308 */ /* 0x000ff40000002400 */
[----:B------:R-:W-:Y:S01]  /*4ba0*/  MUFU.TANH R224, R12 ;  /* 0x0000000c00e07308 */ /* 0x000fe20000002400 */
[-C--:B-1----:R-:W-:Y:S09]  /*4bb0*/  HMMA.16816.F32.BF16 R20, R184, R4.reuse, R20 ;  /* 0x00000004b814723c */ /* 0x082ff20000041814 */
[----:B------:R-:W-:Y:S01]  /*4bc0*/  MUFU.TANH R194, R18 ;  /* 0x0000001200c27308 */ /* 0x000fe20000002400 */
[C---:B------:R-:W-:Y:S01]  /*4bd0*/  HMMA.16816.F32.BF16 R24, R164.reuse, R4, R24 ;  /* 0x00000004a418723c */ /* 0x040fe20000041818 */
[----:B------:R-:W4:Y:S03]  /*4be0*/  LDL R5, [R1+0x34] ;  /* 0x0000340001057983 */ /* 0x000f260000100800 */
[----:B---3--:R-:W-:Y:S01]  /*4bf0*/  SHF.R.U32.HI R219, RZ, 0x1, R219 ;  /* 0x00000001ffdb7819 */ /* 0x008fe200000116db */
[----:B------:R-:W-:Y:S04]  /*4c00*/  IMAD.MOV.U32 R4, RZ, RZ, R198 ;  /* 0x000000ffff047224 */ /* 0x000fe800078e00c6 */
[----:B------:R1:W-:Y:S01]  /*4c10*/  MUFU.TANH R225, R8 ;  /* 0x0000000800e17308 */ /* 0x0003e20000002400 */
[-C--:B------:R-:W-:Y:S03]  /*4c20*/  HMMA.16816.F32.BF16 R28, R164, R6.reuse, R28 ;  /* 0x00000006a41c723c */ /* 0x080fe6000004181c */
[----:B------:R-:W-:Y:S01]  /*4c30*/  @P2 LOP3.LUT R9, R9, 0x1e0, R219, 0xf8, !PT ;  /* 0x000001e009092812 */ /* 0x000fe200078ef8db */
[----:B------:R-:W-:Y:S01]  /*4c40*/  FMUL.FTZ R20, R20, UR17 ;  /* 0x0000001114147c20 */ /* 0x000fe20008410000 */
[----:B------:R-:W-:Y:S01]  /*4c50*/  PLOP3.LUT P2, PT, PT, PT, UP1, 0x80, 0x8 ;  /* 0x000000000008781c */ /* 0x000fe20003f4f018 */
[----:B------:R-:W-:Y:S01]  /*4c60*/  FMUL.FTZ R21, R21, UR17 ;  /* 0x0000001115157c20 */ /* 0x000fe20008410000 */
[----:B------:R-:W-:Y:S01]  /*4c70*/  @P1 LEA R9, R0, R9, 0x7 ;  /* 0x0000000900091211 */ /* 0x000fe200078e38ff */
[----:B------:R-:W-:Y:S01]  /*4c80*/  HMMA.16816.F32.BF16 R32, R184, R6, R32 ;  /* 0x00000006b820723c */ /* 0x000fe20000041820 */
[----:B------:R-:W-:Y:S01]  /*4c90*/  PLOP3.LUT P1, PT, PT, PT, UP1, 0x80, 0x8 ;  /* 0x000000000008781c */ /* 0x000fe20003f2f018 */
[----:B------:R-:W-:Y:S02]  /*4ca0*/  MUFU.TANH R230, R14 ;  /* 0x0000000e00e67308 */ /* 0x000fe40000002400 */
[C---:B------:R-:W-:Y:S01]  /*4cb0*/  @P0 VIADD R0, R9.reuse, 0x1 ;  /* 0x0000000109000836 */ /* 0x040fe20000000000 */
[----:B------:R-:W-:Y:S01]  /*4cc0*/  PLOP3.LUT P0, PT, PT, PT, UP1, 0x80, 0x8 ;  /* 0x000000000008781c */ /* 0x000fe20003f0f018 */
[----:B------:R-:W-:Y:S01]  /*4cd0*/  FMUL.FTZ R22, R22, UR17 ;  /* 0x0000001116167c20 */ /* 0x000fe20008410000 */
[----:B------:R-:W-:Y:S01]  /*4ce0*/  @P4 ISETP.GE.AND P4, PT, R9, UR33, PT ;  /* 0x0000002109004c0c */ /* 0x000fe2000bf86270 */
[----:B-1----:R-:W-:Y:S01]  /*4cf0*/  FMUL.FTZ R8, R218, 1.4426950216293334961 ;  /* 0x3fb8aa3bda087820 */ /* 0x002fe20000410000 */
[----:B------:R-:W-:Y:S03]  /*4d00*/  @P6 ISETP.GE.AND P6, PT, R0, UR33, PT ;  /* 0x0000002100006c0c */ /* 0x000fe6000bfc6270 */
[----:B------:R-:W-:Y:S01]  /*4d10*/  MUFU.TANH R229, R15 ;  /* 0x0000000f00e57308 */ /* 0x000fe20000002400 */
[----:B------:R-:W-:Y:S01]  /*4d20*/  MOV R0, R183 ;  /* 0x000000b700007202 */ /* 0x000fe20000000f00 */
[----:B------:R-:W-:Y:S01]  /*4d30*/  FMUL.FTZ R23, R23, UR17 ;  /* 0x0000001117177c20 */ /* 0x000fe20008410000 */
[----:B------:R-:W-:Y:S01]  /*4d40*/  FSEL R8, R8, RZ, P3 ;  /* 0x000000ff08087208 */ /* 0x000fe20001800000 */
[----:B------:R-:W-:Y:S01]  /*4d50*/  FMUL.FTZ R24, R24, UR17 ;  /* 0x0000001118187c20 */ /* 0x000fe20008410000 */
[----:B------:R-:W-:Y:S01]  /*4d60*/  @P1 FSEL R2, R169, -INF , !P4 ;  /* 0xff800000a9021808 */ /* 0x000fe20006000000 */
[----:B------:R-:W-:Y:S01]  /*4d70*/  FMUL.FTZ R25, R25, UR17 ;  /* 0x0000001119197c20 */ /* 0x000fe20008410000 */
[----:B------:R-:W-:Y:S03]  /*4d80*/  PLOP3.LUT P1, PT, PT, PT, UP1, 0x80, 0x8 ;  /* 0x000000000008781c */ /* 0x000fe60003f2f018 */
[----:B------:R-:W-:Y:S01]  /*4d90*/  MUFU.TANH R37, R20 ;  /* 0x0000001400257308 */ /* 0x000fe20000002400 */
[----:B------:R-:W-:Y:S01]  /*4da0*/  @P0 FSEL R0, R183, -INF , !P6 ;  /* 0xff800000b7000808 */ /* 0x000fe20007000000 */
[--C-:B------:R-:W-:Y:S01]  /*4db0*/  FFMA.FTZ R2, R2, UR15, -R8.reuse ;  /* 0x0000000f02027c23 */ /* 0x100fe20008010808 */
[----:B------:R-:W-:Y:S01]  /*4dc0*/  PLOP3.LUT P0, PT, PT, PT, UP1, 0x80, 0x8 ;  /* 0x000000000008781c */ /* 0x000fe20003f0f018 */
[----:B------:R-:W-:Y:S01]  /*4dd0*/  FMUL.FTZ R26, R26, UR17 ;  /* 0x000000111a1a7c20 */ /* 0x000fe20008410000 */
[----:B------:R-:W-:Y:S01]  /*4de0*/  FMUL.FTZ R27, R27, UR17 ;  /* 0x000000111b1b7c20 */ /* 0x000fe20008410000 */
[----:B------:R-:W-:Y:S01]  /*4df0*/  FFMA.FTZ R0, R0, UR15, -R8 ;  /* 0x0000000f00007c23 */ /* 0x000fe20008010808 */
[----:B------:R-:W-:Y:S03]  /*4e00*/  FMUL.FTZ R28, R28, UR17 ;  /* 0x000000111c1c7c20 */ /* 0x000fe60008410000 */
[----:B------:R-:W-:Y:S01]  /*4e10*/  MUFU.TANH R36, R21 ;  /* 0x0000001500247308 */ /* 0x000fe20000002400 */
[----:B------:R-:W-:Y:S01]  /*4e20*/  FMUL.FTZ R29, R29, UR17 ;  /* 0x000000111d1d7c20 */ /* 0x000fe20008410000 */
[----:B------:R-:W-:Y:S01]  /*4e30*/  FMUL.FTZ R32, R32, UR17 ;  /* 0x0000001120207c20 */ /* 0x000fe20008410000 */
[----:B------:R-:W-:Y:S01]  /*4e40*/  FMUL.FTZ R33, R33, UR17 ;  /* 0x0000001121217c20 */ /* 0x000fe20008410000 */
[----:B------:R-:W-:Y:S01]  /*4e50*/  @P1 FSEL R4, R198, -INF , !P6 ;  /* 0xff800000c6041808 */ /* 0x000fe20007000000 */
[----:B------:R-:W-:Y:S01]  /*4e60*/  FMUL.FTZ R34, R34, UR17 ;  /* 0x0000001122227c20 */ /* 0x000fe20008410000 */
[----:B------:R-:W-:Y:S01]  /*4e70*/  PLOP3.LUT P1, PT, PT, PT, UP1, 0x80, 0x8 ;  /* 0x000000000008781c */ /* 0x000fe20003f2f018 */
[----:B------:R-:W-:Y:S03]  /*4e80*/  FMUL.FTZ R35, R35, UR17 ;  /* 0x0000001123237c20 */ /* 0x000fe60008410000 */
[----:B------:R-:W-:Y:S01]  /*4e90*/  MUFU.EX2 R218, R0 ;  /* 0x0000000000da7308 */ /* 0x000fe20000000800 */
[----:B------:R-:W-:Y:S01]  /*4ea0*/  FMUL.FTZ R30, R30, UR17 ;  /* 0x000000111e1e7c20 */ /* 0x000fe20008410000 */
[----:B------:R-:W-:Y:S01]  /*4eb0*/  FMUL.FTZ R31, R31, UR17 ;  /* 0x000000111f1f7c20 */ /* 0x000fe20008410000 */
[----:B------:R-:W-:Y:S07]  /*4ec0*/  IMAD.MOV.U32 R186, RZ, RZ, R169 ;  /* 0x000000ffffba7224 */ /* 0x000fee00078e00a9 */
        /* <DEDUP_REMOVED lines=13> */
[----:B------:R-:W-:Y:S01]  /*4fa0*/  MUFU.TANH R202, R31 ;  /* 0x0000001f00ca7308 */ /* 0x000fe20000002400 */
[C---:B--2---:R-:W-:Y:S01]  /*4fb0*/  FMUL.FTZ R3, R11.reuse, 1.4426950216293334961 ;  /* 0x3fb8aa3b0b037820 */ /* 0x044fe20000410000 */
[----:B------:R-:W-:Y:S08]  /*4fc0*/  FSETP.NEU.FTZ.AND P3, PT, R11, -INF , PT ;  /* 0xff8000000b00780b */ /* 0x000ff00003f7d000 */
[----:B------:R1:W2:Y:S01]  /*4fd0*/  MUFU.EX2 R11, R2 ;  /* 0x00000002000b7308 */ /* 0x0002a20000000800 */
[----:B------:R-:W-:Y:S01]  /*4fe0*/  FSEL R3, R3, RZ, P3 ;  /* 0x000000ff03037208 */ /* 0x000fe20001800000 */
[----:B-1----:R-:W-:Y:S01]  /*4ff0*/  IMAD.MOV.U32 R2, RZ, RZ, R199 ;  /* 0x000000ffff027224 */ /* 0x002fe200078e00c7 */
[----:B------:R-:W-:Y:S01]  /*5000*/  @P2 FSEL R2, R199, -INF , !P4 ;  /* 0xff800000c7022808 */ /* 0x000fe20006000000 */
[----:B--2---:R-:W-:Y:S01]  /*5010*/  IMAD.MOV.U32 R187, RZ, RZ, R11 ;  /* 0x000000ffffbb7224 */ /* 0x004fe200078e000b */
[----:B------:R-:W-:Y:S02]  /*5020*/  PLOP3.LUT P2, PT, PT, PT, UP1, 0x80, 0x8 ;  /* 0x000000000008781c */ /* 0x000fe40003f4f018 */
[----:B----4-:R-:W-:Y:S01]  /*5030*/  FSETP.NEU.FTZ.AND P3, PT, R10, -INF , PT ;  /* 0xff8000000a00780b */ /* 0x010fe20003f7d000 */
[--C-:B------:R-:W-:Y:S01]  /*5040*/  FFMA.FTZ R0, R2, UR15, -R3.reuse ;  /* 0x0000000f02007c23 */ /* 0x100fe20008010803 */
[----:B------:R-:W-:Y:S03]  /*5050*/  FMUL.FTZ R2, R10, 1.4426950216293334961 ;  /* 0x3fb8aa3b0a027820 */ /* 0x000fe60000410000 */
[----:B------:R1:W-:Y:S02]  /*5060*/  MUFU.EX2 R249, R0 ;  /* 0x0000000000f97308 */ /* 0x0003e40000000800 */
[----:B------:R-:W-:Y:S01]  /*5070*/  FSEL R2, R2, RZ, P3 ;  /* 0x000000ff02027208 */ /* 0x000fe20001800000 */
[----:B-1----:R-:W-:Y:S01]  /*5080*/  FFMA.FTZ R0, R4, UR15, -R3 ;  /* 0x0000000f04007c23 */ /* 0x002fe20008010803 */
[----:B------:R-:W-:Y:S01]  /*5090*/  IMAD.MOV.U32 R4, RZ, RZ, R228 ;  /* 0x000000ffff047224 */ /* 0x000fe200078e00e4 */
[----:B------:R-:W-:Y:S05]  /*50a0*/  @P0 FSEL R4, R228, -INF , !P6 ;  /* 0xff800000e4040808 */ /* 0x000fea0007000000 */
[----:B------:R1:W-:Y:S01]  /*50b0*/  MUFU.EX2 R248, R0 ;  /* 0x0000000000f87308 */ /* 0x0003e20000000800 */
[----:B------:R-:W-:Y:S01]  /*50c0*/  PLOP3.LUT P0, PT, PT, PT, UP1, 0x80, 0x8 ;  /* 0x000000000008781c */ /* 0x000fe20003f0f018 */
[----:B------:R-:W-:Y:S08]  /*50d0*/  FFMA.FTZ R4, R4, UR15, -R2 ;  /* 0x0000000f04047c23 */ /* 0x000ff00008010802 */
[----:B------:R-:W2:Y:S01]  /*50e0*/  MUFU.EX2 R18, R4 ;  /* 0x0000000400127308 */ /* 0x000ea20000000800 */
[C---:B------:R-:W-:Y:S01]  /*50f0*/  FMUL.FTZ R10, R5.reuse, 1.4426950216293334961 ;  /* 0x3fb8aa3b050a7820 */ /* 0x040fe20000410000 */
[----:B------:R-:W-:Y:S01]  /*5100*/  FSETP.NEU.FTZ.AND P3, PT, R5, -INF , PT ;  /* 0xff8000000500780b */ /* 0x000fe20003f7d000 */
[----:B------:R-:W-:Y:S01]  /*5110*/  IMAD.MOV.U32 R5, RZ, RZ, R232 ;  /* 0x000000ffff057224 */ /* 0x000fe200078e00e8 */
[----:B-1----:R-:W-:Y:S02]  /*5120*/  MOV R0, R225 ;  /* 0x000000e100007202 */ /* 0x002fe40000000f00 */
[----:B------:R-:W-:Y:S02]  /*5130*/  @P1 FSEL R0, R225, -INF , !P4 ;  /* 0xff800000e1001808 */ /* 0x000fe40006000000 */
[----:B------:R-:W-:Y:S02]  /*5140*/  @P2 FSEL R5, R232, -INF , !P4 ;  /* 0xff800000e8052808 */ /* 0x000fe40006000000 */
[----:B------:R-:W-:Y:S01]  /*5150*/  PLOP3.LUT P1, PT, PT, PT, UP1, 0x80, 0x8 ;  /* 0x000000000008781c */ /* 0x000fe20003f2f018 */
[----:B------:R-:W-:Y:S01]  /*5160*/  FFMA.FTZ R0, R0, UR15, -R2 ;  /* 0x0000000f00007c23 */ /* 0x000fe20008010802 */
[----:B--2---:R-:W-:Y:S01]  /*5170*/  STL [R1+0x4], R18 ;  /* 0x0000041201007387 */ /* 0x004fe20000100800 */
[----:B------:R-:W-:Y:S02]  /*5180*/  PLOP3.LUT P4, PT, PT, PT, UP1, 0x80, 0x8 ;  /* 0x000000000008781c */ /* 0x000fe40003f8f018 */
[----:B------:R1:W-:Y:S01]  /*5190*/  MUFU.EX2 R252, R0 ;  /* 0x0000000000fc7308 */ /* 0x0003e20000000800 */
[----:B------:R-:W-:Y:S02]  /*51a0*/  PLOP3.LUT P2, PT, PT, PT, UP1, 0x80, 0x8 ;  /* 0x000000000008781c */ /* 0x000fe40003f4f018 */
[----:B-1----:R-:W-:Y:S02]  /*51b0*/  FSEL R0, R10, RZ, P3 ;  /* 0x000000ff0a007208 */ /* 0x002fe40001800000 */
[----:B------:R-:W-:Y:S03]  /*51c0*/  MOV R10, R231 ;  /* 0x000000e7000a7202 */ /* 0x000fe60000000f00 */
[----:B------:R-:W-:Y:S01]  /*51d0*/  @P1 FSEL R10, R231, -INF , !P6 ;  /* 0xff800000e70a1808 */ /* 0x000fe20007000000 */
[--C-:B------:R-:W-:Y:S01]  /*51e0*/  FFMA.FTZ R4, R5, UR15, -R0.reuse ;  /* 0x0000000f05047c23 */ /* 0x100fe20008010800 */
[----:B------:R-:W-:Y:S04]  /*51f0*/  PLOP3.LUT P1, PT, PT, PT, UP1, 0x80, 0x8 ;  /* 0x000000000008781c */ /* 0x000fe80003f2f018 */
[----:B------:R-:W-:Y:S01]  /*5200*/  @P2 IADD3 R5, PT, PT, R9, 0x9, RZ ;  /* 0x0000000909052810 */ /* 0x000fe20007ffe0ff */
[----:B------:R1:W2:Y:S01]  /*5210*/  MUFU.EX2 R16, R4 ;  /* 0x0000000400107308 */ /* 0x0002a20000000800 */
[----:B------:R-:W-:Y:S02]  /*5220*/  PLOP3.LUT P2, PT, PT, PT, UP1, 0x80, 0x8 ;  /* 0x000000000008781c */ /* 0x000fe40003f4f018 */
[----:B------:R-:W-:Y:S02]  /*5230*/  PLOP3.LUT P6, PT, PT, PT, UP1, 0x80, 0x8 ;  /* 0x000000000008781c */ /* 0x000fe40003fcf018 */
[----:B------:R-:W-:Y:S11]  /*5240*/  PLOP3.LUT P3, PT, PT, PT, UP1, 0x80, 0x8 ;  /* 0x000000000008781c */ /* 0x000ff60003f6f018 */
[----:B------:R-:W-:Y:S01]  /*5250*/  @P6 ISETP.GE.AND P6, PT, R5, UR33, PT ;  /* 0x0000002105006c0c */ /* 0x000fe2000bfc6270 */
[----:B-1----:R-:W-:Y:S01]  /*5260*/  FFMA.FTZ R4, R10, UR15, -R0 ;  /* 0x0000000f0a047c23 */ /* 0x002fe20008010800 */
[----:B--2---:R-:W-:Y:S01]  /*5270*/  STL [R1+0x18], R16 ;  /* 0x0000181001007387 */ /* 0x004fe20000100800 */
[----:B------:R-:W-:Y:S02]  /*5280*/  IMAD.MOV.U32 R5, RZ, RZ, R229 ;  /* 0x000000ffff057224 */ /* 0x000fe400078e00e5 */
[----:B------:R-:W1:Y:S01]  /*5290*/  MUFU.EX2 R17, R4 ;  /* 0x0000000400117308 */ /* 0x000e620000000800 */
[----:B------:R-:W-:Y:S01]  /*52a0*/  IMAD.MOV.U32 R10, RZ, RZ, R223 ;  /* 0x000000ffff0a7224 */ /* 0x000fe200078e00df */
[----:B-1----:R-:W-:Y:S01]  /*52b0*/  STL [R1+0x14], R17 ;  /* 0x0000141101007387 */ /* 0x002fe20000100800 */
[----:B------:R-:W-:Y:S01]  /*52c0*/  @P0 VIADD R4, R9, 0x8 ;  /* 0x0000000809040836 */ /* 0x000fe20000000000 */
[----:B------:R-:W-:Y:S02]  /*52d0*/  PLOP3.LUT P0, PT, PT, PT, UP1, 0x80, 0x8 ;  /* 0x000000000008781c */ /* 0x000fe40003f0f018 */
[----:B------:R-:W2:Y:S02]  /*52e0*/  LDL R7, [R1+0x44] ;  /* 0x0000440001077983 */ /* 0x000ea40000100800 */
[----:B------:R-:W-:Y:S01]  /*52f0*/  @P4 ISETP.GE.AND P4, PT, R4, UR33, PT ;  /* 0x0000002104004c0c */ /* 0x000fe2000bf86270 */
[----:B------:R-:W-:Y:S01]  /*5300*/  IMAD.MOV.U32 R4, RZ, RZ, R224 ;  /* 0x000000ffff047224 */ /* 0x000fe200078e00e0 */
[----:B------:R-:W3:Y:S02]  /*5310*/  LDL R13, [R1+0x48] ;  /* 0x00004800010d7983 */ /* 0x000ee40000100800 */
[----:B------:R-:W-:Y:S02]  /*5320*/  @P1 FSEL R4, R224, -INF , !P4 ;  /* 0xff800000e0041808 */ /* 0x000fe40006000000 */
[----:B------:R-:W-:Y:S03]  /*5330*/  PLOP3.LUT P1, PT, PT, PT, UP1, 0x80, 0x8 ;  /* 0x000000000008781c */ /* 0x000fe60003f2f018 */
[--C-:B------:R-:W-:Y:S01]  /*5340*/  FFMA.FTZ R4, R4, UR15, -R2.reuse ;  /* 0x0000000f04047c23 */ /* 0x100fe20008010802 */
[----:B------:R-:W-:Y:S02]  /*5350*/  @P0 FSEL R10, R223, -INF , !P6 ;  /* 0xff800000df0a0808 */ /* 0x000fe40007000000 */
[----:B------:R-:W-:Y:S01]  /*5360*/  PLOP3.LUT P0, PT, PT, PT, UP1, 0x80, 0x8 ;  /* 0x000000000008781c */ /* 0x000fe20003f0f018 */
[----:B------:R1:W-:Y:S02]  /*5370*/  MUFU.EX2 R247, R4 ;  /* 0x0000000400f77308 */ /* 0x0003e40000000800 */
[----:B------:R-:W-:Y:S02]  /*5380*/  FFMA.FTZ R6, R10, UR15, -R2 ;  /* 0x0000000f0a067c23 */ /* 0x000fe40008010802 */
[----:B------:R-:W4:Y:S02]  /*5390*/  S2R R10, SR_TID.X ;  /* 0x00000000000a7919 */ /* 0x000f240000002100 */
[----:B------:R-:W-:Y:S02]  /*53a0*/  @P1 FSEL R5, R229, -INF , !P6 ;  /* 0xff800000e5051808 */ /* 0x000fe40007000000 */
[----:B------:R-:W-:Y:S02]  /*53b0*/  PLOP3.LUT P1, PT, PT, PT, UP1, 0x80, 0x8 ;  /* 0x000000000008781c */ /* 0x000fe40003f2f018 */
[----:B------:R-:W-:Y:S01]  /*53c0*/  MUFU.EX2 R245, R6 ;  /* 0x0000000600f57308 */ /* 0x000fe20000000800 */
[----:B-1----:R-:W-:Y:S02]  /*53d0*/  MOV R4, R230 ;  /* 0x000000e600047202 */ /* 0x002fe40000000f00 */
[----:B------:R-:W-:Y:S02]  /*53e0*/  @P2 FSEL R4, R230, -INF , !P4 ;  /* 0xff800000e6042808 */ /* 0x000fe40006000000 */
[----:B------:R-:W-:Y:S03]  /*53f0*/  PLOP3.LUT P2, PT, PT, PT, UP1, 0x80, 0x8 ;  /* 0x000000000008781c */ /* 0x000fe60003f4f018 */
[--C-:B------:R-:W-:Y:S04]  /*5400*/  FFMA.FTZ R4, R4, UR15, -R0.reuse ;  /* 0x0000000f04047c23 */ /* 0x100fe80008010800 */
[----:B------:R1:W1:Y:S01]  /*5410*/  MUFU.EX2 R14, R4 ;  /* 0x00000004000e7308 */ /* 0x0002620000000800 */
[----:B----4-:R-:W-:Y:S02]  /*5420*/  IMAD.SHL.U32 R10, R10, 0x20, RZ ;  /* 0x000000200a0a7824 */ /* 0x010fe400078e00ff */
[----:B-1----:R-:W-:Y:S01]  /*5430*/  FFMA.FTZ R4, R5, UR15, -R0 ;  /* 0x0000000f05047c23 */ /* 0x002fe20008010800 */
[----:B------:R-:W-:Y:S01]  /*5440*/  IMAD.MOV.U32 R5, RZ, RZ, R39 ;  /* 0x000000ffff057224 */ /* 0x000fe200078e0027 */
[----:B------:R-:W-:Y:S01]  /*5450*/  @P1 FSEL R5, R39, -INF , !P4 ;  /* 0xff80000027051808 */ /* 0x000fe20006000000 */
[----:B------:R-:W-:Y:S04]  /*5460*/  STL [R1+0x10], R14 ;  /* 0x0000100e01007387 */ /* 0x000fe80000100800 */
[----:B------:R1:W4:Y:S01]  /*5470*/  MUFU.EX2 R15, R4 ;  /* 0x00000004000f7308 */ /* 0x0003220000000800 */
[----:B------:R-:W-:Y:S01]  /*5480*/  PLOP3.LUT P1, PT, PT, PT, UP1, 0x80, 0x8 ;  /* 0x000000000008781c */ /* 0x000fe20003f2f018 */
[----:B------:R-:W-:Y:S01]  /*5490*/  FFMA.FTZ R6, R5, UR15, -R8 ;  /* 0x0000000f05067c23 */ /* 0x000fe20008010808 */
[----:B------:R-:W-:Y:S01]  /*54a0*/  IMAD.MOV.U32 R5, RZ, RZ, R194 ;  /* 0x000000ffff057224 */ /* 0x000fe200078e00c2 */
[----:B------:R-:W-:Y:S02]  /*54b0*/  @P3 FSEL R5, R194, -INF , !P4 ;  /* 0xff800000c2053808 */ /* 0x000fe40006000000 */
[----:B------:R-:W-:Y:S04]  /*54c0*/  PLOP3.LUT P4, PT, PT, PT, UP1, 0x80, 0x8 ;  /* 0x000000000008781c */ /* 0x000fe80003f8f018 */
[----:B------:R4:W-:Y:S01]  /*54d0*/  MUFU.EX2 R43, R6 ;  /* 0x00000006002b7308 */ /* 0x0009e20000000800 */
[----:B------:R-:W-:Y:S01]  /*54e0*/  PLOP3.LUT P3, PT, PT, PT, UP1, 0x80, 0x8 ;  /* 0x000000000008781c */ /* 0x000fe20003f6f018 */
[----:B------:R-:W-:Y:S08]  /*54f0*/  FFMA.FTZ R5, R5, UR15, -R3 ;  /* 0x0000000f05057c23 */ /* 0x000ff00008010803 */
[----:B------:R4:W-:Y:S01]  /*5500*/  MUFU.EX2 R239, R5 ;  /* 0x0000000500ef7308 */ /* 0x0009e20000000800 */
[----:B-1----:R-:W-:Y:S01]  /*5510*/  MOV R4, R38 ;  /* 0x0000002600047202 */ /* 0x002fe20000000f00 */
[----:B----4-:R-:W-:Y:S01]  /*5520*/  STL [R1+0xc], R15 ;  /* 0x00000c0f01007387 */ /* 0x010fe20000100800 */
[----:B------:R-:W-:Y:S02]  /*5530*/  @P0 FSEL R4, R38, -INF , !P6 ;  /* 0xff80000026040808 */ /* 0x000fe40007000000 */
[----:B------:R-:W-:Y:S03]  /*5540*/  PLOP3.LUT P0, PT, PT, PT, UP1, 0x80, 0x8 ;  /* 0x000000000008781c */ /* 0x000fe60003f0f018 */
[--C-:B------:R-:W-:Y:S01]  /*5550*/  FFMA.FTZ R4, R4, UR15, -R8.reuse ;  /* 0x0000000f04047c23 */ /* 0x100fe20008010808 */
[C---:B------:R-:W-:Y:S01]  /*5560*/  @P1 VIADD R6, R9.reuse, 0x10 ;  /* 0x0000001009061836 */ /* 0x040fe20000000000 */
[----:B------:R-:W-:Y:S02]  /*5570*/  PLOP3.LUT P1, PT, PT, PT, UP1, 0x80, 0x8 ;  /* 0x000000000008781c */ /* 0x000fe40003f2f018 */
[----:B------:R1:W-:Y:S02]  /*5580*/  MUFU.EX2 R42, R4 ;  /* 0x00000004002a7308 */ /* 0x0003e40000000800 */
[----:B------:R-:W-:Y:S01]  /*5590*/  @P2 ISETP.GE.AND P2, PT, R6, UR33, PT ;  /* 0x0000002106002c0c */ /* 0x000fe2000bf46270 */
[----:B------:R-:W-:Y:S01]  /*55a0*/  @P4 VIADD R6, R9, 0x11 ;  /* 0x0000001109064836 */ /* 0x000fe20000000000 */
[----:B------:R-:W-:Y:S01]  /*55b0*/  PLOP3.LUT P4, PT, PT, PT, UP1, 0x80, 0x8 ;  /* 0x000000000008781c */ /* 0x000fe20003f8f018 */
[----:B------:R-:W-:Y:S03]  /*55c0*/  IMAD.MOV.U32 R5, RZ, RZ, R37 ;  /* 0x000000ffff057224 */ /* 0x000fe600078e0025 */
[----:B------:R-:W-:Y:S03]  /*55d0*/  @P3 ISETP.GE.AND P3, PT, R6, UR33, PT ;  /* 0x0000002106003c0c */ /* 0x000fe6000bf66270 */
[----:B------:R-:W-:Y:S02]  /*55e0*/  @P1 FSEL R5, R37, -INF , !P2 ;  /* 0xff80000025051808 */ /* 0x000fe40005000000 */
[----:B------:R-:W-:Y:S03]  /*55f0*/  PLOP3.LUT P1, PT, PT, PT, UP1, 0x80, 0x8 ;  /* 0x000000000008781c */ /* 0x000fe60003f2f018 */
[----:B------:R-:W-:Y:S01]  /*5600*/  FFMA.FTZ R5, R5, UR15, -R8 ;  /* 0x0000000f05057c23 */ /* 0x000fe20008010808 */
[----:B-1----:R-:W-:Y:S02]  /*5610*/  MOV R4, R193 ;  /* 0x000000c100047202 */ /* 0x002fe40000000f00 */
[----:B------:R-:W-:Y:S01]  /*5620*/  @P0 FSEL R4, R193, -INF , !P6 ;  /* 0xff800000c1040808 */ /* 0x000fe20007000000 */
[----:B------:R1:W-:Y:S01]  /*5630*/  MUFU.EX2 R41, R5 ;  /* 0x0000000500297308 */ /* 0x0003e20000000800 */
[----:B------:R-:W-:Y:S02]  /*5640*/  PLOP3.LUT P0, PT, PT, PT, UP1, 0x80, 0x8 ;  /* 0x000000000008781c */ /* 0x000fe40003f0f018 */
[----:B------:R-:W-:Y:S01]  /*5650*/  PLOP3.LUT P6, PT, PT, PT, UP1, 0x80, 0x8 ;  /* 0x000000000008781c */ /* 0x000fe20003fcf018 */
[--C-:B------:R-:W-:Y:S06]  /*5660*/  FFMA.FTZ R4, R4, UR15, -R3.reuse ;  /* 0x0000000f04047c23 */ /* 0x100fec0008010803 */
[----:B------:R4:W-:Y:S06]  /*5670*/  MUFU.EX2 R237, R4 ;  /* 0x0000000400ed7308 */ /* 0x0009ec0000000800 */
[----:B------:R-:W-:Y:S01]  /*5680*/  @P6 IADD3 R6, PT, PT, R9, 0x18, RZ ;  /* 0x0000001809066810 */ /* 0x000fe20007ffe0ff */
[----:B-1----:R-:W-:Y:S01]  /*5690*/  IMAD.MOV.U32 R5, RZ, RZ, R192 ;  /* 0x000000ffff057224 */ /* 0x002fe200078e00c0 */
[----:B------:R-:W-:Y:S02]  /*56a0*/  @P1 FSEL R5, R192, -INF , !P2 ;  /* 0xff800000c0051808 */ /* 0x000fe40005000000 */
[----:B------:R-:W-:Y:S02]  /*56b0*/  PLOP3.LUT P1, PT, PT, PT, UP1, 0x80, 0x8 ;  /* 0x000000000008781c */ /* 0x000fe40003f2f018 */
[----:B------:R-:W-:Y:S01]  /*56c0*/  PLOP3.LUT P6, PT, PT, PT, UP1, 0x80, 0x8 ;  /* 0x000000000008781c */ /* 0x000fe20003fcf018 */
[----:B------:R-:W-:Y:S01]  /*56d0*/  FFMA.FTZ R5, R5, UR15, -R3 ;  /* 0x0000000f05057c23 */ /* 0x000fe20008010803 */
[----:B----4-:R-:W-:Y:S02]  /*56e0*/  MOV R4, R36 ;  /* 0x0000002400047202 */ /* 0x010fe40000000f00 */
[----:B------:R-:W-:Y:S01]  /*56f0*/  @P0 FSEL R4, R36, -INF , !P3 ;  /* 0xff80000024040808 */ /* 0x000fe20005800000 */
[----:B------:R1:W-:Y:S01]  /*5700*/  MUFU.EX2 R236, R5 ;  /* 0x0000000500ec7308 */ /* 0x0003e20000000800 */
[----:B------:R-:W-:Y:S03]  /*5710*/  PLOP3.LUT P0, PT, PT, PT, UP1, 0x80, 0x8 ;  /* 0x000000000008781c */ /* 0x000fe60003f0f018 */
[----:B------:R-:W-:Y:S06]  /*5720*/  FFMA.FTZ R4, R4, UR15, -R8 ;  /* 0x0000000f04047c23 */ /* 0x000fec0008010808 */
[----:B------:R4:W-:Y:S01]  /*5730*/  MUFU.EX2 R40, R4 ;  /* 0x0000000400287308 */ /* 0x0009e20000000800 */
[----:B-1----:R-:W-:Y:S02]  /*5740*/  MOV R5, R201 ;  /* 0x000000c900057202 */ /* 0x002fe40000000f00 */
[----:B------:R-:W-:Y:S02]  /*5750*/  @P4 FSEL R5, R201, -INF , !P2 ;  /* 0xff800000c9054808 */ /* 0x000fe40005000000 */
[----:B------:R-:W-:Y:S03]  /*5760*/  PLOP3.LUT P4, PT, PT, PT, UP1, 0x80, 0x8 ;  /* 0x000000000008781c */ /* 0x000fe60003f8f018 */
[----:B------:R-:W-:Y:S01]  /*5770*/  FFMA.FTZ R5, R5, UR15, -R2 ;  /* 0x0000000f05057c23 */ /* 0x000fe20008010802 */
[----:B----4-:R-:W-:Y:S01]  /*5780*/  IMAD.MOV.U32 R4, RZ, RZ, R191 ;  /* 0x000000ffff047224 */ /* 0x010fe200078e00bf */
[----:B------:R-:W-:Y:S02]  /*5790*/  @P0 FSEL R4, R191, -INF , !P3 ;  /* 0xff800000bf040808 */ /* 0x000fe40005800000 */
[----:B------:R1:W-:Y:S01]  /*57a0*/  MUFU.EX2 R243, R5 ;  /* 0x0000000500f37308 */ /* 0x0003e20000000800 */
[----:B------:R-:W-:Y:S02]  /*57b0*/  PLOP3.LUT P0, PT, PT, PT, UP1, 0x80, 0x8 ;  /* 0x000000000008781c */ /* 0x000fe40003f0f018 */
[----:B------:R-:W-:Y:S03]  /*57c0*/  FFMA.FTZ R4, R4, UR15, -R3 ;  /* 0x0000000f04047c23 */ /* 0x000fe60008010803 */
[----:B------:R-:W-:Y:S04]  /*57d0*/  @P4 ISETP.GE.AND P4, PT, R6, UR33, PT ;  /* 0x0000002106004c0c */ /* 0x000fe8000bf86270 */
[----:B------:R4:W-:Y:S01]  /*57e0*/  MUFU.EX2 R235, R4 ;  /* 0x0000000400eb7308 */ /* 0x0009e20000000800 */
[----:B-1----:R-:W-:Y:S03]  /*57f0*/  IMAD.MOV.U32 R5, RZ, RZ, R227 ;  /* 0x000000ffff057224 */ /* 0x002fe600078e00e3 */
[----:B------:R-:W-:Y:S02]  /*5800*/  @P0 FSEL R5, R227, -INF , !P2 ;  /* 0xff800000e3050808 */ /* 0x000fe40005000000 */
[----:B------:R-:W-:Y:S02]  /*5810*/  PLOP3.LUT P2, PT, PT, PT, UP1, 0x80, 0x8 ;  /* 0x000000000008781c */ /* 0x000fe40003f4f018 */
[----:B------:R-:W-:Y:S01]  /*5820*/  PLOP3.LUT P0, PT, PT, PT, UP1, 0x80, 0x8 ;  /* 0x000000000008781c */ /* 0x000fe20003f0f018 */
[----:B------:R-:W-:Y:S01]  /*5830*/  FFMA.FTZ R5, R5, UR15, -R0 ;  /* 0x0000000f05057c23 */ /* 0x000fe20008010800 */
[----:B----4-:R-:W-:Y:S01]  /*5840*/  IMAD.MOV.U32 R4, RZ, RZ, R200 ;  /* 0x000000ffff047224 */ /* 0x010fe200078e00c8 */
[----:B------:R-:W-:Y:S02]  /*5850*/  @P1 FSEL R4, R200, -INF , !P3 ;  /* 0xff800000c8041808 */ /* 0x000fe40005800000 */
[----:B------:R1:W4:Y:S01]  /*5860*/  MUFU.EX2 R11, R5 ;  /* 0x00000005000b7308 */ /* 0x0003220000000800 */
[----:B------:R-:W-:Y:S02]  /*5870*/  PLOP3.LUT P1, PT, PT, PT, UP1, 0x80, 0x8 ;  /* 0x000000000008781c */ /* 0x000fe40003f2f018 */
[--C-:B------:R-:W-:Y:S03]  /*5880*/  FFMA.FTZ R4, R4, UR15, -R2.reuse ;  /* 0x0000000f04047c23 */ /* 0x100fe60008010802 */
[----:B------:R-:W-:Y:S04]  /*5890*/  @P2 IADD3 R9, PT, PT, R9, 0x19, RZ ;  /* 0x0000001909092810 */ /* 0x000fe80007ffe0ff */
[----:B------:R4:W-:Y:S01]  /*58a0*/  MUFU.EX2 R242, R4 ;  /* 0x0000000400f27308 */ /* 0x0009e20000000800 */
[----:B------:R-:W-:Y:S02]  /*58b0*/  PLOP3.LUT P2, PT, PT, PT, UP1, 0x80, 0x8 ;  /* 0x000000000008781c */ /* 0x000fe40003f4f018 */
[----:B------:R-:W-:Y:S02]  /*58c0*/  @P6 ISETP.GE.AND P6, PT, R9, UR33, PT ;  /* 0x0000002109006c0c */ /* 0x000fe4000bfc6270 */
[----:B------:R-:W4:Y:S01]  /*58d0*/  S2R R9, SR_TID.X ;  /* 0x0000000000097919 */ /* 0x000f220000002100 */
[----:B-1----:R-:W-:Y:S01]  /*58e0*/  IMAD.MOV.U32 R5, RZ, RZ, R195 ;  /* 0x000000ffff057224 */ /* 0x002fe200078e00c3 */
[----:B------:R-:W-:Y:S01]  /*58f0*/  @P0 FSEL R5, R195, -INF , !P4 ;  /* 0xff800000c3050808 */ /* 0x000fe20006000000 */
[----:B----4-:R-:W-:Y:S01]  /*5900*/  STL [R1+0x8], R11 ;  /* 0x0000080b01007387 */ /* 0x010fe20000100800 */
[----:B------:R-:W-:Y:S03]  /*5910*/  PLOP3.LUT P0, PT, PT, PT, UP1, 0x80, 0x8 ;  /* 0x000000000008781c */ /* 0x000fe60003f0f018 */
[----:B------:R-:W-:Y:S01]  /*5920*/  FFMA.FTZ R5, R5, UR15, -R2 ;  /* 0x0000000f05057c23 */ /* 0x000fe20008010802 */
[----:B------:R-:W-:Y:S01]  /*5930*/  IMAD.MOV.U32 R4, RZ, RZ, R226 ;  /* 0x000000ffff047224 */ /* 0x000fe200078e00e2 */
[----:B------:R-:W-:Y:S02]  /*5940*/  @P1 FSEL R4, R226, -INF , !P3 ;  /* 0xff800000e2041808 */ /* 0x000fe40005800000 */
[----:B------:R1:W-:Y:S01]  /*5950*/  MUFU.EX2 R241, R5 ;  /* 0x0000000500f17308 */ /* 0x0003e20000000800 */
[----:B------:R-:W-:Y:S02]  /*5960*/  PLOP3.LUT P1, PT, PT, PT, UP1, 0x80, 0x8 ;  /* 0x000000000008781c */ /* 0x000fe40003f2f018 */
[----:B------:R-:W-:Y:S01]  /*5970*/  PLOP3.LUT P3, PT, PT, PT, UP1, 0x80, 0x8 ;  /* 0x000000000008781c */ /* 0x000fe20003f6f018 */
[----:B------:R-:W-:Y:S06]  /*5980*/  FFMA.FTZ R4, R4, UR15, -R0 ;  /* 0x0000000f04047c23 */ /* 0x000fec0008010800 */
[----:B------:R4:W4:Y:S01]  /*5990*/  MUFU.EX2 R12, R4 ;  /* 0x00000004000c7308 */ /* 0x0009220000000800 */
[----:B-1----:R-:W-:Y:S01]  /*59a0*/  IMAD.MOV.U32 R5, RZ, RZ, R222 ;  /* 0x000000ffff057224 */ /* 0x002fe200078e00de */
[----:B------:R-:W-:Y:S02]  /*59b0*/  @P2 FSEL R5, R222, -INF , !P4 ;  /* 0xff800000de052808 */ /* 0x000fe40006000000 */
[----:B------:R-:W-:Y:S02]  /*59c0*/  PLOP3.LUT P2, PT, PT, PT, UP1, 0x80, 0x8 ;  /* 0x000000000008781c */ /* 0x000fe40003f4f018 */
[----:B------:R-:W-:Y:S01]  /*59d0*/  LOP3.LUT R9, R214, 0x8, R9, 0x78, !PT ;  /* 0x00000008d6097812 */ /* 0x000fe200078e7809 */
[----:B----4-:R-:W-:Y:S01]  /*59e0*/  IMAD.MOV.U32 R4, RZ, RZ, R197 ;  /* 0x000000ffff047224 */ /* 0x010fe200078e00c5 */
[----:B------:R-:W-:Y:S01]  /*59f0*/  @P1 FSEL R4, R197, -INF , !P6 ;  /* 0xff800000c5041808 */ /* 0x000fe20007000000 */
[----:B------:R-:W-:Y:S01]  /*5a00*/  STL [R1], R12 ;  /* 0x0000000c01007387 */ /* 0x000fe20000100800 */
[----:B------:R-:W-:Y:S02]  /*5a10*/  PLOP3.LUT P1, PT, PT, PT, UP1, 0x80, 0x8 ;  /* 0x000000000008781c */ /* 0x000fe40003f2f018 */
[----:B------:R-:W-:Y:S01]  /*5a20*/  LOP3.LUT R9, R9, 0x7a00, R10, 0xf8, !PT ;  /* 0x00007a0009097812 */ /* 0x000fe200078ef80a */
[----:B------:R-:W-:Y:S01]  /*5a30*/  FFMA.FTZ R2, R4, UR15, -R2 ;  /* 0x0000000f04027c23 */ /* 0x000fe20008010802 */
[----:B------:R-:W-:Y:S01]  /*5a40*/  MOV R4, R221 ;  /* 0x000000dd00047202 */ /* 0x000fe20000000f00 */
[----:B------:R-:W4:Y:S01]  /*5a50*/  LDL R184, [R1+0x30] ;  /* 0x0000300001b87983 */ /* 0x000f220000100800 */
[----:B------:R-:W-:Y:S01]  /*5a60*/  @P0 FSEL R4, R221, -INF , !P6 ;  /* 0xff800000dd040808 */ /* 0x000fe20007000000 */
[----:B------:R1:W-:Y:S01]  /*5a70*/  MUFU.EX2 R240, R2 ;  /* 0x0000000200f07308 */ /* 0x0003e20000000800 */
[----:B------:R-:W-:Y:S02]  /*5a80*/  PLOP3.LUT P0, PT, PT, PT, UP1, 0x80, 0x8 ;  /* 0x000000000008781c */ /* 0x000fe40003f0f018 */
[----:B------:R-:W-:Y:S04]  /*5a90*/  LEA R205, R9, UR4, 0x1 ;  /* 0x0000000409cd7c11 */ /* 0x000fe8000f8e08ff */
[C---:B------:R-:W-:Y:S01]  /*5aa0*/  IADD3 R182, PT, PT, R205.reuse, R213, RZ ;  /* 0x000000d5cdb67210 */ /* 0x040fe20007ffe0ff */
[----:B------:R-:W-:Y:S03]  /*5ab0*/  IMAD.IADD R181, R205, 0x1, R210 ;  /* 0x00000001cdb57824 */ /* 0x000fe600078e02d2 */
[----:B------:R-:W-:Y:S01]  /*5ac0*/  IADD3 R180, PT, PT, R210, R182, RZ ;  /* 0x000000b6d2b47210 */ /* 0x000fe20007ffe0ff */
[--C-:B-1----:R-:W-:Y:S01]  /*5ad0*/  FFMA.FTZ R2, R5, UR15, -R8.reuse ;  /* 0x0000000f05027c23 */ /* 0x102fe20008010808 */
[----:B------:R-:W-:Y:S01]  /*5ae0*/  FFMA.FTZ R8, R4, UR15, -R8 ;  /* 0x0000000f04087c23 */ /* 0x000fe20008010808 */
[----:B------:R-:W-:Y:S01]  /*5af0*/  IMAD.MOV.U32 R4, RZ, RZ, R189 ;  /* 0x000000ffff047224 */ /* 0x000fe200078e00bd */
[----:B------:R-:W-:Y:S01]  /*5b00*/  @P0 FSEL R4, R189, -INF , !P6 ;  /* 0xff800000bd040808 */ /* 0x000fe20007000000 */
[----:B------:R1:W-:Y:S10]  /*5b10*/  MUFU.EX2 R220, R2 ;  /* 0x0000000200dc7308 */ /* 0x0003f40000000800 */
[----:B------:R-:W3:Y:S01]  /*5b20*/  MUFU.EX2 R219, R8 ;  /* 0x0000000800db7308 */ /* 0x000ee20000000800 */
[----:B-1----:R-:W-:Y:S01]  /*5b30*/  IMAD.MOV.U32 R2, RZ, RZ, R190 ;  /* 0x000000ffff027224 */ /* 0x002fe200078e00be */
[----:B------:R-:W-:Y:S02]  /*5b40*/  @P2 FSEL R2, R190, -INF , !P4 ;  /* 0xff800000be022808 */ /* 0x000fe40006000000 */
[----:B--2---:R-:W-:Y:S03]  /*5b50*/  LEA R185, R7, UR4, 0x1 ;  /* 0x0000000407b97c11 */ /* 0x004fe6000f8e08ff */
[--C-:B------:R-:W-:Y:S01]  /*5b60*/  FFMA.FTZ R5, R2, UR15, -R3.reuse ;  /* 0x0000000f02057c23 */ /* 0x100fe20008010803 */
[----:B------:R-:W-:Y:S01]  /*5b70*/  F2FP.BF16.F32.PACK_AB R2, R218, R187 ;  /* 0x000000bbda02723e */ /* 0x000fe200000010ff */
[----:B------:R-:W-:Y:S01]  /*5b80*/  FFMA.FTZ R3, R4, UR15, -R3 ;  /* 0x0000000f04037c23 */ /* 0x000fe20008010803 */
[----:B------:R-:W-:Y:S01]  /*5b90*/  F2FP.BF16.F32.PACK_AB R4, R248, R249 ;  /* 0x000000f9f804723e */ /* 0x000fe200000010ff */
[----:B------:R1:W-:Y:S01]  /*5ba0*/  MUFU.EX2 R234, R5 ;  /* 0x0000000500ea7308 */ /* 0x0003e20000000800 */
[C---:B------:R-:W-:Y:S01]  /*5bb0*/  VIADD R6, R185.reuse, 0x20000 ;  /* 0x00020000b9067836 */ /* 0x040fe20000000000 */
[----:B------:R3:W-:Y:S01]  /*5bc0*/  STS [R185+0x20000], R2 ;  /* 0x02000002b9007388 */ /* 0x0007e20000000800 */
[----:B------:R-:W-:Y:S02]  /*5bd0*/  IADD3 R188, PT, PT, R185, 0x20020, RZ ;  /* 0x00020020b9bc7810 */ /* 0x000fe40007ffe0ff */
[----:B------:R-:W-:Y:S01]  /*5be0*/  @P5 VIADD R188, R6, 0xffffffe0 ;  /* 0xffffffe006bc5836 */ /* 0x000fe20000000000 */
[----:B------:R2:W-:Y:S01]  /*5bf0*/  STS [R185+0x20400], R4 ;  /* 0x02040004b9007388 */ /* 0x0005e20000000800 */
[----:B------:R-:W-:Y:S03]  /*5c00*/  MOV R7, R203 ;  /* 0x000000cb00077202 */ /* 0x000fe60000000f00 */
[----:B------:R3:W2:Y:S01]  /*5c10*/  MUFU.EX2 R233, R3 ;  /* 0x0000000300e97308 */ /* 0x0006a20000000800 */
[----:B------:R-:W-:Y:S01]  /*5c20*/  IMAD.MOV.U32 R6, RZ, RZ, R202 ;  /* 0x000000ffff067224 */ /* 0x000fe200078e00ca */
[----:B------:R-:W-:Y:S02]  /*5c30*/  @P3 FSEL R7, R203, -INF , !P4 ;  /* 0xff800000cb073808 */ /* 0x000fe40006000000 */
[----:B------:R-:W-:Y:S03]  /*5c40*/  @P1 FSEL R6, R202, -INF , !P6 ;  /* 0xff800000ca061808 */ /* 0x000fe60007000000 */
[--C-:B------:R-:W-:Y:S01]  /*5c50*/  FFMA.FTZ R7, R7, UR15, -R0.reuse ;  /* 0x0000000f07077c23 */ /* 0x100fe20008010800 */
[----:B-1----:R-:W-:Y:S01]  /*5c60*/  F2FP.BF16.F32.PACK_AB R5, R42, R43 ;  /* 0x0000002b2a05723e */ /* 0x002fe200000010ff */
[----:B------:R-:W-:Y:S01]  /*5c70*/  FFMA.FTZ R0, R6, UR15, -R0 ;  /* 0x0000000f06007c23 */ /* 0x000fe20008010800 */
[----:B------:R-:W-:Y:S01]  /*5c80*/  F2FP.BF16.F32.PACK_AB R6, R18, R252 ;  /* 0x000000fc1206723e */ /* 0x000fe200000010ff */
[----:B------:R-:W-:Y:S01]  /*5c90*/  MUFU.EX2 R246, R7 ;  /* 0x0000000700f67308 */ /* 0x000fe20000000800 */
[----:B---3--:R-:W-:Y:S01]  /*5ca0*/  F2FP.BF16.F32.PACK_AB R3, R237, R239 ;  /* 0x000000efed03723e */ /* 0x008fe200000010ff */
[----:B------:R-:W-:Y:S08]  /*5cb0*/  IMAD.IADD R2, R185, 0x1, R13 ;  /* 0x00000001b9027824 */ /* 0x000ff000078e020d */
[----:B------:R1:W3:Y:S01]  /*5cc0*/  MUFU.EX2 R244, R0 ;  /* 0x0000000000f47308 */ /* 0x0002e20000000800 */
[----:B--2---:R-:W-:Y:S01]  /*5cd0*/  F2FP.BF16.F32.PACK_AB R4, R245, R247 ;  /* 0x000000f7f504723e */ /* 0x004fe200000010ff */
[----:B------:R2:W-:Y:S04]  /*5ce0*/  STS [R2+0x20000], R5 ;  /* 0x0200000502007388 */ /* 0x0005e80000000800 */
[----:B------:R3:W-:Y:S04]  /*5cf0*/  STS [R2+0x20400], R3 ;  /* 0x0204000302007388 */ /* 0x0007e80000000800 */
[----:B------:R3:W-:Y:S01]  /*5d00*/  STS [R185+0x21000], R6 ;  /* 0x02100006b9007388 */ /* 0x0007e20000000800 */
[----:B-1----:R-:W-:Y:S02]  /*5d10*/  IADD3 R0, PT, PT, R13, R188, RZ ;  /* 0x000000bc0d007210 */ /* 0x002fe40007ffe0ff */
[----:B--2---:R-:W-:Y:S02]  /*5d20*/  F2FP.BF16.F32.PACK_AB R5, R17, R16 ;  /* 0x000000101105723e */ /* 0x004fe400000010ff */
[----:B---3--:R-:W-:Y:S03]  /*5d30*/  F2FP.BF16.F32.PACK_AB R3, R15, R14 ;  /* 0x0000000e0f03723e */ /* 0x008fe600000010ff */
[----:B------:R1:W-:Y:S01]  /*5d40*/  STS [R185+0x21400], R5 ;  /* 0x02140005b9007388 */ /* 0x0003e20000000800 */
[----:B------:R-:W-:Y:S03]  /*5d50*/  F2FP.BF16.F32.PACK_AB R6, R40, R41 ;  /* 0x000000292806723e */ /* 0x000fe600000010ff */
        /* <DEDUP_REMOVED lines=18> */
[----:B------:R-:W3:Y:S08]  /*5e80*/  LDSM.16.M88.4 R16, [R205+0x14000] ;  /* 0x01400000cd10783b */ /* 0x000ef00000000200 */
[----:B------:R-:W3:Y:S01]  /*5e90*/  LDSM.16.M88.4 R28, [R196+0x9000] ;  /* 0x00900000c41c783b */ /* 0x000ee20000000200 */
[C---:B-1----:R-:W-:Y:S01]  /*5ea0*/  IADD3 R3, PT, PT, R196.reuse, R210, RZ ;  /* 0x000000d2c4037210 */ /* 0x042fe20007ffe0ff */
[----:B--2---:R-:W-:Y:S06]  /*5eb0*/  IMAD.IADD R0, R196, 0x1, R213 ;  /* 0x00000001c4007824 */ /* 0x004fec00078e02d5 */
[----:B------:R-:W1:Y:S01]  /*5ec0*/  LDSM.16.M88.4 R164, [R205+0x14800] ;  /* 0x01480000cda4783b */ /* 0x000e620000000200 */
[----:B------:R-:W-:Y:S07]  /*5ed0*/  IMAD.IADD R2, R210, 0x1, R0 ;  /* 0x00000001d2027824 */ /* 0x000fee00078e0200 */
[----:B------:R-:W-:Y:S08]  /*5ee0*/  LDSM.16.M88.4 R168, [R3+0x8000] ;  /* 0x0080000003a8783b */ /* 0x000ff00000000200 */
[----:B------:R-:W2:Y:S01]  /*5ef0*/  LDSM.16.M88.4 R172, [R181+0x14000] ;  /* 0x01400000b5ac783b */ /* 0x000ea20000000200 */
[-C--:B---3--:R-:W-:Y:S07]  /*5f00*/  HMMA.16816.F32.BF16 R4, R32, R16.reuse, RZ ;  /* 0x000000102004723c */ /* 0x088fee00000418ff */
[----:B------:R-:W3:Y:S01]  /*5f10*/  LDSM.16.M88.4 R176, [R3+0x9000] ;  /* 0x0090000003b0783b */ /* 0x000ee20000000200 */
[C---:B------:R-:W-:Y:S08]  /*5f20*/  HMMA.16816.F32.BF16 R8, R28.reuse, R16, RZ ;  /* 0x000000101c08723c */ /* 0x040ff000000418ff */
[-C--:B------:R-:W-:Y:S08]  /*5f30*/  HMMA.16816.F32.BF16 R12, R28, R18.reuse, RZ ;  /* 0x000000121c0c723c */ /* 0x080ff000000418ff */
[C---:B------:R-:W-:Y:S08]  /*5f40*/  HMMA.16816.F32.BF16 R16, R32.reuse, R18, RZ ;  /* 0x000000122010723c */ /* 0x040ff000000418ff */
[-C--:B-1----:R-:W-:Y:S08]  /*5f50*/  HMMA.16816.F32.BF16 R20, R32, R164.reuse, RZ ;  /* 0x000000a42014723c */ /* 0x082ff000000418ff */
[C---:B------:R-:W-:Y:S08]  /*5f60*/  HMMA.16816.F32.BF16 R24, R28.reuse, R164, RZ ;  /* 0x000000a41c18723c */ /* 0x040ff000000418ff */
[-C--:B------:R-:W-:Y:S08]  /*5f70*/  HMMA.16816.F32.BF16 R28, R28, R166.reuse, RZ ;  /* 0x000000a61c1c723c */ /* 0x080ff000000418ff */
[----:B------:R-:W-:Y:S01]  /*5f80*/  HMMA.16816.F32.BF16 R32, R32, R166, RZ ;  /* 0x000000a62020723c */ /* 0x000fe200000418ff */
[----:B------:R-:W1:Y:S07]  /*5f90*/  LDSM.16.M88.4 R164, [R181+0x14800] ;  /* 0x01480000b5a4783b */ /* 0x000e6e0000000200 */
[-C--:B--2---:R-:W-:Y:S08]  /*5fa0*/  HMMA.16816.F32.BF16 R4, R168, R172.reuse, R4 ;  /* 0x000000aca804723c */ /* 0x084ff00000041804 */
[C---:B---3--:R-:W-:Y:S08]  /*5fb0*/  HMMA.16816.F32.BF16 R8, R176.reuse, R172, R8 ;  /* 0x000000acb008723c */ /* 0x048ff00000041808 */
        /* <DEDUP_REMOVED lines=44> */
[----:B------:R1:W2:Y:S08]  /*6280*/  LDSM.16.M88.4 R164, [R181+0x18000] ;  /* 0x01800000b5a4783b */ /* 0x0002b00000000200 */
[----:B------:R3:W4:Y:S01]  /*6290*/  LDSM.16.M88.4 R172, [R3+0xb000] ;  /* 0x00b0000003ac783b */ /* 0x0007220000000200 */
[----:B-1----:R-:W-:Y:S01]  /*62a0*/  MOV R181, R187 ;  /* 0x000000bb00b57202 */ /* 0x002fe20000000f00 */
[----:B---3--:R-:W-:Y:S01]  /*62b0*/  IMAD.MOV.U32 R3, RZ, RZ, R186 ;  /* 0x000000ffff037224 */ /* 0x008fe200078e00ba */
[-C--:B--2---:R-:W-:Y:S08]  /*62c0*/  HMMA.16816.F32.BF16 R4, R168, R164.reuse, R4 ;  /* 0x000000a4a804723c */ /* 0x084ff00000041804 */
[C---:B----4-:R-:W-:Y:S01]  /*62d0*/  HMMA.16816.F32.BF16 R8, R172.reuse, R164, R8 ;  /* 0x000000a4ac08723c */ /* 0x050fe20000041808 */
[----:B------:R-:W-:Y:S01]  /*62e0*/  IMAD.U32 R164, RZ, RZ, UR10 ;  /* 0x0000000affa47e24 */ /* 0x000fe2000f8e00ff */
[----:B------:R-:W-:Y:S04]  /*62f0*/  MOV R165, UR11 ;  /* 0x0000000b00a57c02 */ /* 0x000fe80008000f00 */
[C---:B------:R-:W-:Y:S02]  /*6300*/  LEA R186, P0, R184.reuse, R164, 0x2 ;  /* 0x000000a4b8ba7211 */ /* 0x040fe400078010ff */
[-C--:B------:R-:W-:Y:S03]  /*6310*/  HMMA.16816.F32.BF16 R12, R172, R166.reuse, R12 ;  /* 0x000000a6ac0c723c */ /* 0x080fe6000004180c */
[----:B------:R-:W-:Y:S05]  /*6320*/  LEA.HI.X R187, R184, R165, RZ, 0x2, P0 ;  /* 0x000000a5b8bb7211 */ /* 0x000fea00000f14ff */
[C---:B------:R-:W-:Y:S01]  /*6330*/  HMMA.16816.F32.BF16 R16, R168.reuse, R166, R16 ;  /* 0x000000a6a810723c */ /* 0x040fe20000041810 */
[----:B------:R-:W2:Y:S04]  /*6340*/  LDG.E R184, desc[UR34][R186.64] ;  /* 0x00000022bab87981 */ /* 0x000ea8000c1e1900 */
[----:B------:R-:W-:Y:S03]  /*6350*/  LDSM.16.M88.4 R164, [R0+0xa000] ;  /* 0x00a0000000a4783b */ /* 0x000fe60000000200 */
[-C--:B------:R-:W-:Y:S08]  /*6360*/  HMMA.16816.F32.BF16 R20, R168, R176.reuse, R20 ;  /* 0x000000b0a814723c */ /* 0x080ff00000041814 */
[C---:B------:R-:W-:Y:S04]  /*6370*/  HMMA.16816.F32.BF16 R24, R172.reuse, R176, R24 ;  /* 0x000000b0ac18723c */ /* 0x040fe80000041818 */
[----:B------:R-:W-:Y:S01]  /*6380*/  IMAD.MOV.U32 R176, RZ, RZ, R181 ;  /* 0x000000ffffb07224 */ /* 0x000fe200078e00b5 */
[----:B------:R-:W-:Y:S01]  /*6390*/  MOV R177, R3 ;  /* 0x0000000300b17202 */ /* 0x000fe20000000f00 */
[----:B------:R-:W5:Y:S02]  /*63a0*/  LDG.E R181, desc[UR34][R186.64+0x80] ;  /* 0x00008022bab57981 */ /* 0x000f64000c1e1900 */
[-C--:B------:R-:W-:Y:S02]  /*63b0*/  HMMA.16816.F32.BF16 R28, R172, R178.reuse, R28 ;  /* 0x000000b2ac1c723c */ /* 0x080fe4000004181c */
[----:B------:R-:W-:Y:S06]  /*63c0*/  LDSM.16.M88.4 R172, [R0+0xb000] ;  /* 0x00b0000000ac783b */ /* 0x000fec0000000200 */
[----:B------:R-:W-:Y:S02]  /*63d0*/  HMMA.16816.F32.BF16 R32, R168, R178, R32 ;  /* 0x000000b2a820723c */ /* 0x000fe40000041820 */
[----:B------:R-:W1:Y:S02]  /*63e0*/  LDSM.16.M88.4 R168, [R182+0x18000] ;  /* 0x01800000b6a8783b */ /* 0x000e640000000200 */
[----:B------:R-:W-:Y:S06]  /*63f0*/  IMAD.MOV.U32 R179, RZ, RZ, R183 ;  /* 0x000000ffffb37224 */ /* 0x000fec00078e00b7 */
[----:B------:R-:W5:Y:S04]  /*6400*/  LDG.E R183, desc[UR34][R186.64+0x20] ;  /* 0x00002022bab77981 */ /* 0x000f68000c1e1900 */
[----:B------:R3:W5:Y:S02]  /*6410*/  LDG.E R3, desc[UR34][R186.64+0xa0] ;  /* 0x0000a022ba037981 */ /* 0x000764000c1e1900 */
[----:B---3--:R-:W-:Y:S01]  /*6420*/  MOV R186, R179 ;  /* 0x000000b300ba7202 */ /* 0x008fe20000000f00 */
[----:B------:R-:W-:Y:S01]  /*6430*/  IMAD.MOV.U32 R187, RZ, RZ, R176 ;  /* 0x000000ffffbb7224 */ /* 0x000fe200078e00b0 */
[-C--:B-1----:R-:W-:Y:S08]  /*6440*/  HMMA.16816.F32.BF16 R4, R164, R168.reuse, R4 ;  /* 0x000000a8a404723c */ /* 0x082ff00000041804 */
[C---:B------:R-:W-:Y:S08]  /*6450*/  HMMA.16816.F32.BF16 R8, R172.reuse, R168, R8 ;  /* 0x000000a8ac08723c */ /* 0x040ff00000041808 */
[-C--:B------:R-:W-:Y:S08]  /*6460*/  HMMA.16816.F32.BF16 R12, R172, R170.reuse, R12 ;  /* 0x000000aaac0c723c */ /* 0x080ff0000004180c */
[C---:B------:R-:W-:Y:S01]  /*6470*/  HMMA.16816.F32.BF16 R16, R164.reuse, R170, R16 ;  /* 0x000000aaa410723c */ /* 0x040fe20000041810 */
[----:B------:R1:W3:Y:S03]  /*6480*/  LDSM.16.M88.4 R168, [R182+0x18800] ;  /* 0x01880000b6a8783b */ /* 0x0002e60000000200 */
[----:B-1----:R-:W-:Y:S05]  /*6490*/  MOV R182, R177 ;  /* 0x000000b100b67202 */ /* 0x002fea0000000f00 */
[----:B------:R-:W-:Y:S01]  /*64a0*/  LDSM.16.M88.4 R176, [R180+0x18800] ;  /* 0x01880000b4b0783b */ /* 0x000fe20000000200 */
[-C--:B---3--:R-:W-:Y:S08]  /*64b0*/  HMMA.16816.F32.BF16 R20, R164, R168.reuse, R20 ;  /* 0x000000a8a414723c */ /* 0x088ff00000041814 */
[C---:B------:R-:W-:Y:S08]  /*64c0*/  HMMA.16816.F32.BF16 R24, R172.reuse, R168, R24 ;  /* 0x000000a8ac18723c */ /* 0x040ff00000041818 */
[-C--:B------:R-:W-:Y:S01]  /*64d0*/  HMMA.16816.F32.BF16 R28, R172, R170.reuse, R28 ;  /* 0x000000aaac1c723c */ /* 0x080fe2000004181c */
[----:B------:R-:W-:Y:S07]  /*64e0*/  LDSM.16.M88.4 R172, [R2+0xb000] ;  /* 0x00b0000002ac783b */ /* 0x000fee0000000200 */
[----:B------:R-:W-:Y:S01]  /*64f0*/  HMMA.16816.F32.BF16 R32, R164, R170, R32 ;  /* 0x000000aaa420723c */ /* 0x000fe20000041820 */
[----:B------:R1:W-:Y:S08]  /*6500*/  LDSM.16.M88.4 R164, [R2+0xa000] ;  /* 0x00a0000002a4783b */ /* 0x0003f00000000200 */
[----:B------:R-:W3:Y:S01]  /*6510*/  LDSM.16.M88.4 R168, [R180+0x18000] ;  /* 0x01800000b4a8783b */ /* 0x000ee20000000200 */
[----:B-1----:R-:W-:Y:S04]  /*6520*/  FFMA.FTZ R2, -R186, R186, 1 ;  /* 0x3f800000ba027423 */ /* 0x002fe800000101ba */
[----:B------:R-:W-:Y:S01]  /*6530*/  FMUL.FTZ R2, R2, UR17 ;  /* 0x0000001102027c20 */ /* 0x000fe20008410000 */
[-C--:B---3--:R-:W-:Y:S08]  /*6540*/  HMMA.16816.F32.BF16 R4, R164, R168.reuse, R4 ;  /* 0x000000a8a404723c */ /* 0x088ff00000041804 */
[C---:B------:R-:W-:Y:S08]  /*6550*/  HMMA.16816.F32.BF16 R8, R172.reuse, R168, R8 ;  /* 0x000000a8ac08723c */ /* 0x040ff00000041808 */
[-C--:B------:R-:W-:Y:S08]  /*6560*/  HMMA.16816.F32.BF16 R12, R172, R170.reuse, R12 ;  /* 0x000000aaac0c723c */ /* 0x080ff0000004180c */
[C---:B------:R-:W-:Y:S08]  /*6570*/  HMMA.16816.F32.BF16 R16, R164.reuse, R170, R16 ;  /* 0x000000aaa410723c */ /* 0x040ff00000041810 */
[-C--:B------:R-:W-:Y:S08]  /*6580*/  HMMA.16816.F32.BF16 R20, R164, R176.reuse, R20 ;  /* 0x000000b0a414723c */ /* 0x080ff00000041814 */
[C---:B------:R-:W-:Y:S08]  /*6590*/  HMMA.16816.F32.BF16 R24, R172.reuse, R176, R24 ;  /* 0x000000b0ac18723c */ /* 0x040ff00000041818 */
[-C--:B------:R-:W-:Y:S08]  /*65a0*/  HMMA.16816.F32.BF16 R28, R172, R178.reuse, R28 ;  /* 0x000000b2ac1c723c */ /* 0x080ff0000004181c */
[----:B------:R-:W-:Y:S04]  /*65b0*/  HMMA.16816.F32.BF16 R32, R164, R178, R32 ;  /* 0x000000b2a420723c */ /* 0x000fe80000041820 */
[C---:B--2---:R-:W-:Y:S01]  /*65c0*/  FADD.FTZ R16, -R184.reuse, R16 ;  /* 0x00000010b8107221 */ /* 0x044fe20000010100 */
[C---:B------:R-:W-:Y:S01]  /*65d0*/  FADD.FTZ R164, -R184.reuse, R21 ;  /* 0x00000015b8a47221 */ /* 0x040fe20000010100 */
[C---:B------:R-:W-:Y:S01]  /*65e0*/  FADD.FTZ R5, -R184.reuse, R5 ;  /* 0x00000005b8057221 */ /* 0x040fe20000010100 */
[----:B------:R-:W-:Y:S01]  /*65f0*/  FADD.FTZ R0, -R184, R4 ;  /* 0x00000004b8007221 */ /* 0x000fe20000010100 */
[----:B------:R-:W-:Y:S01]  /*6600*/  FFMA.FTZ R4, -R182, R182, 1 ;  /* 0x3f800000b6047423 */ /* 0x000fe200000101b6 */
[----:B------:R-:W-:Y:S01]  /*6610*/  FMUL.FTZ R164, R40, R164 ;  /* 0x000000a428a47220 */ /* 0x000fe20000410000 */
[----:B------:R-:W-:Y:S01]  /*6620*/  FMUL.FTZ R5, R218, R5 ;  /* 0x00000005da057220 */ /* 0x000fe20000410000 */
[----:B------:R-:W-:Y:S01]  /*6630*/  FMUL.FTZ R0, R187, R0 ;  /* 0x00000000bb007220 */ /* 0x000fe20000410000 */
[----:B------:R-:W1:Y:S01]  /*6640*/  S2R R218, SR_TID.X ;  /* 0x0000000000da7919 */ /* 0x000e620000002100 */
[----:B------:R-:W-:Y:S01]  /*6650*/  FMUL.FTZ R4, R4, UR17 ;  /* 0x0000001104047c20 */ /* 0x000fe20008410000 */
[----:B------:R-:W-:Y:S01]  /*6660*/  FMUL.FTZ R2, R5, R2 ;  /* 0x0000000205027220 */ /* 0x000fe20000410000 */
[----:B------:R-:W-:Y:S04]  /*6670*/  FFMA.FTZ R5, -R37, R37, 1 ;  /* 0x3f80000025057423 */ /* 0x000fe80000010125 */
[----:B------:R-:W-:Y:S01]  /*6680*/  FADD.FTZ R32, -R184, R32 ;  /* 0x00000020b8207221 */ /* 0x000fe20000010100 */
[----:B------:R-:W-:Y:S01]  /*6690*/  FMUL.FTZ R4, R0, R4 ;  /* 0x0000000400047220 */ /* 0x000fe20000410000 */
[----:B------:R-:W-:Y:S01]  /*66a0*/  FADD.FTZ R33, -R184, R33 ;  /* 0x00000021b8217221 */ /* 0x000fe20000010100 */
[----:B------:R-:W-:Y:S01]  /*66b0*/  FMUL.FTZ R5, R5, UR17 ;  /* 0x0000001105057c20 */ /* 0x000fe20008410000 */
[----:B------:R-:W-:Y:S02]  /*66c0*/  FMUL.FTZ R32, R220, R32 ;  /* 0x00000020dc207220 */ /* 0x000fe40000410000 */
[----:B------:R-:W-:Y:S01]  /*66d0*/  F2FP.BF16.F32.PACK_AB R2, R2, R4 ;  /* 0x000000040202723e */ /* 0x000fe200000010ff */
[----:B------:R-:W-:Y:S01]  /*66e0*/  FADD.FTZ R4, -R184, R17 ;  /* 0x00000011b8047221 */ /* 0x000fe20000010100 */
[----:B------:R-:W-:Y:S01]  /*66f0*/  FMUL.FTZ R17, R43, R16 ;  /* 0x000000102b117220 */ /* 0x000fe20000410000 */
[----:B------:R-:W-:Y:S01]  /*6700*/  FFMA.FTZ R16, -R38, R38, 1 ;  /* 0x3f80000026107423 */ /* 0x000fe20000010126 */
[----:B------:R2:W5:Y:S01]  /*6710*/  LDL.LU R43, [R1+0x68] ;  /* 0x00006800012b7983 */ /* 0x0005620000300800 */
[----:B------:R-:W-:Y:S02]  /*6720*/  FMUL.FTZ R33, R219, R33 ;  /* 0x00000021db217220 */ /* 0x000fe40000410000 */
[----:B------:R-:W-:Y:S01]  /*6730*/  FMUL.FTZ R16, R16, UR17 ;  /* 0x0000001110107c20 */ /* 0x000fe20008410000 */
[C---:B-1----:R-:W-:Y:S01]  /*6740*/  LOP3.LUT R0, R218.reuse, 0x4, RZ, 0xc0, !PT ;  /* 0x00000004da007812 */ /* 0x042fe200078ec0ff */
[C---:B------:R-:W-:Y:S01]  /*6750*/  IMAD.SHL.U32 R220, R218.reuse, 0x40, RZ ;  /* 0x00000040dadc7824 */ /* 0x040fe200078e00ff */
[----:B------:R-:W-:Y:S02]  /*6760*/  SHF.L.U32 R219, R218, 0x3, RZ ;  /* 0x00000003dadb7819 */ /* 0x000fe400000006ff */
[----:B------:R-:W-:Y:S01]  /*6770*/  ISETP.NE.AND P0, PT, R0, RZ, PT ;  /* 0x000000ff0000720c */ /* 0x000fe20003f05270 */
[----:B------:R-:W-:Y:S01]  /*6780*/  FADD.FTZ R0, -R184, R20 ;  /* 0x00000014b8007221 */ /* 0x000fe20000010100 */
[----:B------:R-:W-:Y:S01]  /*6790*/  FMUL.FTZ R20, R42, R4 ;  /* 0x000000042a147220 */ /* 0x000fe20000410000 */
[----:B------:R-:W-:Y:S01]  /*67a0*/  FFMA.FTZ R4, -R36, R36, 1 ;  /* 0x3f80000024047423 */ /* 0x000fe20000010124 */
[----:B------:R2:W5:Y:S01]  /*67b0*/  LDL.LU R42, [R1+0x64] ;  /* 0x00006400012a7983 */ /* 0x0005620000300800 */
[----:B------:R-:W-:Y:S01]  /*67c0*/  FMUL.FTZ R21, R41, R0 ;  /* 0x0000000029157220 */ /* 0x000fe20000410000 */
[----:B------:R-:W-:Y:S01]  /*67d0*/  FFMA.FTZ R0, -R39, R39, 1 ;  /* 0x3f80000027007423 */ /* 0x000fe20000010127 */
[----:B------:R-:W-:Y:S01]  /*67e0*/  FMUL.FTZ R4, R4, UR17 ;  /* 0x0000001104047c20 */ /* 0x000fe20008410000 */
[----:B------:R2:W5:Y:S01]  /*67f0*/  LDL.LU R41, [R1+0x60] ;  /* 0x0000600001297983 */ /* 0x0005620000300800 */
[----:B------:R-:W-:Y:S01]  /*6800*/  FMUL.FTZ R5, R21, R5 ;  /* 0x0000000515057220 */ /* 0x000fe20000410000 */
[----:B------:R-:W-:Y:S01]  /*6810*/  FMUL.FTZ R0, R0, UR17 ;  /* 0x0000001100007c20 */ /* 0x000fe20008410000 */
[----:B------:R-:W-:Y:S01]  /*6820*/  FFMA.FTZ R21, -R222, R222, 1 ;  /* 0x3f800000de157423 */ /* 0x000fe200000101de */
[----:B------:R2:W5:Y:S01]  /*6830*/  LDL.LU R40, [R1+0x5c] ;  /* 0x00005c0001287983 */ /* 0x0005620000300800 */
[----:B------:R-:W-:Y:S01]  /*6840*/  FMUL.FTZ R16, R20, R16 ;  /* 0x0000001014107220 */ /* 0x000fe20000410000 */
[----:B------:R-:W-:Y:S01]  /*6850*/  FMUL.FTZ R0, R17, R0 ;  /* 0x0000000011007220 */ /* 0x000fe20000410000 */
[----:B------:R-:W-:Y:S01]  /*6860*/  FFMA.FTZ R17, -R221, R221, 1 ;  /* 0x3f800000dd117423 */ /* 0x000fe200000101dd */
[----:B------:R2:W5:Y:S01]  /*6870*/  LDL.LU R39, [R1+0x58] ;  /* 0x0000580001277983 */ /* 0x0005620000300800 */
[----:B------:R-:W-:Y:S01]  /*6880*/  FMUL.FTZ R4, R164, R4 ;  /* 0x00000004a4047220 */ /* 0x000fe20000410000 */
[----:B------:R-:W-:Y:S01]  /*6890*/  FMUL.FTZ R21, R21, UR17 ;  /* 0x0000001115157c20 */ /* 0x000fe20008410000 */
[----:B------:R-:W-:Y:S01]  /*68a0*/  FMUL.FTZ R17, R17, UR17 ;  /* 0x0000001111117c20 */ /* 0x000fe20008410000 */
[----:B------:R2:W5:Y:S01]  /*68b0*/  LDL.LU R38, [R1+0x54] ;  /* 0x0000540001267983 */ /* 0x0005620000300800 */
[----:B------:R-:W-:Y:S01]  /*68c0*/  IMAD.MOV.U32 R222, RZ, RZ, 0x20 ;  /* 0x00000020ffde7424 */ /* 0x000fe200078e00ff */
[----:B------:R-:W-:Y:S01]  /*68d0*/  SHF.L.U32 R221, R218, 0x5, RZ ;  /* 0x00000005dadd7819 */ /* 0x000fe200000006ff */
[----:B------:R-:W-:Y:S01]  /*68e0*/  FMUL.FTZ R21, R32, R21 ;  /* 0x0000001520157220 */ /* 0x000fe20000410000 */
[----:B------:R2:W5:Y:S01]  /*68f0*/  LDL.LU R37, [R1+0x50] ;  /* 0x0000500001257983 */ /* 0x0005620000300800 */
[----:B------:R-:W-:Y:S01]  /*6900*/  F2FP.BF16.F32.PACK_AB R16, R16, R0 ;  /* 0x000000001010723e */ /* 0x000fe200000010ff */
[----:B------:R-:W-:Y:S01]  /*6910*/  FMUL.FTZ R17, R33, R17 ;  /* 0x0000001121117220 */ /* 0x000fe20000410000 */
[----:B------:R-:W-:Y:S01]  /*6920*/  F2FP.BF16.F32.PACK_AB R20, R4, R5 ;  /* 0x000000050414723e */ /* 0x000fe200000010ff */
[----:B------:R2:W5:Y:S01]  /*6930*/  LDL.LU R36, [R1+0x4c] ;  /* 0x00004c0001247983 */ /* 0x0005620000300800 */
[----:B------:R-:W-:Y:S05]  /*6940*/  BRA.U !UP2, `(.L_x_1732) ;  /* 0x000000010aec7547 */ /* 0x000fea000b800000 */
[----:B------:R-:W3:Y:S01]  /*6950*/  LDL.LU R167, [R1+0x24] ;  /* 0x0000240001a77983 */ /* 0x000ee20000300800 */
[----:B------:R-:W1:Y:S01]  /*6960*/  LDC R32, c[0x0][0x3b0] ;  /* 0x0000ec00ff207b82 */ /* 0x000e620000000800 */
[----:B------:R-:W-:Y:S01]  /*6970*/  IADD3 R4, P1, PT, RZ, -UR31, RZ ;  /* 0x8000001fff047c10 */ /* 0x000fe2000ff3e0ff */
[----:B------:R-:W-:Y:S01]  /*6980*/  ULOP3.LUT UR9, UR41, 0x1, URZ, 0xc0, !UPT ;  /* 0x0000000129097892 */ /* 0x000fe2000f8ec0ff */
[----:B------:R-:W4:Y:S01]  /*6990*/  LDL.LU R166, [R1+0x20] ;  /* 0x0000200001a67983 */ /* 0x000f220000300800 */
[----:B------:R-:W-:Y:S02]  /*69a0*/  LOP3.LUT R187, R219, 0x38, RZ, 0xc0, !PT ;  /* 0x00000038dbbb7812 */ /* 0x000fe400078ec0ff */
[----:B------:R-:W-:Y:S01]  /*69b0*/  UISETP.NE.U32.AND UP0, UPT, UR9, 0x1, UPT ;  /* 0x000000010900788c */ /* 0x000fe2000bf05070 */
[----:B------:R-:W2:Y:S01]  /*69c0*/  LDL.LU R165, [R1+0x1c] ;  /* 0x00001c0001a57983 */ /* 0x000ea20000300800 */
[C---:B------:R-:W-:Y:S02]  /*69d0*/  ISETP.GE.AND P3, PT, R187.reuse, UR5, PT ;  /* 0x00000005bb007c0c */ /* 0x040fe4000bf66270 */
[----:B------:R-:W-:Y:S01]  /*69e0*/  USEL UR9, UR30, 0x4000, !UP0 ;  /* 0x000040001e097887 */ /* 0x000fe2000c000000 */
[----:B------:R-:W-:Y:S04]  /*69f0*/  LOP3.LUT R168, R187, 0x40, RZ, 0xfc, !PT ;  /* 0x00000040bba87812 */ /* 0x000fe800078efcff */
[----:B------:R-:W-:Y:S01]  /*6a00*/  ISETP.GE.AND P2, PT, R168, UR5, PT ;  /* 0x00000005a8007c0c */ /* 0x000fe2000bf46270 */
[----:B------:R-:W-:Y:S02]  /*6a10*/  VIADD R238, R238, UR9 ;  /* 0x00000009eeee7c36 */ /* 0x000fe40008000000 */
[----:B------:R-:W-:Y:S02]  /*6a20*/  VIADD R206, R206, UR9 ;  /* 0x00000009cece7c36 */ /* 0x000fe40008000000 */
[----:B--2---:R-:W-:Y:S02]  /*6a30*/  VIADD R165, R165, UR9 ;  /* 0x00000009a5a57c36 */ /* 0x004fe40008000000 */
[----:B-1----:R-:W-:Y:S04]  /*6a40*/  IMAD.SHL.U32 R0, R32, 0x40, RZ ;  /* 0x0000004020007824 */ /* 0x002fe800078e00ff */
[----:B------:R-:W-:Y:S05]  /*6a50*/  IMAD.X R0, RZ, RZ, ~R0, P1 ;  /* 0x000000ffff007224 */ /* 0x000fea00008e0e00 */
[----:B------:R-:W-:Y:S04]  /*6a60*/  SHF.R.S64 R4, R4, 0x1f, R0 ;  /* 0x0000001f04047819 */ /* 0x000fe80000001000 */
[----:B---3--:R-:W-:Y:S04]  /*6a70*/  IADD3 R167, P1, PT, R4, R167, RZ ;  /* 0x000000a704a77210 */ /* 0x008fe80007f3e0ff */
[----:B----4-:R-:W-:Y:S01]  /*6a80*/  LEA.HI.X.SX32 R166, R0, R166, 0x1, P1 ;  /* 0x000000a600a67211 */ /* 0x010fe200008f0eff */
[----:B------:R1:W-:Y:S01]  /*6a90*/  STL [R1+0x24], R167 ;  /* 0x000024a701007387 */ /* 0x0003e20000100800 */
[--C-:B------:R-:W-:Y:S01]  /*6aa0*/  @!P3 IMAD.MOV.U32 R4, RZ, RZ, R167.reuse ;  /* 0x000000ffff04b224 */ /* 0x100fe200078e00a7 */
[----:B------:R-:W2:Y:S02]  /*6ab0*/  LDC R0, c[0x0][0x3b4] ;  /* 0x0000ed00ff007b82 */ /* 0x000ea40000000800 */
[----:B------:R1:W-:Y:S01]  /*6ac0*/  STL [R1+0x20], R166 ;  /* 0x000020a601007387 */ /* 0x0003e20000100800 */
[----:B------:R-:W-:Y:S03]  /*6ad0*/  @!P3 IMAD.MOV.U32 R5, RZ, RZ, R166 ;  /* 0x000000ffff05b224 */ /* 0x000fe600078e00a6 */
[----:B------:R1:W-:Y:S04]  /*6ae0*/  STL [R1+0x1c], R165 ;  /* 0x00001ca501007387 */ /* 0x0003e80000100800 */
[----:B------:R-:W-:Y:S01]  /*6af0*/  @!PT LDS RZ, [RZ] ;  /* 0x00000000fffff984 */ /* 0x000fe20000000800 */
[----:B------:R-:W-:Y:S01]  /*6b00*/  @!PT LDS RZ, [RZ] ;  /* 0x00000000fffff984 */ /* 0x000fe20000000800 */
[----:B------:R-:W-:Y:S01]  /*6b10*/  @!PT LDS RZ, [RZ] ;  /* 0x00000000fffff984 */ /* 0x000fe20000000800 */
[----:B------:R3:W-:Y:S04]  /*6b20*/  @!P3 LDGSTS.E.BYPASS.LTC128B.128 [R165], desc[UR34][R4.64] ;  /* 0x0000000004a5bfae */ /* 0x0007e8000b981a22 */
[----:B------:R1:W-:Y:S04]  /*6b30*/  @P3 STS.64 [R238], RZ ;  /* 0x000000ffee003388 */ /* 0x0003e80000000a00 */
[----:B------:R1:W-:Y:S01]  /*6b40*/  @P3 STS.64 [R238+0x8], RZ ;  /* 0x000008ffee003388 */ /* 0x0003e20000000a00 */
[C---:B--2---:R-:W-:Y:S01]  /*6b50*/  SHF.L.U64.HI R0, R32.reuse, 0x5, R0 ;  /* 0x0000000520007819 */ /* 0x044fe20000010200 */
[----:B------:R-:W-:Y:S02]  /*6b60*/  IMAD.SHL.U32 R32, R32, 0x20, RZ ;  /* 0x0000002020207824 */ /* 0x000fe400078e00ff */
[----:B---3--:R-:W-:Y:S02]  /*6b70*/  @!P2 IMAD.MOV.U32 R4, RZ, RZ, R167 ;  /* 0x000000ffff04a224 */ /* 0x008fe400078e00a7 */
[----:B------:R-:W-:Y:S05]  /*6b80*/  @!P2 IMAD.MOV.U32 R5, RZ, RZ, R166 ;  /* 0x000000ffff05a224 */ /* 0x000fea00078e00a6 */
[----:B------:R-:W-:Y:S01]  /*6b90*/  @!PT LDS RZ, [RZ] ;  /* 0x00000000fffff984 */ /* 0x000fe20000000800 */
[----:B------:R-:W-:Y:S01]  /*6ba0*/  @!PT LDS RZ, [RZ] ;  /* 0x00000000fffff984 */ /* 0x000fe20000000800 */
[----:B------:R-:W-:Y:S01]  /*6bb0*/  @!PT LDS RZ, [RZ] ;  /* 0x00000000fffff984 */ /* 0x000fe20000000800 */
[----:B------:R2:W-:Y:S04]  /*6bc0*/  @!P2 LDGSTS.E.BYPASS.LTC128B.128 [R165+0x2000], desc[UR34][R4.64+0x80] ;  /* 0x0200008004a5afae */ /* 0x0005e8000b981a22 */
[----:B------:R1:W-:Y:S04]  /*6bd0*/  @P2 STS.64 [R238+0x2000], RZ ;  /* 0x002000ffee002388 */ /* 0x0003e80000000a00 */
[----:B------:R1:W-:Y:S01]  /*6be0*/  @P2 STS.64 [R238+0x2008], RZ ;  /* 0x002008ffee002388 */ /* 0x0003e20000000a00 */
[CC--:B--2---:R-:W-:Y:S04]  /*6bf0*/  @!P3 LEA R4, P1, R32.reuse, R167.reuse, 0x1 ;  /* 0x000000a72004b211 */ /* 0x0c4fe800078208ff */
[CCC-:B------:R-:W-:Y:S05]  /*6c00*/  @!P3 LEA.HI.X R5, R32.reuse, R166.reuse, R0.reuse, 0x1, P1 ;  /* 0x000000a62005b211 */ /* 0x1c0fea00008f0c00 */
[----:B------:R-:W-:Y:S01]  /*6c10*/  @!PT LDS RZ, [RZ] ;  /* 0x00000000fffff984 */ /* 0x000fe20000000800 */
[----:B------:R-:W-:Y:S01]  /*6c20*/  @!PT LDS RZ, [RZ] ;  /* 0x00000000fffff984 */ /* 0x000fe20000000800 */
[----:B------:R-:W-:Y:S01]  /*6c30*/  @!PT LDS RZ, [RZ] ;  /* 0x00000000fffff984 */ /* 0x000fe20000000800 */
[----:B------:R2:W-:Y:S04]  /*6c40*/  @!P3 LDGSTS.E.BYPASS.LTC128B.128 [R165+0x1000], desc[UR34][R4.64] ;  /* 0x0100000004a5bfae */ /* 0x0005e8000b981a22 */
[----:B------:R1:W-:Y:S04]  /*6c50*/  @P3 STS.64 [R238+0x1000], RZ ;  /* 0x001000ffee003388 */ /* 0x0003e80000000a00 */
[----:B------:R1:W-:Y:S01]  /*6c60*/  @P3 STS.64 [R238+0x1008], RZ ;  /* 0x001008ffee003388 */ /* 0x0003e20000000a00 */
[C---:B--2---:R-:W-:Y:S04]  /*6c70*/  @!P2 LEA R4, P1, R32.reuse, R167, 0x1 ;  /* 0x000000a72004a211 */ /* 0x044fe800078208ff */
[----:B------:R-:W-:Y:S05]  /*6c80*/  @!P2 LEA.HI.X R5, R32, R166, R0, 0x1, P1 ;  /* 0x000000a62005a211 */ /* 0x000fea00008f0c00 */
[----:B------:R-:W-:Y:S01]  /*6c90*/  @!PT LDS RZ, [RZ] ;  /* 0x00000000fffff984 */ /* 0x000fe20000000800 */
[----:B------:R-:W-:Y:S01]  /*6ca0*/  @!PT LDS RZ, [RZ] ;  /* 0x00000000fffff984 */ /* 0x000fe20000000800 */
[----:B------:R-:W-:Y:S01]  /*6cb0*/  @!PT LDS RZ, [RZ] ;  /* 0x00000000fffff984 */ /* 0x000fe20000000800 */
[----:B------:R1:W-:Y:S04]  /*6cc0*/  @!P2 LDGSTS.E.BYPASS.LTC128B.128 [R165+0x3000], desc[UR34][R4.64+0x80] ;  /* 0x0300008004a5afae */ /* 0x0003e8000b981a22 */
[----:B------:R1:W-:Y:S04]  /*6cd0*/  @P2 STS.64 [R238+0x3000], RZ ;  /* 0x003000ffee002388 */ /* 0x0003e80000000a00 */
[----:B------:R1:W-:Y:S04]  /*6ce0*/  @P2 STS.64 [R238+0x3008], RZ ;  /* 0x003008ffee002388 */ /* 0x0003e80000000a00 */
[----:B------:R-:W0:Y:S02]  /*6cf0*/  LDGDEPBAR ;  /* 0x00000000000079af */ /* 0x000e240000000000 */
.L_x_1732:
[----:B------:R-:W3:Y:S01]  /*6d00*/  LDL.LU R32, [R1+0x4] ;  /* 0x0000040001207983 */ /* 0x000ee20000300800 */
[C---:B-----5:R-:W-:Y:S01]  /*6d10*/  FADD.FTZ R6, -R183.reuse, R6 ;  /* 0x00000006b7067221 */ /* 0x060fe20000010100 */
[----:B------:R-:W-:Y:S01]  /*6d20*/  FADD.FTZ R7, -R183, R7 ;  /* 0x00000007b7077221 */ /* 0x000fe20000010100 */
[----:B------:R-:W-:Y:S01]  /*6d30*/  FFMA.FTZ R0, -R198, R198, 1 ;  /* 0x3f800000c6007423 */ /* 0x000fe200000101c6 */
[----:B------:R4:W-:Y:S01]  /*6d40*/  STS [R185+0x1c000], R2 ;  /* 0x01c00002b9007388 */ /* 0x0009e20000000800 */
[----:B------:R-:W-:Y:S01]  /*6d50*/  FMUL.FTZ R6, R249, R6 ;  /* 0x00000006f9067220 */ /* 0x000fe20000410000 */
[----:B------:R-:W-:Y:S01]  /*6d60*/  FMUL.FTZ R7, R248, R7 ;  /* 0x00000007f8077220 */ /* 0x000fe20000410000 */
[----:B------:R-:W-:Y:S01]  /*6d70*/  FMUL.FTZ R0, R0, UR17 ;  /* 0x0000001100007c20 */ /* 0x000fe20008410000 */
[----:B-1----:R-:W2:Y:S01]  /*6d80*/  LDL.LU R167, [R1+0x18] ;  /* 0x0000180001a77983 */ /* 0x002ea20000300800 */
[C---:B------:R-:W-:Y:S01]  /*6d90*/  FADD.FTZ R19, -R183.reuse, R19 ;  /* 0x00000013b7137221 */ /* 0x040fe20000010100 */
[----:B------:R-:W-:Y:S01]  /*6da0*/  FADD.FTZ R18, -R183, R18 ;  /* 0x00000012b7127221 */ /* 0x000fe20000010100 */
[----:B------:R-:W-:Y:S01]  /*6db0*/  FMUL.FTZ R7, R7, R0 ;  /* 0x0000000007077220 */ /* 0x000fe20000410000 */
[----:B------:R-:W-:Y:S01]  /*6dc0*/  FFMA.FTZ R0, -R193, R193, 1 ;  /* 0x3f800000c1007423 */ /* 0x000fe200000101c1 */
[----:B------:R-:W2:Y:S01]  /*6dd0*/  LDL.LU R166, [R1+0x14] ;  /* 0x0000140001a67983 */ /* 0x000ea20000300800 */
[----:B------:R-:W-:Y:S01]  /*6de0*/  FMUL.FTZ R19, R237, R19 ;  /* 0x00000013ed137220 */ /* 0x000fe20000410000 */
[----:B------:R-:W-:Y:S01]  /*6df0*/  FADD.FTZ R23, -R183, R23 ;  /* 0x00000017b7177221 */ /* 0x000fe20000010100 */
[----:B------:R-:W-:Y:S01]  /*6e00*/  FMUL.FTZ R5, R0, UR17 ;  /* 0x0000001100057c20 */ /* 0x000fe20008410000 */
[----:B------:R-:W2:Y:S01]  /*6e10*/  LDL.LU R165, [R1+0x10] ;  /* 0x0000100001a57983 */ /* 0x000ea20000300800 */
[----:B------:R-:W-:Y:S01]  /*6e20*/  FMUL.FTZ R18, R239, R18 ;  /* 0x00000012ef127220 */ /* 0x000fe20000410000 */
[----:B------:R-:W-:Y:S01]  /*6e30*/  FFMA.FTZ R0, -R191, R191, 1 ;  /* 0x3f800000bf007423 */ /* 0x000fe200000101bf */
[----:B------:R-:W-:Y:S01]  /*6e40*/  FADD.FTZ R9, -R181, R9 ;  /* 0x00000009b5097221 */ /* 0x000fe20000010100 */
[----:B------:R-:W-:Y:S01]  /*6e50*/  FMUL.FTZ R19, R19, R5 ;  /* 0x0000000513137220 */ /* 0x000fe20000410000 */
[----:B------:R-:W2:Y:S01]  /*6e60*/  LDL.LU R164, [R1+0xc] ;  /* 0x00000c0001a47983 */ /* 0x000ea20000300800 */
[----:B------:R-:W-:Y:S01]  /*6e70*/  FMUL.FTZ R23, R235, R23 ;  /* 0x00000017eb177220 */ /* 0x000fe20000410000 */
[C---:B------:R-:W-:Y:S01]  /*6e80*/  FADD.FTZ R22, -R183.reuse, R22 ;  /* 0x00000016b7167221 */ /* 0x040fe20000010100 */
[C---:B------:R-:W-:Y:S01]  /*6e90*/  FADD.FTZ R34, -R183.reuse, R34 ;  /* 0x00000022b7227221 */ /* 0x040fe20000010100 */
[----:B------:R-:W3:Y:S01]  /*6ea0*/  LDL.LU R33, [R1+0x8] ;  /* 0x0000080001217983 */ /* 0x000ee20000300800 */
[----:B------:R-:W-:Y:S01]  /*6eb0*/  FADD.FTZ R35, -R183, R35 ;  /* 0x00000023b7237221 */ /* 0x000fe20000010100 */
[----:B------:R-:W-:Y:S01]  /*6ec0*/  FMUL.FTZ R22, R236, R22 ;  /* 0x00000016ec167220 */ /* 0x000fe20000410000 */
[----:B----4-:R-:W-:Y:S01]  /*6ed0*/  FFMA.FTZ R2, -R199, R199, 1 ;  /* 0x3f800000c7027423 */ /* 0x010fe200000101c7 */
[----:B------:R-:W-:Y:S01]  /*6ee0*/  FMUL.FTZ R34, R234, R34 ;  /* 0x00000022ea227220 */ /* 0x000fe20000410000 */
[----:B------:R-:W-:Y:S01]  /*6ef0*/  FMUL.FTZ R35, R233, R35 ;  /* 0x00000023e9237220 */ /* 0x000fe20000410000 */
[C---:B------:R-:W-:Y:S01]  /*6f00*/  FADD.FTZ R8, -R181.reuse, R8 ;  /* 0x00000008b5087221 */ /* 0x040fe20000010100 */
[----:B------:R-:W-:Y:S01]  /*6f10*/  FMUL.FTZ R2, R2, UR17 ;  /* 0x0000001102027c20 */ /* 0x000fe20008410000 */
[C---:B------:R-:W-:Y:S01]  /*6f20*/  FADD.FTZ R12, -R181.reuse, R12 ;  /* 0x0000000cb50c7221 */ /* 0x040fe20000010100 */
[----:B------:R-:W-:Y:S01]  /*6f30*/  FADD.FTZ R13, -R181, R13 ;  /* 0x0000000db50d7221 */ /* 0x000fe20000010100 */
[----:B------:R-:W-:Y:S01]  /*6f40*/  FMUL.FTZ R8, R252, R8 ;  /* 0x00000008fc087220 */ /* 0x000fe20000410000 */
[----:B------:R-:W-:Y:S01]  /*6f50*/  FMUL.FTZ R6, R6, R2 ;  /* 0x0000000206067220 */ /* 0x000fe20000410000 */
[----:B------:R-:W-:Y:S01]  /*6f60*/  FFMA.FTZ R2, -R194, R194, 1 ;  /* 0x3f800000c2027423 */ /* 0x000fe200000101c2 */
[----:B------:R-:W-:Y:S01]  /*6f70*/  FMUL.FTZ R12, R247, R12 ;  /* 0x0000000cf70c7220 */ /* 0x000fe20000410000 */
[----:B------:R-:W-:Y:S01]  /*6f80*/  FMUL.FTZ R13, R245, R13 ;  /* 0x0000000df50d7220 */ /* 0x000fe20000410000 */
[C---:B------:R-:W-:Y:S01]  /*6f90*/  FADD.FTZ R29, -R181.reuse, R29 ;  /* 0x0000001db51d7221 */ /* 0x040fe20000010100 */
[----:B------:R-:W-:Y:S01]  /*6fa0*/  FMUL.FTZ R4, R2, UR17 ;  /* 0x0000001102047c20 */ /* 0x000fe20008410000 */
[----:B------:R-:W-:Y:S01]  /*6fb0*/  FFMA.FTZ R2, -R192, R192, 1 ;  /* 0x3f800000c0027423 */ /* 0x000fe200000101c0 */
[C---:B------:R-:W-:Y:S01]  /*6fc0*/  FADD.FTZ R28, -R181.reuse, R28 ;  /* 0x0000001cb51c7221 */ /* 0x040fe20000010100 */
[----:B------:R-:W-:Y:S01]  /*6fd0*/  FADD.FTZ R24, -R181, R24 ;  /* 0x00000018b5187221 */ /* 0x000fe20000010100 */
[----:B------:R-:W-:Y:S01]  /*6fe0*/  FMUL.FTZ R4, R18, R4 ;  /* 0x0000000412047220 */ /* 0x000fe20000410000 */
[----:B------:R-:W-:Y:S01]  /*6ff0*/  FMUL.FTZ R5, R2, UR17 ;  /* 0x0000001102057c20 */ /* 0x000fe20008410000 */
[----:B------:R-:W-:Y:S01]  /*7000*/  FMUL.FTZ R2, R0, UR17 ;  /* 0x0000001100027c20 */ /* 0x000fe20008410000 */
[----:B------:R-:W-:Y:S01]  /*7010*/  F2FP.BF16.F32.PACK_AB R18, R17, R21 ;  /* 0x000000151112723e */ /* 0x000fe200000010ff */
[----:B------:R-:W-:Y:S01]  /*7020*/  FMUL.FTZ R29, R240, R29 ;  /* 0x0000001df01d7220 */ /* 0x000fe20000410000 */
[----:B------:R-:W-:Y:S01]  /*7030*/  F2FP.BF16.F32.PACK_AB R0, R7, R6 ;  /* 0x000000060700723e */ /* 0x000fe200000010ff */
[----:B------:R-:W-:Y:S01]  /*7040*/  FMUL.FTZ R17, R23, R2 ;  /* 0x0000000217117220 */ /* 0x000fe20000410000 */
[----:B------:R-:W-:Y:S01]  /*7050*/  F2FP.BF16.F32.PACK_AB R2, R19, R4 ;  /* 0x000000041302723e */ /* 0x000fe200000010ff */
[----:B------:R-:W-:Y:S01]  /*7060*/  FMUL.FTZ R22, R22, R5 ;  /* 0x0000000516167220 */ /* 0x000fe20000410000 */
[----:B------:R-:W-:Y:S01]  /*7070*/  FFMA.FTZ R5, -R190, R190, 1 ;  /* 0x3f800000be057423 */ /* 0x000fe200000101be */
[----:B------:R-:W-:Y:S01]  /*7080*/  FFMA.FTZ R4, -R189, R189, 1 ;  /* 0x3f800000bd047423 */ /* 0x000fe200000101bd */
[----:B------:R1:W-:Y:S01]  /*7090*/  STS [R185+0x1c400], R0 ;  /* 0x01c40000b9007388 */ /* 0x0003e20000000800 */
[----:B------:R-:W-:Y:S01]  /*70a0*/  FMUL.FTZ R28, R241, R28 ;  /* 0x0000001cf11c7220 */ /* 0x000fe20000410000 */
[----:B------:R-:W-:Y:S01]  /*70b0*/  FMUL.FTZ R5, R5, UR17 ;  /* 0x0000001105057c20 */ /* 0x000fe20008410000 */
[----:B------:R-:W-:Y:S01]  /*70c0*/  FMUL.FTZ R4, R4, UR17 ;  /* 0x0000001104047c20 */ /* 0x000fe20008410000 */
[----:B------:R-:W-:Y:S01]  /*70d0*/  FMUL.FTZ R24, R243, R24 ;  /* 0x00000018f3187220 */ /* 0x000fe20000410000 */
[----:B------:R-:W-:Y:S01]  /*70e0*/  FADD.FTZ R11, -R3, R11 ;  /* 0x0000000b030b7221 */ /* 0x000fe20000010100 */
[----:B------:R-:W-:Y:S01]  /*70f0*/  FMUL.FTZ R34, R34, R5 ;  /* 0x0000000522227220 */ /* 0x000fe20000410000 */
[----:B------:R-:W-:Y:S01]  /*7100*/  FMUL.FTZ R35, R35, R4 ;  /* 0x0000000423237220 */ /* 0x000fe20000410000 */
[----:B------:R-:W-:Y:S01]  /*7110*/  FFMA.FTZ R5, -R228, R228, 1 ;  /* 0x3f800000e4057423 */ /* 0x000fe200000101e4 */
[----:B------:R-:W-:Y:S01]  /*7120*/  FFMA.FTZ R4, -R224, R224, 1 ;  /* 0x3f800000e0047423 */ /* 0x000fe200000101e0 */
[C---:B------:R-:W-:Y:S01]  /*7130*/  FADD.FTZ R10, -R3.reuse, R10 ;  /* 0x0000000a030a7221 */ /* 0x040fe20000010100 */
[----:B------:R-:W-:Y:S01]  /*7140*/  FADD.FTZ R14, -R3, R14 ;  /* 0x0000000e030e7221 */ /* 0x000fe20000010100 */
[----:B------:R-:W-:Y:S01]  /*7150*/  FMUL.FTZ R7, R5, UR17 ;  /* 0x0000001105077c20 */ /* 0x000fe20008410000 */
[----:B------:R-:W-:Y:S01]  /*7160*/  FMUL.FTZ R5, R4, UR17 ;  /* 0x0000001104057c20 */ /* 0x000fe20008410000 */
[C---:B------:R-:W-:Y:S01]  /*7170*/  FADD.FTZ R15, -R3.reuse, R15 ;  /* 0x0000000f030f7221 */ /* 0x040fe20000010100 */
[C---:B------:R-:W-:Y:S01]  /*7180*/  FADD.FTZ R26, -R3.reuse, R26 ;  /* 0x0000001a031a7221 */ /* 0x040fe20000010100 */
[C---:B------:R-:W-:Y:S01]  /*7190*/  FADD.FTZ R27, -R3.reuse, R27 ;  /* 0x0000001b031b7221 */ /* 0x040fe20000010100 */
[----:B------:R-:W-:Y:S01]  /*71a0*/  FMUL.FTZ R5, R12, R5 ;  /* 0x000000050c057220 */ /* 0x000fe20000410000 */
[C---:B------:R-:W-:Y:S01]  /*71b0*/  FADD.FTZ R31, -R3.reuse, R31 ;  /* 0x0000001f031f7221 */ /* 0x040fe20000010100 */
[----:B------:R-:W-:Y:S01]  /*71c0*/  FADD.FTZ R30, -R3, R30 ;  /* 0x0000001e031e7221 */ /* 0x000fe20000010100 */
[----:B------:R-:W-:Y:S01]  /*71d0*/  FFMA.FTZ R3, -R226, R226, 1 ;  /* 0x3f800000e2037423 */ /* 0x000fe200000101e2 */
[----:B------:R-:W-:Y:S01]  /*71e0*/  FADD.FTZ R25, -R181, R25 ;  /* 0x00000019b5197221 */ /* 0x000fe20000010100 */
[----:B------:R-:W-:Y:S01]  /*71f0*/  F2FP.BF16.F32.PACK_AB R17, R17, R22 ;  /* 0x000000161111723e */ /* 0x000fe200000010ff */
[----:B------:R-:W-:Y:S01]  /*7200*/  FMUL.FTZ R31, R244, R31 ;  /* 0x0000001ff41f7220 */ /* 0x000fe20000410000 */
[----:B------:R-:W-:Y:S01]  /*7210*/  FMUL.FTZ R3, R3, UR17 ;  /* 0x0000001103037c20 */ /* 0x000fe20008410000 */
[----:B-1----:R-:W-:Y:S01]  /*7220*/  FFMA.FTZ R0, -R225, R225, 1 ;  /* 0x3f800000e1007423 */ /* 0x002fe200000101e1 */
[----:B------:R-:W-:Y:S01]  /*7230*/  FMUL.FTZ R25, R242, R25 ;  /* 0x00000019f2197220 */ /* 0x000fe20000410000 */
[----:B------:R-:W-:Y:S01]  /*7240*/  FMUL.FTZ R30, R246, R30 ;  /* 0x0000001ef61e7220 */ /* 0x000fe20000410000 */
[--C-:B------:R-:W-:Y:S01]  /*7250*/  SHF.R.U32.HI R184, RZ, 0x1, R218.reuse ;  /* 0x00000001ffb87819 */ /* 0x100fe200000116da */
[----:B------:R-:W-:Y:S01]  /*7260*/  FMUL.FTZ R0, R0, UR17 ;  /* 0x0000001100007c20 */ /* 0x000fe20008410000 */
[----:B------:R-:W1:Y:S01]  /*7270*/  LDC R186, c[0x0][0x44c] ;  /* 0x00011300ffba7b82 */ /* 0x000e620000000800 */
[----:B------:R-:W-:Y:S02]  /*7280*/  LOP3.LUT R248, R219, 0x38, RZ, 0xc0, !PT ;  /* 0x00000038dbf87812 */ /* 0x000fe400078ec0ff */
[----:B------:R-:W-:Y:S01]  /*7290*/  FMUL.FTZ R8, R8, R0 ;  /* 0x0000000008087220 */ /* 0x000fe20000410000 */
[----:B------:R-:W-:Y:S01]  /*72a0*/  FFMA.FTZ R0, -R223, R223, 1 ;  /* 0x3f800000df007423 */ /* 0x000fe200000101df */
[----:B------:R-:W-:Y:S02]  /*72b0*/  LOP3.LUT R223, R218, 0x10, RZ, 0xc0, !PT ;  /* 0x00000010dadf7812 */ /* 0x000fe400078ec0ff */
[----:B------:R-:W-:Y:S01]  /*72c0*/  LOP3.LUT R249, R248, 0x40, RZ, 0xfc, !PT ;  /* 0x00000040f8f97812 */ /* 0x000fe200078efcff */
[----:B------:R-:W-:Y:S04]  /*72d0*/  FMUL.FTZ R6, R0, UR17 ;  /* 0x0000001100067c20 */ /* 0x000fe80008410000 */
[----:B------:R-:W-:Y:S01]  /*72e0*/  FMUL.FTZ R12, R13, R6 ;  /* 0x000000060d0c7220 */ /* 0x000fe20000410000 */
[----:B------:R-:W-:Y:S01]  /*72f0*/  FFMA.FTZ R6, -R201, R201, 1 ;  /* 0x3f800000c9067423 */ /* 0x000fe200000101c9 */
[----:B------:R-:W-:Y:S03]  /*7300*/  F2FP.BF16.F32.PACK_AB R13, R35, R34 ;  /* 0x00000022230d723e */ /* 0x000fe600000010ff */
[----:B------:R-:W-:Y:S01]  /*7310*/  F2FP.BF16.F32.PACK_AB R12, R12, R5 ;  /* 0x000000050c0c723e */ /* 0x000fe200000010ff */
[----:B------:R-:W-:Y:S01]  /*7320*/  FFMA.FTZ R5, -R195, R195, 1 ;  /* 0x3f800000c3057423 */ /* 0x000fe200000101c3 */
[----:B------:R-:W-:Y:S03]  /*7330*/  FMUL.FTZ R6, R6, UR17 ;  /* 0x0000001106067c20 */ /* 0x000fe60008410000 */
[----:B------:R-:W-:Y:S01]  /*7340*/  FMUL.FTZ R5, R5, UR17 ;  /* 0x0000001105057c20 */ /* 0x000fe20008410000 */
[----:B------:R-:W-:Y:S03]  /*7350*/  FMUL.FTZ R24, R24, R6 ;  /* 0x0000000618187220 */ /* 0x000fe60000410000 */
[----:B------:R-:W-:Y:S01]  /*7360*/  FMUL.FTZ R28, R28, R5 ;  /* 0x000000051c1c7220 */ /* 0x000fe20000410000 */
[----:B------:R-:W-:Y:S01]  /*7370*/  FFMA.FTZ R5, -R232, R232, 1 ;  /* 0x3f800000e8057423 */ /* 0x000fe200000101e8 */
[----:B---3--:R-:W-:Y:S01]  /*7380*/  FMUL.FTZ R26, R33, R26 ;  /* 0x0000001a211a7220 */ /* 0x008fe20000410000 */
[----:B------:R-:W-:Y:S01]  /*7390*/  FMUL.FTZ R9, R32, R9 ;  /* 0x0000000920097220 */ /* 0x000fe20000410000 */
[----:B------:R-:W-:Y:S01]  /*73a0*/  MOV R32, 0x10 ;  /* 0x0000001000207802 */ /* 0x000fe20000000f00 */
[----:B--2---:R-:W-:Y:S01]  /*73b0*/  FMUL.FTZ R11, R166, R11 ;  /* 0x0000000ba60b7220 */ /* 0x004fe20000410000 */
[----:B------:R-:W-:Y:S01]  /*73c0*/  FMUL.FTZ R10, R167, R10 ;  /* 0x0000000aa70a7220 */ /* 0x000fe20000410000 */
[----:B------:R-:W-:Y:S01]  /*73d0*/  FMUL.FTZ R0, R9, R7 ;  /* 0x0000000709007220 */ /* 0x000fe20000410000 */
[----:B------:R-:W-:Y:S01]  /*73e0*/  SEL R19, R32, 0xfffffff0, !P0 ;  /* 0xfffffff020137807 */ /* 0x000fe20004000000 */
[----:B------:R-:W-:Y:S01]  /*73f0*/  FMUL.FTZ R7, R5, UR17 ;  /* 0x0000001105077c20 */ /* 0x000fe20008410000 */
[----:B------:R-:W2:Y:S01]  /*7400*/  LDL.LU R32, [R1] ;  /* 0x0000000001207983 */ /* 0x000ea20000300800 */
[----:B------:R-:W-:Y:S01]  /*7410*/  FFMA.FTZ R5, -R230, R230, 1 ;  /* 0x3f800000e6057423 */ /* 0x000fe200000101e6 */
[----:B------:R-:W-:Y:S01]  /*7420*/  IADD3 R4, PT, PT, R185, R19, RZ ;  /* 0x00000013b9047210 */ /* 0x000fe20007ffe0ff */
[----:B------:R-:W-:Y:S01]  /*7430*/  FMUL.FTZ R14, R165, R14 ;  /* 0x0000000ea50e7220 */ /* 0x000fe20000410000 */
[----:B------:R-:W-:Y:S01]  /*7440*/  F2FP.BF16.F32.PACK_AB R0, R0, R8 ;  /* 0x000000080000723e */ /* 0x000fe200000010ff */
[----:B------:R-:W-:Y:S01]  /*7450*/  FMUL.FTZ R15, R164, R15 ;  /* 0x0000000fa40f7220 */ /* 0x000fe20000410000 */
[----:B------:R-:W-:Y:S01]  /*7460*/  FMUL.FTZ R10, R10, R7 ;  /* 0x000000070a0a7220 */ /* 0x000fe20000410000 */
[----:B------:R3:W-:Y:S01]  /*7470*/  STS [R4+0x1c400], R2 ;  /* 0x01c4000204007388 */ /* 0x0007e20000000800 */
[----:B------:R-:W-:Y:S03]  /*7480*/  FMUL.FTZ R5, R5, UR17 ;  /* 0x0000001105057c20 */ /* 0x000fe60008410000 */
[----:B------:R-:W-:Y:S01]  /*7490*/  STS [R4+0x1c000], R16 ;  /* 0x01c0001004007388 */ /* 0x000fe20000000800 */
[----:B------:R-:W-:Y:S03]  /*74a0*/  FMUL.FTZ R14, R14, R5 ;  /* 0x000000050e0e7220 */ /* 0x000fe60000410000 */
[----:B------:R4:W-:Y:S01]  /*74b0*/  STS [R185+0x1d000], R0 ;  /* 0x01d00000b9007388 */ /* 0x0009e20000000800 */
[----:B---3--:R-:W-:Y:S04]  /*74c0*/  FFMA.FTZ R2, -R200, R200, 1 ;  /* 0x3f800000c8027423 */ /* 0x008fe800000101c8 */
[----:B------:R-:W-:Y:S01]  /*74d0*/  FMUL.FTZ R9, R2, UR17 ;  /* 0x0000001102097c20 */ /* 0x000fe20008410000 */
[----:B------:R-:W-:Y:S01]  /*74e0*/  FFMA.FTZ R2, -R197, R197, 1 ;  /* 0x3f800000c5027423 */ /* 0x000fe200000101c5 */
[----:B----4-:R-:W-:Y:S03]  /*74f0*/  FFMA.FTZ R0, -R202, R202, 1 ;  /* 0x3f800000ca007423 */ /* 0x010fe600000101ca */
[----:B------:R-:W-:Y:S01]  /*7500*/  FMUL.FTZ R2, R2, UR17 ;  /* 0x0000001102027c20 */ /* 0x000fe20008410000 */
[----:B------:R-:W-:Y:S01]  /*7510*/  FMUL.FTZ R9, R25, R9 ;  /* 0x0000000919097220 */ /* 0x000fe20000410000 */
[----:B------:R-:W-:Y:S02]  /*7520*/  FMUL.FTZ R0, R0, UR17 ;  /* 0x0000001100007c20 */ /* 0x000fe40008410000 */
[----:B------:R-:W-:Y:S01]  /*7530*/  FMUL.FTZ R8, R29, R2 ;  /* 0x000000021d087220 */ /* 0x000fe20000410000 */
[----:B------:R-:W-:Y:S01]  /*7540*/  FFMA.FTZ R2, -R231, R231, 1 ;  /* 0x3f800000e7027423 */ /* 0x000fe200000101e7 */
[----:B------:R-:W-:Y:S01]  /*7550*/  F2FP.BF16.F32.PACK_AB R9, R9, R24 ;  /* 0x000000180909723e */ /* 0x000fe200000010ff */
[----:B------:R-:W-:Y:S01]  /*7560*/  FMUL.FTZ R7, R31, R0 ;  /* 0x000000001f077220 */ /* 0x000fe20000410000 */
[----:B------:R-:W-:Y:S01]  /*7570*/  LOP3.LUT R0, R184, 0x30, RZ, 0xc0, !PT ;  /* 0x00000030b8007812 */ /* 0x000fe200078ec0ff */
[----:B------:R-:W-:Y:S01]  /*7580*/  FMUL.FTZ R6, R2, UR17 ;  /* 0x0000001102067c20 */ /* 0x000fe20008410000 */
[----:B------:R-:W-:Y:S01]  /*7590*/  FFMA.FTZ R2, -R229, R229, 1 ;  /* 0x3f800000e5027423 */ /* 0x000fe200000101e5 */
[----:B------:R-:W-:Y:S02]  /*75a0*/  F2FP.BF16.F32.PACK_AB R8, R8, R28 ;  /* 0x0000001c0808723e */ /* 0x000fe400000010ff */
[----:B------:R-:W-:Y:S01]  /*75b0*/  FMUL.FTZ R11, R11, R6 ;  /* 0x000000060b0b7220 */ /* 0x000fe20000410000 */
[----:B------:R-:W-:Y:S01]  /*75c0*/  FFMA.FTZ R6, -R227, R227, 1 ;  /* 0x3f800000e3067423 */ /* 0x000fe200000101e3 */
[----:B------:R-:W-:Y:S01]  /*75d0*/  FMUL.FTZ R2, R2, UR17 ;  /* 0x0000001102027c20 */ /* 0x000fe20008410000 */
[----:B------:R-:W-:Y:S02]  /*75e0*/  LOP3.LUT R0, R0, 0x8, R218, 0xf8, !PT ;  /* 0x0000000800007812 */ /* 0x000fe400078ef8da */
[----:B------:R-:W-:Y:S01]  /*75f0*/  FMUL.FTZ R6, R6, UR17 ;  /* 0x0000001106067c20 */ /* 0x000fe20008410000 */
[----:B------:R-:W-:Y:S01]  /*7600*/  FMUL.FTZ R15, R15, R2 ;  /* 0x000000020f0f7220 */ /* 0x000fe20000410000 */
[----:B------:R-:W-:Y:S01]  /*7610*/  F2FP.BF16.F32.PACK_AB R5, R11, R10 ;  /* 0x0000000a0b05723e */ /* 0x000fe200000010ff */
[----:B------:R-:W-:Y:S01]  /*7620*/  FFMA.FTZ R2, -R203, R203, 1 ;  /* 0x3f800000cb027423 */ /* 0x000fe200000101cb */
[----:B------:R-:W-:Y:S01]  /*7630*/  FMUL.FTZ R26, R26, R6 ;  /* 0x000000061a1a7220 */ /* 0x000fe20000410000 */
[----:B------:R-:W-:Y:S01]  /*7640*/  LOP3.LUT R0, R0, 0x1c0, R220, 0xf8, !PT ;  /* 0x000001c000007812 */ /* 0x000fe200078ef8dc */
[----:B-1----:R-:W-:Y:S01]  /*7650*/  IMAD R203, R186, UR14, RZ ;  /* 0x0000000ebacb7c24 */ /* 0x002fe2000f8e02ff */
[----:B------:R-:W-:Y:S01]  /*7660*/  STS [R185+0x1d400], R5 ;  /* 0x01d40005b9007388 */ /* 0x000fe20000000800 */
[----:B------:R-:W-:Y:S03]  /*7670*/  FMUL.FTZ R2, R2, UR17 ;  /* 0x0000001102027c20 */ /* 0x000fe60008410000 */
[----:B------:R-:W-:Y:S01]  /*7680*/  STS [R4+0x1d000], R12 ;  /* 0x01d0000c04007388 */ /* 0x000fe20000000800 */
[----:B------:R-:W-:Y:S01]  /*7690*/  FMUL.FTZ R30, R30, R2 ;  /* 0x000000021e1e7220 */ /* 0x000fe20000410000 */
[--C-:B------:R-:W-:Y:S04]  /*76a0*/  SHF.R.U32.HI R2, RZ, 0x4, R218.reuse ;  /* 0x00000004ff027819 */ /* 0x100fe800000116da */
[----:B------:R-:W-:Y:S02]  /*76b0*/  F2FP.BF16.F32.PACK_AB R7, R7, R30 ;  /* 0x0000001e0707723e */ /* 0x000fe400000010ff */
[----:B------:R-:W-:Y:S02]  /*76c0*/  LOP3.LUT R202, R2, 0x8, RZ, 0xc0, !PT ;  /* 0x0000000802ca7812 */ /* 0x000fe400078ec0ff */
[----:B------:R-:W-:Y:S04]  /*76d0*/  LOP3.LUT R2, R0, 0x38, R219, 0x78, !PT ;  /* 0x0000003800027812 */ /* 0x000fe800078e78db */
[----:B------:R-:W-:Y:S04]  /*76e0*/  LOP3.LUT R2, R2, 0x200, R221, 0xf8, !PT ;  /* 0x0000020002027812 */ /* 0x000fe800078ef8dd */
[----:B------:R-:W-:Y:S01]  /*76f0*/  LEA R2, R2, UR4, 0x1 ;  /* 0x0000000402027c11 */ /* 0x000fe2000f8e08ff */
[----:B--2---:R-:W-:Y:S04]  /*7700*/  FMUL.FTZ R27, R32, R27 ;  /* 0x0000001b201b7220 */ /* 0x004fe80000410000 */
[----:B------:R-:W-:Y:S01]  /*7710*/  FMUL.FTZ R6, R27, R3 ;  /* 0x000000031b067220 */ /* 0x000fe20000410000 */
[----:B------:R-:W-:Y:S04]  /*7720*/  F2FP.BF16.F32.PACK_AB R3, R15, R14 ;  /* 0x0000000e0f03723e */ /* 0x000fe800000010ff */
[----:B------:R-:W-:Y:S01]  /*7730*/  F2FP.BF16.F32.PACK_AB R6, R6, R26 ;  /* 0x0000001a0606723e */ /* 0x000fe200000010ff */
[----:B------:R1:W-:Y:S04]  /*7740*/  STS [R4+0x1d400], R3 ;  /* 0x01d4000304007388 */ /* 0x0003e80000000800 */
[----:B------:R-:W-:Y:S04]  /*7750*/  STS [R188+-0x4000], R20 ;  /* 0xffc00014bc007388 */ /* 0x000fe80000000800 */
[----:B------:R-:W-:Y:S01]  /*7760*/  STS [R188+-0x3c00], R17 ;  /* 0xffc40011bc007388 */ /* 0x000fe20000000800 */
[----:B-1----:R-:W-:Y:S02]  /*7770*/  IADD3 R4, PT, PT, R188, R19, RZ ;  /* 0x00000013bc047210 */ /* 0x002fe40007ffe0ff */
[----:B------:R-:W-:Y:S03]  /*7780*/  LOP3.LUT R3, R202, 0x10, R218, 0xf8, !PT ;  /* 0x00000010ca037812 */ /* 0x000fe600078ef8da */
[----:B------:R-:W-:Y:S01]  /*7790*/  STS [R4+-0x4000], R18 ;  /* 0xffc0001204007388 */ /* 0x000fe20000000800 */
[----:B------:R-:W-:Y:S02]  /*77a0*/  LOP3.LUT R0, R3, R214, RZ, 0x3c, !PT ;  /* 0x000000d603007212 */ /* 0x000fe400078e3cff */
[----:B------:R-:W-:Y:S01]  /*77b0*/  MOV R3, 0x40 ;  /* 0x0000004000037802 */ /* 0x000fe20000000f00 */
[----:B------:R-:W-:Y:S01]  /*77c0*/  STS [R4+-0x3c00], R13 ;  /* 0xffc4000d04007388 */ /* 0x000fe20000000800 */
[----:B------:R-:W-:Y:S02]  /*77d0*/  LOP3.LUT R0, R0, 0x200, R220, 0xf8, !PT ;  /* 0x0000020000007812 */ /* 0x000fe400078ef8dc */
[----:B------:R-:W-:Y:S01]  /*77e0*/  SEL R3, R3, 0xffffffc0, !P0 ;  /* 0xffffffc003037807 */ /* 0x000fe20004000000 */
[----:B------:R-:W-:Y:S01]  /*77f0*/  STS [R188+-0x3000], R9 ;  /* 0xffd00009bc007388 */ /* 0x000fe20000000800 */
[----:B------:R-:W-:Y:S03]  /*7800*/  LEA R180, R0, UR4, 0x1 ;  /* 0x0000000400b47c11 */ /* 0x000fe6000f8e08ff */
[----:B------:R-:W-:Y:S01]  /*7810*/  STS [R188+-0x2c00], R6 ;  /* 0xffd40006bc007388 */ /* 0x000fe20000000800 */
[----:B------:R-:W-:Y:S03]  /*7820*/  IADD3 R0, PT, PT, R180, R3, RZ ;  /* 0x00000003b4007210 */ /* 0x000fe60007ffe0ff */
[----:B------:R-:W-:Y:S04]  /*7830*/  STS [R4+-0x3000], R8 ;  /* 0xffd0000804007388 */ /* 0x000fe80000000800 */
[----:B------:R-:W-:Y:S01]  /*7840*/  STS [R4+-0x2c00], R7 ;  /* 0xffd4000704007388 */ /* 0x000fe20000000800 */
[----:B------:R-:W-:Y:S06]  /*7850*/  BAR.SYNC.DEFER_BLOCKING 0x0 ;  /* 0x0000000000007b1d */ /* 0x000fec0000010000 */
[----:B------:R-:W-:Y:S08]  /*7860*/  LDSM.16.MT88.4 R4, [R2+0x20000] ;  /* 0x020000000204783b */ /* 0x000ff00000004200 */
[----:B------:R-:W1:Y:S08]  /*7870*/  LDSM.16.MT88.4 R8, [R180+0x8000] ;  /* 0x00800000b408783b */ /* 0x000e700000004200 */
[----:B------:R-:W2:Y:S08]  /*7880*/  LDSM.16.MT88.4 R12, [R2+0x22000] ;  /* 0x02200000020c783b */ /* 0x000eb00000004200 */
[----:B------:R-:W3:Y:S08]  /*7890*/  LDSM.16.MT88.4 R16, [R0+0x8000] ;  /* 0x008000000010783b */ /* 0x000ef00000004200 */
        /* <DEDUP_REMOVED lines=93> */
[----:B------:R-:W-:Y:S01]  /*7e70*/  ISETP.GE.AND P3, PT, R248, UR5, PT ;  /* 0x00000005f8007c0c */ /* 0x000fe2000bf66270 */
[----:B------:R-:W-:Y:S01]  /*7e80*/  IMAD.U32 R6, RZ, RZ, UR43 ;  /* 0x0000002bff067e24 */ /* 0x000fe2000f8e00ff */
[----:B------:R-:W-:Y:S01]  /*7e90*/  ISETP.GE.AND P2, PT, R249, UR5, PT ;  /* 0x00000005f9007c0c */ /* 0x000fe2000bf46270 */
[----:B------:R-:W3:Y:S01]  /*7ea0*/  LDL.LU R186, [R1+0x2c] ;  /* 0x00002c0001ba7983 */ /* 0x000ee20000300800 */
[----:B------:R-:W-:Y:S01]  /*7eb0*/  IADD3 R4, P1, PT, RZ, -UR32, RZ ;  /* 0x80000020ff047c10 */ /* 0x000fe2000ff3e0ff */
[----:B------:R-:W-:Y:S04]  /*7ec0*/  IMAD.U32 R5, RZ, RZ, UR42 ;  /* 0x0000002aff057e24 */ /* 0x000fe8000f8e00ff */
[----:B------:R-:W-:Y:S05]  /*7ed0*/  IMAD.X R0, RZ, RZ, ~UR8, P1 ;  /* 0x80000008ff007e24 */ /* 0x000fea00088e06ff */
[----:B------:R-:W-:Y:S04]  /*7ee0*/  SHF.R.S64 R4, R4, 0x1f, R0 ;  /* 0x0000001f04047819 */ /* 0x000fe80000001000 */
[----:B---3--:R-:W-:Y:S02]  /*7ef0*/  IADD3 R186, P1, PT, R4, R186, RZ ;  /* 0x000000ba04ba7210 */ /* 0x008fe40007f3e0ff */
[----:B------:R-:W-:Y:S02]  /*7f00*/  LOP3.LUT R4, R219, 0x1f8, RZ, 0xc0, !PT ;  /* 0x000001f8db047812 */ /* 0x000fe400078ec0ff */
[----:B--2---:R-:W-:Y:S01]  /*7f10*/  LEA.HI.X.SX32 R187, R0, R187, 0x1, P1 ;  /* 0x000000bb00bb7211 */ /* 0x004fe200008f0eff */
[----:B------:R1:W-:Y:S01]  /*7f20*/  STL [R1+0x2c], R186 ;  /* 0x00002cba01007387 */ /* 0x0003e20000100800 */
[----:B------:R-:W-:Y:S01]  /*7f30*/  LOP3.LUT R0, R4, 0x38, R218, 0x78, !PT ;  /* 0x0000003804007812 */ /* 0x000fe200078e78da */
[----:B------:R-:W-:Y:S02]  /*7f40*/  IMAD.U32 R4, RZ, RZ, UR43 ;  /* 0x0000002bff047e24 */ /* 0x000fe4000f8e00ff */
[----:B------:R1:W-:Y:S01]  /*7f50*/  STL [R1+0x28], R187 ;  /* 0x000028bb01007387 */ /* 0x0003e20000100800 */
[----:B------:R-:W-:Y:S01]  /*7f60*/  LOP3.LUT R0, R0, 0x1e00, R219, 0xf8, !PT ;  /* 0x00001e0000007812 */ /* 0x000fe200078ef8db */
[--C-:B------:R-:W-:Y:S01]  /*7f70*/  @!P3 IMAD.MOV.U32 R8, RZ, RZ, R186.reuse ;  /* 0x000000ffff08b224 */ /* 0x100fe200078e00ba */
[----:B------:R-:W-:Y:S01]  /*7f80*/  LEA R4, P1, R4, R186, 0x1 ;  /* 0x000000ba04047211 */ /* 0x000fe200078208ff */
[--C-:B------:R-:W-:Y:S01]  /*7f90*/  @!P3 IMAD.MOV.U32 R9, RZ, RZ, R187.reuse ;  /* 0x000000ffff09b224 */ /* 0x100fe200078e00bb */
[----:B------:R-:W-:Y:S01]  /*7fa0*/  LEA R0, R0, UR4, 0x1 ;  /* 0x0000000400007c11 */ /* 0x000fe2000f8e08ff */
[----:B------:R-:W-:Y:S01]  /*7fb0*/  @!P2 IMAD.MOV.U32 R7, RZ, RZ, R187 ;  /* 0x000000ffff07a224 */ /* 0x000fe200078e00bb */
        /* <DEDUP_REMOVED lines=23> */
.L_x_1733:
[----:B-1----:R1:W2:Y:S01]  /*8130*/  LDL R4, [R1+0x30] ;  /* 0x0000300001047983 */ /* 0x0022a20000100800 */
[----:B------:R-:W-:Y:S01]  /*8140*/  PLOP3.LUT P3, PT, PT, PT, UP2, 0x80, 0x8 ;  /* 0x000000000008781c */ /* 0x000fe20003f6f028 */
[----:B------:R-:W-:Y:S01]  /*8150*/  IMAD.MOV.U32 R5, RZ, RZ, 0x4 ;  /* 0x00000004ff057424 */ /* 0x000fe200078e00ff */
[----:B------:R-:W-:Y:S02]  /*8160*/  @UP2 UIADD3 UR13, UP0, UPT, UR50, -0x100, URZ ;  /* 0xffffff00320d2890 */ /* 0x000fe4000ff1e0ff */
[----:B------:R-:W-:Y:S01]  /*8170*/  LDSM.16.M88.4 R32, [R196+0x1c000] ;  /* 0x01c00000c420783b */ /* 0x000fe20000000200 */
[C---:B------:R-:W-:Y:S01]  /*8180*/  IMAD.IADD R200, R196.reuse, 0x1, R212 ;  /* 0x00000001c4c87824 */ /* 0x040fe200078e02d4 */
[----:B------:R-:W-:Y:S01]  /*8190*/  ULOP3.LUT UR9, UR41, 0x1, URZ, 0xc0, !UPT ;  /* 0x0000000129097892 */ /* 0x000fe2000f8ec0ff */
[----:B------:R-:W-:Y:S01]  /*81a0*/  IMAD.IADD R3, R196, 0x1, R3 ;  /* 0x00000001c4037824 */ /* 0x000fe200078e0203 */
[----:B------:R-:W-:Y:S01]  /*81b0*/  @UP2 UIADD3.X UR12, UPT, UPT, UR51, -0x1, URZ, UP0, !UPT ;  /* 0xffffffff330c2890 */ /* 0x000fe200087fe4ff */
[----:B------:R-:W-:Y:S01]  /*81c0*/  LDSM.16.M88.4 R28, [R196+0x1d000] ;  /* 0x01d00000c41c783b */ /* 0x000fe20000000200 */
[----:B------:R-:W-:Y:S01]  /*81d0*/  @UP2 UIADD3 UR10, UP0, UPT, UR10, -0x100, URZ ;  /* 0xffffff000a0a2890 */ /* 0x000fe2000ff1e0ff */
[----:B------:R-:W-:Y:S02]  /*81e0*/  IMAD.IADD R201, R212, 0x1, R3 ;  /* 0x00000001d4c97824 */ /* 0x000fe400078e0203 */
[----:B------:R-:W-:Y:S01]  /*81f0*/  @P3 LOP3.LUT R184, R184, 0x10, RZ, 0xc0, !PT ;  /* 0x00000010b8b83812 */ /* 0x000fe200078ec0ff */
[----:B------:R-:W-:Y:S01]  /*8200*/  LDSM.16.M88.4 R168, [R200+0x1c000] ;  /* 0x01c00000c8a8783b */ /* 0x000fe20000000200 */
[----:B------:R-:W-:Y:S01]  /*8210*/  @P3 SHF.R.U32.HI R0, RZ, 0x2, R218 ;  /* 0x00000002ff003819 */ /* 0x000fe200000116da */
[----:B------:R-:W-:Y:S02]  /*8220*/  @UP2 UIADD3.X UR11, UPT, UPT, UR11, -0x1, URZ, UP0, !UPT ;  /* 0xffffffff0b0b2890 */ /* 0x000fe400087fe4ff */
[----:B------:R-:W-:Y:S01]  /*8230*/  UISETP.NE.U32.AND UP0, UPT, UR9, 0x1, UPT ;  /* 0x000000010900788c */ /* 0x000fe2000bf05070 */
[----:B------:R-:W-:Y:S01]  /*8240*/  LDSM.16.M88.4 R176, [R200+0x1d000] ;  /* 0x01d00000c8b0783b */ /* 0x000fe20000000200 */
[----:B------:R-:W-:Y:S04]  /*8250*/  UIADD3 UR9, UPT, UPT, UR41, -0x1, URZ ;  /* 0xffffffff29097890 */ /* 0x000fe8000fffe0ff */
[----:B------:R-:W-:Y:S01]  /*8260*/  LDSM.16.M88.4 R192, [R3+0x1d000] ;  /* 0x01d0000003c0783b */ /* 0x000fe20000000200 */
[----:B------:R-:W-:Y:S01]  /*8270*/  PLOP3.LUT P2, PT, PT, PT, UP0, 0x80, 0x8 ;  /* 0x000000000008781c */ /* 0x000fe20003f4f008 */
[----:B------:R-:W-:Y:S03]  /*8280*/  UISETP.GT.AND UP0, UPT, UR41, URZ, UPT ;  /* 0x000000ff2900728c */ /* 0x000fe6000bf04270 */
[----:B------:R-:W-:Y:S01]  /*8290*/  UMOV UR41, UR9 ;  /* 0x0000000900297c82 */ /* 0x000fe20008000000 */
[----:B--2---:R-:W-:Y:S02]  /*82a0*/  @P3 LOP3.LUT R4, R184, 0x7, R0, 0xf8, !PT ;  /* 0x00000007b8043812 */ /* 0x004fe400078ef800 */
[----:B------:R-:W-:Y:S01]  /*82b0*/  LEA R0, R216, UR4, 0x1 ;  /* 0x00000004d8007c11 */ /* 0x000fe2000f8e08ff */
[----:B------:R-:W-:Y:S02]  /*82c0*/  LDSM.16.M88.4 R184, [R3+0x1c000] ;  /* 0x01c0000003b8783b */ /* 0x000fe40000000200 */
[----:B------:R-:W-:Y:S01]  /*82d0*/  @P3 IMAD.WIDE.U32 R236, R4, R5, UR50 ;  /* 0x0000003204ec3e25 */ /* 0x000fe2000f8e0005 */
[----:B------:R-:W-:Y:S01]  /*82e0*/  @UP2 UMOV UR50, UR13 ;  /* 0x0000000d00322c82 */ /* 0x000fe20008000000 */
[----:B------:R-:W-:Y:S01]  /*82f0*/  @UP2 UMOV UR51, UR12 ;  /* 0x0000000c00332c82 */ /* 0x000fe20008000000 */
[----:B------:R-:W2:Y:S05]  /*8300*/  LDSM.16.MT88.4 R16, [R0+0xc000] ;  /* 0x00c000000010783b */ /* 0x000eaa0000004200 */
[----:B------:R2:W-:Y:S05]  /*8310*/  @P3 STL [R1+0x30], R4 ;  /* 0x0000300401003387 */ /* 0x0005ea0000100800 */
[----:B------:R-:W3:Y:S05]  /*8320*/  LDSM.16.MT88.4 R164, [R0+0x10000] ;  /* 0x0100000000a4783b */ /* 0x000eea0000004200 */
[----:B------:R1:W4:Y:S05]  /*8330*/  LDL R242, [R1+0x40] ;  /* 0x0000400001f27983 */ /* 0x00032a0000100800 */
[----:B------:R-:W5:Y:S05]  /*8340*/  LDSM.16.MT88.4 R172, [R0+0xc800] ;  /* 0x00c8000000ac783b */ /* 0x000f6a0000004200 */
[----:B------:R1:W4:Y:S05]  /*8350*/  LDL R241, [R1+0x3c] ;  /* 0x00003c0001f17983 */ /* 0x00032a0000100800 */
[----:B------:R-:W1:Y:S05]  /*8360*/  LDSM.16.MT88.4 R180, [R0+0x10800] ;  /* 0x0108000000b4783b */ /* 0x000e6a0000004200 */
[----:B------:R1:W4:Y:S05]  /*8370*/  LDL R240, [R1+0x38] ;  /* 0x0000380001f07983 */ /* 0x00032a0000100800 */
[----:B------:R-:W1:Y:S01]  /*8380*/  LDSM.16.MT88.4 R188, [R0+0xd000] ;  /* 0x00d0000000bc783b */ /* 0x000e620000004200 */
[-C--:B--2---:R-:W-:Y:S04]  /*8390*/  HMMA.16816.F32.BF16 R4, R32, R16.reuse, RZ ;  /* 0x000000102004723c */ /* 0x084fe800000418ff */
[----:B------:R2:W2:Y:S04]  /*83a0*/  LDL R239, [R1+0x34] ;  /* 0x0000340001ef7983 */ /* 0x0004a80000100800 */
        /* <DEDUP_REMOVED lines=8> */
[-C--:B-----5:R-:W-:Y:S08]  /*8430*/  HMMA.16816.F32.BF16 R4, R168, R172.reuse, R4 ;  /* 0x000000aca804723c */ /* 0x0a0ff00000041804 */
        /* <DEDUP_REMOVED lines=10> */
[----:B------:R-:W5:Y:S02]  /*84e0*/  LDSM.16.MT88.4 R180, [R0+0x11800] ;  /* 0x0118000000b4783b */ /* 0x000f640000004200 */
[-C--:B------:R-:W-:Y:S08]  /*84f0*/  HMMA.16816.F32.BF16 R4, R184, R188.reuse, R4 ;  /* 0x000000bcb804723c */ /* 0x080ff00000041804 */
[C---:B------:R-:W-:Y:S08]  /*8500*/  HMMA.16816.F32.BF16 R8, R192.reuse, R188, R8 ;  /* 0x000000bcc008723c */ /* 0x040ff00000041808 */
[-C--:B------:R-:W-:Y:S08]  /*8510*/  HMMA.16816.F32.BF16 R12, R192, R190.reuse, R12 ;  /* 0x000000bec00c723c */ /* 0x080ff0000004180c */
[C---:B------:R-:W-:Y:S01]  /*8520*/  HMMA.16816.F32.BF16 R16, R184.reuse, R190, R16 ;  /* 0x000000beb810723c */ /* 0x040fe20000041810 */
[----:B------:R-:W-:Y:S05]  /*8530*/  LDSM.16.M88.4 R188, [R196+0x1e000] ;  /* 0x01e00000c4bc783b */ /* 0x000fea0000000200 */
[----:B------:R-:W-:Y:S02]  /*8540*/  LDSM.16.M88.4 R196, [R196+0x1f000] ;  /* 0x01f00000c4c4783b */ /* 0x000fe40000000200 */
[-C--:B---3--:R-:W-:Y:S08]  /*8550*/  HMMA.16816.F32.BF16 R20, R184, R164.reuse, R20 ;  /* 0x000000a4b814723c */ /* 0x088ff00000041814 */
[C---:B------:R-:W-:Y:S08]  /*8560*/  HMMA.16816.F32.BF16 R24, R192.reuse, R164, R24 ;  /* 0x000000a4c018723c */ /* 0x040ff00000041818 */
[-C--:B------:R-:W-:Y:S01]  /*8570*/  HMMA.16816.F32.BF16 R28, R192, R166.reuse, R28 ;  /* 0x000000a6c01c723c */ /* 0x080fe2000004181c */
[----:B------:R-:W3:Y:S07]  /*8580*/  LDSM.16.MT88.4 R192, [R0+0xe000] ;  /* 0x00e0000000c0783b */ /* 0x000eee0000004200 */
[----:B------:R-:W-:Y:S01]  /*8590*/  HMMA.16816.F32.BF16 R32, R184, R166, R32 ;  /* 0x000000a6b820723c */ /* 0x000fe20000041820 */
[----:B------:R-:W4:Y:S05]  /*85a0*/  LDSM.16.MT88.4 R164, [R0+0x12000] ;  /* 0x0120000000a4783b */ /* 0x000f2a0000004200 */
[----:B------:R-:W-:Y:S02]  /*85b0*/  LDSM.16.M88.4 R184, [R200+0x1f000] ;  /* 0x01f00000c8b8783b */ /* 0x000fe40000000200 */
[-C--:B-1----:R-:W-:Y:S08]  /*85c0*/  HMMA.16816.F32.BF16 R4, R168, R172.reuse, R4 ;  /* 0x000000aca804723c */ /* 0x082ff00000041804 */
[C---:B------:R-:W-:Y:S08]  /*85d0*/  HMMA.16816.F32.BF16 R8, R176.reuse, R172, R8 ;  /* 0x000000acb008723c */ /* 0x040ff00000041808 */
[-C--:B------:R-:W-:Y:S08]  /*85e0*/  HMMA.16816.F32.BF16 R12, R176, R174.reuse, R12 ;  /* 0x000000aeb00c723c */ /* 0x080ff0000004180c */
[C---:B------:R-:W-:Y:S01]  /*85f0*/  HMMA.16816.F32.BF16 R16, R168.reuse, R174, R16 ;  /* 0x000000aea810723c */ /* 0x040fe20000041810 */
[----:B------:R-:W-:Y:S07]  /*8600*/  LDSM.16.M88.4 R172, [R200+0x1e000] ;  /* 0x01e00000c8ac783b */ /* 0x000fee0000000200 */
[-C--:B-----5:R-:W-:Y:S08]  /*8610*/  HMMA.16816.F32.BF16 R20, R168, R180.reuse, R20 ;  /* 0x000000b4a814723c */ /* 0x0a0ff00000041814 */
[C---:B------:R-:W-:Y:S08]  /*8620*/  HMMA.16816.F32.BF16 R24, R176.reuse, R180, R24 ;  /* 0x000000b4b018723c */ /* 0x040ff00000041818 */
[-C--:B------:R-:W-:Y:S01]  /*8630*/  HMMA.16816.F32.BF16 R28, R176, R182.reuse, R28 ;  /* 0x000000b6b01c723c */ /* 0x080fe2000004181c */
[----:B------:R-:W1:Y:S07]  /*8640*/  LDSM.16.MT88.4 R176, [R0+0xe800] ;  /* 0x00e8000000b0783b */ /* 0x000e6e0000004200 */
[----:B------:R-:W-:Y:S01]  /*8650*/  HMMA.16816.F32.BF16 R32, R168, R182, R32 ;  /* 0x000000b6a820723c */ /* 0x000fe20000041820 */
[----:B------:R-:W5:Y:S05]  /*8660*/  LDSM.16.MT88.4 R168, [R0+0x12800] ;  /* 0x0128000000a8783b */ /* 0x000f6a0000004200 */
[----:B------:R-:W-:Y:S02]  /*8670*/  LDSM.16.MT88.4 R180, [R0+0xf000] ;  /* 0x00f0000000b4783b */ /* 0x000fe40000004200 */
[-C--:B---3--:R-:W-:Y:S08]  /*8680*/  HMMA.16816.F32.BF16 R4, R188, R192.reuse, R4 ;  /* 0x000000c0bc04723c */ /* 0x088ff00000041804 */
[C---:B------:R-:W-:Y:S08]  /*8690*/  HMMA.16816.F32.BF16 R8, R196.reuse, R192, R8 ;  /* 0x000000c0c408723c */ /* 0x040ff00000041808 */
[-C--:B------:R-:W-:Y:S01]  /*86a0*/  HMMA.16816.F32.BF16 R12, R196, R194.reuse, R12 ;  /* 0x000000c2c40c723c */ /* 0x080fe2000004180c */
[----:B----4-:R-:W3:Y:S07]  /*86b0*/  @P3 LDG.E R242, desc[UR34][R236.64+-0x100] ;  /* 0xffff0022ecf23981 */ /* 0x010eee000c1e1900 */
[C---:B------:R-:W-:Y:S01]  /*86c0*/  HMMA.16816.F32.BF16 R16, R188.reuse, R194, R16 ;  /* 0x000000c2bc10723c */ /* 0x040fe20000041810 */
[----:B------:R-:W4:Y:S07]  /*86d0*/  @P3 LDG.E R241, desc[UR34][R236.64+-0xe0] ;  /* 0xffff2022ecf13981 */ /* 0x000f2e000c1e1900 */
[-C--:B------:R-:W-:Y:S01]  /*86e0*/  HMMA.16816.F32.BF16 R20, R188, R164.reuse, R20 ;  /* 0x000000a4bc14723c */ /* 0x080fe20000041814 */
[----:B------:R-:W4:Y:S07]  /*86f0*/  @P3 LDG.E R240, desc[UR34][R236.64+-0x80] ;  /* 0xffff8022ecf03981 */ /* 0x000f2e000c1e1900 */
[C---:B------:R-:W-:Y:S01]  /*8700*/  HMMA.16816.F32.BF16 R24, R196.reuse, R164, R24 ;  /* 0x000000a4c418723c */ /* 0x040fe20000041818 */
[----:B--2---:R-:W2:Y:S07]  /*8710*/  @P3 LDG.E R239, desc[UR34][R236.64+-0x60] ;  /* 0xffffa022ecef3981 */ /* 0x004eae000c1e1900 */
[-C--:B------:R-:W-:Y:S08]  /*8720*/  HMMA.16816.F32.BF16 R28, R196, R166.reuse, R28 ;  /* 0x000000a6c41c723c */ /* 0x080ff0000004181c */
[----:B------:R-:W-:Y:S01]  /*8730*/  HMMA.16816.F32.BF16 R32, R188, R166, R32 ;  /* 0x000000a6bc20723c */ /* 0x000fe20000041820 */
[----:B------:R-:W5:Y:S07]  /*8740*/  LDSM.16.M88.4 R164, [R3+0x1e000] ;  /* 0x01e0000003a4783b */ /* 0x000f6e0000000200 */
[-C--:B-1----:R-:W-:Y:S08]  /*8750*/  HMMA.16816.F32.BF16 R4, R172, R176.reuse, R4 ;  /* 0x000000b0ac04723c */ /* 0x082ff00000041804 */
[C---:B------:R-:W-:Y:S08]  /*8760*/  HMMA.16816.F32.BF16 R8, R184.reuse, R176, R8 ;  /* 0x000000b0b808723c */ /* 0x040ff00000041808 */
[-C--:B------:R-:W-:Y:S08]  /*8770*/  HMMA.16816.F32.BF16 R12, R184, R178.reuse, R12 ;  /* 0x000000b2b80c723c */ /* 0x080ff0000004180c */
[C---:B------:R-:W-:Y:S01]  /*8780*/  HMMA.16816.F32.BF16 R16, R172.reuse, R178, R16 ;  /* 0x000000b2ac10723c */ /* 0x040fe20000041810 */
[----:B------:R1:W1:Y:S07]  /*8790*/  LDSM.16.M88.4 R176, [R3+0x1f000] ;  /* 0x01f0000003b0783b */ /* 0x00026e0000000200 */
[-C--:B-----5:R-:W-:Y:S08]  /*87a0*/  HMMA.16816.F32.BF16 R20, R172, R168.reuse, R20 ;  /* 0x000000a8ac14723c */ /* 0x0a0ff00000041814 */
[C---:B------:R-:W-:Y:S08]  /*87b0*/  HMMA.16816.F32.BF16 R24, R184.reuse, R168, R24 ;  /* 0x000000a8b818723c */ /* 0x040ff00000041818 */
[-C--:B------:R-:W-:Y:S01]  /*87c0*/  HMMA.16816.F32.BF16 R28, R184, R170.reuse, R28 ;  /* 0x000000aab81c723c */ /* 0x080fe2000004181c */
[----:B------:R-:W5:Y:S02]  /*87d0*/  LDSM.16.MT88.4 R184, [R0+0x13000] ;  /* 0x0130000000b8783b */ /* 0x000f640000004200 */
[----:B-1----:R-:W-:Y:S05]  /*87e0*/  IMAD.SHL.U32 R3, R203, 0x8, RZ ;  /* 0x00000008cb037824 */ /* 0x002fea00078e00ff */
[----:B------:R-:W-:Y:S01]  /*87f0*/  HMMA.16816.F32.BF16 R32, R172, R170, R32 ;  /* 0x000000aaac20723c */ /* 0x000fe20000041820 */
[----:B------:R-:W-:Y:S03]  /*8800*/  LDSM.16.MT88.4 R172, [R0+0xf800] ;  /* 0x00f8000000ac783b */ /* 0x000fe60000004200 */
[C---:B------:R-:W-:Y:S02]  /*8810*/  LEA R230, P1, R3.reuse, R250, 0x2 ;  /* 0x000000fa03e67211 */ /* 0x040fe400078210ff */
[----:B------:R-:W1:Y:S02]  /*8820*/  LDSM.16.M88.4 R168, [R201+0x1e000] ;  /* 0x01e00000c9a8783b */ /* 0x000e640000000200 */
[-C--:B------:R-:W-:Y:S05]  /*8830*/  HMMA.16816.F32.BF16 R4, R164, R180.reuse, R4 ;  /* 0x000000b4a404723c */ /* 0x080fea0000041804 */
[----:B------:R-:W-:Y:S02]  /*8840*/  LEA.HI.X.SX32 R231, R3, R251, 0x2, P1 ;  /* 0x000000fb03e77211 */ /* 0x000fe400008f16ff */
[C---:B------:R-:W-:Y:S01]  /*8850*/  LEA R228, P1, R203.reuse, R230, 0x5 ;  /* 0x000000e6cbe47211 */ /* 0x040fe200078228ff */
        /* <DEDUP_REMOVED lines=10> */
[-C--:B-----5:R-:W-:Y:S03]  /*8900*/  HMMA.16816.F32.BF16 R20, R164, R184.reuse, R20 ;  /* 0x000000b8a414723c */ /* 0x0a0fe60000041814 */
        /* <DEDUP_REMOVED lines=8> */
[----:B------:R5:W5:Y:S03]  /*8990*/  LDSM.16.MT88.4 R164, [R0+0x13800] ;  /* 0x0138000000a4783b */ /* 0x000b660000004200 */
[C---:B------:R-:W-:Y:S04]  /*89a0*/  IMAD.WIDE R234, R203.reuse, -0xc0, R232 ;  /* 0xffffff40cbea7825 */ /* 0x040fe800078e02e8 */
[-C--:B-1----:R-:W-:Y:S05]  /*89b0*/  HMMA.16816.F32.BF16 R4, R168, R172.reuse, R4 ;  /* 0x000000aca804723c */ /* 0x082fea0000041804 */
[C---:B------:R-:W-:Y:S03]  /*89c0*/  LEA R192, P1, R203.reuse, R234, 0x5 ;  /* 0x000000eacbc07211 */ /* 0x040fe600078228ff */
[C---:B------:R-:W-:Y:S04]  /*89d0*/  HMMA.16816.F32.BF16 R8, R180.reuse, R172, R8 ;  /* 0x000000acb408723c */ /* 0x040fe80000041808 */
[C---:B------:R-:W-:Y:S02]  /*89e0*/  LEA.HI.X.SX32 R193, R203.reuse, R235, 0x5, P1 ;  /* 0x000000ebcbc17211 */ /* 0x040fe400008f2eff */
[C---:B------:R-:W-:Y:S02]  /*89f0*/  LEA R190, P1, R203.reuse, R192, 0x5 ;  /* 0x000000c0cbbe7211 */ /* 0x040fe400078228ff */
[-C--:B------:R-:W-:Y:S03]  /*8a00*/  HMMA.16816.F32.BF16 R12, R180, R174.reuse, R12 ;  /* 0x000000aeb40c723c */ /* 0x080fe6000004180c */
[----:B------:R-:W-:Y:S01]  /*8a10*/  REDG.E.ADD.F32.FTZ.RN.STRONG.GPU desc[UR34][R250.64], R4 ;  /* 0x00000004fa0079a6 */ /* 0x000fe2000c12f322 */
[C---:B------:R-:W-:Y:S01]  /*8a20*/  LEA.HI.X.SX32 R191, R203.reuse, R193, 0x5, P1 ;  /* 0x000000c1cbbf7211 */ /* 0x040fe200008f2eff */
[C---:B-----5:R-:W-:Y:S01]  /*8a30*/  VIADD R0, R204.reuse, 0x40 ;  /* 0x00000040cc007836 */ /* 0x060fe20000000000 */
[C---:B------:R-:W-:Y:S02]  /*8a40*/  LEA R188, P1, R203.reuse, R190, 0x5 ;  /* 0x000000becbbc7211 */ /* 0x040fe400078228ff */
[----:B------:R-:W-:Y:S01]  /*8a50*/  REDG.E.ADD.F32.FTZ.RN.STRONG.GPU desc[UR34][R230.64], R5 ;  /* 0x00000005e60079a6 */ /* 0x000fe2000c12f322 */
[C---:B------:R-:W-:Y:S04]  /*8a60*/  HMMA.16816.F32.BF16 R16, R168.reuse, R174, R16 ;  /* 0x000000aea810723c */ /* 0x040fe80000041810 */
[----:B------:R1:W-:Y:S01]  /*8a70*/  REDG.E.ADD.F32.FTZ.RN.STRONG.GPU desc[UR34][R228.64], R6 ;  /* 0x00000006e40079a6 */ /* 0x0003e2000c12f322 */
[C---:B------:R-:W-:Y:S01]  /*8a80*/  LEA.HI.X.SX32 R189, R203.reuse, R191, 0x5, P1 ;  /* 0x000000bfcbbd7211 */ /* 0x040fe200008f2eff */
[C---:B------:R-:W-:Y:S01]  /*8a90*/  @P0 VIADD R0, R204.reuse, 0xffffffc0 ;  /* 0xffffffc0cc000836 */ /* 0x040fe20000000000 */
[C---:B------:R-:W-:Y:S02]  /*8aa0*/  LEA R186, P1, R203.reuse, R188, 0x5 ;  /* 0x000000bccbba7211 */ /* 0x040fe400078228ff */
[----:B------:R5:W-:Y:S01]  /*8ab0*/  REDG.E.ADD.F32.FTZ.RN.STRONG.GPU desc[UR34][R226.64], R7 ;  /* 0x00000007e20079a6 */ /* 0x000be2000c12f322 */
[-C--:B------:R-:W-:Y:S04]  /*8ac0*/  HMMA.16816.F32.BF16 R20, R168, R164.reuse, R20 ;  /* 0x000000a4a814723c */ /* 0x080fe80000041814 */
        /* <DEDUP_REMOVED lines=11> */
[C---:B------:R-:W-:Y:S04]  /*8b80*/  LEA.HI.X.SX32 R195, R203.reuse, R185, 0x5, P1 ;  /* 0x000000b9cbc37211 */ /* 0x040fe800008f2eff */
[----:B------:R-:W-:Y:S01]  /*8b90*/  REDG.E.ADD.F32.FTZ.RN.STRONG.GPU desc[UR34][R234.64+0x80], R17 ;  /* 0x00008011ea0079a6 */ /* 0x000fe2000c12f322 */
[----:B------:R-:W-:Y:S04]  /*8ba0*/  HMMA.16816.F32.BF16 R32, R168, R166, R32 ;  /* 0x000000a6a820723c */ /* 0x000fe80000041820 */
        /* <DEDUP_REMOVED lines=42> */
[----:B------:R-:W-:Y:S02]  /*8e50*/  LDSM.16.MT88.4 R12, [R2+0x1e000] ;  /* 0x01e00000020c783b */ /* 0x000fe40000004200 */
[C---:B------:R-:W-:Y:S02]  /*8e60*/  LEA.HI.X.SX32 R5, R203.reuse, R7, 0x5, P1 ;  /* 0x00000007cb057211 */ /* 0x040fe400008f2eff */
[C---:B------:R-:W-:Y:S01]  /*8e70*/  LEA R8, P1, R203.reuse, R4, 0x5 ;  /* 0x00000004cb087211 */ /* 0x040fe200078228ff */
[----:B------:R-:W-:Y:S03]  /*8e80*/  REDG.E.ADD.F32.FTZ.RN.STRONG.GPU desc[UR34][R6.64+0x180], R29 ;  /* 0x0001801d060079a6 */ /* 0x000fe6000c12f322 */
[----:B------:R-:W-:Y:S02]  /*8e90*/  LEA.HI.X.SX32 R9, R203, R5, 0x5, P1 ;  /* 0x00000005cb097211 */ /* 0x000fe400008f2eff */
[----:B------:R-:W-:Y:S05]  /*8ea0*/  REDG.E.ADD.F32.FTZ.RN.STRONG.GPU desc[UR34][R4.64+0x180], R30 ;  /* 0x0001801e040079a6 */ /* 0x000fea000c12f322 */
[----:B------:R-:W-:Y:S05]  /*8eb0*/  REDG.E.ADD.F32.FTZ.RN.STRONG.GPU desc[UR34][R8.64+0x180], R31 ;  /* 0x0001801f080079a6 */ /* 0x000fea000c12f322 */
[----:B------:R-:W-:Y:S05]  /*8ec0*/  LDSM.16.MT88.4 R4, [R2+0x1c000] ;  /* 0x01c000000204783b */ /* 0x000fea0000004200 */
[----:B------:R-:W1:Y:S05]  /*8ed0*/  LDSM.16.MT88.4 R8, [R204] ;  /* 0x00000000cc08783b */ /* 0x000e6a0000004200 */
[----:B------:R-:W5:Y:S05]  /*8ee0*/  LDSM.16.MT88.4 R16, [R0] ;  /* 0x000000000010783b */ /* 0x000f6a0000004200 */
[----:B------:R-:W2:Y:S05]  /*8ef0*/  LDSM.16.MT88.4 R20, [R204+0x2000] ;  /* 0x00200000cc14783b */ /* 0x000eaa0000004200 */
[----:B------:R-:W2:Y:S05]  /*8f00*/  LDSM.16.MT88.4 R24, [R0+0x2000] ;  /* 0x002000000018783b */ /* 0x000eaa0000004200 */
[----:B------:R-:W-:Y:S05]  /*8f10*/  LDSM.16.MT88.4 R32, [R2+0x1c800] ;  /* 0x01c800000220783b */ /* 0x000fea0000004200 */
[----:B------:R-:W2:Y:S05]  /*8f20*/  LDSM.16.MT88.4 R28, [R204+0x800] ;  /* 0x00080000cc1c783b */ /* 0x000eaa0000004200 */
[----:B------:R-:W2:Y:S05]  /*8f30*/  LDSM.16.MT88.4 R164, [R2+0x1e800] ;  /* 0x01e8000002a4783b */ /* 0x000eaa0000004200 */
[----:B------:R-:W2:Y:S01]  /*8f40*/  LDSM.16.MT88.4 R168, [R0+0x800] ;  /* 0x0008000000a8783b */ /* 0x000ea20000004200 */
[-C--:B-1----:R-:W-:Y:S04]  /*8f50*/  HMMA.16816.F32.BF16 R100, R4, R8.reuse, R100 ;  /* 0x000000080464723c */ /* 0x082fe80000041864 */
[----:B------:R-:W1:Y:S05]  /*8f60*/  LDSM.16.MT88.4 R172, [R204+0x2800] ;  /* 0x00280000ccac783b */ /* 0x000e6a0000004200 */
[----:B------:R-:W-:Y:S01]  /*8f70*/  LDSM.16.MT88.4 R176, [R2+0x1f800] ;  /* 0x01f8000002b0783b */ /* 0x000fe20000004200 */
[C---:B------:R-:W-:Y:S04]  /*8f80*/  HMMA.16816.F32.BF16 R104, R12.reuse, R8, R104 ;  /* 0x000000080c68723c */ /* 0x040fe80000041868 */
[----:B------:R-:W-:Y:S04]  /*8f90*/  LDSM.16.MT88.4 R180, [R204+0x3800] ;  /* 0x00380000ccb4783b */ /* 0x000fe80000004200 */
[-C--:B------:R-:W-:Y:S01]  /*8fa0*/  HMMA.16816.F32.BF16 R108, R12, R10.reuse, R108 ;  /* 0x0000000a0c6c723c */ /* 0x080fe2000004186c */
[----:B---3--:R-:W-:Y:S05]  /*8fb0*/  @P3 STL [R1+0x40], R242 ;  /* 0x000040f201003387 */ /* 0x008fea0000100800 */
[----:B----4-:R-:W-:Y:S02]  /*8fc0*/  @P3 STL [R1+0x3c], R241 ;  /* 0x00003cf101003387 */ /* 0x010fe40000100800 */
[C---:B------:R-:W-:Y:S03]  /*8fd0*/  HMMA.16816.F32.BF16 R112, R4.reuse, R10, R112 ;  /* 0x0000000a0470723c */ /* 0x040fe60000041870 */
[----:B------:R-:W3:Y:S05]  /*8fe0*/  LDSM.16.MT88.4 R8, [R0+0x2800] ;  /* 0x002800000008783b */ /* 0x000eea0000004200 */
[----:B------:R-:W-:Y:S01]  /*8ff0*/  @P3 STL [R1+0x38], R240 ;  /* 0x000038f001003387 */ /* 0x000fe20000100800 */
[-C--:B-----5:R-:W-:Y:S04]  /*9000*/  HMMA.16816.F32.BF16 R116, R4, R16.reuse, R116 ;  /* 0x000000100474723c */ /* 0x0a0fe80000041874 */
[----:B--2---:R-:W-:Y:S04]  /*9010*/  @P3 STL [R1+0x34], R239 ;  /* 0x000034ef01003387 */ /* 0x004fe80000100800 */
        /* <DEDUP_REMOVED lines=21> */
[-C--:B------:R-:W-:Y:S08]  /*9170*/  HMMA.16816.F32.BF16 R116, R32, R168.reuse, R116 ;  /* 0x000000a82074723c */ /* 0x080ff00000041874 */
[C---:B------:R-:W-:Y:S08]  /*9180*/  HMMA.16816.F32.BF16 R120, R164.reuse, R168, R120 ;  /* 0x000000a8a478723c */ /* 0x040ff00000041878 */
[-C--:B------:R-:W-:Y:S08]  /*9190*/  HMMA.16816.F32.BF16 R124, R164, R170.reuse, R124 ;  /* 0x000000aaa47c723c */ /* 0x080ff0000004187c */
[C---:B------:R-:W-:Y:S01]  /*91a0*/  HMMA.16816.F32.BF16 R128, R32.reuse, R170, R128 ;  /* 0x000000aa2080723c */ /* 0x040fe20000041880 */
[----:B------:R-:W-:Y:S07]  /*91b0*/  LDSM.16.MT88.4 R168, [R2+0x1d800] ;  /* 0x01d8000002a8783b */ /* 0x000fee0000004200 */
[-C--:B-1----:R-:W-:Y:S08]  /*91c0*/  HMMA.16816.F32.BF16 R132, R32, R172.reuse, R132 ;  /* 0x000000ac2084723c */ /* 0x082ff00000041884 */
        /* <DEDUP_REMOVED lines=48> */
[----:B------:R-:W-:Y:S01]  /*94d0*/  LOP3.LUT R0, R221, 0xc00, RZ, 0xc0, !PT ;  /* 0x00000c00dd007812 */ /* 0x000fe200078ec0ff */
[----:B------:R-:W1:Y:S01]  /*94e0*/  LDCU UR5, c[0x0][0x500] ;  /* 0x0000a000ff0577ac */ /* 0x000e620008000800 */
[C---:B------:R-:W-:Y:S01]  /*94f0*/  IMAD.SHL.U32 R4, R218.reuse, 0x2, RZ ;  /* 0x00000002da047824 */ /* 0x040fe200078e00ff */
[----:B------:R-:W-:Y:S02]  /*9500*/  LOP3.LUT R2, R218, 0x8, RZ, 0xc0, !PT ;  /* 0x00000008da027812 */ /* 0x000fe400078ec0ff */
[----:B------:R-:W-:Y:S01]  /*9510*/  LOP3.LUT R0, R0, 0x6, R3, 0xf8, !PT ;  /* 0x0000000600007812 */ /* 0x000fe200078ef803 */
[----:B------:R-:W-:Y:S01]  /*9520*/  IMAD.SHL.U32 R3, R218, 0x10, RZ ;  /* 0x00000010da037824 */ /* 0x000fe200078e00ff */
[----:B------:R-:W-:Y:S01]  /*9530*/  ISETP.NE.AND P0, PT, R223, RZ, PT ;  /* 0x000000ffdf00720c */ /* 0x000fe20003f05270 */
[----:B------:R-:W-:Y:S01]  /*9540*/  UISETP.NE.AND UP0, UPT, UR40, -0x1, UPT ;  /* 0xffffffff2800788c */ /* 0x000fe2000bf05270 */
[----:B------:R-:W-:Y:S01]  /*9550*/  ISETP.NE.AND P1, PT, R2, RZ, PT ;  /* 0x000000ff0200720c */ /* 0x000fe20003f25270 */
[----:B------:R-:W-:Y:S01]  /*9560*/  UMOV UR45, UR18 ;  /* 0x00000012002d7c82 */ /* 0x000fe20008000000 */
[----:B------:R-:W-:-:S02]  /*9570*/  LOP3.LUT R3, R3, 0x1c0, RZ, 0xc0, !PT ;  /* 0x000001c003037812 */ /* 0x000fc400078ec0ff */
[----:B------:R-:W-:Y:S02]  /*9580*/  F2FP.BF16.F32.PACK_AB R164, R37, R36 ;  /* 0x0000002425a4723e */ /* 0x000fe400000010ff */
[----:B------:R-:W-:Y:S02]  /*9590*/  LOP3.LUT R3, R3, 0x38, R4, 0xf8, !PT ;  /* 0x0000003803037812 */ /* 0x000fe400078ef804 */
[----:B------:R-:W-:Y:S02]  /*95a0*/  SEL R4, R222, 0xffffffe0, !P1 ;  /* 0xffffffe0de047807 */ /* 0x000fe40004800000 */
[----:B------:R-:W-:Y:S01]  /*95b0*/  LOP3.LUT R0, R0, R3, R202, 0xf6, !PT ;  /* 0x0000000300007212 */ /* 0x000fe200078ef6ca */
[----:B-1----:R-:W-:Y:S01]  /*95c0*/  FMUL.FTZ R100, R100, UR5 ;  /* 0x0000000564647c20 */ /* 0x002fe20008410000 */
[----:B------:R-:W-:Y:S01]  /*95d0*/  FMUL.FTZ R12, R101, UR5 ;  /* 0x00000005650c7c20 */ /* 0x000fe20008410000 */
        /* <DEDUP_REMOVED lines=208> */
.L_x_1735:
[----:B------:R-:W2:Y:S01]  /*a2e0*/  LDCU.64 UR10, c[0x0][0x5c0] ;  /* 0x0000b800ff0a77ac */ /* 0x000ea20008000a00 */
[----:B------:R-:W-:-:S04]  /*a2f0*/  UIADD3 UR5, UPT, UPT, UR36, UR40, URZ ;  /* 0x0000002824057290 */ /* 0x000fc8000fffe0ff */
[----:B--2---:R-:W-:Y:S02]  /*a300*/  UIMAD.WIDE.U32 UR42, UR5, UR10, URZ ;  /* 0x0000000a052a72a5 */ /* 0x004fe4000f8e00ff */
[----:B------:R-:W-:-:S04]  /*a310*/  UIMAD UR5, UR5, UR11, URZ ;  /* 0x0000000b050572a4 */ /* 0x000fc8000f8e02ff */
[----:B------:R-:W-:-:S06]  /*a320*/  UIADD3 UR5, UPT, UPT, UR43, UR5, URZ ;  /* 0x000000052b057290 */ /* 0x000fcc000fffe0ff */
[----:B-1----:R-:W-:Y:S02]  /*a330*/  MOV R4, UR5 ;  /* 0x0000000500047c02 */ /* 0x002fe40008000f00 */
.L_x_1736:
        /* <DEDUP_REMOVED lines=12> */
.L_x_1737:
[----:B------:R-:W1:Y:S01]  /*a400*/  LDCU.64 UR8, c[0x0][0x5c8] ;  /* 0x0000b900ff0877ac */ /* 0x000e620008000a00 */
[----:B------:R-:W-:-:S04]  /*a410*/  UIADD3 UR5, UPT, UPT, UR36, UR40, URZ ;  /* 0x0000002824057290 */ /* 0x000fc8000fffe0ff */
[----:B-1----:R-:W-:Y:S02]  /*a420*/  UIMAD.WIDE.U32 UR16, UR5, UR8, URZ ;  /* 0x00000008051072a5 */ /* 0x002fe4000f8e00ff */
[----:B------:R-:W-:-:S04]  /*a430*/  UIMAD UR5, UR5, UR9, URZ ;  /* 0x00000009050572a4 */ /* 0x000fc8000f8e02ff */
[----:B------:R-:W-:-:S06]  /*a440*/  UIADD3 UR5, UPT, UPT, UR17, UR5, URZ ;  /* 0x0000000511057290 */ /* 0x000fcc000fffe0ff */
[----:B------:R-:W-:-:S07]  /*a450*/  MOV R30, UR5 ;  /* 0x00000005001e7c02 */ /* 0x000fce0008000f00 */
.L_x_1738:
[----:B------:R-:W-:Y:S01]  /*a460*/  BAR.SYNC.DEFER_BLOCKING 0x0 ;  /* 0x0000000000007b1d */ /* 0x000fe20000010000 */
[----:B------:R-:W-:Y:S01]  /*a470*/  LOP3.LUT R0, R219, 0x1f8, RZ, 0xc0, !PT ;  /* 0x000001f8db007812 */ /* 0x000fe200078ec0ff */
[----:B------:R-:W-:Y:S02]  /*a480*/  USHF.L.U32 UR5, UR37, 0x7, URZ ;  /* 0x0000000725057899 */ /* 0x000fe400080006ff */
[----:B------:R-:W-:Y:S01]  /*a490*/  USHF.L.U32 UR13, UR37, 0x7, URZ ;  /* 0x00000007250d7899 */ /* 0x000fe200080006ff */
[----:B------:R-:W-:Y:S01]  /*a4a0*/  LOP3.LUT R0, R0, 0x38, R218, 0x78, !PT ;  /* 0x0000003800007812 */ /* 0x000fe200078e78da */
[----:B------:R-:W-:Y:S02]  /*a4b0*/  UIMAD.WIDE.U32 UR40, UR5, UR10, URZ ;  /* 0x0000000a052872a5 */ /* 0x000fe4000f8e00ff */
[----:B------:R-:W1:Y:S01]  /*a4c0*/  LDC.64 R8, c[0x0][0x5d8] ;  /* 0x00017600ff087b82 */ /* 0x000e620000000a00 */
[----:B------:R-:W2:Y:S01]  /*a4d0*/  S2R R31, SR_TID.X ;  /* 0x00000000001f7919 */ /* 0x000ea20000002100 */
[--C-:B------:R-:W-:Y:S01]  /*a4e0*/  LOP3.LUT R0, R0, 0x1e00, R219.reuse, 0xf8, !PT ;  /* 0x00001e0000007812 */ /* 0x100fe200078ef8db */
[----:B------:R-:W-:Y:S01]  /*a4f0*/  USHF.R.S32.HI UR14, URZ, 0x1f, UR5 ;  /* 0x0000001fff0e7899 */ /* 0x000fe20008011405 */
[----:B------:R-:W-:Y:S01]  /*a500*/  BSSY.RECONVERGENT B0, `(.L_x_1739) ;  /* 0x000002f000007945 */ /* 0x000fe20003800200 */
[----:B------:R-:W-:Y:S01]  /*a510*/  IMAD.U32 R2, RZ, RZ, UR40 ;  /* 0x00000028ff027e24 */ /* 0x000fe2000f8e00ff */
[----:B------:R-:W-:Y:S01]  /*a520*/  LEA R6, R0, UR4, 0x1 ;  /* 0x0000000400067c11 */ /* 0x000fe2000f8e08ff */
[----:B------:R-:W-:Y:S01]  /*a530*/  UIMAD UR12, UR14, UR10, URZ ;  /* 0x0000000a0e0c72a4 */ /* 0x000fe2000f8e02ff */
[----:B------:R-:W3:Y:S01]  /*a540*/  LDC.64 R56, c[0x0][0x5e0] ;  /* 0x00017800ff387b82 */ /* 0x000ee20000000a00 */
[----:B------:R-:W-:Y:S01]  /*a550*/  UIADD3 UR33, UPT, UPT, -UR13, UR33, URZ ;  /* 0x000000210d217290 */ /* 0x000fe2000fffe1ff */
[----:B------:R-:W-:Y:S01]  /*a560*/  LOP3.LUT R2, R2, 0x38, R219, 0xf8, !PT ;  /* 0x0000003802027812 */ /* 0x000fe200078ef8db */
[----:B------:R-:W-:Y:S01]  /*a570*/  UIMAD UR12, UR5, UR11, UR12 ;  /* 0x0000000b050c72a4 */ /* 0x000fe2000f8e020c */
[----:B------:R-:W-:-:S02]  /*a580*/  IMAD.U32 R3, RZ, RZ, UR41 ;  /* 0x00000029ff037e24 */ /* 0x000fc4000f8e00ff */
[----:B------:R-:W-:Y:S01]  /*a590*/  IADD3 R2, P0, PT, R2, UR42, RZ ;  /* 0x0000002a02027c10 */ /* 0x000fe2000ff1e0ff */
[----:B------:R4:W3:Y:S02]  /*a5a0*/  LDS.128 R24, [R6+0xd000] ;  /* 0x00d0000006187984 */ /* 0x0008e40000000c00 */
[----:B------:R-:W-:Y:S02]  /*a5b0*/  IMAD.U32 R0, RZ, RZ, UR12 ;  /* 0x0000000cff007e24 */ /* 0x000fe4000f8e00ff */
[----:B------:R4:W3:Y:S04]  /*a5c0*/  LDS.128 R20, [R6+0x11000] ;  /* 0x0110000006147984 */ /* 0x0008e80000000c00 */
[----:B------:R4:W3:Y:S04]  /*a5d0*/  LDS.128 R36, [R6+0x15000] ;  /* 0x0150000006247984 */ /* 0x0008e80000000c00 */
[----:B------:R4:W3:Y:S04]  /*a5e0*/  LDS.128 R44, [R6+0x16000] ;  /* 0x01600000062c7984 */ /* 0x0008e80000000c00 */
[----:B------:R4:W3:Y:S01]  /*a5f0*/  LDS.128 R52, [R6+0x17000] ;  /* 0x0170000006347984 */ /* 0x0008e20000000c00 */
[----:B--2---:R-:W-:-:S03]  /*a600*/  SHF.R.U32.HI R31, RZ, 0x3, R31 ;  /* 0x00000003ff1f7819 */ /* 0x004fc6000001161f */
[----:B------:R4:W2:Y:S01]  /*a610*/  LDS.128 R32, [R6+0x19000] ;  /* 0x0190000006207984 */ /* 0x0008a20000000c00 */
[C---:B------:R-:W-:Y:S01]  /*a620*/  ISETP.GE.AND P3, PT, R31.reuse, UR33, PT ;  /* 0x000000211f007c0c */ /* 0x040fe2000bf66270 */
[C---:B------:R-:W-:Y:S02]  /*a630*/  VIADD R3, R31.reuse, 0x20 ;  /* 0x000000201f037836 */ /* 0x040fe40000000000 */
[----:B------:R4:W2:Y:S01]  /*a640*/  LDS.128 R40, [R6+0x1a000] ;  /* 0x01a0000006287984 */ /* 0x0008a20000000c00 */
[----:B------:R-:W-:Y:S02]  /*a650*/  VIADD R7, R31, 0x40 ;  /* 0x000000401f077836 */ /* 0x000fe40000000000 */
[----:B------:R-:W-:Y:S01]  /*a660*/  ISETP.GE.AND P6, PT, R3, UR33, PT ;  /* 0x0000002103007c0c */ /* 0x000fe2000bfc6270 */
[----:B------:R4:W2:Y:S01]  /*a670*/  LDS.128 R48, [R6+0x1b000] ;  /* 0x01b0000006307984 */ /* 0x0008a20000000c00 */
[----:B------:R-:W-:Y:S01]  /*a680*/  IADD3.X R3, PT, PT, R4, UR41, R0, P0, !PT ;  /* 0x0000002904037c10 */ /* 0x000fe200087fe400 */
[C---:B------:R-:W-:Y:S01]  /*a690*/  VIADD R5, R31.reuse, 0x60 ;  /* 0x000000601f057836 */ /* 0x040fe20000000000 */
[----:B------:R-:W-:-:S02]  /*a6a0*/  IADD3 R28, P0, PT, R31, 0x20, RZ ;  /* 0x000000201f1c7810 */ /* 0x000fc40007f1e0ff */
[----:B------:R-:W-:Y:S01]  /*a6b0*/  ISETP.GE.AND P5, PT, R7, UR33, PT ;  /* 0x0000002107007c0c */ /* 0x000fe2000bfa6270 */
[----:B-1----:R-:W-:Y:S01]  /*a6c0*/  IMAD.WIDE.U32 R16, R8, UR20, R2 ;  /* 0x0000001408107c25 */ /* 0x002fe2000f8e0002 */
[----:B------:R-:W-:-:S03]  /*a6d0*/  ISETP.GE.AND P4, PT, R5, UR33, PT ;  /* 0x0000002105007c0c */ /* 0x000fc6000bf86270 */
[----:B------:R-:W-:Y:S02]  /*a6e0*/  IMAD.X R29, RZ, RZ, RZ, P0 ;  /* 0x000000ffff1d7224 */ /* 0x000fe400000e06ff */
[----:B------:R-:W-:Y:S01]  /*a6f0*/  IMAD R7, R9, UR20, R17 ;  /* 0x0000001409077c24 */ /* 0x000fe2000f8e0211 */
[----:B------:R-:W-:Y:S07]  /*a700*/  @P3 BRA `(.L_x_1740) ;  /* 0x0000000000383947 */ /* 0x000fee0003800000 */
[----:B------:R-:W1:Y:S01]  /*a710*/  LDCU UR15, c[0x0][0x440] ;  /* 0x00008800ff0f77ac */ /* 0x000e620008000800 */
[----:B------:R-:W5:Y:S01]  /*a720*/  LDS.128 R12, [R6+0x10000] ;  /* 0x01000000060c7984 */ /* 0x000f620000000c00 */
[----:B------:R-:W-:Y:S01]  /*a730*/  IMAD.MOV.U32 R2, RZ, RZ, R16 ;  /* 0x000000ffff027224 */ /* 0x000fe200078e0010 */
[----:B------:R-:W4:Y:S01]  /*a740*/  LDCU.64 UR12, c[0x0][0x560] ;  /* 0x0000ac00ff0c77ac */ /* 0x000f220008000a00 */
[----:B------:R-:W-:Y:S02]  /*a750*/  IMAD.MOV.U32 R3, RZ, RZ, R7 ;  /* 0x000000ffff037224 */ /* 0x000fe400078e0007 */
[----:B------:R-:W-:-:S04]  /*a760*/  IMAD.WIDE.U32 R4, R31, UR10, R2 ;  /* 0x0000000a1f047c25 */ /* 0x000fc8000f8e0002 */
[----:B------:R-:W-:Y:S01]  /*a770*/  IMAD R0, R31, UR11, R5 ;  /* 0x0000000b1f007c24 */ /* 0x000fe2000f8e0205 */
[----:B-1----:R-:W-:Y:S02]  /*a780*/  ISETP.GE.AND P1, PT, R248, UR15, PT ;  /* 0x0000000ff8007c0c */ /* 0x002fe4000bf26270 */
[----:B------:R-:W-:Y:S02]  /*a790*/  ISETP.GE.AND P0, PT, R249, UR15, PT ;  /* 0x0000000ff9007c0c */ /* 0x000fe4000bf06270 */
[----:B----4-:R-:W-:-:S04]  /*a7a0*/  LEA R2, P2, R4, UR12, 0x1 ;  /* 0x0000000c04027c11 */ /* 0x010fc8000f8408ff */
[----:B------:R-:W-:-:S05]  /*a7b0*/  LEA.HI.X R3, R4, UR13, R0, 0x1, P2 ;  /* 0x0000000d04037c11 */ /* 0x000fca00090f0c00 */
[----:B------:R-:W1:Y:S04]  /*a7c0*/  @!P1 LDS.128 R8, [R6+0xc000] ;  /* 0x00c0000006089984 */ /* 0x000e680000000c00 */
[----:B-----5:R4:W-:Y:S04]  /*a7d0*/  @!P0 STG.E.128 desc[UR34][R2.64+0x80], R12 ;  /* 0x0000800c02008986 */ /* 0x0209e8000c101d22 */
[----:B-1----:R4:W-:Y:S02]  /*a7e0*/  @!P1 STG.E.128 desc[UR34][R2.64], R8 ;  /* 0x0000000802009986 */ /* 0x0029e4000c101d22 */
.L_x_1740:
[----:B------:R-:W-:Y:S05]  /*a7f0*/  BSYNC.RECONVERGENT B0 ;  /* 0x0000000000007941 */ /* 0x000fea0003800200 */
.L_x_1739:
[----:B------:R-:W-:Y:S04]  /*a800*/  BSSY.RECONVERGENT B0, `(.L_x_1741) ;  /* 0x0000010000007945 */ /* 0x000fe80003800200 */
[----:B------:R-:W-:Y:S05]  /*a810*/  @P6 BRA `(.L_x_1742) ;  /* 0x0000000000386947 */ /* 0x000fea0003800000 */
[----:B------:R-:W1:Y:S01]  /*a820*/  LDCU UR15, c[0x0][0x440] ;  /* 0x00008800ff0f77ac */ /* 0x000e620008000800 */
[----:B----4-:R-:W-:Y:S01]  /*a830*/  MOV R3, R7 ;  /* 0x0000000700037202 */ /* 0x010fe20000000f00 */
[----:B------:R-:W-:Y:S01]  /*a840*/  IMAD R0, R29, UR10, RZ ;  /* 0x0000000a1d007c24 */ /* 0x000fe2000f8e02ff */
[----:B------:R-:W4:Y:S01]  /*a850*/  LDCU.64 UR12, c[0x0][0x560] ;  /* 0x0000ac00ff0c77ac */ /* 0x000f220008000a00 */
[----:B------:R-:W-:Y:S02]  /*a860*/  IMAD.MOV.U32 R2, RZ, RZ, R16 ;  /* 0x000000ffff027224 */ /* 0x000fe400078e0010 */
[C---:B------:R-:W-:Y:S02]  /*a870*/  IMAD R0, R28.reuse, UR11, R0 ;  /* 0x0000000b1c007c24 */ /* 0x040fe4000f8e0200 */
[----:B------:R-:W-:-:S04]  /*a880*/  IMAD.WIDE.U32 R4, R28, UR10, R2 ;  /* 0x0000000a1c047c25 */ /* 0x000fc8000f8e0002 */
[----:B------:R-:W-:Y:S01]  /*a890*/  IMAD.IADD R0, R0, 0x1, R5 ;  /* 0x0000000100007824 */ /* 0x000fe200078e0205 */
[----:B-1----:R-:W-:Y:S02]  /*a8a0*/  ISETP.GE.AND P1, PT, R248, UR15, PT ;  /* 0x0000000ff8007c0c */ /* 0x002fe4000bf26270 */
[----:B------:R-:W-:Y:S02]  /*a8b0*/  ISETP.GE.AND P0, PT, R249, UR15, PT ;  /* 0x0000000ff9007c0c */ /* 0x000fe4000bf06270 */
[----:B----4-:R-:W-:-:S04]  /*a8c0*/  LEA R2, P2, R4, UR12, 0x1 ;  /* 0x0000000c04027c11 */ /* 0x010fc8000f8408ff */
[----:B------:R-:W-:-:S05]  /*a8d0*/  LEA.HI.X R3, R4, UR13, R0, 0x1, P2 ;  /* 0x0000000d04037c11 */ /* 0x000fca00090f0c00 */
[----:B---3--:R1:W-:Y:S04]  /*a8e0*/  @!P1 STG.E.128 desc[UR34][R2.64], R24 ;  /* 0x0000001802009986 */ /* 0x0083e8000c101d22 */
[----:B------:R1:W-:Y:S02]  /*a8f0*/  @!P0 STG.E.128 desc[UR34][R2.64+0x80], R20 ;  /* 0x0000801402008986 */ /* 0x0003e4000c101d22 */
.L_x_1742:
[----:B------:R-:W-:Y:S05]  /*a900*/  BSYNC.RECONVERGENT B0 ;  /* 0x0000000000007941 */ /* 0x000fea0003800200 */
.L_x_1741:
[----:B----4-:R4:W2:Y:S01]  /*a910*/  LDS.128 R12, [R6+0xe000] ;  /* 0x00e00000060c7984 */ /* 0x0108a20000000c00 */
[----:B-1----:R-:W-:Y:S01]  /*a920*/  MOV R3, RZ ;  /* 0x000000ff00037202 */ /* 0x002fe20000000f00 */
[----:B------:R-:W-:Y:S01]  /*a930*/  IMAD.U32 R0, RZ, RZ, UR8 ;  /* 0x00000008ff007e24 */ /* 0x000fe2000f8e00ff */
[C---:B---3--:R-:W-:Y:S01]  /*a940*/  IADD3 R20, P1, PT, R31.reuse, 0x40, RZ ;  /* 0x000000401f147810 */ /* 0x048fe20007f3e0ff */
[----:B------:R4:W1:Y:S01]  /*a950*/  LDS.128 R8, [R6+0x12000] ;  /* 0x0120000006087984 */ /* 0x0008620000000c00 */
        /* <DEDUP_REMOVED lines=8> */
[----:B------:R-:W-:Y:S01]  /*a9e0*/  IMAD R0, R23, UR10, RZ ;  /* 0x0000000a17007c24 */ /* 0x000fe2000f8e02ff */
[----:B------:R-:W5:Y:S01]  /*a9f0*/  LDCU UR15, c[0x0][0x440] ;  /* 0x00008800ff0f77ac */ /* 0x000f620008000800 */
[----:B------:R-:W-:Y:S02]  /*aa00*/  IMAD.MOV.U32 R2, RZ, RZ, R16 ;  /* 0x000000ffff027224 */ /* 0x000fe400078e0010 */
[C---:B------:R-:W-:Y:S02]  /*aa10*/  IMAD R0, R20.reuse, UR11, R0 ;  /* 0x0000000b14007c24 */ /* 0x040fe4000f8e0200 */
[----:B------:R-:W-:-:S04]  /*aa20*/  IMAD.WIDE.U32 R4, R20, UR10, R2 ;  /* 0x0000000a14047c25 */ /* 0x000fc8000f8e0002 */
[----:B------:R-:W-:Y:S01]  /*aa30*/  IMAD.IADD R0, R0, 0x1, R5 ;  /* 0x0000000100007824 */ /* 0x000fe200078e0205 */
[----:B---3--:R-:W-:-:S04]  /*aa40*/  LEA R2, P1, R4, UR12, 0x1 ;  /* 0x0000000c04027c11 */ /* 0x008fc8000f8208ff */
[----:B------:R-:W-:Y:S02]  /*aa50*/  LEA.HI.X R3, R4, UR13, R0, 0x1, P1 ;  /* 0x0000000d04037c11 */ /* 0x000fe400088f0c00 */
[----:B-----5:R-:W-:Y:S02]  /*aa60*/  ISETP.GE.AND P2, PT, R248, UR15, PT ;  /* 0x0000000ff8007c0c */ /* 0x020fe4000bf46270 */
[----:B------:R-:W-:-:S11]  /*aa70*/  ISETP.GE.AND P1, PT, R249, UR15, PT ;  /* 0x0000000ff9007c0c */ /* 0x000fd6000bf26270 */
[----:B--2---:R3:W-:Y:S04]  /*aa80*/  @!P2 STG.E.128 desc[UR34][R2.64], R12 ;  /* 0x0000000c0200a986 */ /* 0x0047e8000c101d22 */
[----:B-1----:R3:W-:Y:S02]  /*aa90*/  @!P1 STG.E.128 desc[UR34][R2.64+0x80], R8 ;  /* 0x0000800802009986 */ /* 0x0027e4000c101d22 */
.L_x_1744:
[----:B------:R-:W-:Y:S05]  /*aaa0*/  BSYNC.RECONVERGENT B0 ;  /* 0x0000000000007941 */ /* 0x000fea0003800200 */
.L_x_1743:
[----:B--23--:R2:W3:Y:S01]  /*aab0*/  LDS.128 R12, [R6+0xf000] ;  /* 0x00f00000060c7984 */ /* 0x00c4e20000000c00 */
[----:B------:R-:W-:Y:S01]  /*aac0*/  BSSY.RECONVERGENT B0, `(.L_x_1745) ;  /* 0x0000012000007945 */ /* 0x000fe20003800200 */
[----:B------:R-:W-:Y:S02]  /*aad0*/  IADD3.X R22, PT, PT, RZ, RZ, RZ, P0, !PT ;  /* 0x000000ffff167210 */ /* 0x000fe400007fe4ff */
[----:B-1----:R2:W1:Y:S01]  /*aae0*/  LDS.128 R8, [R6+0x13000] ;  /* 0x0130000006087984 */ /* 0x0024620000000c00 */
        /* <DEDUP_REMOVED lines=13> */
[----:B---3--:R3:W-:Y:S04]  /*abc0*/  @!P1 STG.E.128 desc[UR34][R2.64], R12 ;  /* 0x0000000c02009986 */ /* 0x0087e8000c101d22 */
[----:B-1----:R3:W-:Y:S02]  /*abd0*/  @!P0 STG.E.128 desc[UR34][R2.64+0x80], R8 ;  /* 0x0000800802008986 */ /* 0x0027e4000c101d22 */
.L_x_1746:
[----:B------:R-:W-:Y:S05]  /*abe0*/  BSYNC.RECONVERGENT B0 ;  /* 0x0000000000007941 */ /* 0x000fea0003800200 */
.L_x_1745:
[----:B------:R-:W-:Y:S01]  /*abf0*/  UIMAD UR14, UR14, UR8, URZ ;  /* 0x000000080e0e72a4 */ /* 0x000fe2000f8e02ff */
[----:B---3--:R-:W-:Y:S01]  /*ac00*/  IADD3 R2, P0, PT, R18, UR16, RZ ;  /* 0x0000001012027c10 */ /* 0x008fe2000ff1e0ff */
[----:B------:R-:W3:Y:S01]  /*ac10*/  LDS.128 R12, [R6+0x14000] ;  /* 0x01400000060c7984 */ /* 0x000ee20000000c00 */
[----:B------:R-:W-:Y:S01]  /*ac20*/  BSSY.RECONVERGENT B0, `(.L_x_1747) ;  /* 0x0000013000007945 */ /* 0x000fe20003800200 */
[----:B------:R-:W-:Y:S02]  /*ac30*/  UIMAD UR14, UR5, UR9, UR14 ;  /* 0x00000009050e72a4 */ /* 0x000fe4000f8e020e */
[----:B-1----:R2:W1:Y:S04]  /*ac40*/  LDS.128 R8, [R6+0x18000] ;  /* 0x0180000006087984 */ /* 0x0024680000000c00 */
[----:B------:R-:W-:-:S03]  /*ac50*/  IADD3.X R3, PT, PT, R30, UR14, R19, P0, !PT ;  /* 0x0000000e1e037c10 */ /* 0x000fc600087fe413 */
[----:B--2-4-:R-:W-:-:S04]  /*ac60*/  IMAD.WIDE.U32 R6, R56, UR20, R2 ;  /* 0x0000001438067c25 */ /* 0x014fc8000f8e0002 */
[----:B------:R-:W-:Y:S01]  /*ac70*/  IMAD R16, R57, UR20, R7 ;  /* 0x0000001439107c24 */ /* 0x000fe2000f8e0207 */
[----:B------:R-:W-:Y:S06]  /*ac80*/  @P3 BRA `(.L_x_1748) ;  /* 0x0000000000303947 */ /* 0x000fec0003800000 */
[----:B------:R-:W2:Y:S01]  /*ac90*/  LDCU UR5, c[0x0][0x440] ;  /* 0x00008800ff0577ac */ /* 0x000ea20008000800 */
[----:B------:R-:W-:Y:S02]  /*aca0*/  IMAD.MOV.U32 R2, RZ, RZ, R6 ;  /* 0x000000ffff027224 */ /* 0x000fe400078e0006 */
[----:B------:R-:W-:Y:S01]  /*acb0*/  IMAD.MOV.U32 R3, RZ, RZ, R16 ;  /* 0x000000ffff037224 */ /* 0x000fe200078e0010 */
[----:B------:R-:W4:Y:S01]  /*acc0*/  LDCU.64 UR10, c[0x0][0x568] ;  /* 0x0000ad00ff0a77ac */ /* 0x000f220008000a00 */
[----:B------:R-:W-:-:S04]  /*acd0*/  IMAD.WIDE.U32 R4, R31, UR8, R2 ;  /* 0x000000081f047c25 */ /* 0x000fc8000f8e0002 */
[----:B------:R-:W-:Y:S01]  /*ace0*/  IMAD R0, R31, UR9, R5 ;  /* 0x000000091f007c24 */ /* 0x000fe2000f8e0205 */
[----:B--2---:R-:W-:Y:S02]  /*acf0*/  ISETP.GE.AND P1, PT, R248, UR5, PT ;  /* 0x00000005f8007c0c */ /* 0x004fe4000bf26270 */
[----:B------:R-:W-:Y:S02]  /*ad00*/  ISETP.GE.AND P0, PT, R249, UR5, PT ;  /* 0x00000005f9007c0c */ /* 0x000fe4000bf06270 */
[----:B----4-:R-:W-:-:S04]  /*ad10*/  LEA R2, P2, R4, UR10, 0x1 ;  /* 0x0000000a04027c11 */ /* 0x010fc8000f8408ff */
[----:B------:R-:W-:-:S05]  /*ad20*/  LEA.HI.X R3, R4, UR11, R0, 0x1, P2 ;  /* 0x0000000b04037c11 */ /* 0x000fca00090f0c00 */
[----:B---3--:R2:W-:Y:S04]  /*ad30*/  @!P1 STG.E.128 desc[UR34][R2.64], R12 ;  /* 0x0000000c02009986 */ /* 0x0085e8000c101d22 */
[----:B-1----:R2:W-:Y:S02]  /*ad40*/  @!P0 STG.E.128 desc[UR34][R2.64+0x80], R8 ;  /* 0x0000800802008986 */ /* 0x0025e4000c101d22 */
.L_x_1748:
[----:B------:R-:W-:Y:S05]  /*ad50*/  BSYNC.RECONVERGENT B0 ;  /* 0x0000000000007941 */ /* 0x000fea0003800200 */
.L_x_1747:
[----:B------:R-:W-:Y:S04]  /*ad60*/  BSSY.RECONVERGENT B0, `(.L_x_1749) ;  /* 0x0000010000007945 */ /* 0x000fe80003800200 */
[----:B------:R-:W-:Y:S05]  /*ad70*/  @P6 BRA `(.L_x_1750) ;  /* 0x0000000000386947 */ /* 0x000fea0003800000 */
[----:B------:R-:W4:Y:S01]  /*ad80*/  LDCU UR5, c[0x0][0x440] ;  /* 0x00008800ff0577ac */ /* 0x000f220008000800 */
[----:B--2---:R-:W-:Y:S01]  /*ad90*/  MOV R3, R16 ;  /* 0x0000001000037202 */ /* 0x004fe20000000f00 */
[----:B------:R-:W-:Y:S01]  /*ada0*/  IMAD R0, R29, UR8, RZ ;  /* 0x000000081d007c24 */ /* 0x000fe2000f8e02ff */
[----:B------:R-:W2:Y:S01]  /*adb0*/  LDCU.64 UR10, c[0x0][0x568] ;  /* 0x0000ad00ff0a77ac */ /* 0x000ea20008000a00 */
[----:B------:R-:W-:Y:S02]  /*adc0*/  IMAD.MOV.U32 R2, RZ, RZ, R6 ;  /* 0x000000ffff027224 */ /* 0x000fe400078e0006 */
[C---:B------:R-:W-:Y:S02]  /*add0*/  IMAD R0, R28.reuse, UR9, R0 ;  /* 0x000000091c007c24 */ /* 0x040fe4000f8e0200 */
[----:B------:R-:W-:-:S04]  /*ade0*/  IMAD.WIDE.U32 R4, R28, UR8, R2 ;  /* 0x000000081c047c25 */ /* 0x000fc8000f8e0002 */
[----:B------:R-:W-:Y:S01]  /*adf0*/  IMAD.IADD R0, R0, 0x1, R5 ;  /* 0x0000000100007824 */ /* 0x000fe200078e0205 */
[----:B----4-:R-:W-:Y:S02]  /*ae00*/  ISETP.GE.AND P1, PT, R248, UR5, PT ;  /* 0x00000005f8007c0c */ /* 0x010fe4000bf26270 */
[----:B------:R-:W-:Y:S02]  /*ae10*/  ISETP.GE.AND P0, PT, R249, UR5, PT ;  /* 0x00000005f9007c0c */ /* 0x000fe4000bf06270 */
[----:B--2---:R-:W-:-:S04]  /*ae20*/  LEA R2, P2, R4, UR10, 0x1 ;  /* 0x0000000a04027c11 */ /* 0x004fc8000f8408ff */
[----:B------:R-:W-:-:S05]  /*ae30*/  LEA.HI.X R3, R4, UR11, R0, 0x1, P2 ;  /* 0x0000000b04037c11 */ /* 0x000fca00090f0c00 */
[----:B------:R4:W-:Y:S04]  /*ae40*/  @!P1 STG.E.128 desc[UR34][R2.64], R36 ;  /* 0x0000002402009986 */ /* 0x0009e8000c101d22 */
[----:B------:R4:W-:Y:S02]  /*ae50*/  @!P0 STG.E.128 desc[UR34][R2.64+0x80], R32 ;  /* 0x0000802002008986 */ /* 0x0009e4000c101d22 */
.L_x_1750:
[----:B------:R-:W-:Y:S05]  /*ae60*/  BSYNC.RECONVERGENT B0 ;  /* 0x0000000000007941 */ /* 0x000fea0003800200 */
.L_x_1749:
[----:B------:R-:W-:Y:S04]  /*ae70*/  BSSY.RECONVERGENT B0, `(.L_x_1751) ;  /* 0x0000010000007945 */ /* 0x000fe80003800200 */
[----:B------:R-:W-:Y:S05]  /*ae80*/  @P5 BRA `(.L_x_1752) ;  /* 0x0000000000385947 */ /* 0x000fea0003800000 */
[----:B------:R-:W5:Y:S01]  /*ae90*/  LDCU UR5, c[0x0][0x440] ;  /* 0x00008800ff0577ac */ /* 0x000f620008000800 */
[----:B--2-4-:R-:W-:Y:S01]  /*aea0*/  MOV R3, R16 ;  /* 0x0000001000037202 */ /* 0x014fe20000000f00 */
        /* <DEDUP_REMOVED lines=12> */
.L_x_1752:
[----:B------:R-:W-:Y:S05]  /*af70*/  BSYNC.RECONVERGENT B0 ;  /* 0x0000000000007941 */ /* 0x000fea0003800200 */
.L_x_1751:
        /* <DEDUP_REMOVED lines=15> */
.L_x_1703:
[----:B------:R-:W-:Y:S05]  /*b070*/  BSYNC.RECONVERGENT B1 ;  /* 0x0000000000017941 */ /* 0x000fea0003800200 */
.L_x_1673:
[----:B------:R-:W5:Y:S01]  /*b080*/  LDCU UR8, c[0x0][0x438] ;  /* 0x00008700ff0877ac */ /* 0x000f620008000800 */
[----:B------:R-:W1:Y:S01]  /*b090*/  LDCU UR9, c[0x0][0x370] ;  /* 0x00006e00ff0977ac */ /* 0x000e620008000800 */
[----:B------:R-:W-:Y:S01]  /*b0a0*/  UMOV UR10, UR19 ;  /* 0x00000013000a7c82 */ /* 0x000fe20008000000 */
[----:B-----5:R-:W-:-:S04]  /*b0b0*/  UIADD3 UR8, UPT, UPT, UR8, 0x7f, URZ ;  /* 0x0000007f08087890 */ /* 0x020fc8000fffe0ff */
[----:B------:R-:W-:Y:S02]  /*b0c0*/  USHF.R.S32.HI UR5, URZ, 0x1f, UR8 ;  /* 0x0000001fff057899 */ /* 0x000fe40008011408 */
[----:B-1----:R-:W-:Y:S02]  /*b0d0*/  UIADD3 UR37, UPT, UPT, UR9, UR37, URZ ;  /* 0x0000002509257290 */ /* 0x002fe4000fffe0ff */
[----:B------:R-:W-:-:S04]  /*b0e0*/  ULEA.HI UR5, UR5, UR8, URZ, 0x7 ;  /* 0x0000000805057291 */ /* 0x000fc8000f8f38ff */
[----:B------:R-:W-:-:S04]  /*b0f0*/  USHF.R.S32.HI UR5, URZ, 0x7, UR5 ;  /* 0x00000007ff057899 */ /* 0x000fc80008011405 */
[----:B------:R-:W-:-:S09]  /*b100*/  UISETP.GE.AND UP0, UPT, UR37, UR5, UPT ;  /* 0x000000052500728c */ /* 0x000fd2000bf06270 */
[----:B------:R-:W-:Y:S05]  /*b110*/  BRA.U !UP0, `(.L_x_1753) ;  /* 0xffffff51087c7547 */ /* 0x000fea000b83ffff */
[----:B------:R-:W-:Y:S05]  /*b120*/  EXIT ;  /* 0x000000000000794d */ /* 0x000fea0003800000 */
.L_x_1754:
        /* <DEDUP_REMOVED lines=13> */
.L_x_2446:


//--------------------- .text._ZN5flash44flash_bwd_dq_dk_dv_loop_seqk_parallel_kernelI23Flash_bwd_kernel_traitsILi128ELi64ELi128ELi8ELi2ELi4ELi2ELb0ELb0EN7cutlass10bfloat16_tE19Flash_kernel_traitsILi128ELi64ELi128ELi8ES3_EELb1ELb0ELb1ELb0ELb0ELb0ELb0EEEvNS_16Flash_bwd_paramsE --------------------------
	.section	.text._ZN5flash44flash_bwd_dq_dk_dv_loop_seqk_parallel_kernelI23Flash_bwd_kernel_traitsILi128ELi64ELi128ELi8ELi2ELi4ELi2ELb0ELb0EN7cutlass10bfloat16_tE19Flash_kernel_traitsILi128ELi64ELi128ELi8ES3_EELb1ELb0ELb1ELb0ELb0ELb0ELb0EEEvNS_16Flash_bwd_paramsE,"ax",@progbits
	.align	128
        .global         _ZN5flash44flash_bwd_dq_dk_dv_loop_seqk_parallel_kernelI23Flash_bwd_kernel_traitsILi128ELi64ELi128ELi8ELi2ELi4ELi2ELb0ELb0EN7cutlass10bfloat16_tE19Flash_kernel_traitsILi128ELi64ELi128ELi8ES3_EELb1ELb0ELb1ELb0ELb0ELb0ELb0EEEvNS_16Flash_bwd_paramsE
        .type           _ZN5flash44flash_bwd_dq_dk_dv_loop_seqk_parallel_kernelI23Flash_bwd_kernel_traitsILi128ELi64ELi128ELi8ELi2ELi4ELi2ELb0ELb0EN7cutlass10bfloat16_tE19Flash_kernel_traitsILi128ELi64ELi128ELi8ES3_EELb1ELb0ELb1ELb0ELb0ELb0ELb0EEEvNS_16Flash_bwd_paramsE,@function
        .size           _ZN5flash44flash_bwd_dq_dk_dv_loop_seqk_parallel_kernelI23Flash_bwd_kernel_traitsILi128ELi64ELi128ELi8ELi2ELi4ELi2ELb0ELb0EN7cutlass10bfloat16_tE19Flash_kernel_traitsILi128ELi64ELi128ELi8ES3_EELb1ELb0ELb1ELb0ELb0ELb0ELb0EEEvNS_16Flash_bwd_paramsE,(.L_x_2447 - _ZN5flash44flash_bwd_dq_dk_dv_loop_seqk_parallel_kernelI23Flash_bwd_kernel_traitsILi128ELi64ELi128ELi8ELi2ELi4ELi2ELb0ELb0EN7cutlass10bfloat16_tE19Flash_kernel_traitsILi128ELi64ELi128ELi8ES3_EELb1ELb0ELb1ELb0ELb0ELb0ELb0EEEvNS_16Flash_bwd_paramsE)
        .other          _ZN5flash44flash_bwd_dq_dk_dv_loop_seqk_parallel_kernelI23Flash_bwd_kernel_traitsILi128ELi64ELi128ELi8ELi2ELi4ELi2ELb0ELb0EN7cutlass10bfloat16_tE19Flash_kernel_traitsILi128ELi64ELi128ELi8ES3_EELb1ELb0ELb1ELb0ELb0ELb0ELb0EEEvNS_16Flash_bwd_paramsE,@"STO_CUDA_ENTRY STV_DEFAULT"
_ZN5flash44flash_bwd_dq_dk_dv_loop_seqk_parallel_kernelI23Flash_bwd_kernel_traitsILi128ELi64ELi128ELi8ELi2ELi4ELi2ELb0ELb0EN7cutlass10bfloat16_tE19Flash_kernel_traitsILi128ELi64ELi128ELi8ES3_EELb1ELb0ELb1ELb0ELb0ELb0ELb0EEEvNS_16Flash_bwd_paramsE:
.text._ZN5flash44flash_bwd_dq_dk_dv_loop_seqk_parallel_kernelI23Flash_bwd_kernel_traitsILi128ELi64ELi128ELi8ELi2ELi4ELi2ELb0ELb0EN7cutlass10bfloat16_tE19Flash_kernel_traitsILi128ELi64ELi128ELi8ES3_EELb1ELb0ELb1ELb0ELb0ELb0ELb0EEEvNS_16Flash_bwd_paramsE:
        /* <DEDUP_REMOVED lines=49> */
.L_x_1837:
[----:B-1----:R-:W1:Y:S01]  /*0310*/  LDCU.64 UR8, c[0x0][0x478] ;  /* 0x00008f00ff0877ac */ /* 0x002e620008000a00 */
[----:B------:R-:W-:Y:S02]  /*0320*/  PLOP3.LUT P1, PT, PT, PT, UP3, 0x80, 0x8 ;  /* 0x000000000008781c */ /* 0x000fe40003f2f038 */
[----:B------:R-:W-:Y:S01]  /*0330*/  PLOP3.LUT P4, PT, PT, PT, UP5, 0x80, 0x8 ;  /* 0x000000000008781c */ /* 0x000fe20003f8f058 */
[----:B------:R-:W-:Y:S01]  /*0340*/  @UP3 ULEA UR12, UP0, UR24, UR6, 0x2 ;  /* 0x00000006180c3291 */ /* 0x000fe2000f8010ff */
[----:B------:R-:W-:Y:S01]  /*0350*/  PLOP3.LUT P2, PT, PT, PT, UP4, 0x80, 0x8 ;  /* 0x000000000008781c */ /* 0x000fe20003f4f048 */
[----:B------:R-:W-:Y:S02]  /*0360*/  UISETP.NE.AND UP2, UPT, UR27, URZ, UPT ;  /* 0x000000ff1b00728c */ /* 0x000fe4000bf45270 */
[----:B------:R-:W-:Y:S02]  /*0370*/  @UP3 ULEA.HI.X UR13, UR24, UR7, URZ, 0x2, UP0 ;  /* 0x00000007180d3291 */ /* 0x000fe400080f14ff */
[----:B------:R-:W-:-:S02]  /*0380*/  IMAD.U32 R12, RZ, RZ, UR12 ;  /* 0x0000000cff0c7e24 */ /* 0x000fc4000f8e00ff */
[----:B------:R-:W-:Y:S02]  /*0390*/  PLOP3.LUT P3, PT, PT, PT, UP2, 0x80, 0x8 ;  /* 0x000000000008781c */ /* 0x000fe40003f6f028 */
[----:B------:R-:W-:Y:S01]  /*03a0*/  IMAD.U32 R13, RZ, RZ, UR13 ;  /* 0x0000000dff0d7e24 */ /* 0x000fe2000f8e00ff */
[----:B----4-:R-:W-:Y:S02]  /*03b0*/  UIMAD.WIDE.U32 UR12, UR24, 0x4, UR28 ;  /* 0x00000004180c78a5 */ /* 0x010fe4000f8e001c */
[----:B-1----:R-:W-:Y:S01]  /*03c0*/  UISETP.NE.U32.AND UP0, UPT, UR8, URZ, UPT ;  /* 0x000000ff0800728c */ /* 0x002fe2000bf05070 */
[----:B--2---:R-:W-:Y:S01]  /*03d0*/  IMAD.U32 R6, RZ, RZ, UR42 ;  /* 0x0000002aff067e24 */ /* 0x004fe2000f8e00ff */
[----:B------:R-:W3:Y:S02]  /*03e0*/  @P1 LDG.E R3, desc[UR34][R12.64] ;  /* 0x000000220c031981 */ /* 0x000ee4000c1e1900 */
[----:B------:R-:W-:-:S06]  /*03f0*/  UISETP.NE.AND.EX UP0, UPT, UR9, URZ, UPT, UP0 ;  /* 0x000000ff0900728c */ /* 0x000fcc000bf05300 */
[----:B------:R-:W-:-:S05]  /*0400*/  PLOP3.LUT P0, PT, PT, PT, UP0, 0x80, 0x8 ;  /* 0x000000000008781c */ /* 0x000fca0003f0f008 */
[----:B------:R-:W-:Y:S01]  /*0410*/  @UP0 ULEA UR14, UP1, UR24, UR8, 0x2 ;  /* 0x00000008180e0291 */ /* 0x000fe2000f8210ff */
[----:B------:R-:W-:Y:S01]  /*0420*/  IMAD.U32 R8, RZ, RZ, UR12 ;  /* 0x0000000cff087e24 */ /* 0x000fe2000f8e00ff */
[----:B------:R-:W1:Y:S02]  /*0430*/  @!UP0 LDCU UR5, c[0x0][0x43c] ;  /* 0x00008780ff0587ac */ /* 0x000e640008000800 */
[----:B------:R-:W-:Y:S02]  /*0440*/  @UP0 ULEA.HI.X UR15, UR24, UR9, URZ, 0x2, UP1 ;  /* 0x00000009180f0291 */ /* 0x000fe400088f14ff */
[----:B------:R-:W-:Y:S01]  /*0450*/  IMAD.U32 R10, RZ, RZ, UR14 ;  /* 0x0000000eff0a7e24 */ /* 0x000fe2000f8e00ff */
[----:B------:R-:W4:Y:S01]  /*0460*/  @!UP0 LDCU.64 UR8, c[0x0][0x488] ;  /* 0x00009100ff0887ac */ /* 0x000f220008000a00 */
[----:B------:R-:W-:Y:S02]  /*0470*/  IMAD.U32 R9, RZ, RZ, UR13 ;  /* 0x0000000dff097e24 */ /* 0x000fe4000f8e00ff */
[----:B------:R-:W-:-:S02]  /*0480*/  IMAD.U32 R7, RZ, RZ, UR43 ;  /* 0x0000002bff077e24 */ /* 0x000fc4000f8e00ff */
[----:B------:R-:W-:Y:S01]  /*0490*/  IMAD.U32 R11, RZ, RZ, UR15 ;  /* 0x0000000fff0b7e24 */ /* 0x000fe2000f8e00ff */
[----:B------:R-:W5:Y:S04]  /*04a0*/  @P4 LDG.E R4, desc[UR34][R8.64] ;  /* 0x0000002208044981 */ /* 0x000f68000c1e1900 */
[----:B------:R-:W2:Y:S04]  /*04b0*/  @P0 LDG.E R0, desc[UR34][R10.64] ;  /* 0x000000220a000981 */ /* 0x000ea8000c1e1900 */
[----:B------:R-:W2:Y:S04]  /*04c0*/  @P2 LDG.E R2, desc[UR34][R8.64+0x4] ;  /* 0x0000042208022981 */ /* 0x000ea8000c1e1900 */
[----:B------:R-:W2:Y:S01]  /*04d0*/  @!P3 LDG.E R6, desc[UR34][R6.64] ;  /* 0x000000220606b981 */ /* 0x000ea2000c1e1900 */
[----:B----4-:R-:W-:-:S04]  /*04e0*/  @!UP0 UISETP.NE.U32.AND UP1, UPT, UR8, URZ, UPT ;  /* 0x000000ff0800828c */ /* 0x010fc8000bf25070 */
[----:B------:R-:W-:Y:S01]  /*04f0*/  @!UP0 UISETP.NE.AND.EX UP1, UPT, UR9, URZ, UPT, UP1 ;  /* 0x000000ff0900828c */ /* 0x000fe2000bf25310 */
[----:B------:R-:W-:Y:S01]  /*0500*/  UMOV UR37, URZ ;  /* 0x000000ff00257c82 */ /* 0x000fe20008000000 */
[----:B------:R-:W-:Y:S02]  /*0510*/  UMOV UR16, 0xffffffff ;  /* 0xffffffff00107882 */ /* 0x000fe40000000000 */
[----:B-1----:R-:W-:Y:S01]  /*0520*/  @!UP0 USEL UR8, UR5, URZ, UP1 ;  /* 0x000000ff05088287 */ /* 0x002fe20008800000 */
[----:B------:R-:W-:Y:S01]  /*0530*/  UMOV UR39, 0xffffffff ;  /* 0xffffffff00277882 */ /* 0x000fe20000000000 */
[----:B------:R-:W-:Y:S01]  /*0540*/  USHF.L.U32 UR47, UR40, 0x7, URZ ;  /* 0x00000007282f7899 */ /* 0x000fe200080006ff */
[----:B---3--:R-:W-:Y:S02]  /*0550*/  @P1 R2UR UR37, R3 ;  /* 0x00000000032512ca */ /* 0x008fe400000e0000 */
[----:B-----5:R-:W-:Y:S02]  /*0560*/  @P4 R2UR UR16, R4 ;  /* 0x00000000041042ca */ /* 0x020fe400000e0000 */
[----:B--2---:R-:W-:-:S02]  /*0570*/  @P0 R2UR UR36, R0 ;  /* 0x00000000002402ca */ /* 0x004fc400000e0000 */
[----:B------:R-:W-:Y:S02]  /*0580*/  @P2 R2UR UR5, R2 ;  /* 0x00000000020522ca */ /* 0x000fe400000e0000 */
[----:B------:R-:W-:-:S09]  /*0590*/  @!P3 R2UR UR39, R6 ;  /* 0x000000000627b2ca */ /* 0x000fd200000e0000 */
[----:B------:R-:W-:Y:S01]  /*05a0*/  @UP0 UIADD3 UR36, UPT, UPT, UR36, -UR37, URZ ;  /* 0x8000002524240290 */ /* 0x000fe2000fffe0ff */
[----:B------:R-:W-:Y:S11]  /*05b0*/  BRA.U !UP6, `(.L_x_1755) ;  /* 0x000000010e2c7547 */ /* 0x000ff6000b800000 */
[----:B------:R-:W-:Y:S01]  /*05c0*/  UISETP.NE.AND UP1, UPT, UR26, URZ, UPT ;  /* 0x000000ff1a00728c */ /* 0x000fe2000bf25270 */
[----:B------:R-:W-:Y:S02]  /*05d0*/  IMAD.U32 R4, RZ, RZ, UR42 ;  /* 0x0000002aff047e24 */ /* 0x000fe4000f8e00ff */
[----:B------:R-:W-:-:S03]  /*05e0*/  IMAD.U32 R5, RZ, RZ, UR43 ;  /* 0x0000002bff057e24 */ /* 0x000fc6000f8e00ff */
[----:B------:R-:W-:-:S13]  /*05f0*/  PLOP3.LUT P0, PT, PT, PT, UP1, 0x80, 0x8 ;  /* 0x000000000008781c */ /* 0x000fda0003f0f018 */
[----:B------:R-:W2:Y:S01]  /*0600*/  @P0 LDG.E R0, desc[UR34][R4.64+0x4] ;  /* 0x0000042204000981 */ /* 0x000ea2000c1e1900 */
[----:B------:R-:W-:Y:S01]  /*0610*/  MOV R2, UR42 ;  /* 0x0000002a00027c02 */ /* 0x000fe20008000f00 */
[----:B------:R-:W-:-:S05]  /*0620*/  IMAD.U32 R3, RZ, RZ, UR43 ;  /* 0x0000002bff037e24 */ /* 0x000fca000f8e00ff */
[----:B------:R-:W3:Y:S01]  /*0630*/  @!P0 LDG.E R2, desc[UR34][R2.64] ;  /* 0x0000002202028981 */ /* 0x000ee2000c1e1900 */
[----:B--2---:R-:W-:-:S13]  /*0640*/  @P0 R2UR UR10, R0 ;  /* 0x00000000000a02ca */ /* 0x004fda00000e0000 */
[----:B------:R-:W-:-:S07]  /*0650*/  @UP1 UIADD3 UR10, UPT, UPT, UR10, -UR39, URZ ;  /* 0x800000270a0a1290 */ /* 0x000fce000fffe0ff */
[----:B---3--:R-:W-:-:S15]  /*0660*/  @!P0 R2UR UR10, R2 ;  /* 0x00000000020a82ca */ /* 0x008fde00000e0000 */
.L_x_1755:
        /* <DEDUP_REMOVED lines=43> */
.L_x_1757:
[----:B------:R-:W1:Y:S01]  /*0920*/  LDCU.64 UR14, c[0x0][0x3b8] ;  /* 0x00007700ff0e77ac */ /* 0x000e620008000a00 */
[----:B------:R-:W-:-:S04]  /*0930*/  UIADD3 UR8, UPT, UPT, UR37, UR39, URZ ;  /* 0x0000002725087290 */ /* 0x000fc8000fffe0ff */
[----:B-1----:R-:W-:Y:S02]  /*0940*/  UIMAD.WIDE.U32 UR54, UR8, UR14, URZ ;  /* 0x0000000e083672a5 */ /* 0x002fe4000f8e00ff */
[----:B------:R-:W-:-:S04]  /*0950*/  UIMAD UR8, UR8, UR15, URZ ;  /* 0x0000000f080872a4 */ /* 0x000fc8000f8e02ff */
[----:B------:R-:W-:-:S06]  /*0960*/  UIADD3 UR8, UPT, UPT, UR55, UR8, URZ ;  /* 0x0000000837087290 */ /* 0x000fcc000fffe0ff */
[----:B------:R-:W-:Y:S02]  /*0970*/  MOV R5, UR8 ;  /* 0x0000000800057c02 */ /* 0x000fe40008000f00 */
.L_x_1758:
        /* <DEDUP_REMOVED lines=12> */
[----:B------:R-:W-:-:S06]  /*0a40*/  IMAD.HI.U32 R3, R7, R3, R6 ;  /* 0x0000000307037227 */ /* 0x000fcc00078e0006 */
[----:B------:R-:W-:-:S04]  /*0a50*/  IMAD.HI.U32 R14, R3, R2, RZ ;  /* 0x00000002030e7227 */ /* 0x000fc800078e00ff */
[----:B------:R-:W-:-:S04]  /*0a60*/  IMAD.MOV R3, RZ, RZ, -R14 ;  /* 0x000000ffff037224 */ /* 0x000fc800078e0a0e */
[----:B------:R-:W-:Y:S01]  /*0a70*/  IMAD R3, R4, R3, R2 ;  /* 0x0000000304037224 */ /* 0x000fe200078e0202 */
[----:B------:R-:W-:-:S04]  /*0a80*/  LOP3.LUT R2, R0, UR23, RZ, 0x3c, !PT ;  /* 0x0000001700027c12 */ /* 0x000fc8000f8e3cff */
[----:B------:R-:W-:Y:S02]  /*0a90*/  ISETP.GT.U32.AND P1, PT, R4, R3, PT ;  /* 0x000000030400720c */ /* 0x000fe40003f24070 */
[----:B------:R-:W-:-:S11]  /*0aa0*/  ISETP.GE.AND P0, PT, R2, RZ, PT ;  /* 0x000000ff0200720c */ /* 0x000fd60003f06270 */
[----:B------:R-:W-:Y:S01]  /*0ab0*/  @!P1 IMAD.IADD R3, R3, 0x1, -R4 ;  /* 0x0000000103039824 */ /* 0x000fe200078e0a04 */
[----:B------:R-:W-:Y:S02]  /*0ac0*/  @!P1 IADD3 R14, PT, PT, R14, 0x1, RZ ;  /* 0x000000010e0e9810 */ /* 0x000fe40007ffe0ff */
[----:B------:R-:W-:Y:S02]  /*0ad0*/  ISETP.NE.AND P1, PT, R0, RZ, PT ;  /* 0x000000ff0000720c */ /* 0x000fe40003f25270 */
[----:B------:R-:W-:-:S13]  /*0ae0*/  ISETP.GE.U32.AND P2, PT, R3, R4, PT ;  /* 0x000000040300720c */ /* 0x000fda0003f46070 */
[----:B------:R-:W-:-:S05]  /*0af0*/  @P2 VIADD R14, R14, 0x1 ;  /* 0x000000010e0e2836 */ /* 0x000fca0000000000 */
        /* <DEDUP_REMOVED lines=17> */
.L_x_1759:
[----:B------:R-:W1:Y:S01]  /*0c10*/  LDCU.64 UR12, c[0x0][0x3c0] ;  /* 0x00007800ff0c77ac */ /* 0x000e620008000a00 */
[----:B------:R-:W-:-:S04]  /*0c20*/  UIADD3 UR8, UPT, UPT, UR37, UR39, URZ ;  /* 0x0000002725087290 */ /* 0x000fc8000fffe0ff */
[----:B-1----:R-:W-:Y:S02]  /*0c30*/  UIMAD.WIDE.U32 UR10, UR8, UR12, URZ ;  /* 0x0000000c080a72a5 */ /* 0x002fe4000f8e00ff */
[----:B------:R-:W-:-:S04]  /*0c40*/  UIMAD UR8, UR8, UR13, URZ ;  /* 0x0000000d080872a4 */ /* 0x000fc8000f8e02ff */
[----:B------:R-:W-:Y:S01]  /*0c50*/  UIADD3 UR8, UPT, UPT, UR11, UR8, URZ ;  /* 0x000000080b087290 */ /* 0x000fe2000fffe0ff */
[----:B------:R-:W-:-:S05]  /*0c60*/  UMOV UR50, UR10 ;  /* 0x0000000a00327c82 */ /* 0x000fca0008000000 */
[----:B------:R-:W-:-:S07]  /*0c70*/  MOV R15, UR8 ;  /* 0x00000008000f7c02 */ /* 0x000fce0008000f00 */
.L_x_1760:
        /* <DEDUP_REMOVED lines=28> */
.L_x_1761:
[----:B------:R-:W-:Y:S02]  /*0e40*/  UIMAD.WIDE.U32 UR10, UR44, UR16, URZ ;  /* 0x000000102c0a72a5 */ /* 0x000fe4000f8e00ff */
[----:B------:R-:W-:-:S04]  /*0e50*/  UIMAD UR8, UR45, UR16, URZ ;  /* 0x000000102d0872a4 */ /* 0x000fc8000f8e02ff */
[----:B------:R-:W-:-:S12]  /*0e60*/  UIADD3 UR8, UPT, UPT, UR11, UR8, URZ ;  /* 0x000000080b087290 */ /* 0x000fd8000fffe0ff */
.L_x_1762:
        /* <DEDUP_REMOVED lines=20> */
.L_x_1763:
[----:B------:R-:W1:Y:S01]  /*0fb0*/  LDCU UR58, c[0x0][0x434] ;  /* 0x00008680ff3a77ac */ /* 0x000e620008000800 */
[----:B------:R-:W-:-:S04]  /*0fc0*/  UIMAD UR9, UR24, UR31, UR23 ;  /* 0x0000001f180972a4 */ /* 0x000fc8000f8e0217 */
[----:B-1----:R-:W-:Y:S02]  /*0fd0*/  UIMAD UR58, UR9, UR58, URZ ;  /* 0x0000003a093a72a4 */ /* 0x002fe4000f8e02ff */
.L_x_1764:
        /* <DEDUP_REMOVED lines=11> */
.L_x_1765:
[----:B------:R-:W1:Y:S01]  /*1090*/  LDCU UR57, c[0x0][0x444] ;  /* 0x00008880ff3977ac */ /* 0x000e620008000800 */
[----:B------:R-:W-:-:S04]  /*10a0*/  UIMAD UR9, UR24, UR31, UR23 ;  /* 0x0000001f180972a4 */ /* 0x000fc8000f8e0217 */
[----:B-1----:R-:W-:-:S12]  /*10b0*/  UIMAD UR57, UR9, UR57, URZ ;  /* 0x00000039093972a4 */ /* 0x002fd8000f8e02ff */
.L_x_1766:
[----:B------:R-:W1:Y:S01]  /*10c0*/  LDCU UR44, c[0x0][0x508] ;  /* 0x0000a100ff2c77ac */ /* 0x000e620008000800 */
[----:B------:R-:W2:Y:S01]  /*10d0*/  S2R R3, SR_TID.X ;  /* 0x0000000000037919 */ /* 0x000ea20000002100 */
[----:B------:R-:W3:Y:S01]  /*10e0*/  LDC.64 R6, c[0x0][0x3b0] ;  /* 0x0000ec00ff067b82 */ /* 0x000ee20000000a00 */
[----:B------:R-:W-:Y:S01]  /*10f0*/  IMAD.MOV.U32 R17, RZ, RZ, RZ ;  /* 0x000000ffff117224 */ /* 0x000fe200078e00ff */
[----:B------:R-:W-:Y:S01]  /*1100*/  USHF.R.S32.HI UR9, URZ, 0x1f, UR55 ;  /* 0x0000001fff097899 */ /* 0x000fe20008011437 */
[----:B------:R-:W-:Y:S01]  /*1110*/  ISETP.NE.AND P3, PT, RZ, UR59, PT ;  /* 0x0000003bff007c0c */ /* 0x000fe2000bf65270 */
[----:B------:R-:W-:Y:S01]  /*1120*/  UIADD3 UR55, UP1, UP0, UR64, UR10, UR55 ;  /* 0x0000000a40377290 */ /* 0x000fe2000f83e037 */
[----:B------:R-:W-:Y:S01]  /*1130*/  BSSY.RECONVERGENT B1, `(.L_x_1756) ;  /* 0x0000a5c000017945 */ /* 0x000fe20003800200 */
[----:B------:R-:W-:Y:S02]  /*1140*/  ULEA UR57, UR45, UR57, 0x6 ;  /* 0x000000392d397291 */ /* 0x000fe4000f8e30ff */
[----:B------:R-:W-:-:S02]  /*1150*/  UIADD3.X UR53, UPT, UPT, UR53, UR8, UR9, UP1, UP0 ;  /* 0x0000000835357290 */ /* 0x000fc40008fe0409 */
[----:B------:R-:W-:Y:S02]  /*1160*/  ULEA UR58, UR45, UR58, 0x6 ;  /* 0x0000003a2d3a7291 */ /* 0x000fe4000f8e30ff */
[----:B-1----:R-:W-:-:S04]  /*1170*/  UIADD3 UR44, UPT, UPT, UR36, UR44, URZ ;  /* 0x0000002c242c7290 */ /* 0x002fc8000fffe0ff */
[----:B------:R-:W-:-:S04]  /*1180*/  UIADD3 UR9, UPT, UPT, UR5, -0x80, -UR44 ;  /* 0xffffff8005097890 */ /* 0x000fc8000fffe82c */
[----:B------:R-:W-:Y:S01]  /*1190*/  USHF.R.S32.HI UR8, URZ, 0x1f, UR9 ;  /* 0x0000001fff087899 */ /* 0x000fe20008011409 */
[----:B---3--:R-:W-:-:S03]  /*11a0*/  IMAD.SHL.U32 R23, R6, 0x20, RZ ;  /* 0x0000002006177824 */ /* 0x008fc600078e00ff */
[----:B------:R-:W-:Y:S01]  /*11b0*/  ULEA.HI UR8, UR8, UR9, URZ, 0x6 ;  /* 0x0000000908087291 */ /* 0x000fe2000f8f30ff */
[----:B--2---:R-:W-:-:S03]  /*11c0*/  IMAD.SHL.U32 R13, R3, 0x8, RZ ;  /* 0x00000008030d7824 */ /* 0x004fc600078e00ff */
[----:B------:R-:W-:Y:S01]  /*11d0*/  USHF.R.S32.HI UR41, URZ, 0x6, UR8 ;  /* 0x00000006ff297899 */ /* 0x000fe20008011408 */
[--C-:B------:R-:W-:Y:S02]  /*11e0*/  SHF.R.U32.HI R22, RZ, 0x3, R3.reuse ;  /* 0x00000003ff167819 */ /* 0x100fe40000011603 */
[----:B------:R-:W-:Y:S01]  /*11f0*/  LOP3.LUT R233, R3, 0x1f, RZ, 0xc0, !PT ;  /* 0x0000001f03e97812 */ /* 0x000fe200078ec0ff */
[----:B------:R-:W-:Y:S01]  /*1200*/  UISETP.LT.AND UP0, UPT, URZ, UR41, UPT ;  /* 0x00000029ff00728c */ /* 0x000fe2000bf01270 */
[----:B------:R-:W-:Y:S02]  /*1210*/  LOP3.LUT R16, R13, 0x38, RZ, 0xc0, !PT ;  /* 0x000000380d107812 */ /* 0x000fe400078ec0ff */
[----:B------:R-:W1:Y:S01]  /*1220*/  LDCU.128 UR8, c[0x0][0x590] ;  /* 0x0000b200ff0877ac */ /* 0x000e620008000c00 */
[----:B------:R-:W-:Y:S02]  /*1230*/  SHF.R.U32.HI R2, RZ, 0x5, R3 ;  /* 0x00000005ff027819 */ /* 0x000fe40000011603 */
[----:B------:R-:W-:Y:S01]  /*1240*/  IADD3 R8, P0, PT, R16, UR62, RZ ;  /* 0x0000003e10087c10 */ /* 0x000fe2000ff1e0ff */
[----:B------:R-:W-:Y:S01]  /*1250*/  IMAD.WIDE.U32 R20, R6, UR51, R16 ;  /* 0x0000003306147c25 */ /* 0x000fe2000f8e0010 */
[----:B------:R-:W-:Y:S01]  /*1260*/  USEL UR41, URZ, UR41, !UP0 ;  /* 0x00000029ff297287 */ /* 0x000fe2000c000000 */
[----:B------:R-:W-:Y:S01]  /*1270*/  LOP3.LUT R12, R16, 0x40, RZ, 0xfc, !PT ;  /* 0x00000040100c7812 */ /* 0x000fe200078efcff */
[----:B------:R-:W2:Y:S01]  /*1280*/  LDCU.64 UR62, c[0x0][0x420] ;  /* 0x00008400ff3e77ac */ /* 0x000ea20008000a00 */
[----:B------:R-:W-:Y:S01]  /*1290*/  IMAD.X R9, RZ, RZ, UR17, P0 ;  /* 0x00000011ff097e24 */ /* 0x000fe200080e06ff */
[----:B------:R-:W-:Y:S01]  /*12a0*/  IADD3 R20, P0, PT, R20, UR56, RZ ;  /* 0x0000003814147c10 */ /* 0x000fe2000ff1e0ff */
[----:B------:R-:W-:-:S02]  /*12b0*/  UISETP.GT.AND UP0, UPT, UR52, UR41, UPT ;  /* 0x000000293400728c */ /* 0x000fc4000bf04270 */
[----:B-1----:R-:W-:Y:S01]  /*12c0*/  UIMAD UR16, UR49, UR8, URZ ;  /* 0x00000008311072a4 */ /* 0x002fe2000f8e02ff */
[----:B------:R-:W-:Y:S01]  /*12d0*/  IMAD.U32 R0, RZ, RZ, UR8 ;  /* 0x00000008ff007e24 */ /* 0x000fe2000f8e00ff */
[----:B------:R-:W-:Y:S01]  /*12e0*/  MOV R10, UR10 ;  /* 0x0000000a000a7c02 */ /* 0x000fe20008000f00 */
[----:B------:R-:W-:Y:S01]  /*12f0*/  IMAD.U32 R19, RZ, RZ, UR11 ;  /* 0x0000000bff137e24 */ /* 0x000fe2000f8e00ff */
[----:B------:R-:W-:Y:S01]  /*1300*/  UIMAD UR16, UR51, UR9, UR16 ;  /* 0x00000009331072a4 */ /* 0x000fe2000f8e0210 */
[----:B------:R-:W-:Y:S01]  /*1310*/  IMAD.WIDE.U32 R8, R0, UR51, R8 ;  /* 0x0000003300087c25 */ /* 0x000fe2000f8e0008 */
[----:B------:R-:W1:Y:S03]  /*1320*/  LDCU.64 UR10, c[0x0][0x550] ;  /* 0x0000aa00ff0a77ac */ /* 0x000e660008000a00 */
[----:B------:R-:W-:Y:S01]  /*1330*/  IMAD R0, R6, UR49, RZ ;  /* 0x0000003106007c24 */ /* 0x000fe2000f8e02ff */
[----:B------:R-:W-:Y:S01]  /*1340*/  UIMAD UR49, UR31, UR60, URZ ;  /* 0x0000003c1f3172a4 */ /* 0x000fe2000f8e02ff */
[----:B------:R-:W-:Y:S01]  /*1350*/  VIADD R9, R9, UR16 ;  /* 0x0000001009097c36 */ /* 0x000fe20008000000 */
[----:B------:R-:W3:Y:S01]  /*1360*/  LDCU.64 UR60, c[0x0][0x5e8] ;  /* 0x0000bd00ff3c77ac */ /* 0x000ee20008000a00 */
[----:B------:R-:W-:-:S02]  /*1370*/  IMAD R0, R7, UR51, R0 ;  /* 0x0000003307007c24 */ /* 0x000fc4000f8e0200 */
[----:B------:R-:W-:Y:S01]  /*1380*/  IMAD.WIDE.U32 R10, R10, UR23, R8 ;  /* 0x000000170a0a7c25 */ /* 0x000fe2000f8e0008 */
[----:B------:R-:W4:Y:S01]  /*1390*/  LDCU.64 UR16, c[0x0][0x3c8] ;  /* 0x00007900ff1077ac */ /* 0x000f220008000a00 */
[----:B------:R-:W5:Y:S01]  /*13a0*/  LDC.64 R8, c[0x0][0x5f8] ;  /* 0x00017e00ff087b82 */ /* 0x000f620000000a00 */
[----:B------:R-:W-:Y:S01]  /*13b0*/  IADD3.X R21, PT, PT, R21, UR48, R0, P0, !PT ;  /* 0x0000003015157c10 */ /* 0x000fe200087fe400 */
[----:B------:R-:W-:Y:S01]  /*13c0*/  IMAD R11, R19, UR23, R11 ;  /* 0x00000017130b7c24 */ /* 0x000fe2000f8e020b */
[----:B------:R-:W-:Y:S01]  /*13d0*/  USHF.L.U64.HI UR48, UR8, 0x5, UR9 ;  /* 0x0000000508307899 */ /* 0x000fe20008010209 */
[----:B------:R-:W-:Y:S01]  /*13e0*/  IMAD R2, R2, UR49, R233 ;  /* 0x0000003102027c24 */ /* 0x000fe2000f8e02e9 */
[----:B------:R-:W-:Y:S01]  /*13f0*/  USHF.L.U32 UR51, UR8, 0x5, URZ ;  /* 0x0000000508337899 */ /* 0x000fe200080006ff */
[----:B------:R-:W-:Y:S01]  /*1400*/  IMAD.WIDE.U32 R18, R22, UR8, R10 ;  /* 0x0000000816127c25 */ /* 0x000fe2000f8e000a */
[----:B------:R-:W-:-:S03]  /*1410*/  USHF.L.U32 UR56, UR49, 0x6, URZ ;  /* 0x0000000631387899 */ /* 0x000fc600080006ff */
[----:B------:R-:W-:Y:S01]  /*1420*/  IMAD R229, R22, UR9, R19 ;  /* 0x0000000916e57c24 */ /* 0x000fe2000f8e0213 */
[----:B------:R-:W2:Y:S01]  /*1430*/  LDCU.64 UR8, c[0x0][0x380] ;  /* 0x00007000ff0877ac */ /* 0x000ea20008000a00 */
[----:B-1----:R-:W-:-:S04]  /*1440*/  LEA R230, P2, R18, UR10, 0x1 ;  /* 0x0000000a12e67c11 */ /* 0x002fc8000f8408ff */
[----:B------:R-:W-:Y:S01]  /*1450*/  LEA.HI.X R229, R18, UR11, R229, 0x1, P2 ;  /* 0x0000000b12e57c11 */ /* 0x000fe200090f0ce5 */
[----:B----4-:R-:W-:Y:S01]  /*1460*/  IMAD.U32 R10, RZ, RZ, UR16 ;  /* 0x00000010ff0a7e24 */ /* 0x010fe2000f8e00ff */
[----:B------:R-:W-:Y:S01]  /*1470*/  MOV R19, UR17 ;  /* 0x0000001100137c02 */ /* 0x000fe20008000f00 */
[----:B------:R-:W1:Y:S01]  /*1480*/  LDCU.64 UR16, c[0x0][0x570] ;  /* 0x0000ae00ff1077ac */ /* 0x000e620008000a00 */
[----:B------:R-:W-:Y:S01]  /*1490*/  SHF.L.U64.HI R18, R6, 0x5, R7 ;  /* 0x0000000506127819 */ /* 0x000fe20000010207 */
[----:B------:R-:W-:Y:S01]  /*14a0*/  IMAD.WIDE.U32 R10, R10, UR23, R20 ;  /* 0x000000170a0a7c25 */ /* 0x000fe2000f8e0014 */
[----:B------:R-:W-:Y:S01]  /*14b0*/  IADD3 R20, PT, PT, R22, 0x40, RZ ;  /* 0x0000004016147810 */ /* 0x000fe20007ffe0ff */
[----:B---3--:R-:W-:Y:S02]  /*14c0*/  UIMAD.WIDE UR10, UR57, 0x4, UR60 ;  /* 0x00000004390a78a5 */ /* 0x008fe4000f8e023c */
[----:B-----5:R-:W-:-:S04]  /*14d0*/  IMAD.WIDE.U32 R24, R8, UR21, RZ ;  /* 0x0000001508187c25 */ /* 0x020fc8000f8e00ff */
[----:B------:R-:W-:Y:S01]  /*14e0*/  IMAD R9, R9, UR21, R25 ;  /* 0x0000001509097c24 */ /* 0x000fe2000f8e0219 */
[----:B------:R-:W-:Y:S01]  /*14f0*/  SEL R21, R24, RZ, P3 ;  /* 0x000000ff18157207 */ /* 0x000fe20001800000 */
[----:B------:R-:W-:-:S03]  /*1500*/  IMAD R11, R19, UR23, R11 ;  /* 0x00000017130b7c24 */ /* 0x000fc6000f8e020b */
[----:B------:R-:W-:Y:S01]  /*1510*/  IADD3 R0, P1, P0, R2, UR55, R21 ;  /* 0x0000003702007c10 */ /* 0x000fe2000f83e015 */
[C---:B------:R-:W-:Y:S01]  /*1520*/  IMAD.WIDE.U32 R10, R22.reuse, R6, R10 ;  /* 0x00000006160a7225 */ /* 0x040fe200078e000a */
[----:B------:R-:W-:Y:S02]  /*1530*/  SHF.R.S32.HI R2, RZ, 0x1f, R2 ;  /* 0x0000001fff027819 */ /* 0x000fe40000011402 */
[----:B------:R-:W-:Y:S01]  /*1540*/  SEL R9, R9, RZ, P3 ;  /* 0x000000ff09097207 */ /* 0x000fe20001800000 */
[C---:B------:R-:W-:Y:S02]  /*1550*/  IMAD R227, R22.reuse, R7, R11 ;  /* 0x0000000716e37224 */ /* 0x040fe400078e020b */
[----:B------:R-:W-:Y:S01]  /*1560*/  VIADD R21, R22, 0x20 ;  /* 0x0000002016157836 */ /* 0x000fe20000000000 */
[----:B------:R-:W-:Y:S01]  /*1570*/  IADD3.X R19, PT, PT, R2, UR53, R9, P1, P0 ;  /* 0x0000003502137c10 */ /* 0x000fe20008fe0409 */
[----:B------:R-:W-:Y:S01]  /*1580*/  IMAD.U32 R2, RZ, RZ, UR56 ;  /* 0x00000038ff027e24 */ /* 0x000fe2000f8e00ff */
[----:B------:R-:W-:Y:S01]  /*1590*/  IADD3 R9, P0, PT, R0, UR56, RZ ;  /* 0x0000003800097c10 */ /* 0x000fe2000ff1e0ff */
[----:B--2---:R-:W-:Y:S01]  /*15a0*/  UIMAD.WIDE UR56, UR58, 0x4, UR62 ;  /* 0x000000043a3878a5 */ /* 0x004fe2000f8e023e */
[----:B------:R-:W-:-:S02]  /*15b0*/  LEA R228, P1, R10, UR8, 0x1 ;  /* 0x000000080ae47c11 */ /* 0x000fc4000f8208ff */
[----:B------:R-:W-:Y:S01]  /*15c0*/  LEA.HI.X.SX32 R0, R2, R19, 0x1, P0 ;  /* 0x0000001302007211 */ /* 0x000fe200000f0eff */
[----:B------:R-:W-:Y:S01]  /*15d0*/  VIADD R19, R22, 0x60 ;  /* 0x0000006016137836 */ /* 0x000fe20000000000 */
[C---:B-1----:R-:W-:Y:S02]  /*15e0*/  LEA R242, P0, R9.reuse, UR16, 0x2 ;  /* 0x0000001009f27c11 */ /* 0x042fe4000f8010ff */
[----:B------:R-:W-:Y:S02]  /*15f0*/  LEA.HI.X R227, R10, UR9, R227, 0x1, P1 ;  /* 0x000000090ae37c11 */ /* 0x000fe400088f0ce3 */
[----:B------:R-:W-:Y:S02]  /*1600*/  LEA.HI.X R243, R9, UR17, R0, 0x2, P0 ;  /* 0x0000001109f37c11 */ /* 0x000fe400080f1400 */
[C---:B------:R-:W-:Y:S02]  /*1610*/  IADD3 R2, P2, PT, R22.reuse, 0x40, RZ ;  /* 0x0000004016027810 */ /* 0x040fe40007f5e0ff */
[----:B------:R-:W-:-:S02]  /*1620*/  IADD3 R9, P0, PT, R22, 0x20, RZ ;  /* 0x0000002016097810 */ /* 0x000fc40007f1e0ff */
        /* <DEDUP_REMOVED lines=17> */
.L_x_1768:
[----:B------:R-:W1:Y:S01]  /*1740*/  LDCU.64 UR10, c[0x0][0x5c0] ;  /* 0x0000b800ff0a77ac */ /* 0x000e620008000a00 */
[----:B------:R-:W-:-:S04]  /*1750*/  UIADD3 UR5, UPT, UPT, UR37, UR39, URZ ;  /* 0x0000002725057290 */ /* 0x000fc8000fffe0ff */
[----:B-1----:R-:W-:Y:S02]  /*1760*/  UIMAD.WIDE.U32 UR16, UR5, UR10, URZ ;  /* 0x0000000a051072a5 */ /* 0x002fe4000f8e00ff */
[----:B------:R-:W-:-:S04]  /*1770*/  UIMAD UR5, UR5, UR11, URZ ;  /* 0x0000000b050572a4 */ /* 0x000fc8000f8e02ff */
[----:B------:R-:W-:-:S06]  /*1780*/  UIADD3 UR5, UPT, UPT, UR17, UR5, URZ ;  /* 0x0000000511057290 */ /* 0x000fcc000fffe0ff */
[----:B------:R-:W-:Y:S02]  /*1790*/  MOV R4, UR5 ;  /* 0x0000000500047c02 */ /* 0x000fe40008000f00 */
.L_x_1769:
        /* <DEDUP_REMOVED lines=12> */
.L_x_1770:
[----:B------:R-:W1:Y:S01]  /*1860*/  LDCU.64 UR8, c[0x0][0x5c8] ;  /* 0x0000b900ff0877ac */ /* 0x000e620008000a00 */
[----:B------:R-:W-:-:S04]  /*1870*/  UIADD3 UR37, UPT, UPT, UR37, UR39, URZ ;  /* 0x0000002725257290 */ /* 0x000fc8000fffe0ff */
[----:B-1----:R-:W-:Y:S02]  /*1880*/  UIMAD.WIDE.U32 UR14, UR37, UR8, URZ ;  /* 0x00000008250e72a5 */ /* 0x002fe4000f8e00ff */
[----:B------:R-:W-:-:S04]  /*1890*/  UIMAD UR37, UR37, UR9, URZ ;  /* 0x00000009252572a4 */ /* 0x000fc8000f8e02ff */
[----:B------:R-:W-:-:S06]  /*18a0*/  UIADD3 UR37, UPT, UPT, UR15, UR37, URZ ;  /* 0x000000250f257290 */ /* 0x000fcc000fffe0ff */
[----:B------:R-:W-:Y:S02]  /*18b0*/  MOV R5, UR37 ;  /* 0x0000002500057c02 */ /* 0x000fe40008000f00 */
.L_x_1771:
        /* <DEDUP_REMOVED lines=30> */
.L_x_1773:
[----:B------:R-:W-:Y:S05]  /*1aa0*/  BSYNC.RECONVERGENT B0 ;  /* 0x0000000000007941 */ /* 0x000fea0003800200 */
.L_x_1772:
        /* <DEDUP_REMOVED lines=16> */
.L_x_1775:
[----:B------:R-:W-:Y:S05]  /*1bb0*/  BSYNC.RECONVERGENT B0 ;  /* 0x0000000000007941 */ /* 0x000fea0003800200 */
.L_x_1774:
        /* <DEDUP_REMOVED lines=16> */
.L_x_1777:
[----:B------:R-:W-:Y:S05]  /*1cc0*/  BSYNC.RECONVERGENT B0 ;  /* 0x0000000000007941 */ /* 0x000fea0003800200 */
.L_x_1776:
        /* <DEDUP_REMOVED lines=15> */
.L_x_1779:
[----:B------:R-:W-:Y:S05]  /*1dc0*/  BSYNC.RECONVERGENT B0 ;  /* 0x0000000000007941 */ /* 0x000fea0003800200 */
.L_x_1778:
        /* <DEDUP_REMOVED lines=25> */
.L_x_1781:
[----:B------:R-:W-:Y:S05]  /*1f60*/  BSYNC.RECONVERGENT B0 ;  /* 0x0000000000007941 */ /* 0x000fea0003800200 */
.L_x_1780:
        /* <DEDUP_REMOVED lines=12> */
[----:B-1--4-:R-:W-:-:S04]  /*2030*/  LEA R14, P2, R10, UR10, 0x1 ;  /* 0x0000000a0a0e7c11 */ /* 0x012fc8000f8408ff */
[----:B------:R-:W-:-:S05]  /*2040*/  LEA.HI.X R15, R10, UR11, R8, 0x1, P2 ;  /* 0x0000000b0a0f7c11 */ /* 0x000fca00090f0c08 */
[----:B------:R1:W-:Y:S04]  /*2050*/  @!P1 STG.E.128 desc[UR34][R14.64], RZ ;  /* 0x000000ff0e009986 */ /* 0x0003e8000c101d22 */
[----:B------:R1:W-:Y:S02]  /*2060*/  @!P0 STG.E.128 desc[UR34][R14.64+0x80], RZ ;  /* 0x000080ff0e008986 */ /* 0x0003e4000c101d22 */
.L_x_1783:
[----:B------:R-:W-:Y:S05]  /*2070*/  BSYNC.RECONVERGENT B0 ;  /* 0x0000000000007941 */ /* 0x000fea0003800200 */
.L_x_1782:
        /* <DEDUP_REMOVED lines=16> */
.L_x_1785:
[----:B------:R-:W-:Y:S05]  /*2180*/  BSYNC.RECONVERGENT B0 ;  /* 0x0000000000007941 */ /* 0x000fea0003800200 */
.L_x_1784:
        /* <DEDUP_REMOVED lines=16> */
.L_x_1767:
        /* <DEDUP_REMOVED lines=15> */
[----:B------:R-:W-:Y:S01]  /*2380*/  @!P1 IMAD.MOV.U32 R24, RZ, RZ, R230 ;  /* 0x000000ffff189224 */ /* 0x000fe200078e00e6 */
[----:B------:R-:W-:Y:S01]  /*2390*/  @!P1 MOV R25, R229 ;  /* 0x000000e500199202 */ /* 0x000fe20000000f00 */
[----:B------:R-:W-:-:S04]  /*23a0*/  @!P0 IMAD.MOV.U32 R231, RZ, RZ, R229 ;  /* 0x000000ffffe78224 */ /* 0x000fc800078e00e5 */
        /* <DEDUP_REMOVED lines=11> */
.L_x_1788:
[----:B------:R2:W-:Y:S04]  /*2460*/  STS.128 [R11+0x8000], RZ ;  /* 0x008000ff0b007388 */ /* 0x0005e80000000c00 */
[----:B------:R2:W-:Y:S02]  /*2470*/  STS.128 [R11+0xa000], RZ ;  /* 0x00a000ff0b007388 */ /* 0x0005e40000000c00 */
.L_x_1789:
[----:B------:R-:W-:Y:S05]  /*2480*/  BSYNC.RECONVERGENT B0 ;  /* 0x0000000000007941 */ /* 0x000fea0003800200 */
.L_x_1787:
        /* <DEDUP_REMOVED lines=23> */
.L_x_1791:
[----:B------:R-:W-:Y:S05]  /*2600*/  BSYNC.RECONVERGENT B0 ;  /* 0x0000000000007941 */ /* 0x000fea0003800200 */
.L_x_1790:
[----:B------:R-:W-:Y:S01]  /*2610*/  BSSY.RECONVERGENT B0, `(.L_x_1792) ;  /* 0x0000016000007945 */ /* 0x000fe20003800200 */
[----:B------:R-:W-:-:S03]  /*2620*/  IADD3 R239, PT, PT, R11, UR16, RZ ;  /* 0x000000100bef7c10 */ /* 0x000fc6000fffe0ff */
[----:B------:R-:W-:Y:S05]  /*2630*/  @P3 BRA `(.L_x_1793) ;  /* 0x0000000000443947 */ /* 0x000fea0003800000 */
[----:B------:R-:W5:Y:S02]  /*2640*/  LDCU UR8, c[0x0][0x440] ;  /* 0x00008800ff0877ac */ /* 0x000f640008000800 */
[----:B-----5:R-:W-:Y:S02]  /*2650*/  ISETP.GE.AND P1, PT, R16, UR8, PT ;  /* 0x0000000810007c0c */ /* 0x020fe4000bf26270 */
[----:B------:R-:W-:-:S11]  /*2660*/  ISETP.GE.AND P0, PT, R12, UR8, PT ;  /* 0x000000080c007c0c */ /* 0x000fd6000bf06270 */
[--C-:B-1----:R-:W-:Y:S01]  /*2670*/  @!P1 IMAD.MOV.U32 R24, RZ, RZ, R228.reuse ;  /* 0x000000ffff189224 */ /* 0x102fe200078e00e4 */
[----:B------:R-:W-:Y:S01]  /*2680*/  @!P1 MOV R25, R227 ;  /* 0x000000e300199202 */ /* 0x000fe20000000f00 */
[----:B------:R-:W-:-:S04]  /*2690*/  @!P0 IMAD.MOV.U32 R226, RZ, RZ, R228 ;  /* 0x000000ffffe28224 */ /* 0x000fc800078e00e4 */
        /* <DEDUP_REMOVED lines=11> */
.L_x_1793:
[----:B------:R1:W-:Y:S04]  /*2750*/  STS.128 [R239], RZ ;  /* 0x000000ffef007388 */ /* 0x0003e80000000c00 */
[----:B------:R1:W-:Y:S02]  /*2760*/  STS.128 [R239+0x2000], RZ ;  /* 0x002000ffef007388 */ /* 0x0003e40000000c00 */
.L_x_1794:
[----:B------:R-:W-:Y:S05]  /*2770*/  BSYNC.RECONVERGENT B0 ;  /* 0x0000000000007941 */ /* 0x000fea0003800200 */
.L_x_1792:
        /* <DEDUP_REMOVED lines=40> */
.L_x_1796:
[----:B------:R-:W-:Y:S05]  /*2a00*/  BSYNC.RECONVERGENT B0 ;  /* 0x0000000000007941 */ /* 0x000fea0003800200 */
.L_x_1795:
        /* <DEDUP_REMOVED lines=36> */
.L_x_1798:
[----:B------:R2:W-:Y:S04]  /*2c50*/  STS.128 [R11+0xc000], RZ ;  /* 0x00c000ff0b007388 */ /* 0x0005e80000000c00 */
[----:B------:R2:W-:Y:S02]  /*2c60*/  STS.128 [R11+0x10000], RZ ;  /* 0x010000ff0b007388 */ /* 0x0005e40000000c00 */
.L_x_1799:
[----:B------:R-:W-:Y:S05]  /*2c70*/  BSYNC.RECONVERGENT B0 ;  /* 0x0000000000007941 */ /* 0x000fea0003800200 */
.L_x_1797:
        /* <DEDUP_REMOVED lines=29> */
.L_x_1801:
[----:B------:R-:W-:Y:S05]  /*2e50*/  BSYNC.RECONVERGENT B0 ;  /* 0x0000000000007941 */ /* 0x000fea0003800200 */
.L_x_1800:
        /* <DEDUP_REMOVED lines=26> */
.L_x_1803:
[----:B------:R-:W-:Y:S05]  /*3000*/  BSYNC.RECONVERGENT B0 ;  /* 0x0000000000007941 */ /* 0x000fea0003800200 */
.L_x_1802:
        /* <DEDUP_REMOVED lines=26> */
.L_x_1805:
[----:B------:R-:W-:Y:S05]  /*31b0*/  BSYNC.RECONVERGENT B0 ;  /* 0x0000000000007941 */ /* 0x000fea0003800200 */
.L_x_1804:
        /* <DEDUP_REMOVED lines=14> */
[----:B------:R-:W-:Y:S01]  /*32a0*/  IMAD.MOV.U32 R14, RZ, RZ, R20 ;  /* 0x000000ffff0e7224 */ /* 0x000fe200078e0014 */
[----:B------:R-:W1:Y:S03]  /*32b0*/  LDCU.64 UR8, c[0x0][0x390] ;  /* 0x00007200ff0877ac */ /* 0x000e660008000a00 */
        /* <DEDUP_REMOVED lines=17> */
.L_x_1807:
[----:B------:R2:W-:Y:S04]  /*33d0*/  STS.128 [R11+0x14000], RZ ;  /* 0x014000ff0b007388 */ /* 0x0005e80000000c00 */
[----:B------:R2:W-:Y:S02]  /*33e0*/  STS.128 [R11+0x18000], RZ ;  /* 0x018000ff0b007388 */ /* 0x0005e40000000c00 */
.L_x_1808:
[----:B------:R-:W-:Y:S05]  /*33f0*/  BSYNC.RECONVERGENT B0 ;  /* 0x0000000000007941 */ /* 0x000fea0003800200 */
.L_x_1806:
[----:B------:R-:W1:Y:S01]  /*3400*/  LDC.64 R22, c[0x0][0x528] ;  /* 0x00014a00ff167b82 */ /* 0x000e620000000a00 */
[----:B------:R-:W1:Y:S01]  /*3410*/  LDCU UR14, c[0x0][0x440] ;  /* 0x00008800ff0e77ac */ /* 0x000e620008000800 */
[----:B------:R-:W1:Y:S02]  /*3420*/  LDCU UR15, c[0x0][0x504] ;  /* 0x0000a080ff0f77ac */ /* 0x000e640008000800 */
[----:B-1----:R1:W5:Y:S04]  /*3430*/  LDG.E.64 R18, desc[UR34][R22.64+0x8] ;  /* 0x0000082216127981 */ /* 0x002368000c1e1b00 */
[----:B------:R1:W5:Y:S01]  /*3440*/  LDG.E.64 R4, desc[UR34][R22.64] ;  /* 0x0000002216047981 */ /* 0x000362000c1e1b00 */
[----:B------:R-:W-:Y:S03]  /*3450*/  BSSY.RECONVERGENT B0, `(.L_x_1809) ;  /* 0x0000019000007945 */ /* 0x000fe60003800200 */
[----:B------:R1:W-:Y:S04]  /*3460*/  @P5 STS.128 [R11+0x15000], RZ ;  /* 0x015000ff0b005388 */ /* 0x0003e80000000c00 */
[----:B------:R1:W-:Y:S01]  /*3470*/  @P5 STS.128 [R11+0x19000], RZ ;  /* 0x019000ff0b005388 */ /* 0x0003e20000000c00 */
[----:B------:R-:W-:Y:S05]  /*3480*/  @P5 BRA `(.L_x_1810) ;  /* 0x0000000000545947 */ /* 0x000fea0003800000 */
[----:B------:R-:W2:Y:S01]  /*3490*/  LDCU UR17, c[0x0][0x440] ;  /* 0x00008800ff1177ac */ /* 0x000ea20008000800 */
[----:B------:R-:W-:Y:S02]  /*34a0*/  IMAD R8, R8, UR12, RZ ;  /* 0x0000000c08087c24 */ /* 0x000fe4000f8e02ff */
[----:B------:R-:W-:Y:S01]  /*34b0*/  IMAD.MOV.U32 R14, RZ, RZ, R20 ;  /* 0x000000ffff0e7224 */ /* 0x000fe200078e0014 */
[----:B------:R-:W3:Y:S01]  /*34c0*/  LDCU.64 UR8, c[0x0][0x390] ;  /* 0x00007200ff0877ac */ /* 0x000ee20008000a00 */
[C---:B------:R-:W-:Y:S02]  /*34d0*/  IMAD R8, R9.reuse, UR13, R8 ;  /* 0x0000000d09087c24 */ /* 0x040fe4000f8e0208 */
[----:B-1----:R-:W-:-:S05]  /*34e0*/  IMAD.WIDE.U32 R22, R9, UR12, R14 ;  /* 0x0000000c09167c25 */ /* 0x002fca000f8e000e */
        /* <DEDUP_REMOVED lines=15> */
.L_x_1810:
[----:B------:R-:W-:Y:S05]  /*35e0*/  BSYNC.RECONVERGENT B0 ;  /* 0x0000000000007941 */ /* 0x000fea0003800200 */
.L_x_1809:
[----:B------:R1:W-:Y:S01]  /*35f0*/  @P4 STS.128 [R11+0x16000], RZ ;  /* 0x016000ff0b004388 */ /* 0x0003e20000000c00 */
[----:B------:R-:W-:Y:S03]  /*3600*/  BSSY.RECONVERGENT B0, `(.L_x_1811) ;  /* 0x0000018000007945 */ /* 0x000fe60003800200 */
[----:B------:R1:W-:Y:S01]  /*3610*/  @P4 STS.128 [R11+0x1a000], RZ ;  /* 0x01a000ff0b004388 */ /* 0x0003e20000000c00 */
        /* <DEDUP_REMOVED lines=22> */
.L_x_1812:
[----:B------:R-:W-:Y:S05]  /*3780*/  BSYNC.RECONVERGENT B0 ;  /* 0x0000000000007941 */ /* 0x000fea0003800200 */
.L_x_1811:
[----:B------:R1:W-:Y:S01]  /*3790*/  @P3 STS.128 [R11+0x17000], RZ ;  /* 0x017000ff0b003388 */ /* 0x0003e20000000c00 */
[----:B------:R-:W-:Y:S03]  /*37a0*/  BSSY.RECONVERGENT B0, `(.L_x_1813) ;  /* 0x0000018000007945 */ /* 0x000fe60003800200 */
[----:B------:R1:W-:Y:S01]  /*37b0*/  @P3 STS.128 [R11+0x1b000], RZ ;  /* 0x01b000ff0b003388 */ /* 0x0003e20000000c00 */
        /* <DEDUP_REMOVED lines=22> */
.L_x_1814:
[----:B------:R-:W-:Y:S05]  /*3920*/  BSYNC.RECONVERGENT B0 ;  /* 0x0000000000007941 */ /* 0x000fea0003800200 */
.L_x_1813:
[----:B------:R-:W-:Y:S01]  /*3930*/  UIMAD UR12, UR24, UR31, UR23 ;  /* 0x0000001f180c72a4 */ /* 0x000fe2000f8e0217 */
[C---:B------:R-:W-:Y:S01]  /*3940*/  IMAD.SHL.U32 R0, R3.reuse, 0x40, RZ ;  /* 0x0000004003007824 */ /* 0x040fe200078e00ff */
[----:B------:R-:W-:Y:S01]  /*3950*/  SHF.R.U32.HI R2, RZ, 0x4, R3 ;  /* 0x00000004ff027819 */ /* 0x000fe20000011603 */
[----:B------:R-:W-:Y:S01]  /*3960*/  IMAD.SHL.U32 R210, R3, 0x20, RZ ;  /* 0x0000002003d27824 */ /* 0x000fe200078e00ff */
[----:B------:R-:W-:Y:S01]  /*3970*/  USHF.L.U32 UR12, UR12, 0x5, URZ ;  /* 0x000000050c0c7899 */ /* 0x000fe200080006ff */
[----:B------:R-:W0:Y:S01]  /*3980*/  LDGDEPBAR ;  /* 0x00000000000079af */ /* 0x000e220000000000 */
[----:B--2---:R-:W-:Y:S01]  /*3990*/  LOP3.LUT R6, R0, 0x1c0, RZ, 0xc0, !PT ;  /* 0x000001c000067812 */ /* 0x004fe200078ec0ff */
[----:B------:R-:W-:Y:S01]  /*39a0*/  IMAD.MOV.U32 R213, RZ, RZ, 0x40 ;  /* 0x00000040ffd57424 */ /* 0x000fe200078e00ff */
[----:B------:R-:W-:Y:S01]  /*39b0*/  LOP3.LUT R2, R2, 0x8, RZ, 0xc0, !PT ;  /* 0x0000000802027812 */ /* 0x000fe200078ec0ff */
[----:B------:R-:W-:Y:S01]  /*39c0*/  USHF.R.S32.HI UR17, URZ, 0x1f, UR12 ;  /* 0x0000001fff117899 */ /* 0x000fe2000801140c */
[----:B------:R-:W-:Y:S01]  /*39d0*/  LOP3.LUT R7, R0, 0x200, RZ, 0xc0, !PT ;  /* 0x0000020000077812 */ /* 0x000fe200078ec0ff */
[----:B------:R-:W-:Y:S01]  /*39e0*/  IMAD.MOV.U32 R211, RZ, RZ, 0x20 ;  /* 0x00000020ffd37424 */ /* 0x000fe200078e00ff */
[----:B------:R-:W-:Y:S01]  /*39f0*/  LOP3.LUT R13, R6, 0x38, R13, 0xf8, !PT ;  /* 0x00000038060d7812 */ /* 0x000fe200078ef80d */
[----:B------:R-:W-:Y:S01]  /*3a00*/  IMAD.MOV.U32 R235, RZ, RZ, R239 ;  /* 0x000000ffffeb7224 */ /* 0x000fe200078e00ef */
[----:B------:R-:W-:Y:S01]  /*3a10*/  LOP3.LUT R2, R2, 0x10, R3, 0xf8, !PT ;  /* 0x0000001002027812 */ /* 0x000fe200078ef803 */
[----:B------:R-:W-:Y:S01]  /*3a20*/  IMAD.MOV.U32 R225, RZ, RZ, 0x4 ;  /* 0x00000004ffe17424 */ /* 0x000fe200078e00ff */
[----:B-----5:R-:W-:-:S02]  /*3a30*/  IADD3 R233, P3, P0, R18, UR12, R233 ;  /* 0x0000000c12e97c10 */ /* 0x020fc4000f87e0e9 */
[----:B------:R-:W-:Y:S02]  /*3a40*/  CS2R R162, SRZ ;  /* 0x0000000000a27805 */ /* 0x000fe4000001ff00 */
[----:B------:R-:W-:Y:S02]  /*3a50*/  LOP3.LUT R6, R7, 0x400, R210, 0xf8, !PT ;  /* 0x0000040007067812 */ /* 0x000fe400078ef8d2 */
[----:B------:R-:W-:Y:S02]  /*3a60*/  CS2R R160, SRZ ;  /* 0x0000000000a07805 */ /* 0x000fe4000001ff00 */
[----:B------:R-:W-:Y:S02]  /*3a70*/  LOP3.LUT R9, R13, 0x8, R10, 0x78, !PT ;  /* 0x000000080d097812 */ /* 0x000fe400078e780a */
[----:B------:R-:W-:Y:S02]  /*3a80*/  CS2R R166, SRZ ;  /* 0x0000000000a67805 */ /* 0x000fe4000001ff00 */
[----:B------:R-:W-:-:S02]  /*3a90*/  LOP3.LUT R7, R2, R13, RZ, 0x3c, !PT ;  /* 0x0000000d02077212 */ /* 0x000fc400078e3cff */
[----:B------:R-:W-:Y:S02]  /*3aa0*/  CS2R R164, SRZ ;  /* 0x0000000000a47805 */ /* 0x000fe4000001ff00 */
[----:B------:R-:W-:Y:S02]  /*3ab0*/  LOP3.LUT R13, R13, 0x8, R3, 0x78, !PT ;  /* 0x000000080d0d7812 */ /* 0x000fe400078e7803 */
[----:B------:R-:W-:Y:S02]  /*3ac0*/  CS2R R158, SRZ ;  /* 0x00000000009e7805 */ /* 0x000fe4000001ff00 */
[----:B------:R-:W-:Y:S01]  /*3ad0*/  IADD3.X R232, PT, PT, R19, UR17, RZ, P3, P0 ;  /* 0x0000001113e87c10 */ /* 0x000fe20009fe04ff */
[----:B------:R-:W2:Y:S01]  /*3ae0*/  LDCU UR17, c[0x0][0x590] ;  /* 0x0000b200ff1177ac */ /* 0x000ea20008000800 */
[----:B------:R-:W-:Y:S02]  /*3af0*/  R2P PR, R3, 0x6 ;  /* 0x0000000603007804 */ /* 0x000fe40000000000 */
[----:B------:R-:W-:-:S02]  /*3b00*/  CS2R R156, SRZ ;  /* 0x00000000009c7805 */ /* 0x000fc4000001ff00 */
[----:B------:R-:W-:Y:S02]  /*3b10*/  LOP3.LUT R210, R13, 0x7a00, R210, 0xf8, !PT ;  /* 0x00007a000dd27812 */ /* 0x000fe400078ef8d2 */
[----:B------:R-:W-:Y:S02]  /*3b20*/  CS2R R154, SRZ ;  /* 0x00000000009a7805 */ /* 0x000fe4000001ff00 */
[----:B------:R-:W-:Y:S02]  /*3b30*/  R2UR UR24, R5 ;  /* 0x00000000051872ca */ /* 0x000fe400000e0000 */
[----:B------:R-:W-:Y:S02]  /*3b40*/  CS2R R152, SRZ ;  /* 0x0000000000987805 */ /* 0x000fe4000001ff00 */
[----:B------:R-:W-:Y:S02]  /*3b50*/  R2UR UR31, R4 ;  /* 0x00000000041f72ca */ /* 0x000fe400000e0000 */
[----:B------:R-:W-:-:S02]  /*3b60*/  CS2R R146, SRZ ;  /* 0x0000000000927805 */ /* 0x000fc4000001ff00 */
[----:B------:R-:W-:Y:S02]  /*3b70*/  LOP3.LUT R2, R6, R9, RZ, 0xfc, !PT ;  /* 0x0000000906027212 */ /* 0x000fe400078efcff */
[----:B------:R-:W-:Y:S02]  /*3b80*/  CS2R R144, SRZ ;  /* 0x0000000000907805 */ /* 0x000fe4000001ff00 */
[----:B------:R-:W-:Y:S02]  /*3b90*/  LOP3.LUT R0, R7, 0x200, R0, 0xf8, !PT ;  /* 0x0000020007007812 */ /* 0x000fe400078ef800 */
[----:B------:R-:W-:Y:S02]  /*3ba0*/  CS2R R150, SRZ ;  /* 0x0000000000967805 */ /* 0x000fe4000001ff00 */
[----:B------:R-:W-:Y:S02]  /*3bb0*/  LEA R210, R210, UR25, 0x1 ;  /* 0x00000019d2d27c11 */ /* 0x000fe4000f8e08ff */
[----:B------:R-:W-:-:S02]  /*3bc0*/  CS2R R148, SRZ ;  /* 0x0000000000947805 */ /* 0x000fc4000001ff00 */
[----:B------:R-:W-:Y:S02]  /*3bd0*/  SEL R213, R213, 0xffffffc0, !P2 ;  /* 0xffffffc0d5d57807 */ /* 0x000fe40005000000 */
[----:B------:R-:W-:Y:S02]  /*3be0*/  CS2R R142, SRZ ;  /* 0x00000000008e7805 */ /* 0x000fe4000001ff00 */
[----:B------:R-:W-:Y:S02]  /*3bf0*/  LEA R2, R2, UR25, 0x1 ;  /* 0x0000001902027c11 */ /* 0x000fe4000f8e08ff */
[----:B------:R-:W-:Y:S02]  /*3c00*/  CS2R R140, SRZ ;  /* 0x00000000008c7805 */ /* 0x000fe4000001ff00 */
[----:B------:R-:W-:Y:S01]  /*3c10*/  LEA R0, R0, UR25, 0x1 ;  /* 0x0000001900007c11 */ /* 0x000fe2000f8e08ff */
[----:B------:R-:W-:Y:S01]  /*3c20*/  IMAD.IADD R3, R213, 0x1, R210 ;  /* 0x00000001d5037824 */ /* 0x000fe200078e02d2 */
[----:B------:R-:W-:-:S02]  /*3c30*/  SEL R211, R211, 0xffffffe0, !P1 ;  /* 0xffffffe0d3d37807 */ /* 0x000fc40004800000 */
        /* <DEDUP_REMOVED lines=51> */
[----:B------:R-:W-:Y:S01]  /*3f70*/  UIADD3 UR5, UPT, UPT, -UR44, UR5, URZ ;  /* 0x000000052c057290 */ /* 0x000fe2000fffe1ff */
[----:B------:R-:W-:Y:S01]  /*3f80*/  VIADD R0, R0, UR16 ;  /* 0x0000001000007c36 */ /* 0x000fe20008000000 */
[----:B------:R-:W1:Y:S01]  /*3f90*/  LDCU UR8, c[0x0][0x508] ;  /* 0x0000a100ff0877ac */ /* 0x000e620008000800 */
[C---:B------:R-:W-:Y:S02]  /*3fa0*/  IMAD.IADD R209, R211.reuse, 0x1, R210 ;  /* 0x00000001d3d17824 */ /* 0x040fe400078e02d2 */
[----:B------:R-:W-:Y:S01]  /*3fb0*/  IMAD.IADD R208, R211, 0x1, R3 ;  /* 0x00000001d3d07824 */ /* 0x000fe200078e0203 */
[----:B------:R-:W1:Y:S01]  /*3fc0*/  LDCU UR9, c[0x0][0x3e0] ;  /* 0x00007c00ff0977ac */ /* 0x000e620008000800 */
[----:B------:R-:W1:Y:S01]  /*3fd0*/  LDCU UR13, c[0x0][0x45c] ;  /* 0x00008b80ff0d77ac */ /* 0x000e620008000800 */
[----:B------:R-:W1:Y:S01]  /*3fe0*/  LDCU.U8 UR12, c[0x0][0x4f8] ;  /* 0x00009f00ff0c77ac */ /* 0x000e620008000000 */
[----:B--2---:R-:W-:-:S02]  /*3ff0*/  USHF.L.U32 UR17, UR17, 0x6, URZ ;  /* 0x0000000611117899 */ /* 0x004fc400080006ff */
[----:B------:R-:W-:Y:S02]  /*4000*/  USHF.L.U32 UR49, UR49, 0x3, URZ ;  /* 0x0000000331317899 */ /* 0x000fe400080006ff */
[----:B------:R-:W-:Y:S02]  /*4010*/  UIADD3 UR61, UPT, UPT, UR31, -0x61c88647, URZ ;  /* 0x9e3779b91f3d7890 */ /* 0x000fe4000fffe0ff */
[----:B------:R-:W-:Y:S02]  /*4020*/  UIADD3 UR60, UPT, UPT, UR24, -0x4498517b, URZ ;  /* 0xbb67ae85183c7890 */ /* 0x000fe4000fffe0ff */
        /* <DEDUP_REMOVED lines=9> */
[----:B-1----:R-:W-:-:S12]  /*40c0*/  UIADD3 UR44, UPT, UPT, UR24, 0x646e171e, URZ ;  /* 0x646e171e182c7890 */ /* 0x002fd8000fffe0ff */
.L_x_1819:
[----:B------:R-:W0:Y:S01]  /*40d0*/  LDGDEPBAR ;  /* 0x00000000000079af */ /* 0x000e220000000000 */
[C---:B-----5:R-:W-:Y:S01]  /*40e0*/  IMAD.IADD R214, R2.reuse, 0x1, R211 ;  /* 0x0000000102d67824 */ /* 0x060fe200078e02d3 */
[----:B------:R-:W-:Y:S01]  /*40f0*/  IADD3 R212, PT, PT, R2, R213, RZ ;  /* 0x000000d502d47210 */ /* 0x000fe20007ffe0ff */
[----:B------:R-:W-:Y:S01]  /*4100*/  IMAD.U32 R216, RZ, RZ, UR10 ;  /* 0x0000000affd87e24 */ /* 0x000fe2000f8e00ff */
[----:B------:R-:W-:Y:S01]  /*4110*/  MOV R217, UR11 ;  /* 0x0000000b00d97c02 */ /* 0x000fe20008000f00 */
[----:B------:R-:W-:Y:S02]  /*4120*/  USHF.L.U32 UR62, UR45, 0x6, URZ ;  /* 0x000000062d3e7899 */ /* 0x000fe400080006ff */
[----:B------:R-:W-:Y:S01]  /*4130*/  IMAD.IADD R211, R211, 0x1, R212 ;  /* 0x00000001d3d37824 */ /* 0x000fe200078e02d4 */
[C---:B------:R-:W-:Y:S01]  /*4140*/  LEA R222, P0, R240.reuse, R216, 0x2 ;  /* 0x000000d8f0de7211 */ /* 0x040fe200078010ff */
[----:B------:R-:W-:Y:S03]  /*4150*/  UISETP.GE.AND UP0, UPT, UR62, UR5, UPT ;  /* 0x000000053e00728c */ /* 0x000fe6000bf06270 */
[----:B------:R-:W-:Y:S01]  /*4160*/  LEA.HI.X R223, R240, R217, RZ, 0x2, P0 ;  /* 0x000000d9f0df7211 */ /* 0x000fe200000f14ff */
[----:B------:R-:W-:Y:S04]  /*4170*/  DEPBAR.LE SB0, 0x0 ;  /* 0x000080000000791a */ /* 0x000fe80000000000 */
[----:B------:R-:W-:Y:S06]  /*4180*/  BAR.SYNC.DEFER_BLOCKING 0x0 ;  /* 0x0000000000007b1d */ /* 0x000fec0000010000 */
[----:B------:R-:W-:Y:S06]  /*4190*/  LDSM.16.M88.4 R36, [R2] ;  /* 0x000000000224783b */ /* 0x000fec0000000200 */
[----:B------:R-:W1:Y:S06]  /*41a0*/  LDSM.16.M88.4 R168, [R210+0xc000] ;  /* 0x00c00000d2a8783b */ /* 0x000e6c0000000200 */
[----:B------:R-:W3:Y:S06]  /*41b0*/  LDSM.16.M88.4 R172, [R2+0x1000] ;  /* 0x0010000002ac783b */ /* 0x000eec0000000200 */
[----:B------:R-:W2:Y:S06]  /*41c0*/  LDSM.16.M88.4 R176, [R210+0xc800] ;  /* 0x00c80000d2b0783b */ /* 0x000eac0000000200 */
[----:B------:R-:W-:Y:S06]  /*41d0*/  LDSM.16.M88.4 R180, [R214] ;  /* 0x00000000d6b4783b */ /* 0x000fec0000000200 */
[----:B------:R-:W2:Y:S06]  /*41e0*/  LDSM.16.M88.4 R184, [R209+0xc000] ;  /* 0x00c00000d1b8783b */ /* 0x000eac0000000200 */
[----:B------:R-:W2:Y:S06]  /*41f0*/  LDSM.16.M88.4 R188, [R214+0x1000] ;  /* 0x00100000d6bc783b */ /* 0x000eac0000000200 */
[----:B------:R-:W2:Y:S01]  /*4200*/  LDSM.16.M88.4 R192, [R209+0xc800] ;  /* 0x00c80000d1c0783b */ /* 0x000ea20000000200 */
[-C--:B-1----:R-:W-:Y:S05]  /*4210*/  HMMA.16816.F32.BF16 R4, R36, R168.reuse, RZ ;  /* 0x000000a82404723c */ /* 0x082fea00000418ff */
[----:B------:R-:W-:Y:S03]  /*4220*/  LDSM.16.M88.4 R196, [R208+0xc000] ;  /* 0x00c00000d0c4783b */ /* 0x000fe60000000200 */
[C---:B---34-:R-:W-:Y:S03]  /*4230*/  HMMA.16816.F32.BF16 R8, R172.reuse, R168, RZ ;  /* 0x000000a8ac08723c */ /* 0x058fe600000418ff */
[----:B------:R-:W-:Y:S06]  /*4240*/  LDSM.16.M88.4 R200, [R211+0x1000] ;  /* 0x00100000d3c8783b */ /* 0x000fec0000000200 */
[----:B------:R-:W-:Y:S01]  /*4250*/  LDSM.16.M88.4 R204, [R208+0xc800] ;  /* 0x00c80000d0cc783b */ /* 0x000fe20000000200 */
[-C--:B------:R-:W-:Y:S05]  /*4260*/  HMMA.16816.F32.BF16 R12, R172, R170.reuse, RZ ;  /* 0x000000aaac0c723c */ /* 0x080fea00000418ff */
[----:B------:R1:W5:Y:S03]  /*4270*/  LDG.E R218, desc[UR34][R222.64] ;  /* 0x00000022deda7981 */ /* 0x000366000c1e1900 */
[C---:B------:R-:W-:Y:S03]  /*4280*/  HMMA.16816.F32.BF16 R16, R36.reuse, R170, RZ ;  /* 0x000000aa2410723c */ /* 0x040fe600000418ff */
[----:B------:R-:W-:Y:S06]  /*4290*/  LDSM.16.M88.4 R168, [R3+0xc000] ;  /* 0x00c0000003a8783b */ /* 0x000fec0000000200 */
[----:B------:R1:W5:Y:S01]  /*42a0*/  LDG.E R216, desc[UR34][R222.64+0x20] ;  /* 0x00002022ded87981 */ /* 0x000362000c1e1900 */
[-C--:B--2---:R-:W-:Y:S05]  /*42b0*/  HMMA.16816.F32.BF16 R20, R36, R176.reuse, RZ ;  /* 0x000000b02414723c */ /* 0x084fea00000418ff */
[----:B------:R1:W5:Y:S06]  /*42c0*/  LDG.E R221, desc[UR34][R222.64+0x80] ;  /* 0x00008022dedd7981 */ /* 0x00036c000c1e1900 */
[----:B------:R1:W5:Y:S01]  /*42d0*/  LDG.E R219, desc[UR34][R222.64+0xa0] ;  /* 0x0000a022dedb7981 */ /* 0x000362000c1e1900 */
[C---:B------:R-:W-:Y:S08]  /*42e0*/  HMMA.16816.F32.BF16 R24, R172.reuse, R176, RZ ;  /* 0x000000b0ac18723c */ /* 0x040ff000000418ff */
[-C--:B------:R-:W-:Y:S01]  /*42f0*/  HMMA.16816.F32.BF16 R28, R172, R178.reuse, RZ ;  /* 0x000000b2ac1c723c */ /* 0x080fe200000418ff */
[----:B------:R-:W-:Y:S07]  /*4300*/  LDSM.16.M88.4 R172, [R212+0x1000] ;  /* 0x00100000d4ac783b */ /* 0x000fee0000000200 */
[----:B------:R-:W-:Y:S01]  /*4310*/  HMMA.16816.F32.BF16 R32, R36, R178, RZ ;  /* 0x000000b22420723c */ /* 0x000fe200000418ff */
[----:B------:R-:W2:Y:S06]  /*4320*/  LDSM.16.M88.4 R36, [R212] ;  /* 0x00000000d424783b */ /* 0x000eac0000000200 */
[----:B------:R-:W3:Y:S01]  /*4330*/  LDSM.16.M88.4 R176, [R3+0xc800] ;  /* 0x00c8000003b0783b */ /* 0x000ee20000000200 */
[-C--:B------:R-:W-:Y:S08]  /*4340*/  HMMA.16816.F32.BF16 R4, R180, R184.reuse, R4 ;  /* 0x000000b8b404723c */ /* 0x080ff00000041804 */
[C---:B------:R-:W-:Y:S08]  /*4350*/  HMMA.16816.F32.BF16 R8, R188.reuse, R184, R8 ;  /* 0x000000b8bc08723c */ /* 0x040ff00000041808 */
[-C--:B------:R-:W-:Y:S08]  /*4360*/  HMMA.16816.F32.BF16 R12, R188, R186.reuse, R12 ;  /* 0x000000babc0c723c */ /* 0x080ff0000004180c */
[C---:B------:R-:W-:Y:S01]  /*4370*/  HMMA.16816.F32.BF16 R16, R180.reuse, R186, R16 ;  /* 0x000000bab410723c */ /* 0x040fe20000041810 */
[----:B------:R-:W4:Y:S07]  /*4380*/  LDSM.16.M88.4 R184, [R211] ;  /* 0x00000000d3b8783b */ /* 0x000f2e0000000200 */
[-C--:B------:R-:W-:Y:S08]  /*4390*/  HMMA.16816.F32.BF16 R20, R180, R192.reuse, R20 ;  /* 0x000000c0b414723c */ /* 0x080ff00000041814 */
[C---:B------:R-:W-:Y:S08]  /*43a0*/  HMMA.16816.F32.BF16 R24, R188.reuse, R192, R24 ;  /* 0x000000c0bc18723c */ /* 0x040ff00000041818 */
[-C--:B------:R-:W-:Y:S01]  /*43b0*/  HMMA.16816.F32.BF16 R28, R188, R194.reuse, R28 ;  /* 0x000000c2bc1c723c */ /* 0x080fe2000004181c */
[----:B------:R-:W-:Y:S07]  /*43c0*/  LDSM.16.M88.4 R188, [R2+0x3000] ;  /* 0x0030000002bc783b */ /* 0x000fee0000000200 */
[----:B------:R-:W-:Y:S01]  /*43d0*/  HMMA.16816.F32.BF16 R32, R180, R194, R32 ;  /* 0x000000c2b420723c */ /* 0x000fe20000041820 */
[----:B------:R-:W-:Y:S06]  /*43e0*/  LDSM.16.M88.4 R180, [R210+0x10000] ;  /* 0x01000000d2b4783b */ /* 0x000fec0000000200 */
[----:B------:R-:W-:Y:S01]  /*43f0*/  LDSM.16.M88.4 R192, [R214+0x3000] ;  /* 0x00300000d6c0783b */ /* 0x000fe20000000200 */
[-C--:B--2---:R-:W-:Y:S08]  /*4400*/  HMMA.16816.F32.BF16 R4, R36, R168.reuse, R4 ;  /* 0x000000a82404723c */ /* 0x084ff00000041804 */
[C---:B------:R-:W-:Y:S08]  /*4410*/  HMMA.16816.F32.BF16 R8, R172.reuse, R168, R8 ;  /* 0x000000a8ac08723c */ /* 0x040ff00000041808 */
[-C--:B------:R-:W-:Y:S08]  /*4420*/  HMMA.16816.F32.BF16 R12, R172, R170.reuse, R12 ;  /* 0x000000aaac0c723c */ /* 0x080ff0000004180c */
[C---:B------:R-:W-:Y:S01]  /*4430*/  HMMA.16816.F32.BF16 R16, R36.reuse, R170, R16 ;  /* 0x000000aa2410723c */ /* 0x040fe20000041810 */
[----:B------:R-:W2:Y:S07]  /*4440*/  LDSM.16.M88.4 R168, [R2+0x2000] ;  /* 0x0020000002a8783b */ /* 0x000eae0000000200 */
[-C--:B---3--:R-:W-:Y:S08]  /*4450*/  HMMA.16816.F32.BF16 R20, R36, R176.reuse, R20 ;  /* 0x000000b02414723c */ /* 0x088ff00000041814 */
[C---:B------:R-:W-:Y:S08]  /*4460*/  HMMA.16816.F32.BF16 R24, R172.reuse, R176, R24 ;  /* 0x000000b0ac18723c */ /* 0x040ff00000041818 */
[-C--:B------:R-:W-:Y:S01]  /*4470*/  HMMA.16816.F32.BF16 R28, R172, R178.reuse, R28 ;  /* 0x000000b2ac1c723c */ /* 0x080fe2000004181c */
[----:B------:R-:W3:Y:S07]  /*4480*/  LDSM.16.M88.4 R172, [R210+0x10800] ;  /* 0x01080000d2ac783b */ /* 0x000eee0000000200 */
[----:B------:R-:W-:Y:S01]  /*4490*/  HMMA.16816.F32.BF16 R32, R36, R178, R32 ;  /* 0x000000b22420723c */ /* 0x000fe20000041820 */
[----:B------:R-:W-:Y:S06]  /*44a0*/  LDSM.16.M88.4 R36, [R214+0x2000] ;  /* 0x00200000d624783b */ /* 0x000fec0000000200 */
[----:B------:R-:W1:Y:S01]  /*44b0*/  LDSM.16.M88.4 R176, [R209+0x10000] ;  /* 0x01000000d1b0783b */ /* 0x000e620000000200 */
[-C--:B----4-:R-:W-:Y:S08]  /*44c0*/  HMMA.16816.F32.BF16 R4, R184, R196.reuse, R4 ;  /* 0x000000c4b804723c */ /* 0x090ff00000041804 */
[C---:B------:R-:W-:Y:S08]  /*44d0*/  HMMA.16816.F32.BF16 R8, R200.reuse, R196, R8 ;  /* 0x000000c4c808723c */ /* 0x040ff00000041808 */
[-C--:B------:R-:W-:Y:S08]  /*44e0*/  HMMA.16816.F32.BF16 R12, R200, R198.reuse, R12 ;  /* 0x000000c6c80c723c */ /* 0x080ff0000004180c */
[C---:B------:R-:W-:Y:S01]  /*44f0*/  HMMA.16816.F32.BF16 R16, R184.reuse, R198, R16 ;  /* 0x000000c6b810723c */ /* 0x040fe20000041810 */
[----:B------:R-:W4:Y:S07]  /*4500*/  LDSM.16.M88.4 R196, [R209+0x10800] ;  /* 0x01080000d1c4783b */ /* 0x000f2e0000000200 */
[-C--:B------:R-:W-:Y:S08]  /*4510*/  HMMA.16816.F32.BF16 R20, R184, R204.reuse, R20 ;  /* 0x000000ccb814723c */ /* 0x080ff00000041814 */
[C---:B------:R-:W-:Y:S08]  /*4520*/  HMMA.16816.F32.BF16 R24, R200.reuse, R204, R24 ;  /* 0x000000ccc818723c */ /* 0x040ff00000041818 */
[-C--:B------:R-:W-:Y:S01]  /*4530*/  HMMA.16816.F32.BF16 R28, R200, R206.reuse, R28 ;  /* 0x000000cec81c723c */ /* 0x080fe2000004181c */
[----:B------:R-:W-:Y:S07]  /*4540*/  LDSM.16.M88.4 R200, [R208+0x10800] ;  /* 0x01080000d0c8783b */ /* 0x000fee0000000200 */
[----:B------:R-:W-:Y:S01]  /*4550*/  HMMA.16816.F32.BF16 R32, R184, R206, R32 ;  /* 0x000000ceb820723c */ /* 0x000fe20000041820 */
[----:B------:R-:W-:Y:S07]  /*4560*/  LDSM.16.M88.4 R184, [R3+0x10000] ;  /* 0x0100000003b8783b */ /* 0x000fee0000000200 */
        /* <DEDUP_REMOVED lines=10> */
[----:B------:R-:W3:Y:S06]  /*4610*/  LDSM.16.M88.4 R168, [R3+0x10800] ;  /* 0x0108000003a8783b */ /* 0x000eec0000000200 */
[----:B------:R-:W-:Y:S01]  /*4620*/  LDSM.16.M88.4 R172, [R211+0x2000] ;  /* 0x00200000d3ac783b */ /* 0x000fe20000000200 */
        /* <DEDUP_REMOVED lines=9> */
[----:B------:R-:W-:Y:S08]  /*46c0*/  HMMA.16816.F32.BF16 R32, R36, R198, R32 ;  /* 0x000000c62420723c */ /* 0x000ff00000041820 */
[-C--:B--2---:R-:W-:Y:S08]  /*46d0*/  HMMA.16816.F32.BF16 R4, R180, R184.reuse, R4 ;  /* 0x000000b8b404723c */ /* 0x084ff00000041804 */
[C---:B---3--:R-:W-:Y:S08]  /*46e0*/  HMMA.16816.F32.BF16 R8, R188.reuse, R184, R8 ;  /* 0x000000b8bc08723c */ /* 0x048ff00000041808 */
        /* <DEDUP_REMOVED lines=29> */
.L_x_1815:
        /* <DEDUP_REMOVED lines=8> */
[----:B------:R-:W-:Y:S02]  /*4940*/  IMAD.MOV.U32 R39, RZ, RZ, 0x1 ;  /* 0x00000001ff277424 */ /* 0x000fe400078e00ff */
[----:B------:R-:W-:Y:S01]  /*4950*/  IMAD.MOV.U32 R37, RZ, RZ, 0x9 ;  /* 0x00000009ff257424 */ /* 0x000fe200078e00ff */
[----:B------:R-:W-:Y:S02]  /*4960*/  VIMNMX R173, PT, PT, RZ, R169, !PT ;  /* 0x000000a9ffad7248 */ /* 0x000fe40007fe0100 */
[C---:B------:R-:W-:Y:S02]  /*4970*/  VIADDMNMX R39, R38.reuse, R39, UR36, PT ;  /* 0x0000002426277e46 */ /* 0x040fe4000b800127 */
[----:B------:R-:W-:Y:S01]  /*4980*/  VIADDMNMX R37, R38, R37, UR36, PT ;  /* 0x0000002426257e46 */ /* 0x000fe2000b800125 */
[----:B-1----:R-:W-:Y:S01]  /*4990*/  IMAD.SHL.U32 R36, R3, 0x2, RZ ;  /* 0x0000000203247824 */ /* 0x002fe200078e00ff */
[----:B------:R-:W-:Y:S04]  /*49a0*/  SHF.R.U32.HI R3, RZ, 0x1, R3 ;  /* 0x00000001ff037819 */ /* 0x000fe80000011603 */
[----:B------:R-:W-:Y:S04]  /*49b0*/  LOP3.LUT R36, R36, 0x6, RZ, 0xc0, !PT ;  /* 0x0000000624247812 */ /* 0x000fe800078ec0ff */
[----:B------:R-:W-:Y:S02]  /*49c0*/  LOP3.LUT R3, R36, 0x1e0, R3, 0xf8, !PT ;  /* 0x000001e024037812 */ /* 0x000fe400078ef803 */
[----:B------:R-:W-:Y:S02]  /*49d0*/  VIADDMNMX R36, R38, R171, UR36, PT ;  /* 0x0000002426247e46 */ /* 0x000fe4000b8001ab */
[----:B------:R-:W-:Y:S01]  /*49e0*/  VIADDMNMX R171, R169, 0x8, RZ, !PT ;  /* 0x00000008a9ab7846 */ /* 0x000fe200078001ff */
[----:B------:R-:W-:Y:S02]  /*49f0*/  IMAD R196, R196, 0x80, R3 ;  /* 0x00000080c4c47824 */ /* 0x000fe400078e0203 */
[----:B------:R-:W-:Y:S02]  /*4a00*/  IMAD.MOV.U32 R3, RZ, RZ, 0x29 ;  /* 0x00000029ff037424 */ /* 0x000fe400078e00ff */
[C---:B------:R-:W-:Y:S01]  /*4a10*/  VIADD R178, R196.reuse, 0x1 ;  /* 0x00000001c4b27836 */ /* 0x040fe20000000000 */
[C---:B------:R-:W-:Y:S01]  /*4a20*/  ISETP.GE.AND P3, PT, R196.reuse, R173, PT ;  /* 0x000000adc400720c */ /* 0x040fe20003f66270 */
[C---:B------:R-:W-:Y:S01]  /*4a30*/  VIADD R176, R196.reuse, 0x8 ;  /* 0x00000008c4b07836 */ /* 0x040fe20000000000 */
[C---:B------:R-:W-:Y:S01]  /*4a40*/  ISETP.GE.AND P1, PT, R196.reuse, R171, PT ;  /* 0x000000abc400720c */ /* 0x040fe20003f26270 */
[----:B------:R-:W-:Y:S01]  /*4a50*/  VIADD R174, R196, 0x9 ;  /* 0x00000009c4ae7836 */ /* 0x000fe20000000000 */
[----:B------:R-:W-:Y:S01]  /*4a60*/  ISETP.GE.AND P2, PT, R178, R173, PT ;  /* 0x000000adb200720c */ /* 0x000fe20003f46270 */
[----:B------:R-:W-:Y:S01]  /*4a70*/  VIADD R172, R196, 0x10 ;  /* 0x00000010c4ac7836 */ /* 0x000fe20000000000 */
[----:B------:R-:W-:Y:S01]  /*4a80*/  ISETP.GE.AND P0, PT, R178, R171, PT ;  /* 0x000000abb200720c */ /* 0x000fe20003f06270 */
        /* <DEDUP_REMOVED lines=23> */
[----:B------:R-:W-:Y:S02]  /*4c00*/  ISETP.GE.AND P4, PT, R176, R173, PT ;  /* 0x000000adb000720c */ /* 0x000fe40003f86270 */
[-C--:B------:R-:W-:Y:S02]  /*4c10*/  ISETP.GE.AND P3, PT, R196, R171.reuse, PT ;  /* 0x000000abc400720c */ /* 0x080fe40003f66270 */
[----:B------:R-:W-:Y:S02]  /*4c20*/  ISETP.GE.AND P2, PT, R178, R171, PT ;  /* 0x000000abb200720c */ /* 0x000fe40003f46270 */
        /* <DEDUP_REMOVED lines=10> */
[----:B------:R-:W-:Y:S02]  /*4cd0*/  ISETP.GE.AND P0, PT, R178, R169, PT ;  /* 0x000000a9b200720c */ /* 0x000fe40003f06270 */
[----:B------:R-:W-:Y:S02]  /*4ce0*/  ISETP.GE.AND P3, PT, R174, R171, PT ;  /* 0x000000abae00720c */ /* 0x000fe40003f66270 */
        /* <DEDUP_REMOVED lines=8> */
[----:B------:R-:W-:Y:S02]  /*4d70*/  ISETP.GE.AND P4, PT, R176, R171, PT ;  /* 0x000000abb000720c */ /* 0x000fe40003f86270 */
[----:B------:R-:W-:Y:S02]  /*4d80*/  ISETP.GE.AND P1, PT, R174, R169, PT ;  /* 0x000000a9ae00720c */ /* 0x000fe40003f26270 */
[-C--:B------:R-:W-:Y:S02]  /*4d90*/  ISETP.GE.AND P0, PT, R172, R171.reuse, PT ;  /* 0x000000abac00720c */ /* 0x080fe40003f06270 */
[-C--:B------:R-:W-:Y:S02]  /*4da0*/  ISETP.GE.AND P6, PT, R170, R171.reuse, PT ;  /* 0x000000abaa00720c */ /* 0x080fe40003fc6270 */
[----:B------:R-:W-:Y:S02]  /*4db0*/  ISETP.GE.AND P5, PT, R168, R171, PT ;  /* 0x000000aba800720c */ /* 0x000fe40003fa6270 */
        /* <DEDUP_REMOVED lines=79> */
.L_x_1816:
[----:B------:R-:W1:Y:S01]  /*52b0*/  S2R R212, SR_TID.X ;  /* 0x0000000000d47919 */ /* 0x000e620000002100 */
[C---:B------:R-:W-:Y:S01]  /*52c0*/  FMUL.FTZ R36, R238.reuse, 1.4426950216293334961 ;  /* 0x3fb8aa3bee247820 */ /* 0x040fe20000410000 */
[----:B------:R-:W-:Y:S01]  /*52d0*/  FSETP.NEU.FTZ.AND P0, PT, R238, -INF , PT ;  /* 0xff800000ee00780b */ /* 0x000fe20003f1d000 */
[C---:B------:R-:W-:Y:S01]  /*52e0*/  FMUL.FTZ R252, R237.reuse, 1.4426950216293334961 ;  /* 0x3fb8aa3bedfc7820 */ /* 0x040fe20000410000 */
[----:B------:R-:W-:Y:S01]  /*52f0*/  FSETP.NEU.FTZ.AND P1, PT, R236, -INF , PT ;  /* 0xff800000ec00780b */ /* 0x000fe20003f3d000 */
[----:B------:R-:W-:Y:S01]  /*5300*/  FMUL.FTZ R37, R234, 1.4426950216293334961 ;  /* 0x3fb8aa3bea257820 */ /* 0x000fe20000410000 */
[----:B------:R-:W-:Y:S01]  /*5310*/  FSEL R36, R36, RZ, P0 ;  /* 0x000000ff24247208 */ /* 0x000fe20000000000 */
[----:B------:R-:W-:Y:S01]  /*5320*/  IMAD.U32 R3, RZ, RZ, UR40 ;  /* 0x00000028ff037e24 */ /* 0x000fe2000f8e00ff */
[----:B------:R-:W-:Y:S01]  /*5330*/  FSETP.NEU.FTZ.AND P0, PT, R237, -INF , PT ;  /* 0xff800000ed00780b */ /* 0x000fe20003f1d000 */
[----:B------:R-:W-:Y:S01]  /*5340*/  IMAD.MOV.U32 R211, RZ, RZ, 0x20 ;  /* 0x00000020ffd37424 */ /* 0x000fe200078e00ff */
[----:B------:R-:W-:Y:S01]  /*5350*/  UISETP.GT.AND UP0, UPT, UR45, UR41, UPT ;  /* 0x000000292d00728c */ /* 0x000fe2000bf04270 */
[--C-:B------:R-:W-:Y:S01]  /*5360*/  FFMA.FTZ R16, R16, UR13, -R36.reuse ;  /* 0x0000000d10107c23 */ /* 0x100fe20008010824 */
[----:B------:R-:W-:Y:S01]  /*5370*/  FSEL R252, R252, RZ, P0 ;  /* 0x000000fffcfc7208 */ /* 0x000fe20000000000 */
[--C-:B------:R-:W-:Y:S01]  /*5380*/  FFMA.FTZ R247, R4, UR13, -R36.reuse ;  /* 0x0000000d04f77c23 */ /* 0x100fe20008010824 */
[----:B------:R-:W-:Y:S01]  /*5390*/  FSETP.NEU.FTZ.AND P0, PT, R234, -INF , PT ;  /* 0xff800000ea00780b */ /* 0x000fe20003f1d000 */
[----:B------:R2:W-:Y:S01]  /*53a0*/  MUFU.EX2 R199, R16 ;  /* 0x0000001000c77308 */ /* 0x0005e20000000800 */
[----:B------:R-:W-:Y:S01]  /*53b0*/  FFMA.FTZ R21, R21, UR13, -R36 ;  /* 0x0000000d15157c23 */ /* 0x000fe20008010824 */
        /* <DEDUP_REMOVED lines=8> */
[----:B------:R-:W-:Y:S01]  /*5440*/  FMUL.FTZ R6, R236, 1.4426950216293334961 ;  /* 0x3fb8aa3bec067820 */ /* 0x000fe20000410000 */
[--C-:B------:R-:W-:Y:S01]  /*5450*/  FFMA.FTZ R7, R5, UR13, -R36.reuse ;  /* 0x0000000d05077c23 */ /* 0x100fe20008010824 */
[----:B------:R-:W-:Y:S01]  /*5460*/  FSEL R4, R37, RZ, P0 ;  /* 0x000000ff25047208 */ /* 0x000fe20000000000 */
[--C-:B------:R-:W-:Y:S01]  /*5470*/  FFMA.FTZ R191, R33, UR13, -R36.reuse ;  /* 0x0000000d21bf7c23 */ /* 0x100fe20008010824 */
[--C-:B------:R-:W-:Y:S01]  /*5480*/  FFMA.FTZ R20, R20, UR13, -R36.reuse ;  /* 0x0000000d14147c23 */ /* 0x100fe20008010824 */
[----:B------:R-:W-:Y:S01]  /*5490*/  FSEL R6, R6, RZ, P1 ;  /* 0x000000ff06067208 */ /* 0x000fe20000800000 */
[----:B------:R-:W-:Y:S01]  /*54a0*/  FFMA.FTZ R190, R32, UR13, -R36 ;  /* 0x0000000d20be7c23 */ /* 0x000fe20008010824 */
[----:B-1----:R-:W-:Y:S01]  /*54b0*/  SHF.R.U32.HI R38, RZ, 0x6, R212 ;  /* 0x00000006ff267819 */ /* 0x002fe200000116d4 */
[----:B------:R-:W-:Y:S01]  /*54c0*/  FFMA.FTZ R17, R17, UR13, -R36 ;  /* 0x0000000d11117c23 */ /* 0x000fe20008010824 */
[----:B------:R-:W-:Y:S01]  /*54d0*/  SHF.R.U32.HI R5, RZ, 0x5, R212 ;  /* 0x00000005ff057819 */ /* 0x000fe200000116d4 */
[--C-:B------:R-:W-:Y:S01]  /*54e0*/  FFMA.FTZ R28, R28, UR13, -R6.reuse ;  /* 0x0000000d1c1c7c23 */ /* 0x100fe20008010806 */
[--C-:B------:R-:W-:Y:S01]  /*54f0*/  FFMA.FTZ R29, R29, UR13, -R6.reuse ;  /* 0x0000000d1d1d7c23 */ /* 0x100fe20008010806 */
[--C-:B------:R-:W-:Y:S01]  /*5500*/  FFMA.FTZ R24, R24, UR13, -R6.reuse ;  /* 0x0000000d18187c23 */ /* 0x100fe20008010806 */
[--C-:B------:R-:W-:Y:S01]  /*5510*/  FFMA.FTZ R12, R12, UR13, -R6.reuse ;  /* 0x0000000d0c0c7c23 */ /* 0x100fe20008010806 */
[--C-:B------:R-:W-:Y:S01]  /*5520*/  FFMA.FTZ R13, R13, UR13, -R6.reuse ;  /* 0x0000000d0d0d7c23 */ /* 0x100fe20008010806 */
[--C-:B------:R-:W-:Y:S01]  /*5530*/  FFMA.FTZ R25, R25, UR13, -R6.reuse ;  /* 0x0000000d19197c23 */ /* 0x100fe20008010806 */
[----:B------:R-:W-:Y:S01]  /*5540*/  FFMA.FTZ R9, R9, UR13, -R6 ;  /* 0x0000000d09097c23 */ /* 0x000fe20008010806 */
[----:B------:R-:W-:Y:S02]  /*5550*/  IMAD R3, R3, 0x4, R38 ;  /* 0x0000000403037824 */ /* 0x000fe400078e0226 */
[----:B------:R-:W-:Y:S01]  /*5560*/  FFMA.FTZ R251, R8, UR13, -R6 ;  /* 0x0000000d08fb7c23 */ /* 0x000fe20008010806 */
[----:B------:R-:W-:Y:S01]  /*5570*/  IMAD.WIDE.U32 R36, R233, -0x2daee0ad, RZ ;  /* 0xd2511f53e9247825 */ /* 0x000fe200078e00ff */
[----:B------:R-:W-:Y:S01]  /*5580*/  LOP3.LUT R5, R5, 0x1, RZ, 0xc0, !PT ;  /* 0x0000000105057812 */ /* 0x000fe200078ec0ff */
[----:B------:R1:W-:Y:S02]  /*5590*/  MUFU.EX2 R195, R23 ;  /* 0x0000001700c37308 */ /* 0x0003e40000000800 */
[--C-:B------:R-:W-:Y:S01]  /*55a0*/  FFMA.FTZ R30, R30, UR13, -R4.reuse ;  /* 0x0000000d1e1e7c23 */ /* 0x100fe20008010804 */
[----:B------:R-:W-:Y:S01]  /*55b0*/  IMAD.U32 R6, RZ, RZ, UR45 ;  /* 0x0000002dff067e24 */ /* 0x000fe2000f8e00ff */
[----:B------:R-:W-:Y:S01]  /*55c0*/  LOP3.LUT R174, R3, UR24, R37, 0x96, !PT ;  /* 0x0000001803ae7c12 */ /* 0x000fe2000f8e9625 */
[--C-:B------:R-:W-:Y:S01]  /*55d0*/  FFMA.FTZ R31, R31, UR13, -R4.reuse ;  /* 0x0000000d1f1f7c23 */ /* 0x100fe20008010804 */
[--C-:B------:R-:W-:Y:S01]  /*55e0*/  FFMA.FTZ R14, R14, UR13, -R4.reuse ;  /* 0x0000000d0e0e7c23 */ /* 0x100fe20008010804 */
[----:B------:R-:W-:Y:S02]  /*55f0*/  IMAD R5, R6, 0x4, R5 ;  /* 0x0000000406057824 */ /* 0x000fe400078e0205 */
[--C-:B------:R-:W-:Y:S01]  /*5600*/  FFMA.FTZ R15, R15, UR13, -R4.reuse ;  /* 0x0000000d0f0f7c23 */ /* 0x100fe20008010804 */
[----:B------:R-:W-:Y:S04]  /*5610*/  IMAD.WIDE.U32 R174, R174, -0x326172a9, RZ ;  /* 0xcd9e8d57aeae7825 */ /* 0x000fe800078e00ff */
[--C-:B------:R-:W-:Y:S01]  /*5620*/  FFMA.FTZ R11, R11, UR13, -R4.reuse ;  /* 0x0000000d0b0b7c23 */ /* 0x100fe20008010804 */
[----:B------:R-:W-:Y:S01]  /*5630*/  MUFU.EX2 R204, R17 ;  /* 0x0000001100cc7308 */ /* 0x000fe20000000800 */
[--C-:B------:R-:W-:Y:S01]  /*5640*/  FFMA.FTZ R10, R10, UR13, -R4.reuse ;  /* 0x0000000d0a0a7c23 */ /* 0x100fe20008010804 */
[----:B------:R-:W-:Y:S04]  /*5650*/  IMAD.WIDE.U32 R170, R5, -0x326172a9, RZ ;  /* 0xcd9e8d5705aa7825 */ /* 0x000fe800078e00ff */
[--C-:B------:R-:W-:Y:S01]  /*5660*/  FFMA.FTZ R27, R27, UR13, -R4.reuse ;  /* 0x0000000d1b1b7c23 */ /* 0x100fe20008010804 */
[----:B------:R-:W-:Y:S01]  /*5670*/  FFMA.FTZ R26, R26, UR13, -R4 ;  /* 0x0000000d1a1a7c23 */ /* 0x000fe20008010804 */
[----:B------:R-:W-:Y:S01]  /*5680*/  VIADD R3, R5, 0x2 ;  /* 0x0000000205037836 */ /* 0x000fe20000000000 */
[----:B------:R-:W-:Y:S01]  /*5690*/  LOP3.LUT R168, R232, UR31, R171, 0x96, !PT ;  /* 0x0000001fe8a87c12 */ /* 0x000fe2000f8e96ab */
[----:B--2---:R-:W-:Y:S01]  /*56a0*/  IMAD.SHL.U32 R16, R212, 0x10, RZ ;  /* 0x00000010d4107824 */ /* 0x004fe200078e00ff */
[----:B------:R-:W-:Y:S01]  /*56b0*/  LOP3.LUT R4, R170, UR61, R175, 0x96, !PT ;  /* 0x0000003daa047c12 */ /* 0x000fe2000f8e96af */
[----:B------:R-:W-:Y:S01]  /*56c0*/  IMAD.WIDE.U32 R38, R3, -0x326172a9, RZ ;  /* 0xcd9e8d5703267825 */ /* 0x000fe200078e00ff */
[----:B------:R-:W-:Y:S01]  /*56d0*/  SHF.R.U32.HI R8, RZ, 0x1, R212 ;  /* 0x00000001ff087819 */ /* 0x000fe200000116d4 */
[----:B------:R2:W-:Y:S01]  /*56e0*/  MUFU.EX2 R202, R18 ;  /* 0x0000001200ca7308 */ /* 0x0005e20000000800 */
[----:B------:R-:W-:Y:S01]  /*56f0*/  LOP3.LUT R16, R16, 0x1c0, RZ, 0xc0, !PT ;  /* 0x000001c010107812 */ /* 0x000fe200078ec0ff */
[----:B-1----:R-:W-:Y:S01]  /*5700*/  IMAD.SHL.U32 R23, R212, 0x2, RZ ;  /* 0x00000002d4177824 */ /* 0x002fe200078e00ff */
[----:B------:R-:W-:Y:S01]  /*5710*/  LOP3.LUT R170, R232, UR31, R39, 0x96, !PT ;  /* 0x0000001fe8aa7c12 */ /* 0x000fe2000f8e9627 */
[----:B------:R-:W-:Y:S01]  /*5720*/  IMAD.SHL.U32 R6, R212, 0x20, RZ ;  /* 0x00000020d4067824 */ /* 0x000fe200078e00ff */
[----:B------:R-:W-:Y:S01]  /*5730*/  LOP3.LUT R38, R38, UR61, R175, 0x96, !PT ;  /* 0x0000003d26267c12 */ /* 0x000fe2000f8e96af */
[----:B------:R-:W-:Y:S01]  /*5740*/  IMAD.WIDE.U32 R168, R168, -0x2daee0ad, RZ ;  /* 0xd2511f53a8a87825 */ /* 0x000fe200078e00ff */
[----:B------:R-:W-:Y:S03]  /*5750*/  LOP3.LUT R203, R16, 0x38, R23, 0xf8, !PT ;  /* 0x0000003810cb7812 */ /* 0x000fe600078ef817 */
[----:B------:R1:W-:Y:S01]  /*5760*/  MUFU.EX2 R201, R19 ;  /* 0x0000001300c97308 */ /* 0x0003e20000000800 */
[--C-:B------:R-:W-:Y:S01]  /*5770*/  LOP3.LUT R23, R23, 0x7006, R6.reuse, 0xc8, !PT ;  /* 0x0000700617177812 */ /* 0x100fe200078ec806 */
[----:B------:R-:W-:Y:S01]  /*5780*/  IMAD.WIDE.U32 R4, R4, -0x2daee0ad, RZ ;  /* 0xd2511f5304047825 */ /* 0x000fe200078e00ff */
[----:B------:R-:W-:Y:S02]  /*5790*/  LOP3.LUT R3, R36, UR60, R169, 0x96, !PT ;  /* 0x0000003c24037c12 */ /* 0x000fe4000f8e96a9 */
[----:B------:R-:W-:Y:S01]  /*57a0*/  LOP3.LUT R16, R23, 0x400, R6, 0xf8, !PT ;  /* 0x0000040017107812 */ /* 0x000fe200078ef806 */
[----:B------:R-:W-:Y:S01]  /*57b0*/  IMAD.WIDE.U32 R170, R170, -0x2daee0ad, RZ ;  /* 0xd2511f53aaaa7825 */ /* 0x000fe200078e00ff */
[----:B------:R-:W-:Y:S03]  /*57c0*/  LOP3.LUT R168, R168, UR58, R5, 0x96, !PT ;  /* 0x0000003aa8a87c12 */ /* 0x000fe6000f8e9605 */
[----:B------:R3:W-:Y:S01]  /*57d0*/  MUFU.EX2 R194, R20 ;  /* 0x0000001400c27308 */ /* 0x0007e20000000800 */
[----:B------:R-:W-:Y:S01]  /*57e0*/  LOP3.LUT R203, R203, 0x20, R8, 0x78, !PT ;  /* 0x00000020cbcb7812 */ /* 0x000fe200078e7808 */
[----:B------:R-:W-:Y:S01]  /*57f0*/  IMAD.WIDE.U32 R38, R38, -0x2daee0ad, RZ ;  /* 0xd2511f5326267825 */ /* 0x000fe200078e00ff */
[----:B------:R-:W-:Y:S02]  /*5800*/  LOP3.LUT R172, R36, UR60, R171, 0x96, !PT ;  /* 0x0000003c24ac7c12 */ /* 0x000fe4000f8e96ab */
[----:B------:R-:W-:Y:S01]  /*5810*/  LOP3.LUT R203, R16, R203, RZ, 0xfc, !PT ;  /* 0x000000cb10cb7212 */ /* 0x000fe200078efcff */
[----:B------:R-:W-:Y:S01]  /*5820*/  IMAD.WIDE.U32 R36, R3, -0x326172a9, RZ ;  /* 0xcd9e8d5703247825 */ /* 0x000fe200078e00ff */
[----:B------:R-:W-:Y:S03]  /*5830*/  LOP3.LUT R16, R170, UR58, R39, 0x96, !PT ;  /* 0x0000003aaa107c12 */ /* 0x000fe6000f8e9627 */
[----:B------:R4:W-:Y:S01]  /*5840*/  MUFU.EX2 R198, R22 ;  /* 0x0000001600c67308 */ /* 0x0009e20000000800 */
[----:B------:R-:W-:Y:S01]  /*5850*/  LEA R203, R203, UR4, 0x1 ;  /* 0x00000004cbcb7c11 */ /* 0x000fe2000f8e08ff */
[----:B------:R-:W-:Y:S01]  /*5860*/  IMAD.WIDE.U32 R168, R168, -0x326172a9, RZ ;  /* 0xcd9e8d57a8a87825 */ /* 0x000fe200078e00ff */
[----:B------:R-:W-:Y:S02]  /*5870*/  LOP3.LUT R170, R174, UR59, R37, 0x96, !PT ;  /* 0x0000003baeaa7c12 */ /* 0x000fe4000f8e9625 */
[----:B------:R-:W-:Y:S01]  /*5880*/  SHF.R.U32.HI R215, RZ, 0x4, R212 ;  /* 0x00000004ffd77819 */ /* 0x000fe200000116d4 */
[----:B------:R-:W-:Y:S01]  /*5890*/  IMAD.SHL.U32 R3, R212, 0x40, RZ ;  /* 0x00000040d4037824 */ /* 0x000fe200078e00ff */
[----:B------:R-:W-:Y:S01]  /*58a0*/  LOP3.LUT R36, R36, UR55, R169, 0x96, !PT ;  /* 0x0000003724247c12 */ /* 0x000fe2000f8e96a9 */
[----:B------:R-:W-:Y:S02]  /*58b0*/  IMAD.WIDE.U32 R172, R172, -0x326172a9, RZ ;  /* 0xcd9e8d57acac7825 */ /* 0x000fe400078e00ff */
[----:B------:R-:W-:Y:S01]  /*58c0*/  MUFU.EX2 R245, R12 ;  /* 0x0000000c00f57308 */ /* 0x000fe20000000800 */
[C---:B------:R-:W-:Y:S01]  /*58d0*/  LOP3.LUT R5, R3.reuse, 0x1c0, RZ, 0xc0, !PT ;  /* 0x000001c003057812 */ /* 0x040fe200078ec0ff */
[----:B------:R-:W-:Y:S01]  /*58e0*/  IMAD.WIDE.U32 R170, R170, -0x2daee0ad, RZ ;  /* 0xd2511f53aaaa7825 */ /* 0x000fe200078e00ff */
[----:B--2---:R-:W-:Y:S02]  /*58f0*/  LOP3.LUT R18, R174, UR59, R173, 0x96, !PT ;  /* 0x0000003bae127c12 */ /* 0x004fe4000f8e96ad */
[----:B------:R-:W-:Y:S01]  /*5900*/  LOP3.LUT R3, R3, 0x200, RZ, 0xc0, !PT ;  /* 0x0000020003037812 */ /* 0x000fe200078ec0ff */
[----:B------:R-:W-:Y:S01]  /*5910*/  IMAD.WIDE.U32 R36, R36, -0x2daee0ad, RZ ;  /* 0xd2511f5324247825 */ /* 0x000fe200078e00ff */
[----:B-1----:R-:W-:Y:S03]  /*5920*/  LOP3.LUT R19, R4, UR54, R171, 0x96, !PT ;  /* 0x0000003604137c12 */ /* 0x002fe6000f8e96ab */
[----:B------:R-:W1:Y:S01]  /*5930*/  MUFU.EX2 R192, R192 ;  /* 0x000000c000c07308 */ /* 0x000e620000000800 */
[----:B------:R-:W-:Y:S01]  /*5940*/  LOP3.LUT R4, R3, 0x400, R6, 0xf8, !PT ;  /* 0x0000040003047812 */ /* 0x000fe200078ef806 */
[----:B------:R-:W-:Y:S01]  /*5950*/  IMAD.WIDE.U32 R16, R16, -0x326172a9, RZ ;  /* 0xcd9e8d5710107825 */ /* 0x000fe200078e00ff */
[----:B---3--:R-:W-:Y:S02]  /*5960*/  LOP3.LUT R20, R170, UR52, R37, 0x96, !PT ;  /* 0x00000034aa147c12 */ /* 0x008fe4000f8e9625 */
[----:B------:R-:W-:Y:S01]  /*5970*/  LOP3.LUT R215, R215, 0x8, RZ, 0xc0, !PT ;  /* 0x00000008d7d77812 */ /* 0x000fe200078ec0ff */
[----:B------:R-:W-:Y:S01]  /*5980*/  IMAD.SHL.U32 R214, R212, 0x8, RZ ;  /* 0x00000008d4d67824 */ /* 0x000fe200078e00ff */
[----:B------:R-:W-:Y:S01]  /*5990*/  LOP3.LUT R17, R172, UR55, R17, 0x96, !PT ;  /* 0x00000037ac117c12 */ /* 0x000fe2000f8e9611 */
[----:B------:R-:W-:Y:S02]  /*59a0*/  IMAD.WIDE.U32 R172, R19, -0x326172a9, RZ ;  /* 0xcd9e8d5713ac7825 */ /* 0x000fe400078e00ff */
[----:B------:R-:W2:Y:S01]  /*59b0*/  MUFU.EX2 R191, R191 ;  /* 0x000000bf00bf7308 */ /* 0x000ea20000000800 */
[----:B------:R-:W-:Y:S01]  /*59c0*/  LOP3.LUT R5, R5, 0x38, R214, 0xf8, !PT ;  /* 0x0000003805057812 */ /* 0x000fe200078ef8d6 */
[----:B------:R-:W-:Y:S01]  /*59d0*/  IMAD.WIDE.U32 R170, R18, -0x2daee0ad, RZ ;  /* 0xd2511f5312aa7825 */ /* 0x000fe200078e00ff */
[----:B------:R-:W-:Y:S02]  /*59e0*/  LOP3.LUT R168, R168, UR53, R173, 0x96, !PT ;  /* 0x00000035a8a87c12 */ /* 0x000fe4000f8e96ad */
[----:B------:R-:W-:Y:S01]  /*59f0*/  LOP3.LUT R3, R5, 0x8, R8, 0x78, !PT ;  /* 0x0000000805037812 */ /* 0x000fe200078e7808 */
[----:B----4-:R-:W-:Y:S01]  /*5a00*/  IMAD.WIDE.U32 R22, R17, -0x2daee0ad, RZ ;  /* 0xd2511f5311167825 */ /* 0x010fe200078e00ff */
[----:B------:R-:W-:Y:S03]  /*5a10*/  LOP3.LUT R38, R38, UR54, R171, 0x96, !PT ;  /* 0x0000003626267c12 */ /* 0x000fe6000f8e96ab */
[----:B------:R-:W3:Y:S01]  /*5a20*/  MUFU.EX2 R193, R193 ;  /* 0x000000c100c17308 */ /* 0x000ee20000000800 */
[----:B------:R-:W-:Y:S01]  /*5a30*/  LOP3.LUT R3, R4, R3, RZ, 0xfc, !PT ;  /* 0x0000000304037212 */ /* 0x000fe200078efcff */
        /* <DEDUP_REMOVED lines=9> */
[----:B------:R-:W-:Y:S01]  /*5ad0*/  LEA R220, R3, UR4, 0x1 ;  /* 0x0000000403dc7c11 */ /* 0x000fe2000f8e08ff */
[----:B------:R-:W-:Y:S01]  /*5ae0*/  IMAD.WIDE.U32 R38, R4, -0x326172a9, RZ ;  /* 0xcd9e8d5704267825 */ /* 0x000fe200078e00ff */
[----:B------:R-:W-:Y:S03]  /*5af0*/  LOP3.LUT R36, R36, UR47, R173, 0x96, !PT ;  /* 0x0000002f24247c12 */ /* 0x000fe6000f8e96ad */
[----:B------:R-:W4:Y:S01]  /*5b00*/  MUFU.EX2 R196, R28 ;  /* 0x0000001c00c47308 */ /* 0x000f220000000800 */
[----:B------:R-:W-:Y:S01]  /*5b10*/  LEA R210, R6, UR4, 0x1 ;  /* 0x0000000406d27c11 */ /* 0x000fe2000f8e08ff */
[----:B------:R-:W-:Y:S01]  /*5b20*/  IMAD.WIDE.U32 R168, R8, -0x2daee0ad, RZ ;  /* 0xd2511f5308a87825 */ /* 0x000fe200078e00ff */
[----:B------:R-:W-:Y:S03]  /*5b30*/  LOP3.LUT R4, R170, UR50, R39, 0x96, !PT ;  /* 0x00000032aa047c12 */ /* 0x000fe6000f8e9627 */
[----:B------:R-:W-:Y:S01]  /*5b40*/  IMAD.WIDE.U32 R170, R16, -0x2daee0ad, RZ ;  /* 0xd2511f5310aa7825 */ /* 0x000fe200078e00ff */
[C---:B------:R-:W-:Y:S03]  /*5b50*/  PRMT R19, R168.reuse, 0x7771, RZ ;  /* 0x00007771a8137816 */ /* 0x040fe600000000ff */
[----:B------:R-:W4:Y:S01]  /*5b60*/  MUFU.EX2 R197, R24 ;  /* 0x0000001800c57308 */ /* 0x000f220000000800 */
[----:B------:R-:W-:Y:S01]  /*5b70*/  PRMT R17, R168, 0x7772, RZ ;  /* 0x00007772a8117816 */ /* 0x000fe200000000ff */
[----:B------:R-:W-:Y:S01]  /*5b80*/  IMAD.WIDE.U32 R36, R36, -0x326172a9, RZ ;  /* 0xcd9e8d5724247825 */ /* 0x000fe200078e00ff */
[----:B------:R-:W-:Y:S02]  /*5b90*/  LOP3.LUT R5, R172, UR44, R169, 0x96, !PT ;  /* 0x0000002cac057c12 */ /* 0x000fe4000f8e96a9 */
[C---:B------:R-:W-:Y:S01]  /*5ba0*/  PRMT R8, R168.reuse, 0x7773, RZ ;  /* 0x00007773a8087816 */ /* 0x040fe200000000ff */
[----:B------:R-:W-:Y:S01]  /*5bb0*/  VIADD R35, R203, 0x20020 ;  /* 0x00020020cb237836 */ /* 0x000fe20000000000 */
[----:B------:R-:W-:Y:S01]  /*5bc0*/  PRMT R20, R168, 0x7770, RZ ;  /* 0x00007770a8147816 */ /* 0x000fe200000000ff */
[----:B------:R-:W-:Y:S01]  /*5bd0*/  IMAD.WIDE.U32 R168, R4, -0x2daee0ad, RZ ;  /* 0xd2511f5304a87825 */ /* 0x000fe200078e00ff */
[----:B------:R-:W-:Y:S01]  /*5be0*/  ISETP.GT.U32.AND P4, PT, R17, UR12, PT ;  /* 0x0000000c11007c0c */ /* 0x000fe2000bf84070 */
[----:B------:R-:W4:Y:S01]  /*5bf0*/  MUFU.EX2 R246, R246 ;  /* 0x000000f600f67308 */ /* 0x000f220000000800 */
[----:B------:R-:W-:Y:S01]  /*5c00*/  ISETP.GT.U32.AND P5, PT, R19, UR12, PT ;  /* 0x0000000c13007c0c */ /* 0x000fe2000bfa4070 */
[----:B------:R-:W-:Y:S01]  /*5c10*/  VIADD R33, R203, 0x20000 ;  /* 0x00020000cb217836 */ /* 0x000fe20000000000 */
[----:B------:R-:W-:Y:S01]  /*5c20*/  ISETP.GT.U32.AND P3, PT, R8, UR12, PT ;  /* 0x0000000c08007c0c */ /* 0x000fe2000bf64070 */
[----:B------:R-:W-:Y:S01]  /*5c30*/  IMAD.MOV.U32 R213, RZ, RZ, 0x40 ;  /* 0x00000040ffd57424 */ /* 0x000fe200078e00ff */
[----:B------:R-:W-:Y:S02]  /*5c40*/  LOP3.LUT R19, R5, 0xff, RZ, 0xc0, !PT ;  /* 0x000000ff05137812 */ /* 0x000fe400078ec0ff */
[----:B------:R-:W-:Y:S03]  /*5c50*/  PRMT R16, R168, 0x7770, RZ ;  /* 0x00007770a8107816 */ /* 0x000fe600000000ff */
[----:B------:R-:W4:Y:S01]  /*5c60*/  MUFU.EX2 R247, R247 ;  /* 0x000000f700f77308 */ /* 0x000f220000000800 */
[----:B------:R-:W-:Y:S02]  /*5c70*/  ISETP.LE.U32.AND P0, PT, R19, UR12, PT ;  /* 0x0000000c13007c0c */ /* 0x000fe4000bf03070 */
[----:B------:R-:W-:Y:S01]  /*5c80*/  SHF.R.U32.HI R17, RZ, 0x18, R5 ;  /* 0x00000018ff117819 */ /* 0x000fe20000011605 */
[----:B-1----:R-:W-:Y:S01]  /*5c90*/  @P4 FADD.FTZ R192, -R192, -RZ ;  /* 0x800000ffc0c04221 */ /* 0x002fe20000010100 */
[----:B------:R-:W-:Y:S01]  /*5ca0*/  PRMT R19, R36, 0x7770, RZ ;  /* 0x0000777024137816 */ /* 0x000fe200000000ff */
[----:B--2---:R-:W-:Y:S01]  /*5cb0*/  @P5 FADD.FTZ R191, -R191, -RZ ;  /* 0x800000ffbfbf5221 */ /* 0x004fe20000010100 */
[----:B------:R-:W-:Y:S01]  /*5cc0*/  ISETP.LE.U32.AND P2, PT, R16, UR12, PT ;  /* 0x0000000c10007c0c */ /* 0x000fe2000bf43070 */
[----:B---3--:R-:W-:Y:S01]  /*5cd0*/  @P3 FADD.FTZ R193, -R193, -RZ ;  /* 0x800000ffc1c13221 */ /* 0x008fe20000010100 */
[----:B------:R-:W-:Y:S01]  /*5ce0*/  ISETP.LE.U32.AND P1, PT, R17, UR12, PT ;  /* 0x0000000c11007c0c */ /* 0x000fe2000bf23070 */
[----:B------:R-:W1:Y:S01]  /*5cf0*/  MUFU.EX2 R244, R13 ;  /* 0x0000000d00f47308 */ /* 0x000e620000000800 */
[----:B------:R-:W-:Y:S02]  /*5d00*/  PRMT R12, R168, 0x7772, RZ ;  /* 0x00007772a80c7816 */ /* 0x000fe400000000ff */
[----:B------:R-:W-:Y:S01]  /*5d10*/  PRMT R17, R36, 0x7771, RZ ;  /* 0x0000777124117816 */ /* 0x000fe200000000ff */
[----:B------:R-:W-:Y:S01]  /*5d20*/  @!P0 FADD.FTZ R194, -R194, -RZ ;  /* 0x800000ffc2c28221 */ /* 0x000fe20000010100 */
[----:B------:R-:W-:Y:S02]  /*5d30*/  ISETP.LE.U32.AND P4, PT, R19, UR12, PT ;  /* 0x0000000c13007c0c */ /* 0x000fe4000bf83070 */
[----:B----4-:R-:W-:Y:S03]  /*5d40*/  PRMT R14, R36, 0x7772, RZ ;  /* 0x00007772240e7816 */ /* 0x010fe600000000ff */
[----:B------:R-:W2:Y:S01]  /*5d50*/  MUFU.EX2 R231, R21 ;  /* 0x0000001500e77308 */ /* 0x000ea20000000800 */
[----:B------:R-:W-:Y:S01]  /*5d60*/  ISETP.GT.U32.AND P3, PT, R17, UR12, PT ;  /* 0x0000000c11007c0c */ /* 0x000fe2000bf64070 */
[----:B------:R-:W-:Y:S01]  /*5d70*/  @!P2 FADD.FTZ R196, -R196, -RZ ;  /* 0x800000ffc4c4a221 */ /* 0x000fe20000010100 */
[----:B------:R-:W-:Y:S01]  /*5d80*/  ISETP.GT.U32.AND P5, PT, R12, UR12, PT ;  /* 0x0000000c0c007c0c */ /* 0x000fe2000bfa4070 */
[----:B------:R-:W-:Y:S01]  /*5d90*/  @!P1 FADD.FTZ R195, -R195, -RZ ;  /* 0x800000ffc3c39221 */ /* 0x000fe20000010100 */
[----:B------:R-:W-:Y:S02]  /*5da0*/  PRMT R12, R5, 0x7632, R12 ;  /* 0x00007632050c7816 */ /* 0x000fe4000000000c */
[----:B------:R-:W-:Y:S03]  /*5db0*/  ISETP.GT.U32.AND P0, PT, R14, UR12, PT ;  /* 0x0000000c0e007c0c */ /* 0x000fe6000bf04070 */
[----:B------:R-:W-:Y:S01]  /*5dc0*/  MUFU.EX2 R34, R7 ;  /* 0x0000000700227308 */ /* 0x000fe20000000800 */
[----:B------:R-:W-:Y:S01]  /*5dd0*/  LOP3.LUT R12, R12, 0xff, RZ, 0xc0, !PT ;  /* 0x000000ff0c0c7812 */ /* 0x000fe200078ec0ff */
[----:B------:R-:W-:Y:S01]  /*5de0*/  @!P4 FADD.FTZ R199, -R199, -RZ ;  /* 0x800000ffc7c7c221 */ /* 0x000fe20000010100 */
[----:B------:R-:W-:Y:S02]  /*5df0*/  LOP3.LUT R4, R170, UR44, R169, 0x96, !PT ;  /* 0x0000002caa047c12 */ /* 0x000fe4000f8e96a9 */
[----:B------:R-:W-:Y:S01]  /*5e00*/  LOP3.LUT R22, R22, UR47, R171, 0x96, !PT ;  /* 0x0000002f16167c12 */ /* 0x000fe2000f8e96ab */
[----:B------:R-:W-:Y:S01]  /*5e10*/  @P3 FADD.FTZ R204, -R204, -RZ ;  /* 0x800000ffcccc3221 */ /* 0x000fe20000010100 */
[----:B------:R-:W-:Y:S03]  /*5e20*/  PRMT R8, R168, 0x7773, RZ ;  /* 0x00007773a8087816 */ /* 0x000fe600000000ff */
[----:B------:R-:W3:Y:S01]  /*5e30*/  MUFU.EX2 R226, R15 ;  /* 0x0000000f00e27308 */ /* 0x000ee20000000800 */
[----:B------:R-:W-:Y:S01]  /*5e40*/  PRMT R36, R36, 0x7773, RZ ;  /* 0x0000777324247816 */ /* 0x000fe200000000ff */
[----:B------:R-:W-:Y:S01]  /*5e50*/  IMAD.WIDE.U32 R22, R22, -0x326172a9, RZ ;  /* 0xcd9e8d5716167825 */ /* 0x000fe200078e00ff */
[----:B------:R-:W-:Y:S02]  /*5e60*/  ISETP.LE.U32.AND P2, PT, R12, UR12, PT ;  /* 0x0000000c0c007c0c */ /* 0x000fe4000bf43070 */
[----:B------:R-:W-:Y:S01]  /*5e70*/  LOP3.LUT R18, R18, UR46, R37, 0x96, !PT ;  /* 0x0000002e12127c12 */ /* 0x000fe2000f8e9625 */
[----:B------:R-:W-:Y:S01]  /*5e80*/  @P0 FADD.FTZ R202, -R202, -RZ ;  /* 0x800000ffcaca0221 */ /* 0x000fe20000010100 */
[----:B------:R-:W-:Y:S03]  /*5e90*/  LOP3.LUT R12, R4, 0xff, RZ, 0xc0, !PT ;  /* 0x000000ff040c7812 */ /* 0x000fe600078ec0ff */
[----:B------:R-:W4:Y:S01]  /*5ea0*/  MUFU.EX2 R252, R252 ;  /* 0x000000fc00fc7308 */ /* 0x000f220000000800 */
[----:B------:R-:W-:Y:S02]  /*5eb0*/  ISETP.GT.U32.AND P1, PT, R36, UR12, PT ;  /* 0x0000000c24007c0c */ /* 0x000fe4000bf24070 */
[----:B------:R-:W-:Y:S02]  /*5ec0*/  ISETP.GT.U32.AND P4, PT, R8, UR12, PT ;  /* 0x0000000c08007c0c */ /* 0x000fe4000bf84070 */
[----:B------:R-:W-:Y:S02]  /*5ed0*/  ISETP.LE.U32.AND P3, PT, R12, UR12, PT ;  /* 0x0000000c0c007c0c */ /* 0x000fe4000bf63070 */
[----:B------:R-:W-:Y:S01]  /*5ee0*/  SHF.R.U32.HI R8, RZ, 0x18, R18 ;  /* 0x00000018ff087819 */ /* 0x000fe20000011612 */
[----:B------:R-:W-:Y:S01]  /*5ef0*/  @!P2 FADD.FTZ R198, -R198, -RZ ;  /* 0x800000ffc6c6a221 */ /* 0x000fe20000010100 */
[----:B------:R-:W-:Y:S01]  /*5f00*/  LOP3.LUT R12, R18, 0xff, RZ, 0xc0, !PT ;  /* 0x000000ff120c7812 */ /* 0x000fe200078ec0ff */
[----:B------:R-:W4:Y:S01]  /*5f10*/  MUFU.EX2 R251, R251 ;  /* 0x000000fb00fb7308 */ /* 0x000f220000000800 */
[----:B------:R-:W-:Y:S02]  /*5f20*/  ISETP.LE.U32.AND P0, PT, R8, UR12, PT ;  /* 0x0000000c08007c0c */ /* 0x000fe4000bf03070 */
[----:B------:R-:W-:Y:S01]  /*5f30*/  PRMT R8, R22, 0x7770, RZ ;  /* 0x0000777016087816 */ /* 0x000fe200000000ff */
[----:B------:R-:W-:Y:S01]  /*5f40*/  @P1 FADD.FTZ R201, -R201, -RZ ;  /* 0x800000ffc9c91221 */ /* 0x000fe20000010100 */
[----:B------:R-:W-:Y:S02]  /*5f50*/  LOP3.LUT R5, R5, 0xffff, RZ, 0xc0, !PT ;  /* 0x0000ffff05057812 */ /* 0x000fe400078ec0ff */
[----:B------:R-:W-:Y:S01]  /*5f60*/  ISETP.LE.U32.AND P2, PT, R8, UR12, PT ;  /* 0x0000000c08007c0c */ /* 0x000fe2000bf43070 */
[----:B------:R-:W-:Y:S01]  /*5f70*/  @!P3 FADD.FTZ R197, -R197, -RZ ;  /* 0x800000ffc5c5b221 */ /* 0x000fe20000010100 */
[----:B------:R-:W-:Y:S01]  /*5f80*/  PRMT R8, R22, 0x7771, RZ ;  /* 0x0000777116087816 */ /* 0x000fe200000000ff */
[----:B------:R-:W4:Y:S01]  /*5f90*/  MUFU.EX2 R224, R25 ;  /* 0x0000001900e07308 */ /* 0x000f220000000800 */
[----:B------:R-:W-:Y:S02]  /*5fa0*/  ISETP.LE.U32.AND P1, PT, R12, UR12, PT ;  /* 0x0000000c0c007c0c */ /* 0x000fe4000bf23070 */
[----:B------:R-:W-:Y:S01]  /*5fb0*/  ISETP.GT.U32.AND P3, PT, R8, UR12, PT ;  /* 0x0000000c08007c0c */ /* 0x000fe2000bf64070 */
[----:B------:R-:W-:Y:S01]  /*5fc0*/  @!P0 FADD.FTZ R246, -R246, -RZ ;  /* 0x800000fff6f68221 */ /* 0x000fe20000010100 */
[----:B------:R-:W-:Y:S02]  /*5fd0*/  PRMT R8, R22, 0x7772, RZ ;  /* 0x0000777216087816 */ /* 0x000fe400000000ff */
[----:B------:R-:W-:Y:S03]  /*5fe0*/  SHF.R.U32.HI R5, RZ, 0x8, R5 ;  /* 0x00000008ff057819 */ /* 0x000fe60000011605 */
[----:B------:R-:W4:Y:S01]  /*5ff0*/  MUFU.EX2 R248, R11 ;  /* 0x0000000b00f87308 */ /* 0x000f220000000800 */
[----:B------:R-:W-:Y:S01]  /*6000*/  ISETP.GT.U32.AND P0, PT, R8, UR12, PT ;  /* 0x0000000c08007c0c */ /* 0x000fe2000bf04070 */
[----:B------:R-:W-:Y:S01]  /*6010*/  @!P2 FADD.FTZ R245, -R245, -RZ ;  /* 0x800000fff5f5a221 */ /* 0x000fe20000010100 */
[----:B------:R-:W-:Y:S02]  /*6020*/  LOP3.LUT R5, R5, 0xffff, RZ, 0xc0, !PT ;  /* 0x0000ffff05057812 */ /* 0x000fe400078ec0ff */
[----:B------:R-:W-:Y:S01]  /*6030*/  PRMT R8, R18, 0x7632, R8 ;  /* 0x0000763212087816 */ /* 0x000fe20000000008 */
[----:B------:R-:W-:Y:S01]  /*6040*/  @!P1 FADD.FTZ R247, -R247, -RZ ;  /* 0x800000fff7f79221 */ /* 0x000fe20000010100 */
[----:B------:R-:W-:Y:S01]  /*6050*/  PRMT R22, R22, 0x7773, RZ ;  /* 0x0000777316167816 */ /* 0x000fe200000000ff */
[----:B-1----:R-:W-:Y:S01]  /*6060*/  @P3 FADD.FTZ R244, -R244, -RZ ;  /* 0x800000fff4f43221 */ /* 0x002fe20000010100 */
[----:B------:R-:W-:Y:S01]  /*6070*/  ISETP.LE.U32.AND P2, PT, R5, UR12, PT ;  /* 0x0000000c05007c0c */ /* 0x000fe2000bf43070 */
[----:B------:R-:W1:Y:S01]  /*6080*/  MUFU.EX2 R249, R10 ;  /* 0x0000000a00f97308 */ /* 0x000e620000000800 */
[----:B------:R-:W-:Y:S02]  /*6090*/  LOP3.LUT R8, R8, 0xff, RZ, 0xc0, !PT ;  /* 0x000000ff08087812 */ /* 0x000fe400078ec0ff */
[----:B------:R-:W-:Y:S01]  /*60a0*/  LOP3.LUT R5, R4, 0xffff, RZ, 0xc0, !PT ;  /* 0x0000ffff04057812 */ /* 0x000fe200078ec0ff */
[----:B------:R-:W-:Y:S01]  /*60b0*/  @P0 FADD.FTZ R241, -R241, -RZ ;  /* 0x800000fff1f10221 */ /* 0x000fe20000010100 */
[----:B------:R-:W-:Y:S02]  /*60c0*/  ISETP.GT.U32.AND P1, PT, R22, UR12, PT ;  /* 0x0000000c16007c0c */ /* 0x000fe4000bf24070 */
[----:B------:R-:W-:Y:S03]  /*60d0*/  ISETP.LE.U32.AND P3, PT, R8, UR12, PT ;  /* 0x0000000c08007c0c */ /* 0x000fe6000bf63070 */
[----:B------:R-:W-:Y:S01]  /*60e0*/  MUFU.EX2 R250, R9 ;  /* 0x0000000900fa7308 */ /* 0x000fe20000000800 */
[----:B------:R-:W-:Y:S02]  /*60f0*/  LOP3.LUT R38, R38, UR46, R23, 0x96, !PT ;  /* 0x0000002e26267c12 */ /* 0x000fe4000f8e9617 */
[----:B------:R-:W-:Y:S01]  /*6100*/  SHF.R.U32.HI R5, RZ, 0x8, R5 ;  /* 0x00000008ff057819 */ /* 0x000fe20000011605 */
[----:B--2---:R-:W-:Y:S01]  /*6110*/  @!P2 FADD.FTZ R231, -R231, -RZ ;  /* 0x800000ffe7e7a221 */ /* 0x004fe20000010100 */
[----:B------:R-:W-:Y:S02]  /*6120*/  LOP3.LUT R18, R18, 0xffff, RZ, 0xc0, !PT ;  /* 0x0000ffff12127812 */ /* 0x000fe400078ec0ff */
[----:B------:R-:W-:Y:S03]  /*6130*/  LOP3.LUT R8, R38, 0xff, RZ, 0xc0, !PT ;  /* 0x000000ff26087812 */ /* 0x000fe600078ec0ff */
[----:B------:R-:W-:Y:S01]  /*6140*/  MUFU.EX2 R190, R190 ;  /* 0x000000be00be7308 */ /* 0x000fe20000000800 */
[----:B------:R-:W-:Y:S01]  /*6150*/  LOP3.LUT R5, R5, 0xffff, RZ, 0xc0, !PT ;  /* 0x0000ffff05057812 */ /* 0x000fe200078ec0ff */
[----:B---3--:R-:W-:Y:S01]  /*6160*/  @P1 FADD.FTZ R226, -R226, -RZ ;  /* 0x800000ffe2e21221 */ /* 0x008fe20000010100 */
[----:B------:R-:W-:Y:S01]  /*6170*/  SHF.R.U32.HI R18, RZ, 0x8, R18 ;  /* 0x00000008ff127819 */ /* 0x000fe20000011612 */
[----:B----4-:R-:W-:Y:S01]  /*6180*/  @!P3 FADD.FTZ R252, -R252, -RZ ;  /* 0x800000fffcfcb221 */ /* 0x010fe20000010100 */
[----:B------:R-:W-:Y:S02]  /*6190*/  ISETP.LE.U32.AND P0, PT, R8, UR12, PT ;  /* 0x0000000c08007c0c */ /* 0x000fe4000bf03070 */
[----:B------:R-:W-:Y:S03]  /*61a0*/  ISETP.LE.U32.AND P2, PT, R5, UR12, PT ;  /* 0x0000000c05007c0c */ /* 0x000fe6000bf43070 */
[----:B------:R-:W2:Y:S01]  /*61b0*/  MUFU.EX2 R207, R27 ;  /* 0x0000001b00cf7308 */ /* 0x000ea20000000800 */
[--C-:B------:R-:W-:Y:S02]  /*61c0*/  SHF.R.U32.HI R7, RZ, 0x18, R38.reuse ;  /* 0x00000018ff077819 */ /* 0x100fe40000011626 */
[----:B------:R-:W-:Y:S02]  /*61d0*/  LOP3.LUT R5, R18, 0xffff, RZ, 0xc0, !PT ;  /* 0x0000ffff12057812 */ /* 0x000fe400078ec0ff */
[----:B------:R-:W-:Y:S02]  /*61e0*/  ISETP.LE.U32.AND P1, PT, R7, UR12, PT ;  /* 0x0000000c07007c0c */ /* 0x000fe4000bf23070 */
[C---:B------:R-:W-:Y:S03]  /*61f0*/  LOP3.LUT R7, R38.reuse, 0xffff, RZ, 0xc0, !PT ;  /* 0x0000ffff26077812 */ /* 0x040fe600078ec0ff */
[----:B------:R-:W-:Y:S01]  /*6200*/  MUFU.EX2 R222, R26 ;  /* 0x0000001a00de7308 */ /* 0x000fe20000000800 */
[----:B------:R-:W-:Y:S01]  /*6210*/  ISETP.LE.U32.AND P3, PT, R5, UR12, PT ;  /* 0x0000000c05007c0c */ /* 0x000fe2000bf63070 */
[----:B------:R-:W-:Y:S01]  /*6220*/  @!P0 FADD.FTZ R251, -R251, -RZ ;  /* 0x800000fffbfb8221 */ /* 0x000fe20000010100 */
[----:B------:R-:W-:Y:S01]  /*6230*/  PRMT R38, R38, 0x7632, R38 ;  /* 0x0000763226267816 */ /* 0x000fe20000000026 */
[----:B------:R-:W-:Y:S01]  /*6240*/  @!P2 FADD.FTZ R224, -R224, -RZ ;  /* 0x800000ffe0e0a221 */ /* 0x000fe20000010100 */
[----:B------:R-:W-:Y:S02]  /*6250*/  PRMT R5, R4, 0x7632, R5 ;  /* 0x0000763204057816 */ /* 0x000fe40000000005 */
[----:B------:R-:W-:Y:S03]  /*6260*/  LOP3.LUT R38, R38, 0xff, RZ, 0xc0, !PT ;  /* 0x000000ff26267812 */ /* 0x000fe600078ec0ff */
[----:B------:R-:W-:Y:S01]  /*6270*/  MUFU.EX2 R223, R29 ;  /* 0x0000001d00df7308 */ /* 0x000fe20000000800 */
[----:B------:R-:W-:Y:S01]  /*6280*/  SHF.R.U32.HI R4, RZ, 0x18, R4 ;  /* 0x00000018ff047819 */ /* 0x000fe20000011604 */
[----:B------:R-:W-:Y:S01]  /*6290*/  @!P1 FADD.FTZ R248, -R248, -RZ ;  /* 0x800000fff8f89221 */ /* 0x000fe20000010100 */
[----:B------:R-:W-:Y:S02]  /*62a0*/  ISETP.LE.U32.AND P0, PT, R38, UR12, PT ;  /* 0x0000000c26007c0c */ /* 0x000fe4000bf03070 */
[----:B------:R-:W-:Y:S01]  /*62b0*/  SHF.R.U32.HI R7, RZ, 0x8, R7 ;  /* 0x00000008ff077819 */ /* 0x000fe20000011607 */
[----:B------:R-:W-:Y:S01]  /*62c0*/  @!P3 FADD.FTZ R34, -R34, -RZ ;  /* 0x800000ff2222b221 */ /* 0x000fe20000010100 */
[----:B------:R-:W-:Y:S03]  /*62d0*/  ISETP.LE.U32.AND P2, PT, R4, UR12, PT ;  /* 0x0000000c04007c0c */ /* 0x000fe6000bf43070 */
[----:B------:R-:W3:Y:S01]  /*62e0*/  MUFU.EX2 R205, R30 ;  /* 0x0000001e00cd7308 */ /* 0x000ee20000000800 */
[----:B------:R-:W-:Y:S02]  /*62f0*/  F2FP.RELU.BF16.F32.PACK_AB R4, R246, R252 ;  /* 0x000000fcf604723e */ /* 0x000fe400000018ff */
[----:B------:R-:W-:Y:S02]  /*6300*/  LOP3.LUT R7, R7, 0xffff, RZ, 0xc0, !PT ;  /* 0x0000ffff07077812 */ /* 0x000fe400078ec0ff */
[----:B------:R-:W-:Y:S01]  /*6310*/  LOP3.LUT R5, R5, 0xff, RZ, 0xc0, !PT ;  /* 0x000000ff05057812 */ /* 0x000fe200078ec0ff */
[----:B------:R4:W-:Y:S01]  /*6320*/  STS [R203+0x20400], R4 ;  /* 0x02040004cb007388 */ /* 0x0009e20000000800 */
[----:B------:R-:W-:Y:S01]  /*6330*/  ISETP.LE.U32.AND P1, PT, R7, UR12, PT ;  /* 0x0000000c07007c0c */ /* 0x000fe2000bf23070 */
[----:B-1----:R-:W-:Y:S01]  /*6340*/  @!P0 FADD.FTZ R249, -R249, -RZ ;  /* 0x800000fff9f98221 */ /* 0x002fe20000010100 */
[----:B------:R-:W-:Y:S01]  /*6350*/  F2FP.RELU.BF16.F32.PACK_AB R8, R34, R247 ;  /* 0x000000f72208723e */ /* 0x000fe200000018ff */
[----:B------:R-:W1:Y:S01]  /*6360*/  MUFU.EX2 R206, R31 ;  /* 0x0000001f00ce7308 */ /* 0x000e620000000800 */
[----:B------:R-:W-:Y:S01]  /*6370*/  ISETP.LE.U32.AND P3, PT, R5, UR12, PT ;  /* 0x0000000c05007c0c */ /* 0x000fe2000bf63070 */
[----:B------:R-:W-:Y:S01]  /*6380*/  IMAD.MOV.U32 R5, RZ, RZ, 0x10 ;  /* 0x00000010ff057424 */ /* 0x000fe200078e00ff */
[----:B------:R-:W-:Y:S01]  /*6390*/  LOP3.LUT P0, RZ, R212, 0x4, RZ, 0xc0, !PT ;  /* 0x00000004d4ff7812 */ /* 0x000fe2000780c0ff */
[----:B------:R1:W-:Y:S01]  /*63a0*/  STS [R203+0x20000], R8 ;  /* 0x02000008cb007388 */ /* 0x0003e20000000800 */
[----:B------:R-:W-:Y:S01]  /*63b0*/  ISETP.LE.U32.AND P6, PT, R20, UR12, PT ;  /* 0x0000000c14007c0c */ /* 0x000fe2000bfc3070 */
[----:B--2---:R-:W-:Y:S01]  /*63c0*/  @!P2 FADD.FTZ R207, -R207, -RZ ;  /* 0x800000ffcfcfa221 */ /* 0x004fe20000010100 */
[----:B------:R-:W-:Y:S01]  /*63d0*/  SEL R5, R5, 0xfffffff0, !P0 ;  /* 0xfffffff005057807 */ /* 0x000fe20004000000 */
[----:B---3--:R-:W-:Y:S01]  /*63e0*/  @P5 FADD.FTZ R205, -R205, -RZ ;  /* 0x800000ffcdcd5221 */ /* 0x008fe20000010100 */
[----:B------:R-:W-:Y:S01]  /*63f0*/  F2FP.RELU.BF16.F32.PACK_AB R17, R204, R199 ;  /* 0x000000c7cc11723e */ /* 0x000fe200000018ff */
[----:B------:R-:W-:Y:S01]  /*6400*/  @!P1 FADD.FTZ R250, -R250, -RZ ;  /* 0x800000fffafa9221 */ /* 0x000fe20000010100 */
[----:B------:R-:W-:Y:S01]  /*6410*/  LOP3.LUT P1, RZ, R212, 0x8, RZ, 0xc0, !PT ;  /* 0x00000008d4ff7812 */ /* 0x000fe2000782c0ff */
[----:B------:R-:W-:Y:S01]  /*6420*/  IMAD.IADD R200, R203, 0x1, R5 ;  /* 0x00000001cbc87824 */ /* 0x000fe200078e0205 */
[----:B------:R-:W-:Y:S01]  /*6430*/  F2FP.RELU.BF16.F32.PACK_AB R15, R201, R202 ;  /* 0x000000cac90f723e */ /* 0x000fe200000018ff */
[----:B------:R-:W-:Y:S01]  /*6440*/  @!P3 FADD.FTZ R222, -R222, -RZ ;  /* 0x800000ffdedeb221 */ /* 0x000fe20000010100 */
[----:B------:R-:W-:Y:S02]  /*6450*/  PRMT R13, R168, 0x7771, RZ ;  /* 0x00007771a80d7816 */ /* 0x000fe400000000ff */
[----:B------:R-:W-:Y:S01]  /*6460*/  F2FP.RELU.BF16.F32.PACK_AB R12, R250, R251 ;  /* 0x000000fbfa0c723e */ /* 0x000fe200000018ff */
[----:B------:R-:W-:Y:S01]  /*6470*/  STS [R200+0x20000], R17 ;  /* 0x02000011c8007388 */ /* 0x000fe20000000800 */
[----:B------:R-:W-:Y:S01]  /*6480*/  F2FP.RELU.BF16.F32.PACK_AB R10, R248, R249 ;  /* 0x000000f9f80a723e */ /* 0x000fe200000018ff */
[----:B------:R-:W-:Y:S01]  /*6490*/  @!P6 FADD.FTZ R190, -R190, -RZ ;  /* 0x800000ffbebee221 */ /* 0x000fe20000010100 */
[----:B------:R-:W-:Y:S01]  /*64a0*/  ISETP.GT.U32.AND P6, PT, R13, UR12, PT ;  /* 0x0000000c0d007c0c */ /* 0x000fe2000bfc4070 */
[----:B------:R2:W-:Y:S01]  /*64b0*/  STS [R200+0x20400], R15 ;  /* 0x0204000fc8007388 */ /* 0x0005e20000000800 */
[----:B------:R-:W-:Y:S01]  /*64c0*/  F2FP.RELU.BF16.F32.PACK_AB R13, R244, R245 ;  /* 0x000000f5f40d723e */ /* 0x000fe200000018ff */
[----:B----4-:R-:W-:Y:S01]  /*64d0*/  IMAD.MOV.U32 R4, RZ, RZ, R35 ;  /* 0x000000ffff047224 */ /* 0x010fe200078e0023 */
[----:B------:R-:W-:Y:S01]  /*64e0*/  F2FP.RELU.BF16.F32.PACK_AB R11, R226, R241 ;  /* 0x000000f1e20b723e */ /* 0x000fe200000018ff */
[----:B------:R3:W-:Y:S01]  /*64f0*/  STS [R203+0x21000], R12 ;  /* 0x0210000ccb007388 */ /* 0x0007e20000000800 */
[----:B------:R-:W-:Y:S01]  /*6500*/  @P1 VIADD R4, R33, 0xffffffe0 ;  /* 0xffffffe021041836 */ /* 0x000fe20000000000 */
[----:B------:R-:W-:Y:S01]  /*6510*/  F2FP.RELU.BF16.F32.PACK_AB R9, R231, R194 ;  /* 0x000000c2e709723e */ /* 0x000fe200000018ff */
[----:B-1----:R-:W-:Y:S01]  /*6520*/  @P4 FADD.FTZ R206, -R206, -RZ ;  /* 0x800000ffcece4221 */ /* 0x002fe20000010100 */
[----:B------:R1:W-:Y:S01]  /*6530*/  STS [R203+0x21400], R10 ;  /* 0x0214000acb007388 */ /* 0x0003e20000000800 */
[----:B------:R-:W-:Y:S01]  /*6540*/  F2FP.RELU.BF16.F32.PACK_AB R7, R195, R198 ;  /* 0x000000c6c307723e */ /* 0x000fe200000018ff */
[----:B------:R-:W-:Y:S01]  /*6550*/  IMAD.IADD R5, R5, 0x1, R4 ;  /* 0x0000000105057824 */ /* 0x000fe200078e0204 */
[----:B------:R-:W-:Y:S01]  /*6560*/  F2FP.RELU.BF16.F32.PACK_AB R8, R191, R190 ;  /* 0x000000bebf08723e */ /* 0x000fe200000018ff */
[----:B------:R-:W-:Y:S01]  /*6570*/  STS [R200+0x21000], R13 ;  /* 0x0210000dc8007388 */ /* 0x000fe20000000800 */
[----:B------:R-:W-:Y:S01]  /*6580*/  @P6 FADD.FTZ R223, -R223, -RZ ;  /* 0x800000ffdfdf6221 */ /* 0x000fe20000010100 */
[----:B------:R-:W-:Y:S01]  /*6590*/  LOP3.LUT P2, RZ, R212, 0x2, RZ, 0xc0, !PT ;  /* 0x00000002d4ff7812 */ /* 0x000fe2000784c0ff */
[----:B------:R-:W-:Y:S01]  /*65a0*/  @P1 VIADD R35, R33, 0xffffffe0 ;  /* 0xffffffe021231836 */ /* 0x000fe20000000000 */
[----:B------:R-:W-:Y:S01]  /*65b0*/  STS [R200+0x21400], R11 ;  /* 0x0214000bc8007388 */ /* 0x000fe20000000800 */
[----:B------:R-:W-:Y:S02]  /*65c0*/  SEL R213, R213, 0xffffffc0, !P0 ;  /* 0xffffffc0d5d57807 */ /* 0x000fe40004000000 */
[----:B------:R-:W-:Y:S01]  /*65d0*/  SEL R211, R211, 0xffffffe0, !P2 ;  /* 0xffffffe0d3d37807 */ /* 0x000fe20005000000 */
[----:B------:R-:W-:Y:S01]  /*65e0*/  STS [R4], R9 ;  /* 0x0000000904007388 */ /* 0x000fe20000000800 */
[----:B------:R-:W-:Y:S01]  /*65f0*/  FSETP.GE.FTZ.AND P4, PT, R34, RZ, PT ;  /* 0x000000ff2200720b */ /* 0x000fe20003f96000 */
[----:B------:R-:W-:Y:S01]  /*6600*/  IMAD.IADD R188, R220, 0x1, R213 ;  /* 0x00000001dcbc7824 */ /* 0x000fe200078e02d5 */
[----:B------:R-:W-:Y:S01]  /*6610*/  FSETP.GE.FTZ.AND P3, PT, R252, RZ, PT ;  /* 0x000000fffc00720b */ /* 0x000fe20003f76000 */
[----:B------:R4:W-:Y:S01]  /*6620*/  STS [R4+0x400], R7 ;  /* 0x0004000704007388 */ /* 0x0009e20000000800 */
[----:B--2---:R-:W-:Y:S01]  /*6630*/  F2FP.RELU.BF16.F32.PACK_AB R15, R224, R197 ;  /* 0x000000c5e00f723e */ /* 0x004fe200000018ff */
[----:B------:R-:W-:Y:S01]  /*6640*/  IMAD.IADD R217, R220, 0x1, R211 ;  /* 0x00000001dcd97824 */ /* 0x000fe200078e02d3 */
[----:B------:R-:W-:Y:S01]  /*6650*/  FSETP.GE.FTZ.AND P2, PT, R246, RZ, PT ;  /* 0x000000fff600720b */ /* 0x000fe20003f56000 */
[----:B------:R2:W-:Y:S01]  /*6660*/  STS [R5], R8 ;  /* 0x0000000805007388 */ /* 0x0005e20000000800 */
[----:B---3--:R-:W-:Y:S01]  /*6670*/  F2FP.RELU.BF16.F32.PACK_AB R12, R193, R192 ;  /* 0x000000c0c10c723e */ /* 0x008fe200000018ff */
[--C-:B------:R-:W-:Y:S01]  /*6680*/  IMAD.IADD R209, R211, 0x1, R210.reuse ;  /* 0x00000001d3d17824 */ /* 0x100fe200078e02d2 */
[----:B------:R-:W-:Y:S01]  /*6690*/  FSETP.GE.FTZ.AND P5, PT, R247, RZ, PT ;  /* 0x000000fff700720b */ /* 0x000fe20003fb6000 */
[----:B------:R-:W-:Y:S01]  /*66a0*/  IMAD.IADD R3, R213, 0x1, R210 ;  /* 0x00000001d5037824 */ /* 0x000fe200078e02d2 */
[----:B-1----:R-:W-:Y:S01]  /*66b0*/  F2FP.RELU.BF16.F32.PACK_AB R10, R223, R196 ;  /* 0x000000c4df0a723e */ /* 0x002fe200000018ff */
[----:B------:R-:W-:Y:S01]  /*66c0*/  STS [R5+0x400], R12 ;  /* 0x0004000c05007388 */ /* 0x000fe20000000800 */
[----:B------:R-:W-:Y:S01]  /*66d0*/  IMAD.IADD R189, R211, 0x1, R188 ;  /* 0x00000001d3bd7824 */ /* 0x000fe200078e02bc */
[----:B------:R-:W-:Y:S01]  /*66e0*/  FSETP.GE.FTZ.AND P6, PT, R191, RZ, PT ;  /* 0x000000ffbf00720b */ /* 0x000fe20003fd6000 */
[----:B------:R-:W-:Y:S01]  /*66f0*/  IMAD.IADD R208, R211, 0x1, R3 ;  /* 0x00000001d3d07824 */ /* 0x000fe200078e0203 */
[----:B------:R-:W-:Y:S01]  /*6700*/  STS [R4+0x1000], R15 ;  /* 0x0010000f04007388 */ /* 0x000fe20000000800 */
[----:B----4-:R-:W-:Y:S02]  /*6710*/  F2FP.RELU.BF16.F32.PACK_AB R7, R207, R222 ;  /* 0x000000decf07723e */ /* 0x010fe400000018ff */
[----:B--2---:R-:W-:Y:S03]  /*6720*/  F2FP.RELU.BF16.F32.PACK_AB R8, R206, R205 ;  /* 0x000000cdce08723e */ /* 0x004fe600000018ff */
        /* <DEDUP_REMOVED lines=43> */
[----:B------:R-:W-:Y:S01]  /*69e0*/  LDSM.16.M88.4 R172, [R220+0xa000] ;  /* 0x00a00000dcac783b */ /* 0x000fe20000000200 */
[-C--:B-1----:R-:W-:Y:S08]  /*69f0*/  HMMA.16816.F32.BF16 R4, R176, R180.reuse, R4 ;  /* 0x000000b4b004723c */ /* 0x082ff00000041804 */
        /* <DEDUP_REMOVED lines=31> */
[----:B------:R2:W3:Y:S07]  /*6bf0*/  LDSM.16.M88.4 R184, [R188+0xb000] ;  /* 0x00b00000bcb8783b */ /* 0x0004ee0000000200 */
[----:B------:R-:W-:Y:S01]  /*6c00*/  HMMA.16816.F32.BF16 R36, R176, R170, R36 ;  /* 0x000000aab024723c */ /* 0x000fe20000041824 */
[----:B------:R-:W4:Y:S07]  /*6c10*/  LDSM.16.M88.4 R168, [R3+0x18800] ;  /* 0x0188000003a8783b */ /* 0x000f2e0000000200 */
[-C--:B-1----:R-:W-:Y:S01]  /*6c20*/  HMMA.16816.F32.BF16 R4, R172, R180.reuse, R4 ;  /* 0x000000b4ac04723c */ /* 0x082fe20000041804 */
[----:B------:R-:W-:Y:S04]  /*6c30*/  LDSM.16.M88.4 R176, [R189+0xa000] ;  /* 0x00a00000bdb0783b */ /* 0x000fe80000000200 */
[----:B--2---:R-:W-:Y:S03]  /*6c40*/  IMAD.SHL.U32 R188, R212, 0x40, RZ ;  /* 0x00000040d4bc7824 */ /* 0x004fe600078e00ff */
[C---:B---3--:R-:W-:Y:S08]  /*6c50*/  HMMA.16816.F32.BF16 R8, R184.reuse, R180, R8 ;  /* 0x000000b4b808723c */ /* 0x048ff00000041808 */
[-C--:B------:R-:W-:Y:S08]  /*6c60*/  HMMA.16816.F32.BF16 R12, R184, R182.reuse, R12 ;  /* 0x000000b6b80c723c */ /* 0x080ff0000004180c */
[C---:B------:R-:W-:Y:S01]  /*6c70*/  HMMA.16816.F32.BF16 R16, R172.reuse, R182, R16 ;  /* 0x000000b6ac10723c */ /* 0x040fe20000041810 */
[----:B------:R-:W1:Y:S07]  /*6c80*/  LDSM.16.M88.4 R180, [R208+0x18000] ;  /* 0x01800000d0b4783b */ /* 0x000e6e0000000200 */
[-C--:B----4-:R-:W-:Y:S08]  /*6c90*/  HMMA.16816.F32.BF16 R20, R172, R168.reuse, R20 ;  /* 0x000000a8ac14723c */ /* 0x090ff00000041814 */
[C---:B------:R-:W-:Y:S04]  /*6ca0*/  HMMA.16816.F32.BF16 R24, R184.reuse, R168, R24 ;  /* 0x000000a8b818723c */ /* 0x040fe80000041818 */
[----:B------:R-:W-:Y:S02]  /*6cb0*/  LOP3.LUT R169, R188, 0x1c0, RZ, 0xc0, !PT ;  /* 0x000001c0bca97812 */ /* 0x000fe400078ec0ff */
[----:B------:R-:W-:Y:S02]  /*6cc0*/  LOP3.LUT R168, R215, 0x10, R212, 0xf8, !PT ;  /* 0x00000010d7a87812 */ /* 0x000fe400078ef8d4 */
[----:B------:R-:W-:Y:S01]  /*6cd0*/  LOP3.LUT R169, R169, 0x38, R214, 0xf8, !PT ;  /* 0x00000038a9a97812 */ /* 0x000fe200078ef8d6 */
[-C--:B------:R-:W-:Y:S01]  /*6ce0*/  HMMA.16816.F32.BF16 R28, R184, R170.reuse, R28 ;  /* 0x000000aab81c723c */ /* 0x080fe2000004181c */
[----:B------:R-:W2:Y:S07]  /*6cf0*/  LDSM.16.M88.4 R184, [R189+0xb000] ;  /* 0x00b00000bdb8783b */ /* 0x000eae0000000200 */
[----:B------:R-:W-:Y:S04]  /*6d00*/  HMMA.16816.F32.BF16 R36, R172, R170, R36 ;  /* 0x000000aaac24723c */ /* 0x000fe80000041824 */
[----:B------:R-:W-:Y:S02]  /*6d10*/  LOP3.LUT R173, R168, R169, RZ, 0x3c, !PT ;  /* 0x000000a9a8ad7212 */ /* 0x000fe400078e3cff */
[----:B------:R-:W3:Y:S02]  /*6d20*/  LDSM.16.M88.4 R168, [R208+0x18800] ;  /* 0x01880000d0a8783b */ /* 0x000ee40000000200 */
[-C--:B-1----:R-:W-:Y:S11]  /*6d30*/  HMMA.16816.F32.BF16 R4, R176, R180.reuse, R4 ;  /* 0x000000b4b004723c */ /* 0x082ff60000041804 */
[----:B------:R-:W-:Y:S08]  /*6d40*/  @!UPT UIADD3 URZ, UPT, UPT, URZ, URZ, URZ ;  /* 0x000000fffffff290 */ /* 0x000ff0000fffe0ff */
[----:B-----5:R-:W-:Y:S01]  /*6d50*/  FADD.FTZ R5, -R218, R5 ;  /* 0x00000005da057221 */ /* 0x020fe20000010100 */
[----:B------:R-:W-:Y:S01]  /*6d60*/  FADD.FTZ R7, -R216, R7 ;  /* 0x00000007d8077221 */ /* 0x000fe20000010100 */
[----:B------:R-:W-:Y:S03]  /*6d70*/  FADD.FTZ R175, -R218, R4 ;  /* 0x00000004daaf7221 */ /* 0x000fe60000010100 */
[----:B------:R-:W-:Y:S01]  /*6d80*/  FSEL R5, R5, R218, P4 ;  /* 0x000000da05057208 */ /* 0x000fe20002000000 */
[C---:B--2---:R-:W-:Y:S04]  /*6d90*/  HMMA.16816.F32.BF16 R8, R184.reuse, R180, R8 ;  /* 0x000000b4b808723c */ /* 0x044fe80000041808 */
[-C--:B------:R-:W-:Y:S01]  /*6da0*/  FSEL R7, R7, R216.reuse, P2 ;  /* 0x000000d807077208 */ /* 0x080fe20001000000 */
[----:B------:R-:W-:Y:S01]  /*6db0*/  FADD.FTZ R181, -R216, R6 ;  /* 0x00000006d8b57221 */ /* 0x000fe20000010100 */
[----:B------:R-:W-:Y:S01]  /*6dc0*/  FSETP.GE.FTZ.AND P4, PT, R250, RZ, PT ;  /* 0x000000fffa00720b */ /* 0x000fe20003f96000 */
[----:B------:R-:W-:Y:S01]  /*6dd0*/  FMUL.FTZ R5, R34, R5 ;  /* 0x0000000522057220 */ /* 0x000fe20000410000 */
[----:B------:R-:W-:Y:S01]  /*6de0*/  FSETP.GE.FTZ.AND P2, PT, R248, RZ, PT ;  /* 0x000000fff800720b */ /* 0x000fe20003f56000 */
[-C--:B------:R-:W-:Y:S03]  /*6df0*/  HMMA.16816.F32.BF16 R12, R184, R182.reuse, R12 ;  /* 0x000000b6b80c723c */ /* 0x080fe6000004180c */
[----:B------:R-:W-:Y:S01]  /*6e00*/  FSEL R181, R181, R216, P3 ;  /* 0x000000d8b5b57208 */ /* 0x000fe20001800000 */
[----:B------:R-:W-:Y:S01]  /*6e10*/  FMUL.FTZ R246, R246, R7 ;  /* 0x00000007f6f67220 */ /* 0x000fe20000410000 */
[----:B------:R-:W-:Y:S02]  /*6e20*/  FSETP.GE.FTZ.AND P3, PT, R249, RZ, PT ;  /* 0x000000fff900720b */ /* 0x000fe40003f76000 */
[----:B------:R-:W-:Y:S01]  /*6e30*/  FSEL R172, R175, R218, P5 ;  /* 0x000000daafac7208 */ /* 0x000fe20002800000 */
[C---:B------:R-:W-:Y:S04]  /*6e40*/  HMMA.16816.F32.BF16 R16, R176.reuse, R182, R16 ;  /* 0x000000b6b010723c */ /* 0x040fe80000041810 */
[----:B------:R-:W-:Y:S01]  /*6e50*/  FSETP.GE.FTZ.AND P5, PT, R251, RZ, PT ;  /* 0x000000fffb00720b */ /* 0x000fe20003fb6000 */
[----:B------:R-:W-:Y:S01]  /*6e60*/  FADD.FTZ R4, -R221, R9 ;  /* 0x00000009dd047221 */ /* 0x000fe20000010100 */
[C---:B------:R-:W-:Y:S01]  /*6e70*/  FADD.FTZ R10, -R219.reuse, R10 ;  /* 0x0000000adb0a7221 */ /* 0x040fe20000010100 */
[----:B------:R-:W-:Y:S01]  /*6e80*/  FADD.FTZ R6, -R219, R11 ;  /* 0x0000000bdb067221 */ /* 0x000fe20000010100 */
[-C--:B---3--:R-:W-:Y:S03]  /*6e90*/  HMMA.16816.F32.BF16 R20, R176, R168.reuse, R20 ;  /* 0x000000a8b014723c */ /* 0x088fe60000041814 */
[----:B------:R-:W-:Y:S01]  /*6ea0*/  FSEL R9, R4, R221, P4 ;  /* 0x000000dd04097208 */ /* 0x000fe20002000000 */
[----:B------:R-:W-:Y:S01]  /*6eb0*/  FADD.FTZ R8, -R221, R8 ;  /* 0x00000008dd087221 */ /* 0x000fe20000010100 */
[-C--:B------:R-:W-:Y:S01]  /*6ec0*/  FSEL R4, R10, R219.reuse, P3 ;  /* 0x000000db0a047208 */ /* 0x080fe20001800000 */
[----:B------:R-:W-:Y:S01]  /*6ed0*/  FADD.FTZ R10, -R219, R15 ;  /* 0x0000000fdb0a7221 */ /* 0x000fe20000010100 */
[----:B------:R-:W-:Y:S01]  /*6ee0*/  FSEL R7, R6, R219, P2 ;  /* 0x000000db06077208 */ /* 0x000fe20001000000 */
[C---:B------:R-:W-:Y:S04]  /*6ef0*/  HMMA.16816.F32.BF16 R24, R184.reuse, R168, R24 ;  /* 0x000000a8b818723c */ /* 0x040fe80000041818 */
[----:B------:R-:W-:Y:S01]  /*6f00*/  FSETP.GE.FTZ.AND P2, PT, R226, RZ, PT ;  /* 0x000000ffe200720b */ /* 0x000fe20003f56000 */
[C---:B------:R-:W-:Y:S01]  /*6f10*/  FADD.FTZ R12, -R221.reuse, R12 ;  /* 0x0000000cdd0c7221 */ /* 0x040fe20000010100 */
[----:B------:R-:W-:Y:S01]  /*6f20*/  FSEL R174, R8, R221, P5 ;  /* 0x000000dd08ae7208 */ /* 0x000fe20002800000 */
[----:B------:R-:W-:Y:S01]  /*6f30*/  FADD.FTZ R8, -R221, R13 ;  /* 0x0000000ddd087221 */ /* 0x000fe20000010100 */
[----:B------:R-:W-:Y:S01]  /*6f40*/  FSETP.GE.FTZ.AND P5, PT, R245, RZ, PT ;  /* 0x000000fff500720b */ /* 0x000fe20003fb6000 */
        /* <DEDUP_REMOVED lines=8> */
[-C--:B------:R-:W-:Y:S03]  /*6fd0*/  HMMA.16816.F32.BF16 R28, R184, R170.reuse, R28 ;  /* 0x000000aab81c723c */ /* 0x080fe6000004181c */
[-C--:B------:R-:W-:Y:S01]  /*6fe0*/  FSEL R12, R12, R221.reuse, P5 ;  /* 0x000000dd0c0c7208 */ /* 0x080fe20002800000 */
[----:B------:R-:W-:Y:S01]  /*6ff0*/  FADD.FTZ R17, -R218, R17 ;  /* 0x00000011da117221 */ /* 0x000fe20000010100 */
[----:B------:R-:W-:Y:S01]  /*7000*/  FSEL R9, R8, R221, P4 ;  /* 0x000000dd08097208 */ /* 0x000fe20002000000 */
[----:B------:R-:W-:Y:S01]  /*7010*/  FADD.FTZ R23, -R216, R23 ;  /* 0x00000017d8177221 */ /* 0x000fe20000010100 */
[----:B------:R-:W-:Y:S01]  /*7020*/  FSEL R14, R14, R219, P3 ;  /* 0x000000db0e0e7208 */ /* 0x000fe20001800000 */
[----:B------:R-:W-:Y:S01]  /*7030*/  FMUL.FTZ R248, R248, R7 ;  /* 0x00000007f8f87220 */ /* 0x000fe20000410000 */
[----:B------:R-:W-:Y:S01]  /*7040*/  FSEL R10, R19, R216, P2 ;  /* 0x000000d8130a7208 */ /* 0x000fe20001000000 */
[----:B------:R-:W-:Y:S01]  /*7050*/  FADD.FTZ R7, -R216, R18 ;  /* 0x00000012d8077221 */ /* 0x000fe20000010100 */
[----:B------:R-:W-:Y:S01]  /*7060*/  F2FP.BF16.F32.PACK_AB R6, R5, R172 ;  /* 0x000000ac0506723e */ /* 0x000fe200000010ff */
[----:B------:R-:W-:Y:S01]  /*7070*/  FADD.FTZ R5, -R218, R16 ;  /* 0x00000010da057221 */ /* 0x000fe20000010100 */
[----:B------:R-:W-:Y:S01]  /*7080*/  FSETP.GE.FTZ.AND P4, PT, R204, RZ, PT ;  /* 0x000000ffcc00720b */ /* 0x000fe20003f96000 */
        /* <DEDUP_REMOVED lines=8> */
[----:B------:R-:W-:Y:S01]  /*7110*/  FADD.FTZ R21, -R218, R21 ;  /* 0x00000015da157221 */ /* 0x000fe20000010100 */
[----:B------:R-:W-:Y:S01]  /*7120*/  FSETP.GE.FTZ.AND P3, PT, R202, RZ, PT ;  /* 0x000000ffca00720b */ /* 0x000fe20003f76000 */
[----:B------:R-:W-:Y:S01]  /*7130*/  FADD.FTZ R24, -R221, R24 ;  /* 0x00000018dd187221 */ /* 0x000fe20000010100 */
[----:B------:R-:W-:Y:S01]  /*7140*/  FSETP.GE.FTZ.AND P4, PT, R231, RZ, PT ;  /* 0x000000ffe700720b */ /* 0x000fe20003f96000 */
[----:B------:R-:W-:Y:S01]  /*7150*/  FADD.FTZ R13, -R218, R20 ;  /* 0x00000014da0d7221 */ /* 0x000fe20000010100 */
[----:B------:R-:W-:Y:S01]  /*7160*/  FSETP.GE.FTZ.AND P2, PT, R197, RZ, PT ;  /* 0x000000ffc500720b */ /* 0x000fe20003f56000 */
[----:B------:R-:W-:Y:S01]  /*7170*/  FADD.FTZ R15, -R216, R22 ;  /* 0x00000016d80f7221 */ /* 0x000fe20000010100 */
[----:B------:R-:W-:Y:S01]  /*7180*/  FSEL R8, R5, R218, P5 ;  /* 0x000000da05087208 */ /* 0x000fe20002800000 */
[----:B------:R-:W-:Y:S04]  /*7190*/  HMMA.16816.F32.BF16 R36, R176, R170, R36 ;  /* 0x000000aab024723c */ /* 0x000fe80000041824 */
[----:B------:R-:W-:Y:S01]  /*71a0*/  FSETP.GE.FTZ.AND P5, PT, R194, RZ, PT ;  /* 0x000000ffc200720b */ /* 0x000fe20003fb6000 */
[----:B------:R-:W-:Y:S01]  /*71b0*/  FADD.FTZ R26, -R219, R26 ;  /* 0x0000001adb1a7221 */ /* 0x000fe20000010100 */
[----:B------:R-:W-:Y:S01]  /*71c0*/  F2FP.BF16.F32.PACK_AB R9, R9, R12 ;  /* 0x0000000c0909723e */ /* 0x000fe200000010ff */
[----:B------:R-:W-:Y:S01]  /*71d0*/  FADD.FTZ R12, -R221, R25 ;  /* 0x00000019dd0c7221 */ /* 0x000fe20000010100 */
[----:B------:R-:W-:Y:S01]  /*71e0*/  F2FP.BF16.F32.PACK_AB R11, R11, R14 ;  /* 0x0000000e0b0b723e */ /* 0x000fe200000010ff */
[----:B------:R-:W-:Y:S01]  /*71f0*/  FADD.FTZ R14, -R219, R27 ;  /* 0x0000001bdb0e7221 */ /* 0x000fe20000010100 */
[----:B------:R-:W-:Y:S01]  /*7200*/  FSEL R7, R7, R216, P3 ;  /* 0x000000d807077208 */ /* 0x000fe20001800000 */
        /* <DEDUP_REMOVED lines=35> */
[----:B------:R-:W-:Y:S01]  /*7440*/  FSEL R30, R30, R219, P3 ;  /* 0x000000db1e1e7208 */ /* 0x000fe20001800000 */
[----:B------:R-:W-:Y:S01]  /*7450*/  @P2 FADD.FTZ R219, -R219, R31 ;  /* 0x0000001fdbdb2221 */ /* 0x000fe20000010100 */
[----:B------:R-:W-:Y:S01]  /*7460*/  FSETP.GE.FTZ.AND P3, PT, R193, RZ, PT ;  /* 0x000000ffc100720b */ /* 0x000fe20003f76000 */
[----:B------:R-:W-:Y:S01]  /*7470*/  FMUL.FTZ R196, R196, R13 ;  /* 0x0000000dc4c47220 */ /* 0x000fe20000410000 */
[----:B------:R-:W-:Y:S01]  /*7480*/  F2FP.BF16.F32.PACK_AB R24, R5, R24 ;  /* 0x000000180518723e */ /* 0x000fe200000010ff */
[----:B------:R-:W-:Y:S01]  /*7490*/  FADD.FTZ R5, -R218, R36 ;  /* 0x00000024da057221 */ /* 0x000fe20000010100 */
[----:B------:R-:W-:Y:S01]  /*74a0*/  FSETP.GE.FTZ.AND P4, PT, R190, RZ, PT ;  /* 0x000000ffbe00720b */ /* 0x000fe20003f96000 */
[----:B------:R-:W-:Y:S01]  /*74b0*/  FADD.FTZ R13, -R216, R38 ;  /* 0x00000026d80d7221 */ /* 0x000fe20000010100 */
[----:B------:R-:W-:Y:S01]  /*74c0*/  FSETP.GE.FTZ.AND P2, PT, R192, RZ, PT ;  /* 0x000000ffc000720b */ /* 0x000fe20003f56000 */
[----:B------:R-:W-:Y:S01]  /*74d0*/  FMUL.FTZ R30, R205, R30 ;  /* 0x0000001ecd1e7220 */ /* 0x000fe20000410000 */
[----:B------:R-:W-:Y:S01]  /*74e0*/  FSEL R5, R5, R218, P4 ;  /* 0x000000da05057208 */ /* 0x000fe20002000000 */
[----:B------:R-:W-:Y:S01]  /*74f0*/  @P6 FADD.FTZ R218, -R218, R37 ;  /* 0x00000025dada6221 */ /* 0x000fe20000010100 */
[----:B------:R-:W-:Y:S01]  /*7500*/  FSEL R13, R13, R216, P2 ;  /* 0x000000d80d0d7208 */ /* 0x000fe20001000000 */
[----:B------:R-:W-:Y:S01]  /*7510*/  FMUL.FTZ R221, R223, R221 ;  /* 0x000000dddfdd7220 */ /* 0x000fe20000410000 */
[----:B------:R-:W-:Y:S01]  /*7520*/  LOP3.LUT R244, R214, 0x38, RZ, 0xc0, !PT ;  /* 0x00000038d6f47812 */ /* 0x000fe200078ec0ff */
[----:B------:R-:W-:Y:S01]  /*7530*/  @P3 FADD.FTZ R216, -R216, R39 ;  /* 0x00000027d8d83221 */ /* 0x000fe20000010100 */
[----:B------:R-:W-:Y:S01]  /*7540*/  F2FP.BF16.F32.PACK_AB R4, R246, R181 ;  /* 0x000000b5f604723e */ /* 0x000fe200000010ff */
[----:B------:R-:W-:Y:S01]  /*7550*/  FMUL.FTZ R219, R206, R219 ;  /* 0x000000dbcedb7220 */ /* 0x000fe20000410000 */
[----:B------:R-:W-:Y:S01]  /*7560*/  F2FP.BF16.F32.PACK_AB R250, R250, R251 ;  /* 0x000000fbfafa723e */ /* 0x000fe200000010ff */
[----:B------:R-:W-:Y:S01]  /*7570*/  FMUL.FTZ R5, R190, R5 ;  /* 0x00000005be057220 */ /* 0x000fe20000410000 */
[----:B------:R-:W-:Y:S01]  /*7580*/  F2FP.BF16.F32.PACK_AB R248, R248, R249 ;  /* 0x000000f9f8f8723e */ /* 0x000fe200000010ff */
[----:B------:R-:W-:Y:S01]  /*7590*/  FMUL.FTZ R13, R192, R13 ;  /* 0x0000000dc00d7220 */ /* 0x000fe20000410000 */
[----:B------:R-:W-:Y:S02]  /*75a0*/  F2FP.BF16.F32.PACK_AB R17, R17, R8 ;  /* 0x000000081111723e */ /* 0x000fe400000010ff */
[----:B------:R-:W-:Y:S02]  /*75b0*/  F2FP.BF16.F32.PACK_AB R7, R10, R7 ;  /* 0x000000070a07723e */ /* 0x000fe400000010ff */
[----:B------:R-:W-:Y:S02]  /*75c0*/  F2FP.BF16.F32.PACK_AB R18, R18, R15 ;  /* 0x0000000f1212723e */ /* 0x000fe400000010ff */
[----:B------:R-:W-:Y:S02]  /*75d0*/  F2FP.BF16.F32.PACK_AB R20, R14, R19 ;  /* 0x000000130e14723e */ /* 0x000fe400000010ff */
[----:B------:R-:W-:Y:S01]  /*75e0*/  LOP3.LUT R241, R244, 0x40, RZ, 0xfc, !PT ;  /* 0x00000040f4f17812 */ /* 0x000fe200078efcff */
        /* <DEDUP_REMOVED lines=22> */
[----:B------:R-:W-:Y:S02]  /*7750*/  @!P2 LEA R14, P4, R15, R228, 0x6 ;  /* 0x000000e40f0ea211 */ /* 0x000fe400078830ff */
[----:B------:R-:W-:Y:S01]  /*7760*/  @!PT LDS RZ, [RZ] ;  /* 0x00000000fffff984 */ /* 0x000fe20000000800 */
[----:B------:R-:W-:Y:S01]  /*7770*/  @!PT LDS RZ, [RZ] ;  /* 0x00000000fffff984 */ /* 0x000fe20000000800 */
[----:B------:R-:W-:Y:S01]  /*7780*/  @!PT LDS RZ, [RZ] ;  /* 0x00000000fffff984 */ /* 0x000fe20000000800 */
[----:B------:R1:W-:Y:S02]  /*7790*/  @!P3 LDGSTS.E.BYPASS.LTC128B.128 [R235], desc[UR34][R226.64] ;  /* 0x00000000e2ebbfae */ /* 0x0003e4000b981a22 */
[----:B------:R-:W-:Y:S02]  /*77a0*/  @!P3 IADD3.X R23, PT, PT, R227, R23, R10, P5, !PT ;  /* 0x00000017e317b210 */ /* 0x000fe40002ffe40a */
[----:B------:R2:W-:Y:S01]  /*77b0*/  @P3 STS.64 [R239], RZ ;  /* 0x000000ffef003388 */ /* 0x0005e20000000a00 */
[----:B------:R-:W-:Y:S03]  /*77c0*/  @!P2 LEA.HI.X R15, R15, R227, R8, 0x6, P4 ;  /* 0x000000e30f0fa211 */ /* 0x000fe600020f3408 */
        /* <DEDUP_REMOVED lines=21> */
.L_x_1817:
[----:B------:R1:W-:Y:S01]  /*7920*/  STS [R203+0x1c400], R4 ;  /* 0x01c40004cb007388 */ /* 0x0003e20000000800 */
[----:B------:R-:W-:Y:S02]  /*7930*/  IMAD.MOV.U32 R8, RZ, RZ, 0x10 ;  /* 0x00000010ff087424 */ /* 0x000fe400078e00ff */
[----:B------:R-:W-:Y:S01]  /*7940*/  FMUL.FTZ R218, R191, R218 ;  /* 0x000000dabfda7220 */ /* 0x000fe20000410000 */
[----:B------:R-:W-:Y:S01]  /*7950*/  FMUL.FTZ R216, R193, R216 ;  /* 0x000000d8c1d87220 */ /* 0x000fe20000410000 */
[----:B------:R3:W-:Y:S01]  /*7960*/  STS [R203+0x1c000], R6 ;  /* 0x01c00006cb007388 */ /* 0x0007e20000000800 */
[----:B------:R-:W-:Y:S01]  /*7970*/  F2FP.BF16.F32.PACK_AB R30, R219, R30 ;  /* 0x0000001edb1e723e */ /* 0x000fe200000010ff */
[----:B------:R-:W4:Y:S01]  /*7980*/  LDC R245, c[0x0][0x44c] ;  /* 0x00011300fff57b82 */ /* 0x000f220000000800 */
[----:B------:R-:W-:Y:S02]  /*7990*/  F2FP.BF16.F32.PACK_AB R196, R221, R196 ;  /* 0x000000c4ddc4723e */ /* 0x000fe400000010ff */
[----:B------:R-:W-:Y:S01]  /*79a0*/  STS [R200+0x1c000], R17 ;  /* 0x01c00011c8007388 */ /* 0x000fe20000000800 */
[----:B------:R-:W-:Y:S02]  /*79b0*/  SHF.R.U32.HI R222, RZ, 0x1, R212 ;  /* 0x00000001ffde7819 */ /* 0x000fe400000116d4 */
[----:B------:R-:W-:Y:S02]  /*79c0*/  LOP3.LUT R173, R173, 0x200, R188, 0xf8, !PT ;  /* 0x00000200adad7812 */ /* 0x000fe400078ef8bc */
[----:B------:R-:W-:Y:S02]  /*79d0*/  STS [R200+0x1c400], R7 ;  /* 0x01c40007c8007388 */ /* 0x000fe40000000800 */
[----:B------:R-:W-:Y:S03]  /*79e0*/  LEA R177, R173, UR4, 0x1 ;  /* 0x00000004adb17c11 */ /* 0x000fe6000f8e08ff */
[----:B------:R-:W-:Y:S05]  /*79f0*/  STS [R203+0x1d000], R250 ;  /* 0x01d000facb007388 */ /* 0x000fea0000000800 */
[----:B------:R-:W-:Y:S01]  /*7a00*/  STS [R203+0x1d400], R248 ;  /* 0x01d400f8cb007388 */ /* 0x000fe20000000800 */
[----:B------:R-:W-:Y:S04]  /*7a10*/  VIADD R176, R177, 0x8040 ;  /* 0x00008040b1b07836 */ /* 0x000fe80000000000 */
[----:B------:R-:W-:Y:S01]  /*7a20*/  STS [R200+0x1d000], R9 ;  /* 0x01d00009c8007388 */ /* 0x000fe20000000800 */
[----:B-1----:R-:W-:Y:S02]  /*7a30*/  SEL R4, R8, 0xfffffff0, !P0 ;  /* 0xfffffff008047807 */ /* 0x002fe40004000000 */
[----:B------:R-:W-:Y:S02]  /*7a40*/  F2FP.BF16.F32.PACK_AB R8, R216, R13 ;  /* 0x0000000dd808723e */ /* 0x000fe400000010ff */
[----:B------:R-:W-:Y:S01]  /*7a50*/  STS [R200+0x1d400], R11 ;  /* 0x01d4000bc8007388 */ /* 0x000fe20000000800 */
[----:B---3--:R-:W-:Y:S01]  /*7a60*/  F2FP.BF16.F32.PACK_AB R6, R218, R5 ;  /* 0x00000005da06723e */ /* 0x008fe200000010ff */
[----:B------:R-:W-:Y:S01]  /*7a70*/  IMAD.IADD R29, R4, 0x1, R35 ;  /* 0x00000001041d7824 */ /* 0x000fe200078e0223 */
[----:B------:R-:W-:Y:S02]  /*7a80*/  LOP3.LUT R5, R222, 0x30, RZ, 0xc0, !PT ;  /* 0x00000030de057812 */ /* 0x000fe400078ec0ff */
[----:B------:R1:W-:Y:S01]  /*7a90*/  STS [R35+-0x4000], R16 ;  /* 0xffc0001023007388 */ /* 0x0003e20000000800 */
[----:B------:R-:W-:Y:S01]  /*7aa0*/  IMAD.SHL.U32 R216, R212, 0x20, RZ ;  /* 0x00000020d4d87824 */ /* 0x000fe200078e00ff */
[----:B------:R-:W-:Y:S03]  /*7ab0*/  LOP3.LUT R5, R5, 0x8, R212, 0xf8, !PT ;  /* 0x0000000805057812 */ /* 0x000fe600078ef8d4 */
[----:B------:R-:W-:Y:S01]  /*7ac0*/  STS [R35+-0x3c00], R18 ;  /* 0xffc4001223007388 */ /* 0x000fe20000000800 */
[----:B----4-:R-:W-:Y:S01]  /*7ad0*/  IMAD R245, R245, UR9, RZ ;  /* 0x00000009f5f57c24 */ /* 0x010fe2000f8e02ff */
        /* <DEDUP_REMOVED lines=8> */
[----:B------:R-:W-:Y:S01]  /*7b60*/  STS [R29+-0x3000], R196 ;  /* 0xffd000c41d007388 */ /* 0x000fe20000000800 */
[----:B-1----:R-:W-:Y:S04]  /*7b70*/  VIADD R16, R177, 0x8000 ;  /* 0x00008000b1107836 */ /* 0x002fe80000000000 */
[----:B------:R-:W-:Y:S01]  /*7b80*/  STS [R29+-0x2c00], R30 ;  /* 0xffd4001e1d007388 */ /* 0x000fe20000000800 */
[----:B------:R-:W-:Y:S01]  /*7b90*/  @P0 VIADD R176, R16, 0xffffffc0 ;  /* 0xffffffc010b00836 */ /* 0x000fe20000000000 */
[----:B------:R-:W-:Y:S06]  /*7ba0*/  BAR.SYNC.DEFER_BLOCKING 0x0 ;  /* 0x0000000000007b1d */ /* 0x000fec0000010000 */
[----:B------:R-:W-:Y:S05]  /*7bb0*/  LDSM.16.MT88.4 R4, [R218+0x20000] ;  /* 0x02000000da04783b */ /* 0x000fea0000004200 */
[----:B------:R-:W1:Y:S05]  /*7bc0*/  LDSM.16.MT88.4 R8, [R177+0x8000] ;  /* 0x00800000b108783b */ /* 0x000e6a0000004200 */
[----:B--2---:R-:W2:Y:S05]  /*7bd0*/  LDSM.16.MT88.4 R12, [R218+0x22000] ;  /* 0x02200000da0c783b */ /* 0x004eaa0000004200 */
        /* <DEDUP_REMOVED lines=104> */
[----:B------:R-:W-:Y:S01]  /*8260*/  @!P3 IMAD.MOV.U32 R12, RZ, RZ, R230 ;  /* 0x000000ffff0cb224 */ /* 0x000fe200078e00e6 */
[----:B------:R-:W-:Y:S01]  /*8270*/  LEA R10, P2, R7, R230, 0x1 ;  /* 0x000000e6070a7211 */ /* 0x000fe200078408ff */
[----:B------:R-:W-:Y:S02]  /*8280*/  IMAD.U32 R4, RZ, RZ, UR48 ;  /* 0x00000030ff047e24 */ /* 0x000fe4000f8e00ff */
[--C-:B------:R-:W-:Y:S02]  /*8290*/  @!P4 IMAD.MOV.U32 R231, RZ, RZ, R229.reuse ;  /* 0x000000ffffe7c224 */ /* 0x100fe400078e00e5 */
[----:B------:R-:W-:Y:S01]  /*82a0*/  @!P3 IMAD.MOV.U32 R13, RZ, RZ, R229 ;  /* 0x000000ffff0db224 */ /* 0x000fe200078e00e5 */
[----:B------:R-:W-:Y:S02]  /*82b0*/  LEA.HI.X R11, R5, R229, R4, 0x1, P2 ;  /* 0x000000e5050b7211 */ /* 0x000fe400010f0c04 */
        /* <DEDUP_REMOVED lines=21> */
.L_x_1818:
        /* <DEDUP_REMOVED lines=18> */
[----:B------:R-:W-:Y:S03]  /*8530*/  @UP0 UIADD3 UR10, UP1, UPT, UR10, -0x100, URZ ;  /* 0xffffff000a0a0890 */ /* 0x000fe6000ff3e0ff */
        /* <DEDUP_REMOVED lines=16> */
[----:B------:R-:W-:Y:S05]  /*8640*/  STL.64 [R1+0x8], R40 ;  /* 0x0000082801007387 */ /* 0x000fea0000100a00 */
[----:B------:R-:W-:Y:S01]  /*8650*/  STL.64 [R1], R2 ;  /* 0x0000000201007387 */ /* 0x000fe20000100a00 */
        /* <DEDUP_REMOVED lines=22> */
[----:B------:R-:W-:Y:S07]  /*87c0*/  IMAD.U32 R189, RZ, RZ, UR49 ;  /* 0x00000031ffbd7e24 */ /* 0x000fee000f8e00ff */
[-C--:B------:R-:W-:Y:S08]  /*87d0*/  HMMA.16816.F32.BF16 R12, R192, R190.reuse, R12 ;  /* 0x000000bec00c723c */ /* 0x080ff0000004180c */
[C---:B------:R-:W-:Y:S01]  /*87e0*/  HMMA.16816.F32.BF16 R16, R184.reuse, R190, R16 ;  /* 0x000000beb810723c */ /* 0x040fe20000041810 */
[----:B------:R-:W-:Y:S05]  /*87f0*/  IMAD.U32 R191, RZ, RZ, UR49 ;  /* 0x00000031ffbf7e24 */ /* 0x000fea000f8e00ff */
[----:B------:R-:W-:Y:S02]  /*8800*/  LEA R188, P2, R191, R242, 0x2 ;  /* 0x000000f2bfbc7211 */ /* 0x000fe400078410ff */
[-C--:B-1----:R-:W-:Y:S03]  /*8810*/  HMMA.16816.F32.BF16 R20, R184, R36.reuse, R20 ;  /* 0x00000024b814723c */ /* 0x082fe60000041814 */
[----:B------:R-:W-:Y:S02]  /*8820*/  LEA.HI.X.SX32 R189, R189, R243, 0x2, P2 ;  /* 0x000000f3bdbd7211 */ /* 0x000fe400010f16ff */
        /* <DEDUP_REMOVED lines=55> */
[----:B------:R-:W2:Y:S03]  /*8ba0*/  LDSM.16.M88.4 R184, [R226+0x17000] ;  /* 0x01700000e2b8783b */ /* 0x000ea60000000200 */
[C---:B------:R-:W-:Y:S04]  /*8bb0*/  IMAD.WIDE R2, R245.reuse, -0xc0, R40 ;  /* 0xffffff40f5027825 */ /* 0x040fe800078e0228 */
[-C--:B-1----:R-:W-:Y:S08]  /*8bc0*/  HMMA.16816.F32.BF16 R20, R168, R36.reuse, R20 ;  /* 0x00000024a814723c */ /* 0x082ff00000041814 */
[C---:B------:R-:W-:Y:S08]  /*8bd0*/  HMMA.16816.F32.BF16 R24, R176.reuse, R36, R24 ;  /* 0x00000024b018723c */ /* 0x040ff00000041818 */
[-C--:B------:R-:W-:Y:S01]  /*8be0*/  HMMA.16816.F32.BF16 R28, R176, R38.reuse, R28 ;  /* 0x00000026b01c723c */ /* 0x080fe2000004181c */
[----:B------:R-:W1:Y:S07]  /*8bf0*/  LDSM.16.MT88.4 R176, [R223+0x13000] ;  /* 0x01300000dfb0783b */ /* 0x000e6e0000004200 */
[----:B------:R-:W-:Y:S01]  /*8c00*/  HMMA.16816.F32.BF16 R32, R168, R38, R32 ;  /* 0x00000026a820723c */ /* 0x000fe20000041820 */
[----:B------:R-:W-:Y:S05]  /*8c10*/  LDSM.16.M88.4 R36, [R224+0x16000] ;  /* 0x01600000e024783b */ /* 0x000fea0000000200 */
[----:B------:R-:W3:Y:S02]  /*8c20*/  LDSM.16.MT88.4 R168, [R223+0xf800] ;  /* 0x00f80000dfa8783b */ /* 0x000ee40000004200 */
[-C--:B----4-:R-:W-:Y:S08]  /*8c30*/  HMMA.16816.F32.BF16 R4, R172, R180.reuse, R4 ;  /* 0x000000b4ac04723c */ /* 0x090ff00000041804 */
[C---:B--2---:R-:W-:Y:S08]  /*8c40*/  HMMA.16816.F32.BF16 R8, R184.reuse, R180, R8 ;  /* 0x000000b4b808723c */ /* 0x044ff00000041808 */
[-C--:B------:R-:W-:Y:S08]  /*8c50*/  HMMA.16816.F32.BF16 R12, R184, R182.reuse, R12 ;  /* 0x000000b6b80c723c */ /* 0x080ff0000004180c */
[C---:B------:R-:W-:Y:S01]  /*8c60*/  HMMA.16816.F32.BF16 R16, R172.reuse, R182, R16 ;  /* 0x000000b6ac10723c */ /* 0x040fe20000041810 */
[----:B------:R-:W2:Y:S07]  /*8c70*/  LDSM.16.M88.4 R180, [R224+0x17000] ;  /* 0x01700000e0b4783b */ /* 0x000eae0000000200 */
[-C--:B-1----:R-:W-:Y:S08]  /*8c80*/  HMMA.16816.F32.BF16 R20, R172, R176.reuse, R20 ;  /* 0x000000b0ac14723c */ /* 0x082ff00000041814 */
        /* <DEDUP_REMOVED lines=10> */
[C---:B------:R-:W-:Y:S03]  /*8d30*/  LEA.HI.X.SX32 R179, R245.reuse, R185, 0x5, P2 ;  /* 0x000000b9f5b37211 */ /* 0x040fe600010f2eff */
[C---:B--2---:R-:W-:Y:S04]  /*8d40*/  HMMA.16816.F32.BF16 R8, R180.reuse, R168, R8 ;  /* 0x000000a8b408723c */ /* 0x044fe80000041808 */
[C---:B------:R-:W-:Y:S04]  /*8d50*/  LEA R168, P2, R245.reuse, R178, 0x5 ;  /* 0x000000b2f5a87211 */ /* 0x040fe800078428ff */
[-C--:B------:R-:W-:Y:S03]  /*8d60*/  HMMA.16816.F32.BF16 R12, R180, R170.reuse, R12 ;  /* 0x000000aab40c723c */ /* 0x080fe6000004180c */
[C---:B------:R-:W-:Y:S02]  /*8d70*/  LEA.HI.X.SX32 R169, R245.reuse, R179, 0x5, P2 ;  /* 0x000000b3f5a97211 */ /* 0x040fe400010f2eff */
[C---:B------:R-:W-:Y:S03]  /*8d80*/  LEA R186, P2, R245.reuse, R168, 0x5 ;  /* 0x000000a8f5ba7211 */ /* 0x040fe600078428ff */
[C---:B------:R-:W-:Y:S04]  /*8d90*/  HMMA.16816.F32.BF16 R16, R36.reuse, R170, R16 ;  /* 0x000000aa2410723c */ /* 0x040fe80000041810 */
[C---:B------:R-:W-:Y:S02]  /*8da0*/  LEA.HI.X.SX32 R187, R245.reuse, R169, 0x5, P2 ;  /* 0x000000a9f5bb7211 */ /* 0x040fe400010f2eff */
[----:B------:R-:W-:Y:S02]  /*8db0*/  @P4 LOP3.LUT R171, R222, 0x10, RZ, 0xc0, !PT ;  /* 0x00000010deab4812 */ /* 0x000fe400078ec0ff */
[C---:B------:R-:W-:Y:S01]  /*8dc0*/  LEA R222, P2, R245.reuse, R186, 0x5 ;  /* 0x000000baf5de7211 */ /* 0x040fe200078428ff */
[-C--:B-1----:R-:W-:Y:S03]  /*8dd0*/  HMMA.16816.F32.BF16 R20, R36, R172.reuse, R20 ;  /* 0x000000ac2414723c */ /* 0x082fe60000041814 */
[----:B------:R-:W-:Y:S02]  /*8de0*/  LEA.HI.X.SX32 R223, R245, R187, 0x5, P2 ;  /* 0x000000bbf5df7211 */ /* 0x000fe400010f2eff */
[----:B------:R-:W-:Y:S03]  /*8df0*/  @P4 SHF.R.U32.HI R170, RZ, 0x2, R212 ;  /* 0x00000002ffaa4819 */ /* 0x000fe600000116d4 */
[C---:B------:R-:W-:Y:S04]  /*8e00*/  HMMA.16816.F32.BF16 R24, R180.reuse, R172, R24 ;  /* 0x000000acb418723c */ /* 0x040fe80000041818 */
[----:B------:R-:W-:Y:S01]  /*8e10*/  @P4 LOP3.LUT R240, R171, 0x7, R170, 0xf8, !PT ;  /* 0x00000007abf04812 */ /* 0x000fe200078ef8aa */
[C---:B------:R-:W-:Y:S03]  /*8e20*/  IMAD.WIDE R172, R245.reuse, -0xc0, R222 ;  /* 0xffffff40f5ac7825 */ /* 0x040fe600078e02de */
        /* <DEDUP_REMOVED lines=13> */
[C---:B------:R-:W-:Y:S02]  /*8f00*/  LEA.HI.X.SX32 R181, R245.reuse, R171, 0x5, P2 ;  /* 0x000000abf5b57211 */ /* 0x040fe400010f2eff */
[C---:B------:R-:W-:Y:S02]  /*8f10*/  LEA R36, P2, R245.reuse, R180, 0x5 ;  /* 0x000000b4f5247211 */ /* 0x040fe400078428ff */
[----:B------:R1:W5:Y:S02]  /*8f20*/  @P4 LDG.E R234, desc[UR34][R182.64+-0x60] ;  /* 0xffffa022b6ea4981 */ /* 0x000364000c1e1900 */
        /* <DEDUP_REMOVED lines=9> */
[----:B------:R-:W-:Y:S05]  /*8fc0*/  REDG.E.ADD.F32.FTZ.RN.STRONG.GPU desc[UR34][R194.64], R8 ;  /* 0x00000008c20079a6 */ /* 0x000fea000c12f322 */
[----:B------:R-:W-:Y:S01]  /*8fd0*/  REDG.E.ADD.F32.FTZ.RN.STRONG.GPU desc[UR34][R196.64], R9 ;  /* 0x00000009c40079a6 */ /* 0x000fe2000c12f322 */
[C---:B-1----:R-:W-:Y:S04]  /*8fe0*/  LEA R182, P2, R245.reuse, R174, 0x5 ;  /* 0x000000aef5b67211 */ /* 0x042fe800078428ff */
[----:B------:R-:W-:Y:S01]  /*8ff0*/  REDG.E.ADD.F32.FTZ.RN.STRONG.GPU desc[UR34][R198.64], R10 ;  /* 0x0000000ac60079a6 */ /* 0x000fe2000c12f322 */
[----:B------:R-:W-:Y:S04]  /*9000*/  LEA.HI.X.SX32 R183, R245, R175, 0x5, P2 ;  /* 0x000000aff5b77211 */ /* 0x000fe800010f2eff */
        /* <DEDUP_REMOVED lines=12> */
[----:B------:R2:W-:Y:S05]  /*90d0*/  REDG.E.ADD.F32.FTZ.RN.STRONG.GPU desc[UR34][R184.64+0x100], R23 ;  /* 0x00010017b80079a6 */ /* 0x0005ea000c12f322 */
[----:B------:R-:W-:Y:S05]  /*90e0*/  LDSM.16.MT88.4 R4, [R218+0x1c000] ;  /* 0x01c00000da04783b */ /* 0x000fea0000004200 */
[----:B------:R-:W3:Y:S05]  /*90f0*/  LDSM.16.MT88.4 R8, [R0] ;  /* 0x000000000008783b */ /* 0x000eea0000004200 */
[----:B------:R-:W4:Y:S05]  /*9100*/  LDSM.16.MT88.4 R12, [R218+0x1e000] ;  /* 0x01e00000da0c783b */ /* 0x000f2a0000004200 */
[----:B------:R-:W-:Y:S05]  /*9110*/  LDSM.16.MT88.4 R20, [R0+0x2000] ;  /* 0x002000000014783b */ /* 0x000fea0000004200 */
[----:B-1----:R1:W5:Y:S01]  /*9120*/  LDL.LU.64 R40, [R1+0x8] ;  /* 0x0000080001287983 */ /* 0x0023620000300a00 */
[C---:B--2---:R-:W-:Y:S04]  /*9130*/  VIADD R184, R0.reuse, 0x40 ;  /* 0x0000004000b87836 */ /* 0x044fe80000000000 */
[----:B------:R-:W-:Y:S01]  /*9140*/  REDG.E.ADD.F32.FTZ.RN.STRONG.GPU desc[UR34][R178.64+0x100], R24 ;  /* 0x00010018b20079a6 */ /* 0x000fe2000c12f322 */
[C---:B------:R-:W-:Y:S04]  /*9150*/  @P0 VIADD R184, R0.reuse, 0xffffffc0 ;  /* 0xffffffc000b80836 */ /* 0x040fe80000000000 */
[----:B------:R-:W-:Y:S05]  /*9160*/  LDSM.16.MT88.4 R176, [R218+0x1f800] ;  /* 0x01f80000dab0783b */ /* 0x000fea0000004200 */
[----:B------:R-:W2:Y:S05]  /*9170*/  LDSM.16.MT88.4 R16, [R184] ;  /* 0x00000000b810783b */ /* 0x000eaa0000004200 */
[----:B------:R1:W5:Y:S05]  /*9180*/  LDL.LU.64 R2, [R1] ;  /* 0x0000000001027983 */ /* 0x00036a0000300a00 */
[----:B------:R-:W-:Y:S01]  /*9190*/  REDG.E.ADD.F32.FTZ.RN.STRONG.GPU desc[UR34][R168.64+0x100], R25 ;  /* 0x00010019a80079a6 */ /* 0x000fe2000c12f322 */
[-C--:B---3--:R-:W-:Y:S04]  /*91a0*/  HMMA.16816.F32.BF16 R104, R4, R8.reuse, R104 ;  /* 0x000000080468723c */ /* 0x088fe80000041868 */
[----:B------:R-:W-:Y:S05]  /*91b0*/  REDG.E.ADD.F32.FTZ.RN.STRONG.GPU desc[UR34][R186.64+0x100], R26 ;  /* 0x0001001aba0079a6 */ /* 0x000fea000c12f322 */
[----:B------:R-:W-:Y:S01]  /*91c0*/  REDG.E.ADD.F32.FTZ.RN.STRONG.GPU desc[UR34][R222.64+0x100], R27 ;  /* 0x0001001bde0079a6 */ /* 0x000fe2000c12f322 */
[C---:B----4-:R-:W-:Y:S04]  /*91d0*/  HMMA.16816.F32.BF16 R108, R12.reuse, R8, R108 ;  /* 0x000000080c6c723c */ /* 0x050fe8000004186c */
[----:B------:R-:W3:Y:S05]  /*91e0*/  LDSM.16.MT88.4 R24, [R184+0x2000] ;  /* 0x00200000b818783b */ /* 0x000eea0000004200 */
[----:B------:R-:W-:Y:S01]  /*91f0*/  REDG.E.ADD.F32.FTZ.RN.STRONG.GPU desc[UR34][R242.64+0x180], R32 ;  /* 0x00018020f20079a6 */ /* 0x000fe2000c12f322 */
[-C--:B------:R-:W-:Y:S04]  /*9200*/  HMMA.16816.F32.BF16 R112, R12, R10.reuse, R112 ;  /* 0x0000000a0c70723c */ /* 0x080fe80000041870 */
[----:B------:R-:W-:Y:S05]  /*9210*/  REDG.E.ADD.F32.FTZ.RN.STRONG.GPU desc[UR34][R172.64+0x180], R33 ;  /* 0x00018021ac0079a6 */ /* 0x000fea000c12f322 */
[----:B------:R-:W-:Y:S01]  /*9220*/  REDG.E.ADD.F32.FTZ.RN.STRONG.GPU desc[UR34][R170.64+0x180], R34 ;  /* 0x00018022aa0079a6 */ /* 0x000fe2000c12f322 */
[C---:B------:R-:W-:Y:S04]  /*9230*/  HMMA.16816.F32.BF16 R116, R4.reuse, R10, R116 ;  /* 0x0000000a0474723c */ /* 0x040fe80000041874 */
[----:B------:R-:W-:Y:S05]  /*9240*/  LDSM.16.MT88.4 R168, [R184+0x800] ;  /* 0x00080000b8a8783b */ /* 0x000fea0000004200 */
[----:B------:R-:W-:Y:S01]  /*9250*/  LDSM.16.MT88.4 R8, [R184+0x2800] ;  /* 0x00280000b808783b */ /* 0x000fe20000004200 */
[-C--:B--2---:R-:W-:Y:S04]  /*9260*/  HMMA.16816.F32.BF16 R120, R4, R16.reuse, R120 ;  /* 0x000000100478723c */ /* 0x084fe80000041878 */
[----:B------:R-:W-:Y:S04]  /*9270*/  REDG.E.ADD.F32.FTZ.RN.STRONG.GPU desc[UR34][R180.64+0x180], R35 ;  /* 0x00018023b40079a6 */ /* 0x000fe8000c12f322 */
[C---:B------:R-:W-:Y:S01]  /*9280*/  HMMA.16816.F32.BF16 R124, R12.reuse, R16, R124 ;  /* 0x000000100c7c723c */ /* 0x040fe2000004187c */
[----:B------:R-:W-:Y:S05]  /*9290*/  LDSM.16.MT88.4 R32, [R218+0x1c800] ;  /* 0x01c80000da20783b */ /* 0x000fea0000004200 */
[----:B------:R-:W-:Y:S02]  /*92a0*/  REDG.E.ADD.F32.FTZ.RN.STRONG.GPU desc[UR34][R36.64+0x180], R28 ;  /* 0x0001801c240079a6 */ /* 0x000fe4000c12f322 */
[-C--:B------:R-:W-:Y:S03]  /*92b0*/  HMMA.16816.F32.BF16 R128, R12, R18.reuse, R128 ;  /* 0x000000120c80723c */ /* 0x080fe60000041880 */
[----:B------:R-:W-:Y:S05]  /*92c0*/  REDG.E.ADD.F32.FTZ.RN.STRONG.GPU desc[UR34][R38.64+0x180], R29 ;  /* 0x0001801d260079a6 */ /* 0x000fea000c12f322 */
[----:B------:R-:W-:Y:S01]  /*92d0*/  LDSM.16.MT88.4 R36, [R218+0x1e800] ;  /* 0x01e80000da24783b */ /* 0x000fe20000004200 */
[C---:B------:R-:W-:Y:S04]  /*92e0*/  HMMA.16816.F32.BF16 R132, R4.reuse, R18, R132 ;  /* 0x000000120484723c */ /* 0x040fe80000041884 */
[----:B------:R-:W-:Y:S04]  /*92f0*/  LDSM.16.MT88.4 R16, [R218+0x1f000] ;  /* 0x01f00000da10783b */ /* 0x000fe80000004200 */
[-C--:B------:R-:W-:Y:S01]  /*9300*/  HMMA.16816.F32.BF16 R136, R4, R20.reuse, R136 ;  /* 0x000000140488723c */ /* 0x080fe20000041888 */
[----:B------:R-:W-:Y:S05]  /*9310*/  REDG.E.ADD.F32.FTZ.RN.STRONG.GPU desc[UR34][R174.64+0x180], R30 ;  /* 0x0001801eae0079a6 */ /* 0x000fea000c12f322 */
[----:B------:R-:W-:Y:S02]  /*9320*/  LDSM.16.MT88.4 R172, [R0+0x2800] ;  /* 0x0028000000ac783b */ /* 0x000fe40000004200 */
[C---:B------:R-:W-:Y:S03]  /*9330*/  HMMA.16816.F32.BF16 R140, R12.reuse, R20, R140 ;  /* 0x000000140c8c723c */ /* 0x040fe6000004188c */
[----:B------:R-:W-:Y:S05]  /*9340*/  REDG.E.ADD.F32.FTZ.RN.STRONG.GPU desc[UR34][R182.64+0x180], R31 ;  /* 0x0001801fb60079a6 */ /* 0x000fea000c12f322 */
[----:B------:R-:W2:Y:S01]  /*9350*/  LDSM.16.MT88.4 R28, [R0+0x800] ;  /* 0x00080000001c783b */ /* 0x000ea20000004200 */
[-C--:B------:R-:W-:Y:S04]  /*9360*/  HMMA.16816.F32.BF16 R144, R12, R22.reuse, R144 ;  /* 0x000000160c90723c */ /* 0x080fe80000041890 */
[----:B------:R-:W-:Y:S04]  /*9370*/  LDSM.16.MT88.4 R180, [R0+0x3800] ;  /* 0x0038000000b4783b */ /* 0x000fe80000004200 */
[C---:B------:R-:W-:Y:S01]  /*9380*/  HMMA.16816.F32.BF16 R148, R4.reuse, R22, R148 ;  /* 0x000000160494723c */ /* 0x040fe20000041894 */
[----:B------:R-:W-:Y:S07]  /*9390*/  LDSM.16.MT88.4 R20, [R184+0x1000] ;  /* 0x00100000b814783b */ /* 0x000fee0000004200 */
[-C--:B---3--:R-:W-:Y:S08]  /*93a0*/  HMMA.16816.F32.BF16 R152, R4, R24.reuse, R152 ;  /* 0x000000180498723c */ /* 0x088ff00000041898 */
[C---:B------:R-:W-:Y:S08]  /*93b0*/  HMMA.16816.F32.BF16 R156, R12.reuse, R24, R156 ;  /* 0x000000180c9c723c */ /* 0x040ff0000004189c */
[-C--:B------:R-:W-:Y:S01]  /*93c0*/  HMMA.16816.F32.BF16 R160, R12, R26.reuse, R160 ;  /* 0x0000001a0ca0723c */ /* 0x080fe200000418a0 */
[----:B------:R-:W-:Y:S07]  /*93d0*/  LDSM.16.MT88.4 R12, [R0+0x1000] ;  /* 0x00100000000c783b */ /* 0x000fee0000004200 */
[----:B------:R-:W-:Y:S01]  /*93e0*/  HMMA.16816.F32.BF16 R164, R4, R26, R164 ;  /* 0x0000001a04a4723c */ /* 0x000fe200000418a4 */
[----:B------:R-:W3:Y:S05]  /*93f0*/  LDSM.16.MT88.4 R4, [R218+0x1d000] ;  /* 0x01d00000da04783b */ /* 0x000eea0000004200 */
[----:B------:R-:W4:Y:S02]  /*9400*/  LDSM.16.MT88.4 R24, [R0+0x3000] ;  /* 0x003000000018783b */ /* 0x000f240000004200 */
[-C--:B--2---:R-:W-:Y:S08]  /*9410*/  HMMA.16816.F32.BF16 R104, R32, R28.reuse, R104 ;  /* 0x0000001c2068723c */ /* 0x084ff00000041868 */
[C---:B------:R-:W-:Y:S08]  /*9420*/  HMMA.16816.F32.BF16 R108, R36.reuse, R28, R108 ;  /* 0x0000001c246c723c */ /* 0x040ff0000004186c */
        /* <DEDUP_REMOVED lines=13> */
[-C--:B------:R-:W-:Y:S08]  /*9500*/  HMMA.16816.F32.BF16 R152, R32, R8.reuse, R152 ;  /* 0x000000082098723c */ /* 0x080ff00000041898 */
[C---:B------:R-:W-:Y:S08]  /*9510*/  HMMA.16816.F32.BF16 R156, R36.reuse, R8, R156 ;  /* 0x00000008249c723c */ /* 0x040ff0000004189c */
[-C--:B------:R-:W-:Y:S01]  /*9520*/  HMMA.16816.F32.BF16 R160, R36, R10.reuse, R160 ;  /* 0x0000000a24a0723c */ /* 0x080fe200000418a0 */
[----:B------:R-:W1:Y:S07]  /*9530*/  LDSM.16.MT88.4 R36, [R184+0x1800] ;  /* 0x00180000b824783b */ /* 0x000e6e0000004200 */
[----:B------:R-:W-:Y:S01]  /*9540*/  HMMA.16816.F32.BF16 R164, R32, R10, R164 ;  /* 0x0000000a20a4723c */ /* 0x000fe200000418a4 */
[----:B------:R-:W1:Y:S07]  /*9550*/  LDSM.16.MT88.4 R8, [R184+0x3800] ;  /* 0x00380000b808783b */ /* 0x000e6e0000004200 */
        /* <DEDUP_REMOVED lines=12> */
[-C--:B--2---:R-:W-:Y:S08]  /*9620*/  HMMA.16816.F32.BF16 R152, R4, R28.reuse, R152 ;  /* 0x0000001c0498723c */ /* 0x084ff00000041898 */
        /* <DEDUP_REMOVED lines=25> */
[----:B------:R-:W-:Y:S02]  /*97c0*/  SHF.L.U32 R0, R212, 0x4, RZ ;  /* 0x00000004d4007819 */ /* 0x000fe400000006ff */
[----:B------:R-:W-:Y:S01]  /*97d0*/  LOP3.LUT R216, R216, 0xc00, RZ, 0xc0, !PT ;  /* 0x00000c00d8d87812 */ /* 0x000fe200078ec0ff */
[----:B------:R-:W2:Y:S01]  /*97e0*/  LDCU UR8, c[0x0][0x4fc] ;  /* 0x00009f80ff0877ac */ /* 0x000ea20008000800 */
[----:B------:R-:W-:Y:S02]  /*97f0*/  LOP3.LUT R0, R0, 0x1c0, RZ, 0xc0, !PT ;  /* 0x000001c000007812 */ /* 0x000fe400078ec0ff */
[--C-:B------:R-:W-:Y:S01]  /*9800*/  LOP3.LUT R216, R216, 0x6, R219.reuse, 0xf8, !PT ;  /* 0x00000006d8d87812 */ /* 0x100fe200078ef8db */
[----:B------:R-:W-:Y:S01]  /*9810*/  UISETP.NE.AND UP0, UPT, UR39, -0x1, UPT ;  /* 0xffffffff2700788c */ /* 0x000fe2000bf05270 */
[----:B------:R-:W-:Y:S01]  /*9820*/  LOP3.LUT R0, R0, 0x38, R219, 0xf8, !PT ;  /* 0x0000003800007812 */ /* 0x000fe200078ef8db */
[----:B------:R-:W-:Y:S01]  /*9830*/  UMOV UR24, UR18 ;  /* 0x0000001200187c82 */ /* 0x000fe20008000000 */
[----:B------:R-:W-:Y:S01]  /*9840*/  LOP3.LUT P0, RZ, R212, 0x10, RZ, 0xc0, !PT ;  /* 0x00000010d4ff7812 */ /* 0x000fe2000780c0ff */
[----:B------:R-:W-:Y:S01]  /*9850*/  UISETP.NE.AND UP1, UPT, UR39, -0x1, UPT ;  /* 0xffffffff2700788c */ /* 0x000fe2000bf25270 */
[----:B------:R-:W-:-:S02]  /*9860*/  LOP3.LUT R0, R216, R0, R215, 0xf6, !PT ;  /* 0x00000000d8007212 */ /* 0x000fc400078ef6d7 */
[----:B-----5:R-:W-:Y:S02]  /*9870*/  MOV R2, 0x20 ;  /* 0x0000002000027802 */ /* 0x020fe40000000f00 */
        /* <DEDUP_REMOVED lines=31> */
[----:B------:R-:W-:Y:S01]  /*9a70*/  IADD3 R7, PT, PT, R3, 0xc040, RZ ;  /* 0x0000c04003077810 */ /* 0x000fe20007ffe0ff */
        /* <DEDUP_REMOVED lines=73> */
[----:B--2---:R-:W-:Y:S01]  /*9f10*/  FMUL.FTZ R40, R40, UR8 ;  /* 0x0000000828287c20 */ /* 0x004fe20008410000 */
        /* <DEDUP_REMOVED lines=127> */
[----:B------:R-:W2:Y:S01]  /*a710*/  @UP0 LDCU.64 UR10, c[0x0][0x5c0] ;  /* 0x0000b800ff0a07ac */ /* 0x000ea20008000a00 */
        /* <DEDUP_REMOVED lines=15> */
[----:B------:R-:W-:Y:S01]  /*a810*/  F2FP.BF16.F32.PACK_AB R98, R99, R98 ;  /* 0x000000626362723e */ /* 0x000fe200000010ff */
[----:B--2---:R-:W-:-:S02]  /*a820*/  @UP0 UIMAD.WIDE.U32 UR8, UR15, UR10, URZ ;  /* 0x0000000a0f0802a5 */ /* 0x004fc4000f8e00ff */
[----:B------:R1:W-:Y:S01]  /*a830*/  STS [R3+0x18000], R72 ;  /* 0x0180004803007388 */ /* 0x0003e20000000800 */
[----:B------:R-:W-:-:S03]  /*a840*/  @UP0 UIMAD UR15, UR15, UR11, URZ ;  /* 0x0000000b0f0f02a4 */ /* 0x000fc6000f8e02ff */
[----:B------:R1:W-:Y:S01]  /*a850*/  STS [R3+0x18400], R74 ;  /* 0x0184004a03007388 */ /* 0x0003e20000000800 */
[----:B------:R-:W-:Y:S01]  /*a860*/  @UP0 UIADD3 UR15, UPT, UPT, UR9, UR15, URZ ;  /* 0x0000000f090f0290 */ /* 0x000fe2000fffe0ff */
[----:B------:R-:W-:Y:S02]  /*a870*/  @UP0 UMOV UR38, UR8 ;  /* 0x0000000800260c82 */ /* 0x000fe40008000000 */
        /* <DEDUP_REMOVED lines=25> */
.L_x_1820:
        /* <DEDUP_REMOVED lines=10> */
[----:B------:R-:W-:Y:S01]  /*aab0*/  MOV R0, UR13 ;  /* 0x0000000d00007c02 */ /* 0x000fe20008000f00 */
[----:B------:R-:W-:Y:S06]  /*aac0*/  BRA `(.L_x_1822) ;  /* 0x0000000000187947 */ /* 0x000fec0003800000 */
.L_x_1821:
[----:B------:R-:W2:Y:S01]  /*aad0*/  LDCU.64 UR8, c[0x0][0x5c8] ;  /* 0x0000b900ff0877ac */ /* 0x000ea20008000a00 */
[----:B------:R-:W-:-:S04]  /*aae0*/  UIADD3 UR5, UPT, UPT, UR37, UR39, URZ ;  /* 0x0000002725057290 */ /* 0x000fc8000fffe0ff */
[----:B--2---:R-:W-:Y:S02]  /*aaf0*/  UIMAD.WIDE.U32 UR16, UR5, UR8, URZ ;  /* 0x00000008051072a5 */ /* 0x004fe4000f8e00ff */
[----:B------:R-:W-:-:S04]  /*ab00*/  UIMAD UR5, UR5, UR9, URZ ;  /* 0x00000009050572a4 */ /* 0x000fc8000f8e02ff */
[----:B------:R-:W-:-:S06]  /*ab10*/  UIADD3 UR5, UPT, UPT, UR17, UR5, URZ ;  /* 0x0000000511057290 */ /* 0x000fcc000fffe0ff */
[----:B------:R-:W-:-:S07]  /*ab20*/  MOV R0, UR5 ;  /* 0x0000000500007c02 */ /* 0x000fce0008000f00 */
.L_x_1822:
[----:B------:R-:W-:Y:S01]  /*ab30*/  BAR.SYNC.DEFER_BLOCKING 0x0 ;  /* 0x0000000000007b1d */ /* 0x000fe20000010000 */
[----:B-1----:R-:W-:Y:S01]  /*ab40*/  LOP3.LUT R3, R214, 0x1f8, RZ, 0xc0, !PT ;  /* 0x000001f8d6037812 */ /* 0x002fe200078ec0ff */
[----:B------:R-:W-:Y:S01]  /*ab50*/  USHF.L.U32 UR5, UR40, 0x7, URZ ;  /* 0x0000000728057899 */ /* 0x000fe200080006ff */
[----:B------:R-:W-:Y:S01]  /*ab60*/  VIADD R40, R221, 0x20 ;  /* 0x00000020dd287836 */ /* 0x000fe20000000000 */
        /* <DEDUP_REMOVED lines=53> */
.L_x_1824:
[----:B------:R-:W-:Y:S05]  /*aec0*/  BSYNC.RECONVERGENT B0 ;  /* 0x0000000000007941 */ /* 0x000fea0003800200 */
.L_x_1823:
        /* <DEDUP_REMOVED lines=16> */
.L_x_1826:
[----:B------:R-:W-:Y:S05]  /*afd0*/  BSYNC.RECONVERGENT B0 ;  /* 0x0000000000007941 */ /* 0x000fea0003800200 */
.L_x_1825:
[----:B----4-:R4:W1:Y:S01]  /*afe0*/  LDS.128 R36, [R6+0xe000] ;  /* 0x00e0000006247984 */ /* 0x0108620000000c00 */
[C---:B------:R-:W-:Y:S01]  /*aff0*/  IADD3 R42, P1, PT, R221.reuse, 0x40, RZ ;  /* 0x00000040dd2a7810 */ /* 0x040fe20007f3e0ff */
[----:B------:R-:W-:Y:S01]  /*b000*/  IMAD.U32 R46, RZ, RZ, UR8 ;  /* 0x00000008ff2e7e24 */ /* 0x000fe2000f8e00ff */
[----:B------:R-:W-:Y:S01]  /*b010*/  MOV R245, RZ ;  /* 0x000000ff00f57202 */ /* 0x000fe20000000f00 */
[----:B--2---:R4:W2:Y:S01]  /*b020*/  LDS.128 R32, [R6+0x12000] ;  /* 0x0120000006207984 */ /* 0x0048a20000000c00 */
[----:B------:R-:W-:Y:S01]  /*b030*/  BSSY.RECONVERGENT B0, `(.L_x_1827) ;  /* 0x0000013000007945 */ /* 0x000fe20003800200 */
[----:B------:R-:W-:Y:S01]  /*b040*/  IADD3 R40, P0, PT, R221, 0x60, RZ ;  /* 0x00000060dd287810 */ /* 0x000fe20007f1e0ff */
[----:B------:R-:W-:Y:S02]  /*b050*/  IMAD.X R41, RZ, RZ, RZ, P1 ;  /* 0x000000ffff297224 */ /* 0x000fe400008e06ff */
[----:B------:R-:W-:Y:S01]  /*b060*/  IMAD.WIDE.U32 R46, R46, UR5, R244 ;  /* 0x000000052e2e7c25 */ /* 0x000fe2000f8e00f4 */
[----:B------:R-:W-:Y:S09]  /*b070*/  @P5 BRA `(.L_x_1828) ;  /* 0x0000000000385947 */ /* 0x000ff20003800000 */
        /* <DEDUP_REMOVED lines=12> */
[----:B-1----:R1:W-:Y:S04]  /*b140*/  @!P2 STG.E.128 desc[UR34][R48.64], R36 ;  /* 0x000000243000a986 */ /* 0x0023e8000c101d22 */
[----:B--2---:R1:W-:Y:S02]  /*b150*/  @!P1 STG.E.128 desc[UR34][R48.64+0x80], R32 ;  /* 0x0000802030009986 */ /* 0x0043e4000c101d22 */
.L_x_1828:
[----:B------:R-:W-:Y:S05]  /*b160*/  BSYNC.RECONVERGENT B0 ;  /* 0x0000000000007941 */ /* 0x000fea0003800200 */
.L_x_1827:
[----:B-1----:R1:W1:Y:S01]  /*b170*/  LDS.128 R36, [R6+0xf000] ;  /* 0x00f0000006247984 */ /* 0x0022620000000c00 */
[----:B------:R-:W-:Y:S01]  /*b180*/  BSSY.RECONVERGENT B0, `(.L_x_1829) ;  /* 0x0000012000007945 */ /* 0x000fe20003800200 */
[----:B------:R-:W-:Y:S02]  /*b190*/  IADD3.X R43, PT, PT, RZ, RZ, RZ, P0, !PT ;  /* 0x000000ffff2b7210 */ /* 0x000fe400007fe4ff */
[----:B--2---:R2:W1:Y:S01]  /*b1a0*/  LDS.128 R32, [R6+0x13000] ;  /* 0x0130000006207984 */ /* 0x0044620000000c00 */
[----:B------:R-:W-:Y:S05]  /*b1b0*/  @P4 BRA `(.L_x_1830) ;  /* 0x0000000000384947 */ /* 0x000fea0003800000 */
[----:B------:R-:W5:Y:S01]  /*b1c0*/  LDCU UR15, c[0x0][0x440] ;  /* 0x00008800ff0f77ac */ /* 0x000f620008000800 */
[----:B------:R-:W-:Y:S01]  /*b1d0*/  MOV R49, R3 ;  /* 0x0000000300317202 */ /* 0x000fe20000000f00 */
[----:B------:R-:W-:Y:S01]  /*b1e0*/  IMAD R45, R43, UR10, RZ ;  /* 0x0000000a2b2d7c24 */ /* 0x000fe2000f8e02ff */
[----:B------:R-:W3:Y:S01]  /*b1f0*/  LDCU.64 UR12, c[0x0][0x560] ;  /* 0x0000ac00ff0c77ac */ /* 0x000ee20008000a00 */
[----:B------:R-:W-:Y:S02]  /*b200*/  IMAD.MOV.U32 R48, RZ, RZ, R50 ;  /* 0x000000ffff307224 */ /* 0x000fe400078e0032 */
[C---:B------:R-:W-:Y:S02]  /*b210*/  IMAD R45, R40.reuse, UR11, R45 ;  /* 0x0000000b282d7c24 */ /* 0x040fe4000f8e022d */
[----:B------:R-:W-:-:S04]  /*b220*/  IMAD.WIDE.U32 R48, R40, UR10, R48 ;  /* 0x0000000a28307c25 */ /* 0x000fc8000f8e0030 */
[----:B------:R-:W-:Y:S01]  /*b230*/  IMAD.IADD R45, R45, 0x1, R49 ;  /* 0x000000012d2d7824 */ /* 0x000fe200078e0231 */
[----:B-----5:R-:W-:Y:S02]  /*b240*/  ISETP.GE.AND P1, PT, R244, UR15, PT ;  /* 0x0000000ff4007c0c */ /* 0x020fe4000bf26270 */
[----:B------:R-:W-:Y:S02]  /*b250*/  ISETP.GE.AND P0, PT, R241, UR15, PT ;  /* 0x0000000ff1007c0c */ /* 0x000fe4000bf06270 */
[----:B---3--:R-:W-:-:S04]  /*b260*/  LEA R44, P2, R48, UR12, 0x1 ;  /* 0x0000000c302c7c11 */ /* 0x008fc8000f8408ff */
[----:B------:R-:W-:-:S05]  /*b270*/  LEA.HI.X R45, R48, UR13, R45, 0x1, P2 ;  /* 0x0000000d302d7c11 */ /* 0x000fca00090f0c2d */
[----:B-1----:R1:W-:Y:S04]  /*b280*/  @!P1 STG.E.128 desc[UR34][R44.64], R36 ;  /* 0x000000242c009986 */ /* 0x0023e8000c101d22 */
[----:B------:R1:W-:Y:S02]  /*b290*/  @!P0 STG.E.128 desc[UR34][R44.64+0x80], R32 ;  /* 0x000080202c008986 */ /* 0x0003e4000c101d22 */
.L_x_1830:
[----:B------:R-:W-:Y:S05]  /*b2a0*/  BSYNC.RECONVERGENT B0 ;  /* 0x0000000000007941 */ /* 0x000fea0003800200 */
.L_x_1829:
        /* <DEDUP_REMOVED lines=10> */
[----:B------:R-:W5:Y:S01]  /*b350*/  LDCU UR5, c[0x0][0x440] ;  /* 0x00008800ff0577ac */ /* 0x000f620008000800 */
[----:B------:R-:W-:Y:S01]  /*b360*/  IMAD.MOV.U32 R4, RZ, RZ, R44 ;  /* 0x000000ffff047224 */ /* 0x000fe200078e002c */
[----:B------:R-:W2:Y:S03]  /*b370*/  LDCU.64 UR10, c[0x0][0x568] ;  /* 0x0000ad00ff0a77ac */ /* 0x000ea60008000a00 */
[----:B------:R-:W-:-:S04]  /*b380*/  IMAD.WIDE.U32 R46, R221, UR8, R4 ;  /* 0x00000008dd2e7c25 */ /* 0x000fc8000f8e0004 */
[----:B------:R-:W-:Y:S01]  /*b390*/  IMAD R221, R221, UR9, R47 ;  /* 0x00000009dddd7c24 */ /* 0x000fe2000f8e022f */
[----:B-----5:R-:W-:Y:S02]  /*b3a0*/  ISETP.GE.AND P1, PT, R244, UR5, PT ;  /* 0x00000005f4007c0c */ /* 0x020fe4000bf26270 */
[----:B------:R-:W-:Y:S02]  /*b3b0*/  ISETP.GE.AND P0, PT, R241, UR5, PT ;  /* 0x00000005f1007c0c */ /* 0x000fe4000bf06270 */
[----:B--2---:R-:W-:-:S04]  /*b3c0*/  LEA R48, P2, R46, UR10, 0x1 ;  /* 0x0000000a2e307c11 */ /* 0x004fc8000f8408ff */
[----:B------:R-:W-:-:S05]  /*b3d0*/  LEA.HI.X R49, R46, UR11, R221, 0x1, P2 ;  /* 0x0000000b2e317c11 */ /* 0x000fca00090f0cdd */
[----:B-1----:R1:W-:Y:S04]  /*b3e0*/  @!P1 STG.E.128 desc[UR34][R48.64], R32 ;  /* 0x0000002030009986 */ /* 0x0023e8000c101d22 */
[----:B------:R1:W-:Y:S02]  /*b3f0*/  @!P0 STG.E.128 desc[UR34][R48.64+0x80], R36 ;  /* 0x0000802430008986 */ /* 0x0003e4000c101d22 */
.L_x_1832:
[----:B------:R-:W-:Y:S05]  /*b400*/  BSYNC.RECONVERGENT B0 ;  /* 0x0000000000007941 */ /* 0x000fea0003800200 */
.L_x_1831:
[----:B------:R-:W-:Y:S04]  /*b410*/  BSSY.RECONVERGENT B0, `(.L_x_1833) ;  /* 0x000000f000007945 */ /* 0x000fe80003800200 */
        /* <DEDUP_REMOVED lines=9> */
[----:B------:R-:W-:Y:S02]  /*b4b0*/  ISETP.GE.AND P0, PT, R241, UR5, PT ;  /* 0x00000005f1007c0c */ /* 0x000fe4000bf06270 */
[----:B-1234-:R-:W-:-:S04]  /*b4c0*/  LEA R6, P2, R2, UR10, 0x1 ;  /* 0x0000000a02067c11 */ /* 0x01efc8000f8408ff */
[----:B------:R-:W-:-:S05]  /*b4d0*/  LEA.HI.X R7, R2, UR11, R0, 0x1, P2 ;  /* 0x0000000b02077c11 */ /* 0x000fca00090f0c00 */
[----:B------:R1:W-:Y:S04]  /*b4e0*/  @!P1 STG.E.128 desc[UR34][R6.64], R28 ;  /* 0x0000001c06009986 */ /* 0x0003e8000c101d22 */
[----:B------:R1:W-:Y:S02]  /*b4f0*/  @!P0 STG.E.128 desc[UR34][R6.64+0x80], R16 ;  /* 0x0000801006008986 */ /* 0x0003e4000c101d22 */
.L_x_1834:
[----:B------:R-:W-:Y:S05]  /*b500*/  BSYNC.RECONVERGENT B0 ;  /* 0x0000000000007941 */ /* 0x000fea0003800200 */
.L_x_1833:
        /* <DEDUP_REMOVED lines=15> */
.L_x_1836:
[----:B------:R-:W-:Y:S05]  /*b600*/  BSYNC.RECONVERGENT B0 ;  /* 0x0000000000007941 */ /* 0x000fea0003800200 */
.L_x_1835:
[----:B------:R-:W-:Y:S05]  /*b610*/  @P4 BRA `(.L_x_1786) ;  /* 0x0000000000344947 */ /* 0x000fea0003800000 */
[----:B------:R-:W5:Y:S01]  /*b620*/  LDCU UR5, c[0x0][0x440] ;  /* 0x00008800ff0577ac */ /* 0x000f620008000800 */
[----:B------:R-:W-:Y:S02]  /*b630*/  IMAD R43, R43, UR8, RZ ;  /* 0x000000082b2b7c24 */ /* 0x000fe4000f8e02ff */
[----:B------:R-:W-:Y:S01]  /*b640*/  IMAD.MOV.U32 R4, RZ, RZ, R44 ;  /* 0x000000ffff047224 */ /* 0x000fe200078e002c */
[----:B------:R-:W2:Y:S01]  /*b650*/  LDCU.64 UR10, c[0x0][0x568] ;  /* 0x0000ad00ff0a77ac */ /* 0x000ea20008000a00 */
[C---:B------:R-:W-:Y:S02]  /*b660*/  IMAD R43, R40.reuse, UR9, R43 ;  /* 0x00000009282b7c24 */ /* 0x040fe4000f8e022b */
[----:B------:R-:W-:-:S05]  /*b670*/  IMAD.WIDE.U32 R2, R40, UR8, R4 ;  /* 0x0000000828027c25 */ /* 0x000fca000f8e0004 */
[----:B------:R-:W-:Y:S02]  /*b680*/  IADD3 R43, PT, PT, R43, R3, RZ ;  /* 0x000000032b2b7210 */ /* 0x000fe40007ffe0ff */
[----:B-----5:R-:W-:Y:S02]  /*b690*/  ISETP.GE.AND P1, PT, R244, UR5, PT ;  /* 0x00000005f4007c0c */ /* 0x020fe4000bf26270 */
[----:B------:R-:W-:Y:S02]  /*b6a0*/  ISETP.GE.AND P0, PT, R241, UR5, PT ;  /* 0x00000005f1007c0c */ /* 0x000fe4000bf06270 */
[----:B--2---:R-:W-:-:S04]  /*b6b0*/  LEA R4, P2, R2, UR10, 0x1 ;  /* 0x0000000a02047c11 */ /* 0x004fc8000f8408ff */
[----:B------:R-:W-:-:S05]  /*b6c0*/  LEA.HI.X R5, R2, UR11, R43, 0x1, P2 ;  /* 0x0000000b02057c11 */ /* 0x000fca00090f0c2b */
[----:B------:R2:W-:Y:S04]  /*b6d0*/  @!P1 STG.E.128 desc[UR34][R4.64], R20 ;  /* 0x0000001404009986 */ /* 0x0005e8000c101d22 */
[----:B------:R2:W-:Y:S02]  /*b6e0*/  @!P0 STG.E.128 desc[UR34][R4.64+0x80], R8 ;  /* 0x0000800804008986 */ /* 0x0005e4000c101d22 */
.L_x_1786:
[----:B------:R-:W-:Y:S05]  /*b6f0*/  BSYNC.RECONVERGENT B1 ;  /* 0x0000000000017941 */ /* 0x000fea0003800200 */
.L_x_1756:
        /* <DEDUP_REMOVED lines=11> */
.L_x_1838:
        /* <DEDUP_REMOVED lines=13> */
.L_x_2447:


//--------------------- .text._ZN5flash44flash_bwd_dq_dk_dv_loop_seqk_parallel_kernelI23Flash_bwd_kernel_traitsILi128ELi64ELi128ELi8ELi2ELi4ELi2ELb0ELb0EN7cutlass10bfloat16_tE19Flash_kernel_traitsILi128ELi64ELi128ELi8ES3_EELb0ELb0ELb1ELb0ELb0ELb0ELb1EEEvNS_16Flash_bwd_paramsE --------------------------
	.section	.text._ZN5flash44flash_bwd_dq_dk_dv_loop_seqk_parallel_kernelI23Flash_bwd_kernel_traitsILi128ELi64ELi128ELi8ELi2ELi4ELi2ELb0ELb0EN7cutlass10bfloat16_tE19Flash_kernel_traitsILi128ELi64ELi128ELi8ES3_EELb0ELb0ELb1ELb0ELb0ELb0ELb1EEEvNS_16Flash_bwd_paramsE,"ax",@progbits
	.align	128
        .global         _ZN5flash44flash_bwd_dq_dk_dv_loop_seqk_parallel_kernelI23Flash_bwd_kernel_traitsILi128ELi64ELi128ELi8ELi2ELi4ELi2ELb0ELb0EN7cutlass10bfloat16_tE19Flash_kernel_traitsILi128ELi64ELi128ELi8ES3_EELb0ELb0ELb1ELb0ELb0ELb0ELb1EEEvNS_16Flash_bwd_paramsE
        .type           _ZN5flash44flash_bwd_dq_dk_dv_loop_seqk_parallel_kernelI23Flash_bwd_kernel_traitsILi128ELi64ELi128ELi8ELi2ELi4ELi2ELb0ELb0EN7cutlass10bfloat16_tE19Flash_kernel_traitsILi128ELi64ELi128ELi8ES3_EELb0ELb0ELb1ELb0ELb0ELb0ELb1EEEvNS_16Flash_bwd_paramsE,@function
        .size           _ZN5flash44flash_bwd_dq_dk_dv_loop_seqk_parallel_kernelI23Flash_bwd_kernel_traitsILi128ELi64ELi128ELi8ELi2ELi4ELi2ELb0ELb0EN7cutlass10bfloat16_tE19Flash_kernel_traitsILi128ELi64ELi128ELi8ES3_EELb0ELb0ELb1ELb0ELb0ELb0ELb1EEEvNS_16Flash_bwd_paramsE,(.L_x_2448 - _ZN5flash44flash_bwd_dq_dk_dv_loop_seqk_parallel_kernelI23Flash_bwd_kernel_traitsILi128ELi64ELi128ELi8ELi2ELi4ELi2ELb0ELb0EN7cutlass10bfloat16_tE19Flash_kernel_traitsILi128ELi64ELi128ELi8ES3_EELb0ELb0ELb1ELb0ELb0ELb0ELb1EEEvNS_16Flash_bwd_paramsE)
        .other          _ZN5flash44flash_bwd_dq_dk_dv_loop_seqk_parallel_kernelI23Flash_bwd_kernel_traitsILi128ELi64ELi128ELi8ELi2ELi4ELi2ELb0ELb0EN7cutlass10bfloat16_tE19Flash_kernel_traitsILi128ELi64ELi128ELi8ES3_EELb0ELb0ELb1ELb0ELb0ELb0ELb1EEEvNS_16Flash_bwd_paramsE,@"STO_CUDA_ENTRY STV_DEFAULT"
_ZN5flash44flash_bwd_dq_dk_dv_loop_seqk_parallel_kernelI23Flash_bwd_kernel_traitsILi128ELi64ELi128ELi8ELi2ELi4ELi2ELb0ELb0EN7cutlass10bfloat16_tE19Flash_kernel_traitsILi128ELi64ELi128ELi8ES3_EELb0ELb0ELb1ELb0ELb0ELb0ELb1EEEvNS_16Flash_bwd_paramsE:
.text._ZN5flash44flash_bwd_dq_dk_dv_loop_seqk_parallel_kernelI23Flash_bwd_kernel_traitsILi128ELi64ELi128ELi8ELi2ELi4ELi2ELb0ELb0EN7cutlass10bfloat16_tE19Flash_kernel_traitsILi128ELi64ELi128ELi8ES3_EELb0ELb0ELb1ELb0ELb0ELb0ELb1EEEvNS_16Flash_bwd_paramsE:
        /* <DEDUP_REMOVED lines=49> */
.L_x_1921:
        /* <DEDUP_REMOVED lines=52> */
.L_x_1839:
        /* <DEDUP_REMOVED lines=44> */
.L_x_1841:
[----:B------:R-:W1:Y:S01]  /*0910*/  LDCU.64 UR14, c[0x0][0x3b8] ;  /* 0x00007700ff0e77ac */ /* 0x000e620008000a00 */
[----:B------:R-:W-:-:S04]  /*0920*/  UIADD3 UR8, UPT, UPT, UR35, UR37, URZ ;  /* 0x0000002523087290 */ /* 0x000fc8000fffe0ff */
[----:B-1----:R-:W-:Y:S02]  /*0930*/  UIMAD.WIDE.U32 UR10, UR8, UR14, URZ ;  /* 0x0000000e080a72a5 */ /* 0x002fe4000f8e00ff */
[----:B------:R-:W-:-:S04]  /*0940*/  UIMAD UR8, UR8, UR15, URZ ;  /* 0x0000000f080872a4 */ /* 0x000fc8000f8e02ff */
[----:B------:R-:W-:Y:S01]  /*0950*/  UIADD3 UR8, UPT, UPT, UR11, UR8, URZ ;  /* 0x000000080b087290 */ /* 0x000fe2000fffe0ff */
[----:B------:R-:W-:-:S05]  /*0960*/  UMOV UR52, UR10 ;  /* 0x0000000a00347c82 */ /* 0x000fca0008000000 */
[----:B------:R-:W-:Y:S02]  /*0970*/  MOV R21, UR8 ;  /* 0x0000000800157c02 */ /* 0x000fe40008000f00 */
.L_x_1842:
        /* <DEDUP_REMOVED lines=44> */
.L_x_1843:
[----:B------:R-:W1:Y:S01]  /*0c40*/  LDCU.64 UR12, c[0x0][0x3c0] ;  /* 0x00007800ff0c77ac */ /* 0x000e620008000a00 */
[----:B------:R-:W-:-:S04]  /*0c50*/  UIADD3 UR8, UPT, UPT, UR35, UR37, URZ ;  /* 0x0000002523087290 */ /* 0x000fc8000fffe0ff */
[----:B-1----:R-:W-:Y:S02]  /*0c60*/  UIMAD.WIDE.U32 UR10, UR8, UR12, URZ ;  /* 0x0000000c080a72a5 */ /* 0x002fe4000f8e00ff */
[----:B------:R-:W-:-:S04]  /*0c70*/  UIMAD UR8, UR8, UR13, URZ ;  /* 0x0000000d080872a4 */ /* 0x000fc8000f8e02ff */
[----:B------:R-:W-:Y:S01]  /*0c80*/  UIADD3 UR8, UPT, UPT, UR11, UR8, URZ ;  /* 0x000000080b087290 */ /* 0x000fe2000fffe0ff */
[----:B------:R-:W-:-:S05]  /*0c90*/  UMOV UR48, UR10 ;  /* 0x0000000a00307c82 */ /* 0x000fca0008000000 */
[----:B------:R-:W-:-:S07]  /*0ca0*/  MOV R25, UR8 ;  /* 0x0000000800197c02 */ /* 0x000fce0008000f00 */
.L_x_1844:
        /* <DEDUP_REMOVED lines=27> */
.L_x_1845:
[----:B------:R-:W-:Y:S02]  /*0e60*/  UIMAD.WIDE.U32 UR56, UR42, UR17, URZ ;  /* 0x000000112a3872a5 */ /* 0x000fe4000f8e00ff */
[----:B------:R-:W-:-:S04]  /*0e70*/  UIMAD UR8, UR43, UR17, URZ ;  /* 0x000000112b0872a4 */ /* 0x000fc8000f8e02ff */
[----:B------:R-:W-:Y:S02]  /*0e80*/  UIADD3 UR8, UPT, UPT, UR57, UR8, URZ ;  /* 0x0000000839087290 */ /* 0x000fe4000fffe0ff */
.L_x_1846:
        /* <DEDUP_REMOVED lines=20> */
.L_x_1847:
[----:B------:R-:W1:Y:S01]  /*0fd0*/  LDCU UR58, c[0x0][0x434] ;  /* 0x00008680ff3a77ac */ /* 0x000e620008000800 */
[----:B------:R-:W-:-:S04]  /*0fe0*/  UIMAD UR10, UR49, UR16, UR23 ;  /* 0x00000010310a72a4 */ /* 0x000fc8000f8e0217 */
[----:B-1----:R-:W-:Y:S02]  /*0ff0*/  UIMAD UR58, UR10, UR58, URZ ;  /* 0x0000003a0a3a72a4 */ /* 0x002fe4000f8e02ff */
.L_x_1848:
        /* <DEDUP_REMOVED lines=11> */
.L_x_1849:
[----:B------:R-:W1:Y:S01]  /*10b0*/  LDCU UR57, c[0x0][0x444] ;  /* 0x00008880ff3977ac */ /* 0x000e620008000800 */
[----:B------:R-:W-:-:S04]  /*10c0*/  UIMAD UR10, UR49, UR16, UR23 ;  /* 0x00000010310a72a4 */ /* 0x000fc8000f8e0217 */
[----:B-1----:R-:W-:-:S12]  /*10d0*/  UIMAD UR57, UR10, UR57, URZ ;  /* 0x000000390a3972a4 */ /* 0x002fd8000f8e02ff */
.L_x_1850:
        /* <DEDUP_REMOVED lines=8> */
[----:B------:R-:W-:Y:S02]  /*1160*/  UIMAD UR59, UR16, UR59, URZ ;  /* 0x0000003b103b72a4 */ /* 0x000fe4000f8e02ff */
[----:B------:R-:W-:Y:S01]  /*1170*/  UIADD3.X UR55, UPT, UPT, UR55, UR8, UR10, UP1, UP0 ;  /* 0x0000000837377290 */ /* 0x000fe20008fe040a */
[----:B------:R-:W4:Y:S01]  /*1180*/  LDC.64 R14, c[0x0][0x5f8] ;  /* 0x00017e00ff0e7b82 */ /* 0x000f220000000a00 */
[----:B------:R-:W5:Y:S01]  /*1190*/  LDCU.64 UR60, c[0x0][0x420] ;  /* 0x00008400ff3c77ac */ /* 0x000f620008000a00 */
        /* <DEDUP_REMOVED lines=8> */
[--C-:B------:R-:W-:Y:S02]  /*1220*/  SHF.R.U32.HI R26, RZ, 0x3, R220.reuse ;  /* 0x00000003ff1a7819 */ /* 0x100fe400000116dc */
[----:B------:R-:W-:Y:S01]  /*1230*/  SHF.R.U32.HI R11, RZ, 0x5, R220 ;  /* 0x00000005ff0b7819 */ /* 0x000fe200000116dc */
[----:B------:R-:W-:Y:S01]  /*1240*/  UISETP.LT.AND UP0, UPT, URZ, UR39, UPT ;  /* 0x00000027ff00728c */ /* 0x000fe2000bf01270 */
[----:B------:R-:W-:Y:S02]  /*1250*/  LOP3.LUT R8, R27, 0x38, RZ, 0xc0, !PT ;  /* 0x000000381b087812 */ /* 0x000fe400078ec0ff */
[----:B------:R-:W1:Y:S01]  /*1260*/  LDCU.128 UR8, c[0x0][0x590] ;  /* 0x0000b200ff0877ac */ /* 0x000e620008000c00 */
[----:B------:R-:W-:Y:S02]  /*1270*/  LOP3.LUT R10, R220, 0x1f, RZ, 0xc0, !PT ;  /* 0x0000001fdc0a7812 */ /* 0x000fe400078ec0ff */
[----:B------:R-:W-:Y:S01]  /*1280*/  IADD3 R2, P0, PT, R8, UR62, RZ ;  /* 0x0000003e08027c10 */ /* 0x000fe2000ff1e0ff */
[----:B------:R-:W-:-:S02]  /*1290*/  USEL UR39, URZ, UR39, !UP0 ;  /* 0x00000027ff277287 */ /* 0x000fc4000c000000 */
[----:B------:R-:W-:Y:S01]  /*12a0*/  IMAD R10, R11, UR59, R10 ;  /* 0x0000003b0b0a7c24 */ /* 0x000fe2000f8e020a */
[----:B------:R-:W-:Y:S01]  /*12b0*/  USHF.L.U32 UR59, UR59, 0x6, URZ ;  /* 0x000000063b3b7899 */ /* 0x000fe200080006ff */
[----:B------:R-:W-:Y:S01]  /*12c0*/  IMAD.X R3, RZ, RZ, UR46, P0 ;  /* 0x0000002eff037e24 */ /* 0x000fe200080e06ff */
[----:B------:R-:W2:Y:S01]  /*12d0*/  LDCU.64 UR62, c[0x0][0x5e8] ;  /* 0x0000bd00ff3e77ac */ /* 0x000ea20008000a00 */
[----:B------:R-:W-:Y:S02]  /*12e0*/  UISETP.GT.AND UP0, UPT, UR50, UR39, UPT ;  /* 0x000000273200728c */ /* 0x000fe4000bf04270 */
[----:B-1----:R-:W-:Y:S01]  /*12f0*/  UIMAD UR17, UR53, UR8, URZ ;  /* 0x00000008351172a4 */ /* 0x002fe2000f8e02ff */
[----:B------:R-:W-:Y:S01]  /*1300*/  IMAD.U32 R0, RZ, RZ, UR8 ;  /* 0x00000008ff007e24 */ /* 0x000fe2000f8e00ff */
[----:B------:R-:W-:Y:S01]  /*1310*/  MOV R4, UR10 ;  /* 0x0000000a00047c02 */ /* 0x000fe20008000f00 */
[----:B------:R-:W-:Y:S02]  /*1320*/  USHF.L.U64.HI UR46, UR8, 0x5, UR9 ;  /* 0x00000005082e7899 */ /* 0x000fe40008010209 */
[----:B------:R-:W-:Y:S01]  /*1330*/  UIMAD UR17, UR47, UR9, UR17 ;  /* 0x000000092f1172a4 */ /* 0x000fe2000f8e0211 */
[----:B------:R-:W-:-:S04]  /*1340*/  IMAD.WIDE.U32 R2, R0, UR47, R2 ;  /* 0x0000002f00027c25 */ /* 0x000fc8000f8e0002 */
[----:B------:R-:W-:Y:S01]  /*1350*/  IMAD.U32 R0, RZ, RZ, UR11 ;  /* 0x0000000bff007e24 */ /* 0x000fe2000f8e00ff */
[----:B------:R-:W1:Y:S01]  /*1360*/  LDCU.64 UR10, c[0x0][0x550] ;  /* 0x0000aa00ff0a77ac */ /* 0x000e620008000a00 */
[----:B------:R-:W-:-:S04]  /*1370*/  VIADD R3, R3, UR17 ;  /* 0x0000001103037c36 */ /* 0x000fc80008000000 */
[----:B------:R-:W5:Y:S01]  /*1380*/  LDCU.64 UR16, c[0x0][0x3c8] ;  /* 0x00007900ff1077ac */ /* 0x000f620008000a00 */
[----:B------:R-:W-:-:S04]  /*1390*/  IMAD.WIDE.U32 R2, R4, UR23, R2 ;  /* 0x0000001704027c25 */ /* 0x000fc8000f8e0002 */
[----:B------:R-:W-:Y:S02]  /*13a0*/  IMAD R3, R0, UR23, R3 ;  /* 0x0000001700037c24 */ /* 0x000fe4000f8e0203 */
[C---:B---3--:R-:W-:Y:S02]  /*13b0*/  IMAD R0, R12.reuse, UR53, RZ ;  /* 0x000000350c007c24 */ /* 0x048fe4000f8e02ff */
        /* <DEDUP_REMOVED lines=8> */
[----:B------:R-:W3:Y:S01]  /*1440*/  LDCU.64 UR8, c[0x0][0x380] ;  /* 0x00007000ff0877ac */ /* 0x000ee20008000a00 */
[----:B----4-:R-:W-:Y:S01]  /*1450*/  IMAD.WIDE.U32 R4, R14, UR21, RZ ;  /* 0x000000150e047c25 */ /* 0x010fe2000f8e00ff */
[----:B-1----:R-:W-:-:S03]  /*1460*/  LEA R248, P2, R6, UR10, 0x1 ;  /* 0x0000000a06f87c11 */ /* 0x002fc6000f8408ff */
[----:B------:R-:W-:Y:S01]  /*1470*/  IMAD.WIDE.U32 R2, R0, UR23, R2 ;  /* 0x0000001700027c25 */ /* 0x000fe2000f8e0002 */
[----:B------:R-:W-:Y:S01]  /*1480*/  MOV R0, UR17 ;  /* 0x0000001100007c02 */ /* 0x000fe20008000f00 */
[----:B------:R-:W1:Y:S01]  /*1490*/  LDCU.64 UR16, c[0x0][0x570] ;  /* 0x0000ae00ff1077ac */ /* 0x000e620008000a00 */
        /* <DEDUP_REMOVED lines=11> */
[C---:B------:R-:W-:Y:S01]  /*1550*/  IMAD R3, R26.reuse, R13, R3 ;  /* 0x0000000d1a037224 */ /* 0x040fe200078e0203 */
[----:B------:R-:W-:Y:S01]  /*1560*/  IADD3 R0, P0, PT, R11, UR59, RZ ;  /* 0x0000003b0b007c10 */ /* 0x000fe2000ff1e0ff */
[----:B------:R-:W-:Y:S01]  /*1570*/  VIADD R10, R26, 0x20 ;  /* 0x000000201a0a7836 */ /* 0x000fe20000000000 */
[----:B---3--:R-:W-:Y:S01]  /*1580*/  LEA R245, P1, R2, UR8, 0x1 ;  /* 0x0000000802f57c11 */ /* 0x008fe2000f8208ff */
[----:B------:R-:W-:Y:S01]  /*1590*/  VIADD R14, R26, 0x40 ;  /* 0x000000401a0e7836 */ /* 0x000fe20000000000 */
[----:B------:R-:W-:Y:S01]  /*15a0*/  LEA.HI.X.SX32 R4, R4, R5, 0x1, P0 ;  /* 0x0000000504047211 */ /* 0x000fe200000f0eff */
[----:B------:R-:W-:Y:S01]  /*15b0*/  UIMAD.WIDE UR54, UR58, 0x4, UR60 ;  /* 0x000000043a3678a5 */ /* 0x000fe2000f8e023c */
[----:B-1----:R-:W-:-:S02]  /*15c0*/  LEA R242, P0, R0, UR16, 0x2 ;  /* 0x0000001000f27c11 */ /* 0x002fc4000f8010ff */
[----:B------:R-:W-:Y:S02]  /*15d0*/  LEA.HI.X R241, R2, UR9, R3, 0x1, P1 ;  /* 0x0000000902f17c11 */ /* 0x000fe400088f0c03 */
[----:B------:R-:W-:Y:S02]  /*15e0*/  LEA.HI.X R243, R0, UR17, R4, 0x2, P0 ;  /* 0x0000001100f37c11 */ /* 0x000fe400080f1404 */
[C---:B------:R-:W-:Y:S02]  /*15f0*/  IADD3 R18, P2, PT, R26.reuse, 0x40, RZ ;  /* 0x000000401a127810 */ /* 0x040fe40007f5e0ff */
[C---:B------:R-:W-:Y:S02]  /*1600*/  IADD3 R17, P0, PT, R26.reuse, 0x20, RZ ;  /* 0x000000201a117810 */ /* 0x040fe40007f1e0ff */
[----:B------:R-:W-:Y:S01]  /*1610*/  IADD3 R19, P1, PT, R26, 0x60, RZ ;  /* 0x000000601a137810 */ /* 0x000fe20007f3e0ff */
[----:B------:R-:W-:Y:S01]  /*1620*/  IMAD.X R22, RZ, RZ, RZ, P2 ;  /* 0x000000ffff167224 */ /* 0x000fe200010e06ff */
[C---:B------:R-:W-:Y:S01]  /*1630*/  SHF.L.U64.HI R6, R12.reuse, 0x5, R13 ;  /* 0x000000050c067819 */ /* 0x040fe2000001020d */
[----:B------:R-:W-:Y:S01]  /*1640*/  IMAD.SHL.U32 R12, R12, 0x20, RZ ;  /* 0x000000200c0c7824 */ /* 0x000fe200078e00ff */
[----:B------:R-:W-:Y:S01]  /*1650*/  IADD3 R15, PT, PT, R26, 0x60, RZ ;  /* 0x000000601a0f7810 */ /* 0x000fe20007ffe0ff */
        /* <DEDUP_REMOVED lines=16> */
.L_x_1852:
[----:B------:R-:W1:Y:S01]  /*1760*/  LDCU.64 UR10, c[0x0][0x5c0] ;  /* 0x0000b800ff0a77ac */ /* 0x000e620008000a00 */
[----:B------:R-:W-:-:S04]  /*1770*/  UIADD3 UR5, UPT, UPT, UR35, UR37, URZ ;  /* 0x0000002523057290 */ /* 0x000fc8000fffe0ff */
[----:B-1----:R-:W-:Y:S02]  /*1780*/  UIMAD.WIDE.U32 UR16, UR5, UR10, URZ ;  /* 0x0000000a051072a5 */ /* 0x002fe4000f8e00ff */
[----:B------:R-:W-:-:S04]  /*1790*/  UIMAD UR5, UR5, UR11, URZ ;  /* 0x0000000b050572a4 */ /* 0x000fc8000f8e02ff */
[----:B------:R-:W-:-:S06]  /*17a0*/  UIADD3 UR5, UPT, UPT, UR17, UR5, URZ ;  /* 0x0000000511057290 */ /* 0x000fcc000fffe0ff */
[----:B------:R-:W-:Y:S02]  /*17b0*/  MOV R4, UR5 ;  /* 0x0000000500047c02 */ /* 0x000fe40008000f00 */
.L_x_1853:
        /* <DEDUP_REMOVED lines=12> */
.L_x_1854:
[----:B------:R-:W1:Y:S01]  /*1880*/  LDCU.64 UR8, c[0x0][0x5c8] ;  /* 0x0000b900ff0877ac */ /* 0x000e620008000a00 */
[----:B------:R-:W-:-:S04]  /*1890*/  UIADD3 UR35, UPT, UPT, UR35, UR37, URZ ;  /* 0x0000002523237290 */ /* 0x000fc8000fffe0ff */
[----:B-1----:R-:W-:Y:S02]  /*18a0*/  UIMAD.WIDE.U32 UR14, UR35, UR8, URZ ;  /* 0x00000008230e72a5 */ /* 0x002fe4000f8e00ff */
[----:B------:R-:W-:-:S04]  /*18b0*/  UIMAD UR35, UR35, UR9, URZ ;  /* 0x00000009232372a4 */ /* 0x000fc8000f8e02ff */
[----:B------:R-:W-:-:S06]  /*18c0*/  UIADD3 UR35, UPT, UPT, UR15, UR35, URZ ;  /* 0x000000230f237290 */ /* 0x000fcc000fffe0ff */
[----:B------:R-:W-:Y:S02]  /*18d0*/  MOV R11, UR35 ;  /* 0x00000023000b7c02 */ /* 0x000fe40008000f00 */
.L_x_1855:
        /* <DEDUP_REMOVED lines=30> */
.L_x_1857:
[----:B------:R-:W-:Y:S05]  /*1ac0*/  BSYNC.RECONVERGENT B0 ;  /* 0x0000000000007941 */ /* 0x000fea0003800200 */
.L_x_1856:
        /* <DEDUP_REMOVED lines=16> */
.L_x_1859:
[----:B------:R-:W-:Y:S05]  /*1bd0*/  BSYNC.RECONVERGENT B0 ;  /* 0x0000000000007941 */ /* 0x000fea0003800200 */
.L_x_1858:
        /* <DEDUP_REMOVED lines=16> */
.L_x_1861:
[----:B------:R-:W-:Y:S05]  /*1ce0*/  BSYNC.RECONVERGENT B0 ;  /* 0x0000000000007941 */ /* 0x000fea0003800200 */
.L_x_1860:
        /* <DEDUP_REMOVED lines=16> */
.L_x_1863:
[----:B------:R-:W-:Y:S05]  /*1df0*/  BSYNC.RECONVERGENT B0 ;  /* 0x0000000000007941 */ /* 0x000fea0003800200 */
.L_x_1862:
        /* <DEDUP_REMOVED lines=25> */
.L_x_1865:
[----:B------:R-:W-:Y:S05]  /*1f90*/  BSYNC.RECONVERGENT B0 ;  /* 0x0000000000007941 */ /* 0x000fea0003800200 */
.L_x_1864:
        /* <DEDUP_REMOVED lines=16> */
.L_x_1867:
[----:B------:R-:W-:Y:S05]  /*20a0*/  BSYNC.RECONVERGENT B0 ;  /* 0x0000000000007941 */ /* 0x000fea0003800200 */
.L_x_1866:
        /* <DEDUP_REMOVED lines=16> */
.L_x_1869:
[----:B------:R-:W-:Y:S05]  /*21b0*/  BSYNC.RECONVERGENT B0 ;  /* 0x0000000000007941 */ /* 0x000fea0003800200 */
.L_x_1868:
        /* <DEDUP_REMOVED lines=17> */
.L_x_1851:
        /* <DEDUP_REMOVED lines=30> */
.L_x_1872:
[----:B------:R2:W-:Y:S04]  /*24b0*/  STS.128 [R0+0x8000], RZ ;  /* 0x008000ff00007388 */ /* 0x0005e80000000c00 */
[----:B------:R2:W-:Y:S02]  /*24c0*/  STS.128 [R0+0xa000], RZ ;  /* 0x00a000ff00007388 */ /* 0x0005e40000000c00 */
.L_x_1873:
[----:B------:R-:W-:Y:S05]  /*24d0*/  BSYNC.RECONVERGENT B0 ;  /* 0x0000000000007941 */ /* 0x000fea0003800200 */
.L_x_1871:
        /* <DEDUP_REMOVED lines=23> */
.L_x_1875:
[----:B------:R-:W-:Y:S05]  /*2650*/  BSYNC.RECONVERGENT B0 ;  /* 0x0000000000007941 */ /* 0x000fea0003800200 */
.L_x_1874:
        /* <DEDUP_REMOVED lines=21> */
.L_x_1877:
[----:B------:R1:W-:Y:S04]  /*27b0*/  STS.128 [R240], RZ ;  /* 0x000000fff0007388 */ /* 0x0003e80000000c00 */
[----:B------:R1:W-:Y:S02]  /*27c0*/  STS.128 [R240+0x2000], RZ ;  /* 0x002000fff0007388 */ /* 0x0003e40000000c00 */
.L_x_1878:
[----:B------:R-:W-:Y:S05]  /*27d0*/  BSYNC.RECONVERGENT B0 ;  /* 0x0000000000007941 */ /* 0x000fea0003800200 */
.L_x_1876:
[--C-:B------:R-:W-:Y:S01]  /*27e0*/  SHF.R.U32.HI R213, RZ, 0x1, R220.reuse ;  /* 0x00000001ffd57819 */ /* 0x100fe200000116dc */
[----:B-1----:R-:W-:Y:S01]  /*27f0*/  IMAD.MOV.U32 R5, RZ, RZ, 0x7f800000 ;  /* 0x7f800000ff057424 */ /* 0x002fe200078e00ff */
[----:B------:R-:W-:Y:S01]  /*2800*/  SHF.R.U32.HI R246, RZ, 0x2, R220 ;  /* 0x00000002fff67819 */ /* 0x000fe200000116dc */
[----:B------:R-:W-:Y:S01]  /*2810*/  IMAD.MOV.U32 R7, RZ, RZ, 0x7f800000 ;  /* 0x7f800000ff077424 */ /* 0x000fe200078e00ff */
[----:B----4-:R-:W-:Y:S01]  /*2820*/  LOP3.LUT R2, R213, 0x10, RZ, 0xc0, !PT ;  /* 0x00000010d5027812 */ /* 0x010fe200078ec0ff */
[----:B------:R-:W-:Y:S02]  /*2830*/  IMAD.MOV.U32 R11, RZ, RZ, 0x7f800000 ;  /* 0x7f800000ff0b7424 */ /* 0x000fe400078e00ff */
[----:B------:R-:W-:Y:S01]  /*2840*/  IMAD.MOV.U32 R28, RZ, RZ, 0x7f800000 ;  /* 0x7f800000ff1c7424 */ /* 0x000fe200078e00ff */
[----:B------:R-:W-:-:S04]  /*2850*/  LOP3.LUT R246, R2, 0x7, R246, 0xf8, !PT ;  /* 0x0000000702f67812 */ /* 0x000fc800078ef8f6 */
[C---:B------:R-:W-:Y:S01]  /*2860*/  LOP3.LUT R3, R246.reuse, 0x20, RZ, 0xfc, !PT ;  /* 0x00000020f6037812 */ /* 0x040fe200078efcff */
[C---:B------:R-:W-:Y:S01]  /*2870*/  VIADD R2, R246.reuse, 0x28 ;  /* 0x00000028f6027836 */ /* 0x040fe20000000000 */
[C---:B------:R-:W-:Y:S01]  /*2880*/  ISETP.GE.AND P3, PT, R246.reuse, UR9, PT ;  /* 0x00000009f6007c0c */ /* 0x040fe2000bf66270 */
[----:B------:R-:W-:Y:S01]  /*2890*/  VIADD R4, R246, 0x8 ;  /* 0x00000008f6047836 */ /* 0x000fe20000000000 */
[----:B------:R-:W-:Y:S02]  /*28a0*/  ISETP.GE.AND P1, PT, R3, UR9, PT ;  /* 0x0000000903007c0c */ /* 0x000fe4000bf26270 */
[----:B------:R-:W-:Y:S01]  /*28b0*/  ISETP.GE.AND P0, PT, R2, UR9, PT ;  /* 0x0000000902007c0c */ /* 0x000fe2000bf06270 */
[----:B------:R-:W-:Y:S01]  /*28c0*/  IMAD.MOV.U32 R2, RZ, RZ, 0x4 ;  /* 0x00000004ff027424 */ /* 0x000fe200078e00ff */
[----:B------:R-:W-:-:S03]  /*28d0*/  ISETP.GE.AND P2, PT, R4, UR9, PT ;  /* 0x0000000904007c0c */ /* 0x000fc6000bf46270 */
[----:B------:R-:W-:-:S05]  /*28e0*/  IMAD.WIDE.U32 R2, R246, R2, UR54 ;  /* 0x00000036f6027e25 */ /* 0x000fca000f8e0002 */
[----:B------:R-:W4:Y:S04]  /*28f0*/  @!P3 LDG.E R28, desc[UR32][R2.64] ;  /* 0x00000020021cb981 */ /* 0x000f28000c1e1900 */
[----:B------:R-:W5:Y:S04]  /*2900*/  @!P0 LDG.E R5, desc[UR32][R2.64+0xa0] ;  /* 0x0000a02002058981 */ /* 0x000f68000c1e1900 */
[----:B------:R-:W2:Y:S04]  /*2910*/  @!P1 LDG.E R7, desc[UR32][R2.64+0x80] ;  /* 0x0000802002079981 */ /* 0x000ea8000c1e1900 */
[----:B------:R-:W3:Y:S04]  /*2920*/  @!P2 LDG.E R11, desc[UR32][R2.64+0x20] ;  /* 0x00002020020ba981 */ /* 0x000ee8000c1e1900 */
[----:B------:R1:W-:Y:S04]  /*2930*/  @P4 STS.128 [R240+0x1000], RZ ;  /* 0x001000fff0004388 */ /* 0x0003e80000000c00 */
[----:B------:R1:W-:Y:S01]  /*2940*/  @P4 STS.128 [R240+0x3000], RZ ;  /* 0x003000fff0004388 */ /* 0x0003e20000000c00 */
[----:B------:R-:W-:Y:S03]  /*2950*/  BSSY.RECONVERGENT B0, `(.L_x_1879) ;  /* 0x0000015000007945 */ /* 0x000fe60003800200 */
[----:B-----5:R1:W-:Y:S04]  /*2960*/  STL [R1+0x10], R5 ;  /* 0x0000100501007387 */ /* 0x0203e80000100800 */
[----:B--2---:R1:W-:Y:S04]  /*2970*/  STL [R1+0x14], R7 ;  /* 0x0000140701007387 */ /* 0x0043e80000100800 */
[----:B---3--:R1:W-:Y:S04]  /*2980*/  STL [R1+0x18], R11 ;  /* 0x0000180b01007387 */ /* 0x0083e80000100800 */
        /* <DEDUP_REMOVED lines=17> */
.L_x_1880:
[----:B------:R-:W-:Y:S05]  /*2aa0*/  BSYNC.RECONVERGENT B0 ;  /* 0x0000000000007941 */ /* 0x000fea0003800200 */
.L_x_1879:
[----:B------:R-:W3:Y:S01]  /*2ab0*/  LDCU.64 UR8, c[0x0][0x3d0] ;  /* 0x00007a00ff0877ac */ /* 0x000ee20008000a00 */
        /* <DEDUP_REMOVED lines=9> */
[----:B---3--:R-:W-:-:S04]  /*2b50*/  IMAD R4, R24, UR8, RZ ;  /* 0x0000000818047c24 */ /* 0x008fc8000f8e02ff */
[C---:B------:R-:W-:Y:S02]  /*2b60*/  IMAD R4, R16.reuse, UR9, R4 ;  /* 0x0000000910047c24 */ /* 0x040fe4000f8e0204 */
[----:B-1----:R-:W-:-:S05]  /*2b70*/  IMAD.WIDE.U32 R6, R16, UR8, R2 ;  /* 0x0000000810067c25 */ /* 0x002fca000f8e0002 */
        /* <DEDUP_REMOVED lines=23> */
.L_x_1882:
[----:B------:R2:W-:Y:S04]  /*2cf0*/  STS.128 [R0+0xc000], RZ ;  /* 0x00c000ff00007388 */ /* 0x0005e80000000c00 */
[----:B------:R2:W-:Y:S02]  /*2d00*/  STS.128 [R0+0x10000], RZ ;  /* 0x010000ff00007388 */ /* 0x0005e40000000c00 */
.L_x_1883:
[----:B------:R-:W-:Y:S05]  /*2d10*/  BSYNC.RECONVERGENT B0 ;  /* 0x0000000000007941 */ /* 0x000fea0003800200 */
.L_x_1881:
        /* <DEDUP_REMOVED lines=9> */
[----:B------:R-:W-:Y:S01]  /*2db0*/  IMAD.MOV.U32 R2, RZ, RZ, R6 ;  /* 0x000000ffff027224 */ /* 0x000fe200078e0006 */
[----:B------:R-:W1:Y:S01]  /*2dc0*/  LDCU.64 UR8, c[0x0][0x388] ;  /* 0x00007100ff0877ac */ /* 0x000e620008000a00 */
[----:B------:R-:W-:Y:S02]  /*2dd0*/  IMAD R10, R20, UR14, RZ ;  /* 0x0000000e140a7c24 */ /* 0x000fe4000f8e02ff */
[----:B------:R-:W-:-:S04]  /*2de0*/  IMAD.WIDE.U32 R4, R17, UR14, R2 ;  /* 0x0000000e11047c25 */ /* 0x000fc8000f8e0002 */
[----:B------:R-:W-:-:S04]  /*2df0*/  IMAD R2, R17, UR15, R10 ;  /* 0x0000000f11027c24 */ /* 0x000fc8000f8e020a */
        /* <DEDUP_REMOVED lines=15> */
.L_x_1885:
[----:B------:R-:W-:Y:S05]  /*2ef0*/  BSYNC.RECONVERGENT B0 ;  /* 0x0000000000007941 */ /* 0x000fea0003800200 */
.L_x_1884:
[----:B------:R1:W-:Y:S01]  /*2f00*/  @P4 STS.128 [R0+0xe000], RZ ;  /* 0x00e000ff00004388 */ /* 0x0003e20000000c00 */
[----:B------:R-:W-:Y:S03]  /*2f10*/  BSSY.RECONVERGENT B0, `(.L_x_1886) ;  /* 0x0000019000007945 */ /* 0x000fe60003800200 */
[----:B------:R1:W-:Y:S01]  /*2f20*/  @P4 STS.128 [R0+0x12000], RZ ;  /* 0x012000ff00004388 */ /* 0x0003e20000000c00 */
[----:B------:R-:W-:Y:S05]  /*2f30*/  @P4 BRA `(.L_x_1887) ;  /* 0x0000000000584947 */ /* 0x000fea0003800000 */
[----:B------:R-:W5:Y:S01]  /*2f40*/  LDCU UR49, c[0x0][0x440] ;  /* 0x00008800ff3177ac */ /* 0x000f620008000800 */
[----:B-1--4-:R-:W-:Y:S01]  /*2f50*/  MOV R3, R11 ;  /* 0x0000000b00037202 */ /* 0x012fe20000000f00 */
[----:B------:R-:W-:Y:S01]  /*2f60*/  IMAD.MOV.U32 R2, RZ, RZ, R6 ;  /* 0x000000ffff027224 */ /* 0x000fe200078e0006 */
[----:B------:R-:W1:Y:S01]  /*2f70*/  LDCU.64 UR8, c[0x0][0x388] ;  /* 0x00007100ff0877ac */ /* 0x000e620008000a00 */
[----:B------:R-:W-:Y:S02]  /*2f80*/  IMAD R10, R22, UR14, RZ ;  /* 0x0000000e160a7c24 */ /* 0x000fe4000f8e02ff */
[----:B------:R-:W-:-:S04]  /*2f90*/  IMAD.WIDE.U32 R4, R18, UR14, R2 ;  /* 0x0000000e12047c25 */ /* 0x000fc8000f8e0002 */
[----:B------:R-:W-:-:S04]  /*2fa0*/  IMAD R2, R18, UR15, R10 ;  /* 0x0000000f12027c24 */ /* 0x000fc8000f8e020a */
        /* <DEDUP_REMOVED lines=15> */
.L_x_1887:
[----:B------:R-:W-:Y:S05]  /*30a0*/  BSYNC.RECONVERGENT B0 ;  /* 0x0000000000007941 */ /* 0x000fea0003800200 */
.L_x_1886:
[----:B------:R1:W-:Y:S01]  /*30b0*/  @P3 STS.128 [R0+0xf000], RZ ;  /* 0x00f000ff00003388 */ /* 0x0003e20000000c00 */
[----:B------:R-:W-:Y:S03]  /*30c0*/  BSSY.RECONVERGENT B0, `(.L_x_1888) ;  /* 0x0000019000007945 */ /* 0x000fe60003800200 */
[----:B------:R1:W-:Y:S01]  /*30d0*/  @P3 STS.128 [R0+0x13000], RZ ;  /* 0x013000ff00003388 */ /* 0x0003e20000000c00 */
[----:B------:R-:W-:Y:S05]  /*30e0*/  @P3 BRA `(.L_x_1889) ;  /* 0x0000000000583947 */ /* 0x000fea0003800000 */
[----:B------:R-:W5:Y:S01]  /*30f0*/  LDCU UR17, c[0x0][0x440] ;  /* 0x00008800ff1177ac */ /* 0x000f620008000800 */
[----:B------:R-:W-:Y:S01]  /*3100*/  MOV R5, R11 ;  /* 0x0000000b00057202 */ /* 0x000fe20000000f00 */
[----:B-1--4-:R-:W-:Y:S01]  /*3110*/  IMAD R2, R23, UR14, RZ ;  /* 0x0000000e17027c24 */ /* 0x012fe2000f8e02ff */
        /* <DEDUP_REMOVED lines=19> */
.L_x_1889:
[----:B------:R-:W-:Y:S05]  /*3250*/  BSYNC.RECONVERGENT B0 ;  /* 0x0000000000007941 */ /* 0x000fea0003800200 */
.L_x_1888:
        /* <DEDUP_REMOVED lines=34> */
.L_x_1891:
[----:B------:R1:W-:Y:S04]  /*3480*/  STS.128 [R0+0x14000], RZ ;  /* 0x014000ff00007388 */ /* 0x0003e80000000c00 */
[----:B------:R1:W-:Y:S02]  /*3490*/  STS.128 [R0+0x18000], RZ ;  /* 0x018000ff00007388 */ /* 0x0003e40000000c00 */
.L_x_1892:
[----:B------:R-:W-:Y:S05]  /*34a0*/  BSYNC.RECONVERGENT B0 ;  /* 0x0000000000007941 */ /* 0x000fea0003800200 */
.L_x_1890:
[----:B------:R1:W-:Y:S01]  /*34b0*/  @P5 STS.128 [R0+0x15000], RZ ;  /* 0x015000ff00005388 */ /* 0x0003e20000000c00 */
[C---:B------:R-:W-:Y:S01]  /*34c0*/  IMAD.SHL.U32 R21, R220.reuse, 0x40, RZ ;  /* 0x00000040dc157824 */ /* 0x040fe200078e00ff */
[----:B----4-:R-:W-:Y:S01]  /*34d0*/  SHF.R.U32.HI R3, RZ, 0x4, R220 ;  /* 0x00000004ff037819 */ /* 0x010fe200000116dc */
[----:B------:R-:W-:Y:S01]  /*34e0*/  IMAD.SHL.U32 R24, R220, 0x20, RZ ;  /* 0x00000020dc187824 */ /* 0x000fe200078e00ff */
[----:B------:R1:W-:Y:S01]  /*34f0*/  @P5 STS.128 [R0+0x19000], RZ ;  /* 0x019000ff00005388 */ /* 0x0003e20000000c00 */
[----:B------:R-:W4:Y:S01]  /*3500*/  LDCU UR14, c[0x0][0x440] ;  /* 0x00008800ff0e77ac */ /* 0x000f220008000800 */
[----:B------:R-:W-:Y:S01]  /*3510*/  LOP3.LUT R2, R21, 0x1c0, RZ, 0xc0, !PT ;  /* 0x000001c015027812 */ /* 0x000fe200078ec0ff */
[----:B------:R-:W-:Y:S01]  /*3520*/  BSSY.RECONVERGENT B0, `(.L_x_1893) ;  /* 0x0000025000007945 */ /* 0x000fe20003800200 */
[----:B------:R-:W-:Y:S01]  /*3530*/  LOP3.LUT R3, R3, 0x8, RZ, 0xc0, !PT ;  /* 0x0000000803037812 */ /* 0x000fe200078ec0ff */
[----:B------:R-:W1:Y:S01]  /*3540*/  LDCU UR44, c[0x0][0x504] ;  /* 0x0000a080ff2c77ac */ /* 0x000e620008000800 */
[----:B------:R-:W-:-:S02]  /*3550*/  LOP3.LUT R2, R2, 0x38, R27, 0xf8, !PT ;  /* 0x0000003802027812 */ /* 0x000fc400078ef81b */
[----:B------:R-:W-:Y:S01]  /*3560*/  LOP3.LUT R16, R21, 0x200, RZ, 0xc0, !PT ;  /* 0x0000020015107812 */ /* 0x000fe200078ec0ff */
[----:B------:R-:W1:Y:S01]  /*3570*/  LDCU UR17, c[0x0][0x508] ;  /* 0x0000a100ff1177ac */ /* 0x000e620008000800 */
[----:B------:R-:W-:Y:S02]  /*3580*/  LOP3.LUT R3, R3, 0x10, R220, 0xf8, !PT ;  /* 0x0000001003037812 */ /* 0x000fe400078ef8dc */
[----:B------:R-:W-:Y:S01]  /*3590*/  LOP3.LUT R16, R16, 0x400, R24, 0xf8, !PT ;  /* 0x0000040010107812 */ /* 0x000fe200078ef818 */
[----:B------:R-:W1:Y:S01]  /*35a0*/  LDCU UR15, c[0x0][0x3e0] ;  /* 0x00007c00ff0f77ac */ /* 0x000e620008000800 */
[----:B------:R-:W-:Y:S02]  /*35b0*/  LOP3.LUT R14, R3, R2, RZ, 0x3c, !PT ;  /* 0x00000002030e7212 */ /* 0x000fe400078e3cff */
[C---:B------:R-:W-:Y:S01]  /*35c0*/  LOP3.LUT R15, R2.reuse, 0x8, R213, 0x78, !PT ;  /* 0x00000008020f7812 */ /* 0x040fe200078e78d5 */
[----:B------:R-:W1:Y:S01]  /*35d0*/  LDCU UR48, c[0x0][0x50c] ;  /* 0x0000a180ff3077ac */ /* 0x000e620008000800 */
[----:B------:R-:W-:Y:S01]  /*35e0*/  LOP3.LUT R12, R2, 0x8, R220, 0x78, !PT ;  /* 0x00000008020c7812 */ /* 0x000fe200078e78dc */
[----:B------:R-:W1:Y:S01]  /*35f0*/  LDCU UR45, c[0x0][0x45c] ;  /* 0x00008b80ff2d77ac */ /* 0x000e620008000800 */
[----:B----4-:R-:W-:Y:S05]  /*3600*/  @P5 BRA `(.L_x_1894) ;  /* 0x0000000000585947 */ /* 0x010fea0003800000 */
        /* <DEDUP_REMOVED lines=22> */
.L_x_1894:
[----:B-1----:R-:W-:Y:S05]  /*3770*/  BSYNC.RECONVERGENT B0 ;  /* 0x0000000000007941 */ /* 0x002fea0003800200 */
.L_x_1893:
[----:B------:R1:W-:Y:S01]  /*3780*/  @P4 STS.128 [R0+0x16000], RZ ;  /* 0x016000ff00004388 */ /* 0x0003e20000000c00 */
[----:B------:R-:W-:Y:S01]  /*3790*/  BSSY.RECONVERGENT B0, `(.L_x_1895) ;  /* 0x000001c000007945 */ /* 0x000fe20003800200 */
[----:B------:R-:W-:Y:S02]  /*37a0*/  LOP3.LUT R14, R14, 0x200, R21, 0xf8, !PT ;  /* 0x000002000e0e7812 */ /* 0x000fe400078ef815 */
[----:B------:R1:W-:Y:S01]  /*37b0*/  @P4 STS.128 [R0+0x1a000], RZ ;  /* 0x01a000ff00004388 */ /* 0x0003e20000000c00 */
[----:B------:R-:W-:Y:S02]  /*37c0*/  LOP3.LUT R15, R16, R15, RZ, 0xfc, !PT ;  /* 0x0000000f100f7212 */ /* 0x000fe400078efcff */
[----:B------:R-:W-:Y:S01]  /*37d0*/  LOP3.LUT R12, R12, 0x7a00, R24, 0xf8, !PT ;  /* 0x00007a000c0c7812 */ /* 0x000fe200078ef818 */
[----:B------:R-:W-:Y:S05]  /*37e0*/  @P4 BRA `(.L_x_1896) ;  /* 0x0000000000584947 */ /* 0x000fea0003800000 */
[----:B------:R-:W5:Y:S01]  /*37f0*/  LDCU UR49, c[0x0][0x440] ;  /* 0x00008800ff3177ac */ /* 0x000f620008000800 */
[----:B------:R-:W-:Y:S01]  /*3800*/  IMAD R4, R22, UR12, RZ ;  /* 0x0000000c16047c24 */ /* 0x000fe2000f8e02ff */
[----:B----4-:R-:W-:Y:S01]  /*3810*/  MOV R3, R11 ;  /* 0x0000000b00037202 */ /* 0x010fe20000000f00 */
[----:B------:R-:W-:Y:S01]  /*3820*/  IMAD.MOV.U32 R2, RZ, RZ, R6 ;  /* 0x000000ffff027224 */ /* 0x000fe200078e0006 */
[----:B------:R-:W4:Y:S01]  /*3830*/  LDCU.64 UR8, c[0x0][0x390] ;  /* 0x00007200ff0877ac */ /* 0x000f220008000a00 */
        /* <DEDUP_REMOVED lines=17> */
.L_x_1896:
[----:B------:R-:W-:Y:S05]  /*3950*/  BSYNC.RECONVERGENT B0 ;  /* 0x0000000000007941 */ /* 0x000fea0003800200 */
.L_x_1895:
[----:B------:R1:W-:Y:S01]  /*3960*/  @P3 STS.128 [R0+0x17000], RZ ;  /* 0x017000ff00003388 */ /* 0x0003e20000000c00 */
[----:B------:R-:W-:Y:S03]  /*3970*/  BSSY.RECONVERGENT B0, `(.L_x_1897) ;  /* 0x0000019000007945 */ /* 0x000fe60003800200 */
[----:B------:R1:W-:Y:S01]  /*3980*/  @P3 STS.128 [R0+0x1b000], RZ ;  /* 0x01b000ff00003388 */ /* 0x0003e20000000c00 */
[----:B------:R-:W-:Y:S05]  /*3990*/  @P3 BRA `(.L_x_1898) ;  /* 0x0000000000583947 */ /* 0x000fea0003800000 */
[----:B------:R-:W5:Y:S01]  /*39a0*/  LDCU UR49, c[0x0][0x440] ;  /* 0x00008800ff3177ac */ /* 0x000f620008000800 */
[----:B------:R-:W-:Y:S01]  /*39b0*/  MOV R5, R11 ;  /* 0x0000000b00057202 */ /* 0x000fe20000000f00 */
[----:B----4-:R-:W-:Y:S01]  /*39c0*/  IMAD R2, R23, UR12, RZ ;  /* 0x0000000c17027c24 */ /* 0x010fe2000f8e02ff */
        /* <DEDUP_REMOVED lines=19> */
.L_x_1898:
[----:B------:R-:W-:Y:S05]  /*3b00*/  BSYNC.RECONVERGENT B0 ;  /* 0x0000000000007941 */ /* 0x000fea0003800200 */
.L_x_1897:
[----:B------:R-:W0:Y:S01]  /*3b10*/  LDGDEPBAR ;  /* 0x00000000000079af */ /* 0x000e220000000000 */
[----:B------:R-:W5:Y:S01]  /*3b20*/  LDCU UR8, c[0x0][0x590] ;  /* 0x0000b200ff0877ac */ /* 0x000f620008000800 */
[----:B------:R-:W-:Y:S01]  /*3b30*/  IMAD.MOV.U32 R218, RZ, RZ, 0x40 ;  /* 0x00000040ffda7424 */ /* 0x000fe200078e00ff */
[----:B------:R-:W-:Y:S01]  /*3b40*/  R2P PR, R220, 0x6 ;  /* 0x00000006dc007804 */ /* 0x000fe20000000000 */
[----:B------:R-:W-:Y:S01]  /*3b50*/  IMAD.MOV.U32 R217, RZ, RZ, 0x20 ;  /* 0x00000020ffd97424 */ /* 0x000fe200078e00ff */
[----:B------:R-:W-:Y:S01]  /*3b60*/  LEA R211, R12, UR24, 0x1 ;  /* 0x000000180cd37c11 */ /* 0x000fe2000f8e08ff */
[----:B------:R-:W-:Y:S01]  /*3b70*/  IMAD.MOV.U32 R244, RZ, RZ, R240 ;  /* 0x000000fffff47224 */ /* 0x000fe200078e00f0 */
[----:B------:R-:W-:Y:S01]  /*3b80*/  LEA R212, R15, UR24, 0x1 ;  /* 0x000000180fd47c11 */ /* 0x000fe2000f8e08ff */
[----:B------:R-:W-:Y:S01]  /*3b90*/  IMAD.MOV.U32 R226, RZ, RZ, 0x20 ;  /* 0x00000020ffe27424 */ /* 0x000fe200078e00ff */
[----:B------:R-:W-:Y:S02]  /*3ba0*/  SEL R218, R218, 0xffffffc0, !P2 ;  /* 0xffffffc0dada7807 */ /* 0x000fe40005000000 */
[----:B------:R-:W-:-:S02]  /*3bb0*/  CS2R R158, SRZ ;  /* 0x00000000009e7805 */ /* 0x000fc4000001ff00 */
[----:B------:R-:W-:Y:S02]  /*3bc0*/  LEA R210, R14, UR24, 0x1 ;  /* 0x000000180ed27c11 */ /* 0x000fe4000f8e08ff */
[----:B------:R-:W-:Y:S02]  /*3bd0*/  CS2R R156, SRZ ;  /* 0x00000000009c7805 */ /* 0x000fe4000001ff00 */
[----:B------:R-:W-:Y:S01]  /*3be0*/  SEL R217, R217, 0xffffffe0, !P1 ;  /* 0xffffffe0d9d97807 */ /* 0x000fe20004800000 */
[----:B------:R-:W-:Y:S01]  /*3bf0*/  IMAD.IADD R214, R218, 0x1, R211 ;  /* 0x00000001dad67824 */ /* 0x000fe200078e02d3 */
[----:B------:R-:W-:Y:S02]  /*3c00*/  SHF.R.U32.HI R225, RZ, 0x3, R220 ;  /* 0x00000003ffe17819 */ /* 0x000fe400000116dc */
        /* <DEDUP_REMOVED lines=61> */
[----:B------:R-:W-:Y:S01]  /*3fe0*/  CS2R R36, SRZ ;  /* 0x0000000000247805 */ /* 0x000fe2000001ff00 */
[----:B------:R-:W-:Y:S01]  /*3ff0*/  VIADD R212, R212, UR16 ;  /* 0x00000010d4d47c36 */ /* 0x000fe20008000000 */
[----:B-----5:R-:W-:Y:S01]  /*4000*/  USHF.L.U32 UR8, UR8, 0x6, URZ ;  /* 0x0000000608087899 */ /* 0x020fe200080006ff */
[----:B------:R-:W-:Y:S01]  /*4010*/  VIADD R210, R210, UR16 ;  /* 0x00000010d2d27c36 */ /* 0x000fe20008000000 */
[----:B------:R-:W-:Y:S01]  /*4020*/  UIADD3 UR5, UPT, UPT, -UR42, UR5, URZ ;  /* 0x000000052a057290 */ /* 0x000fe2000fffe1ff */
[----:B------:R-:W-:-:S02]  /*4030*/  IMAD.IADD R216, R217, 0x1, R211 ;  /* 0x00000001d9d87824 */ /* 0x000fc400078e02d3 */
[----:B------:R-:W-:-:S09]  /*4040*/  IMAD.IADD R215, R217, 0x1, R214 ;  /* 0x00000001d9d77824 */ /* 0x000fd200078e02d6 */
.L_x_1903:
[----:B------:R-:W0:Y:S01]  /*4050*/  LDGDEPBAR ;  /* 0x00000000000079af */ /* 0x000e220000000000 */
[C---:B----4-:R-:W-:Y:S01]  /*4060*/  IADD3 R2, PT, PT, R212.reuse, R217, RZ ;  /* 0x000000d9d4027210 */ /* 0x050fe20007ffe0ff */
[----:B------:R-:W-:Y:S01]  /*4070*/  USHF.L.U32 UR13, UR43, 0x6, URZ ;  /* 0x000000062b0d7899 */ /* 0x000fe200080006ff */
[----:B------:R-:W-:Y:S01]  /*4080*/  IADD3 R3, PT, PT, R212, R218, RZ ;  /* 0x000000dad4037210 */ /* 0x000fe20007ffe0ff */
[----:B------:R-:W-:Y:S02]  /*4090*/  USHF.L.U32 UR12, UR38, 0x7, URZ ;  /* 0x00000007260c7899 */ /* 0x000fe400080006ff */
[----:B------:R-:W-:Y:S01]  /*40a0*/  UISETP.GE.AND UP0, UPT, UR13, UR5, UPT ;  /* 0x000000050d00728c */ /* 0x000fe2000bf06270 */
[----:B-123--:R-:W-:Y:S01]  /*40b0*/  IADD3 R0, PT, PT, R217, R3, RZ ;  /* 0x00000003d9007210 */ /* 0x00efe20007ffe0ff */
        /* <DEDUP_REMOVED lines=24> */
[-C--:B----4-:R-:W-:Y:S08]  /*4240*/  HMMA.16816.F32.BF16 R4, R168, R172.reuse, R4 ;  /* 0x000000aca804723c */ /* 0x090ff00000041804 */
[C---:B-1----:R-:W-:Y:S08]  /*4250*/  HMMA.16816.F32.BF16 R8, R176.reuse, R172, R8 ;  /* 0x000000acb008723c */ /* 0x042ff00000041808 */
[-C--:B------:R-:W-:Y:S08]  /*4260*/  HMMA.16816.F32.BF16 R12, R176, R174.reuse, R12 ;  /* 0x000000aeb00c723c */ /* 0x080ff0000004180c */
[C---:B------:R-:W-:Y:S01]  /*4270*/  HMMA.16816.F32.BF16 R16, R168.reuse, R174, R16 ;  /* 0x000000aea810723c */ /* 0x040fe20000041810 */
[----:B------:R-:W-:Y:S07]  /*4280*/  LDSM.16.M88.4 R172, [R215+0xc000] ;  /* 0x00c00000d7ac783b */ /* 0x000fee0000000200 */
[-C--:B--2---:R-:W-:Y:S08]  /*4290*/  HMMA.16816.F32.BF16 R20, R168, R180.reuse, R20 ;  /* 0x000000b4a814723c */ /* 0x084ff00000041814 */
[C---:B------:R-:W-:Y:S08]  /*42a0*/  HMMA.16816.F32.BF16 R24, R176.reuse, R180, R24 ;  /* 0x000000b4b018723c */ /* 0x040ff00000041818 */
[-C--:B------:R-:W-:Y:S01]  /*42b0*/  HMMA.16816.F32.BF16 R28, R176, R182.reuse, R28 ;  /* 0x000000b6b01c723c */ /* 0x080fe2000004181c */
[----:B------:R-:W-:Y:S07]  /*42c0*/  LDSM.16.M88.4 R176, [R0+0x1000] ;  /* 0x0010000000b0783b */ /* 0x000fee0000000200 */
[----:B------:R-:W-:Y:S01]  /*42d0*/  HMMA.16816.F32.BF16 R32, R168, R182, R32 ;  /* 0x000000b6a820723c */ /* 0x000fe20000041820 */
[----:B------:R-:W1:Y:S07]  /*42e0*/  LDSM.16.M88.4 R168, [R0] ;  /* 0x0000000000a8783b */ /* 0x000e6e0000000200 */
[-C--:B------:R-:W-:Y:S01]  /*42f0*/  HMMA.16816.F32.BF16 R4, R184, R188.reuse, R4 ;  /* 0x000000bcb804723c */ /* 0x080fe20000041804 */
[----:B------:R-:W2:Y:S07]  /*4300*/  LDSM.16.M88.4 R180, [R215+0xc800] ;  /* 0x00c80000d7b4783b */ /* 0x000eae0000000200 */
[C---:B---3--:R-:W-:Y:S01]  /*4310*/  HMMA.16816.F32.BF16 R8, R192.reuse, R188, R8 ;  /* 0x000000bcc008723c */ /* 0x048fe20000041808 */
[----:B------:R-:W-:Y:S02]  /*4320*/  MOV R188, UR10 ;  /* 0x0000000a00bc7c02 */ /* 0x000fe40008000f00 */
[----:B------:R-:W-:Y:S05]  /*4330*/  MOV R189, UR11 ;  /* 0x0000000b00bd7c02 */ /* 0x000fea0008000f00 */
[-C--:B------:R-:W-:Y:S08]  /*4340*/  HMMA.16816.F32.BF16 R12, R192, R190.reuse, R12 ;  /* 0x000000bec00c723c */ /* 0x080ff0000004180c */
[C---:B------:R-:W-:Y:S08]  /*4350*/  HMMA.16816.F32.BF16 R16, R184.reuse, R190, R16 ;  /* 0x000000beb810723c */ /* 0x040ff00000041810 */
[-C--:B------:R-:W-:Y:S08]  /*4360*/  HMMA.16816.F32.BF16 R20, R184, R164.reuse, R20 ;  /* 0x000000a4b814723c */ /* 0x080ff00000041814 */
[C---:B------:R-:W-:Y:S04]  /*4370*/  HMMA.16816.F32.BF16 R24, R192.reuse, R164, R24 ;  /* 0x000000a4c018723c */ /* 0x040fe80000041818 */
[C---:B------:R-:W-:Y:S04]  /*4380*/  LEA R164, P0, R246.reuse, R188, 0x2 ;  /* 0x000000bcf6a47211 */ /* 0x040fe800078010ff */
[-C--:B------:R-:W-:Y:S01]  /*4390*/  HMMA.16816.F32.BF16 R28, R192, R166.reuse, R28 ;  /* 0x000000a6c01c723c */ /* 0x080fe2000004181c */
[----:B------:R-:W-:Y:S02]  /*43a0*/  LDSM.16.M88.4 R192, [R212+0x3000] ;  /* 0x00300000d4c0783b */ /* 0x000fe40000000200 */
[----:B------:R-:W-:Y:S05]  /*43b0*/  LEA.HI.X R165, R246, R189, RZ, 0x2, P0 ;  /* 0x000000bdf6a57211 */ /* 0x000fea00000f14ff */
[----:B------:R-:W-:Y:S01]  /*43c0*/  HMMA.16816.F32.BF16 R32, R184, R166, R32 ;  /* 0x000000a6b820723c */ /* 0x000fe20000041820 */
[----:B------:R-:W3:Y:S07]  /*43d0*/  LDSM.16.M88.4 R188, [R212+0x2000] ;  /* 0x00200000d4bc783b */ /* 0x000eee0000000200 */
[-C--:B-1----:R-:W-:Y:S01]  /*43e0*/  HMMA.16816.F32.BF16 R4, R168, R172.reuse, R4 ;  /* 0x000000aca804723c */ /* 0x082fe20000041804 */
[----:B------:R-:W-:Y:S07]  /*43f0*/  LDSM.16.M88.4 R184, [R216+0x10000] ;  /* 0x01000000d8b8783b */ /* 0x000fee0000000200 */
[C---:B------:R-:W-:Y:S01]  /*4400*/  HMMA.16816.F32.BF16 R8, R176.reuse, R172, R8 ;  /* 0x000000acb008723c */ /* 0x040fe20000041808 */
[----:B------:R-:W5:Y:S04]  /*4410*/  LDG.E R206, desc[UR32][R164.64] ;  /* 0x00000020a4ce7981 */ /* 0x000f68000c1e1900 */
[----:B------:R-:W5:Y:S03]  /*4420*/  LDG.E R207, desc[UR32][R164.64+0x20] ;  /* 0x00002020a4cf7981 */ /* 0x000f66000c1e1900 */
[-C--:B------:R-:W-:Y:S01]  /*4430*/  HMMA.16816.F32.BF16 R12, R176, R174.reuse, R12 ;  /* 0x000000aeb00c723c */ /* 0x080fe2000004180c */
[----:B------:R-:W5:Y:S04]  /*4440*/  LDG.E R205, desc[UR32][R164.64+0x80] ;  /* 0x00008020a4cd7981 */ /* 0x000f68000c1e1900 */
[----:B------:R1:W5:Y:S03]  /*4450*/  LDG.E R204, desc[UR32][R164.64+0xa0] ;  /* 0x0000a020a4cc7981 */ /* 0x000366000c1e1900 */
[C---:B------:R-:W-:Y:S01]  /*4460*/  HMMA.16816.F32.BF16 R16, R168.reuse, R174, R16 ;  /* 0x000000aea810723c */ /* 0x040fe20000041810 */
[----:B------:R-:W-:Y:S07]  /*4470*/  LDSM.16.M88.4 R172, [R2+0x2000] ;  /* 0x0020000002ac783b */ /* 0x000fee0000000200 */
[-C--:B--2---:R-:W-:Y:S08]  /*4480*/  HMMA.16816.F32.BF16 R20, R168, R180.reuse, R20 ;  /* 0x000000b4a814723c */ /* 0x084ff00000041814 */
[C---:B------:R-:W-:Y:S01]  /*4490*/  HMMA.16816.F32.BF16 R24, R176.reuse, R180, R24 ;  /* 0x000000b4b018723c */ /* 0x040fe20000041818 */
[----:B-1----:R-:W1:Y:S07]  /*44a0*/  LDSM.16.M88.4 R164, [R211+0x10800] ;  /* 0x01080000d3a4783b */ /* 0x002e6e0000000200 */
        /* <DEDUP_REMOVED lines=20> */
[C---:B------:R-:W-:Y:S08]  /*45f0*/  HMMA.16816.F32.BF16 R16, R172.reuse, R186, R16 ;  /* 0x000000baac10723c */ /* 0x040ff00000041810 */
[-C--:B------:R-:W-:Y:S08]  /*4600*/  HMMA.16816.F32.BF16 R20, R172, R176.reuse, R20 ;  /* 0x000000b0ac14723c */ /* 0x080ff00000041814 */
[C---:B------:R-:W-:Y:S08]  /*4610*/  HMMA.16816.F32.BF16 R24, R168.reuse, R176, R24 ;  /* 0x000000b0a818723c */ /* 0x040ff00000041818 */
[-C--:B------:R-:W-:Y:S01]  /*4620*/  HMMA.16816.F32.BF16 R28, R168, R178.reuse, R28 ;  /* 0x000000b2a81c723c */ /* 0x080fe2000004181c */
[----:B------:R-:W2:Y:S07]  /*4630*/  LDSM.16.M88.4 R168, [R0+0x3000] ;  /* 0x0030000000a8783b */ /* 0x000eae0000000200 */
[----:B------:R-:W-:Y:S08]  /*4640*/  HMMA.16816.F32.BF16 R32, R172, R178, R32 ;  /* 0x000000b2ac20723c */ /* 0x000ff00000041820 */
[-C--:B---3--:R-:W-:Y:S08]  /*4650*/  HMMA.16816.F32.BF16 R4, R180, R200.reuse, R4 ;  /* 0x000000c8b404723c */ /* 0x088ff00000041804 */
[C---:B-1----:R-:W-:Y:S08]  /*4660*/  HMMA.16816.F32.BF16 R8, R164.reuse, R200, R8 ;  /* 0x000000c8a408723c */ /* 0x042ff00000041808 */
[-C--:B------:R-:W-:Y:S08]  /*4670*/  HMMA.16816.F32.BF16 R12, R164, R202.reuse, R12 ;  /* 0x000000caa40c723c */ /* 0x080ff0000004180c */
[C---:B------:R-:W-:Y:S08]  /*4680*/  HMMA.16816.F32.BF16 R16, R180.reuse, R202, R16 ;  /* 0x000000cab410723c */ /* 0x040ff00000041810 */
[-C--:B----4-:R-:W-:Y:S08]  /*4690*/  HMMA.16816.F32.BF16 R20, R180, R188.reuse, R20 ;  /* 0x000000bcb414723c */ /* 0x090ff00000041814 */
[C---:B------:R-:W-:Y:S08]  /*46a0*/  HMMA.16816.F32.BF16 R24, R164.reuse, R188, R24 ;  /* 0x000000bca418723c */ /* 0x040ff00000041818 */
[-C--:B------:R-:W-:Y:S08]  /*46b0*/  HMMA.16816.F32.BF16 R28, R164, R190.reuse, R28 ;  /* 0x000000bea41c723c */ /* 0x080ff0000004181c */
[----:B------:R-:W-:Y:S08]  /*46c0*/  HMMA.16816.F32.BF16 R32, R180, R190, R32 ;  /* 0x000000beb420723c */ /* 0x000ff00000041820 */
[-C--:B------:R-:W-:Y:S08]  /*46d0*/  HMMA.16816.F32.BF16 R4, R192, R196.reuse, R4 ;  /* 0x000000c4c004723c */ /* 0x080ff00000041804 */
[C---:B--2---:R-:W-:Y:S08]  /*46e0*/  HMMA.16816.F32.BF16 R8, R168.reuse, R196, R8 ;  /* 0x000000c4a808723c */ /* 0x044ff00000041808 */
        /* <DEDUP_REMOVED lines=10> */
[----:B------:R-:W2:Y:S01]  /*4790*/  MUFU.TANH R188, R5 ;  /* 0x0000000500bc7308 */ /* 0x000ea20000002400 */
[----:B------:R-:W-:Y:S01]  /*47a0*/  FMUL.FTZ R11, R11, UR48 ;  /* 0x000000300b0b7c20 */ /* 0x000fe20008410000 */
[----:B------:R-:W-:Y:S01]  /*47b0*/  FMUL.FTZ R12, R12, UR48 ;  /* 0x000000300c0c7c20 */ /* 0x000fe20008410000 */
[----:B------:R-:W-:Y:S01]  /*47c0*/  FMUL.FTZ R13, R13, UR48 ;  /* 0x000000300d0d7c20 */ /* 0x000fe20008410000 */
[----:B------:R-:W-:Y:S01]  /*47d0*/  FMUL.FTZ R14, R14, UR48 ;  /* 0x000000300e0e7c20 */ /* 0x000fe20008410000 */
[----:B------:R-:W-:Y:S05]  /*47e0*/  FMUL.FTZ R15, R15, UR48 ;  /* 0x000000300f0f7c20 */ /* 0x000fea0008410000 */
[----:B------:R-:W3:Y:S01]  /*47f0*/  MUFU.TANH R187, R6 ;  /* 0x0000000600bb7308 */ /* 0x000ee20000002400 */
[----:B------:R-:W-:Y:S01]  /*4800*/  FMUL.FTZ R16, R16, UR48 ;  /* 0x0000003010107c20 */ /* 0x000fe20008410000 */
[----:B------:R-:W-:Y:S01]  /*4810*/  FMUL.FTZ R17, R17, UR48 ;  /* 0x0000003011117c20 */ /* 0x000fe20008410000 */
[----:B------:R-:W-:Y:S01]  /*4820*/  FMUL.FTZ R18, R18, UR48 ;  /* 0x0000003012127c20 */ /* 0x000fe20008410000 */
[----:B------:R-:W-:Y:S06]  /*4830*/  FMUL.FTZ R19, R19, UR48 ;  /* 0x0000003013137c20 */ /* 0x000fec0008410000 */
[----:B------:R4:W1:Y:S10]  /*4840*/  MUFU.TANH R186, R7 ;  /* 0x0000000700ba7308 */ /* 0x0008740000002400 */
[----:B------:R1:W1:Y:S10]  /*4850*/  MUFU.TANH R197, R8 ;  /* 0x0000000800c57308 */ /* 0x0002740000002400 */
[----:B------:R1:W1:Y:S01]  /*4860*/  MUFU.TANH R196, R9 ;  /* 0x0000000900c47308 */ /* 0x0002620000002400 */
[----:B----4-:R-:W4:Y:S09]  /*4870*/  LDSM.16.M88.4 R4, [R215+0x10800] ;  /* 0x01080000d704783b */ /* 0x010f320000000200 */
[----:B------:R1:W1:Y:S10]  /*4880*/  MUFU.TANH R190, R10 ;  /* 0x0000000a00be7308 */ /* 0x0002740000002400 */
[----:B------:R1:W1:Y:S10]  /*4890*/  MUFU.TANH R189, R11 ;  /* 0x0000000b00bd7308 */ /* 0x0002740000002400 */
[----:B------:R1:W1:Y:S10]  /*48a0*/  MUFU.TANH R202, R12 ;  /* 0x0000000c00ca7308 */ /* 0x0002740000002400 */
[----:B------:R1:W1:Y:S10]  /*48b0*/  MUFU.TANH R201, R13 ;  /* 0x0000000d00c97308 */ /* 0x0002740000002400 */
[----:B------:R1:W1:Y:S01]  /*48c0*/  MUFU.TANH R199, R14 ;  /* 0x0000000e00c77308 */ /* 0x0002620000002400 */
[-C--:B----4-:R-:W-:Y:S09]  /*48d0*/  HMMA.16816.F32.BF16 R20, R192, R4.reuse, R20 ;  /* 0x00000004c014723c */ /* 0x090ff20000041814 */
[----:B------:R4:W1:Y:S01]  /*48e0*/  MUFU.TANH R198, R15 ;  /* 0x0000000f00c67308 */ /* 0x0008620000002400 */
[C---:B------:R-:W-:Y:S09]  /*48f0*/  HMMA.16816.F32.BF16 R24, R168.reuse, R4, R24 ;  /* 0x00000004a818723c */ /* 0x040ff20000041818 */
[----:B------:R4:W1:Y:S01]  /*4900*/  MUFU.TANH R227, R16 ;  /* 0x0000001000e37308 */ /* 0x0008620000002400 */
[-C--:B------:R-:W-:Y:S03]  /*4910*/  HMMA.16816.F32.BF16 R28, R168, R6.reuse, R28 ;  /* 0x00000006a81c723c */ /* 0x080fe6000004181c */
[----:B------:R-:W-:Y:S01]  /*4920*/  FMUL.FTZ R20, R20, UR48 ;  /* 0x0000003014147c20 */ /* 0x000fe20008410000 */
[----:B------:R-:W-:Y:S01]  /*4930*/  FMUL.FTZ R21, R21, UR48 ;  /* 0x0000003015157c20 */ /* 0x000fe20008410000 */
[----:B------:R-:W-:Y:S01]  /*4940*/  FMUL.FTZ R22, R22, UR48 ;  /* 0x0000003016167c20 */ /* 0x000fe20008410000 */
[----:B------:R-:W-:Y:S03]  /*4950*/  FMUL.FTZ R23, R23, UR48 ;  /* 0x0000003017177c20 */ /* 0x000fe60008410000 */
[----:B------:R4:W1:Y:S01]  /*4960*/  MUFU.TANH R209, R17 ;  /* 0x0000001100d17308 */ /* 0x0008620000002400 */
[----:B------:R-:W-:Y:S04]  /*4970*/  HMMA.16816.F32.BF16 R32, R192, R6, R32 ;  /* 0x00000006c020723c */ /* 0x000fe80000041820 */
[----:B------:R-:W-:Y:S01]  /*4980*/  FMUL.FTZ R24, R24, UR48 ;  /* 0x0000003018187c20 */ /* 0x000fe20008410000 */
[----:B------:R-:W-:Y:S01]  /*4990*/  FMUL.FTZ R25, R25, UR48 ;  /* 0x0000003019197c20 */ /* 0x000fe20008410000 */
[----:B------:R-:W-:Y:S03]  /*49a0*/  FMUL.FTZ R26, R26, UR48 ;  /* 0x000000301a1a7c20 */ /* 0x000fe60008410000 */
[----:B------:R4:W1:Y:S01]  /*49b0*/  MUFU.TANH R208, R18 ;  /* 0x0000001200d07308 */ /* 0x0008620000002400 */
[----:B------:R-:W-:Y:S01]  /*49c0*/  FMUL.FTZ R27, R27, UR48 ;  /* 0x000000301b1b7c20 */ /* 0x000fe20008410000 */
[----:B------:R-:W-:Y:S01]  /*49d0*/  FMUL.FTZ R28, R28, UR48 ;  /* 0x000000301c1c7c20 */ /* 0x000fe20008410000 */
[----:B------:R-:W-:Y:S01]  /*49e0*/  FMUL.FTZ R29, R29, UR48 ;  /* 0x000000301d1d7c20 */ /* 0x000fe20008410000 */
[----:B------:R-:W-:Y:S01]  /*49f0*/  FMUL.FTZ R30, R30, UR48 ;  /* 0x000000301e1e7c20 */ /* 0x000fe20008410000 */
[----:B------:R-:W-:Y:S05]  /*4a00*/  FMUL.FTZ R31, R31, UR48 ;  /* 0x000000301f1f7c20 */ /* 0x000fea0008410000 */
[----:B------:R4:W1:Y:S01]  /*4a10*/  MUFU.TANH R203, R19 ;  /* 0x0000001300cb7308 */ /* 0x0008620000002400 */
[----:B------:R-:W-:Y:S01]  /*4a20*/  FMUL.FTZ R32, R32, UR48 ;  /* 0x0000003020207c20 */ /* 0x000fe20008410000 */
[----:B------:R-:W-:Y:S01]  /*4a30*/  FMUL.FTZ R33, R33, UR48 ;  /* 0x0000003021217c20 */ /* 0x000fe20008410000 */
[----:B------:R-:W-:Y:S01]  /*4a40*/  FMUL.FTZ R34, R34, UR48 ;  /* 0x0000003022227c20 */ /* 0x000fe20008410000 */
[----:B------:R-:W-:Y:S06]  /*4a50*/  FMUL.FTZ R35, R35, UR48 ;  /* 0x0000003023237c20 */ /* 0x000fec0008410000 */
[----:B------:R4:W1:Y:S10]  /*4a60*/  MUFU.TANH R231, R20 ;  /* 0x0000001400e77308 */ /* 0x0008740000002400 */
        /* <DEDUP_REMOVED lines=14> */
[----:B------:R4:W1:Y:S01]  /*4b50*/  MUFU.TANH R236, R35 ;  /* 0x0000002300ec7308 */ /* 0x0008620000002400 */
[----:B--23--:R-:W-:Y:S05]  /*4b60*/  BRA.U !UP0, `(.L_x_1899) ;  /* 0x0000000108b07547 */ /* 0x00cfea000b800000 */
[----:B-1----:R-:W-:Y:S01]  /*4b70*/  MOV R12, R192 ;  /* 0x000000c0000c7202 */ /* 0x002fe20000000f00 */
[----:B------:R-:W-:Y:S01]  /*4b80*/  UIADD3 UR9, UPT, UPT, UR12, 0x80, URZ ;  /* 0x000000800c097890 */ /* 0x000fe2000fffe0ff */
[----:B------:R-:W-:Y:S01]  /*4b90*/  MOV R10, R194 ;  /* 0x000000c2000a7202 */ /* 0x000fe20000000f00 */
[----:B------:R-:W-:Y:S01]  /*4ba0*/  IMAD.MOV.U32 R11, RZ, RZ, R193 ;  /* 0x000000ffff0b7224 */ /* 0x000fe200078e00c1 */
[----:B----4-:R-:W-:Y:S01]  /*4bb0*/  MOV R27, R236 ;  /* 0x000000ec001b7202 */ /* 0x010fe20000000f00 */
[----:B------:R-:W-:Y:S01]  /*4bc0*/  IMAD.MOV.U32 R13, RZ, RZ, R195 ;  /* 0x000000ffff0d7224 */ /* 0x000fe200078e00c3 */
[----:B------:R-:W-:Y:S01]  /*4bd0*/  MOV R31, R238 ;  /* 0x000000ee001f7202 */ /* 0x000fe20000000f00 */
[----:B------:R-:W-:Y:S01]  /*4be0*/  IMAD.U32 R0, RZ, RZ, UR9 ;  /* 0x00000009ff007e24 */ /* 0x000fe2000f8e00ff */
[----:B------:R-:W-:Y:S01]  /*4bf0*/  MOV R9, R232 ;  /* 0x000000e800097202 */ /* 0x000fe20000000f00 */
[----:B------:R-:W-:Y:S01]  /*4c00*/  IMAD.MOV.U32 R26, RZ, RZ, R237 ;  /* 0x000000ffff1a7224 */ /* 0x000fe200078e00ed */
[----:B------:R-:W-:Y:S01]  /*4c10*/  MOV R14, R234 ;  /* 0x000000ea000e7202 */ /* 0x000fe20000000f00 */
[----:B------:R-:W-:Y:S01]  /*4c20*/  IMAD.MOV.U32 R30, RZ, RZ, R239 ;  /* 0x000000ffff1e7224 */ /* 0x000fe200078e00ef */
[----:B------:R-:W-:Y:S01]  /*4c30*/  ISETP.LT.AND P0, PT, R0, UR34, PT ;  /* 0x0000002200007c0c */ /* 0x000fe2000bf01270 */
        /* <DEDUP_REMOVED lines=11> */
[----:B------:R-:W-:Y:S01]  /*4cf0*/  UIADD3 UR9, UPT, UPT, UR12, UR36, URZ ;  /* 0x000000240c097290 */ /* 0x000fe2000fffe0ff */
[----:B------:R-:W-:Y:S01]  /*4d00*/  MOV R23, R209 ;  /* 0x000000d100177202 */ /* 0x000fe20000000f00 */
[----:B------:R-:W-:Y:S01]  /*4d10*/  IMAD.MOV.U32 R17, RZ, RZ, R208 ;  /* 0x000000ffff117224 */ /* 0x000fe200078e00d0 */
[----:B------:R-:W-:Y:S01]  /*4d20*/  UIADD3 UR16, UPT, UPT, UR13, 0x40, URZ ;  /* 0x000000400d107890 */ /* 0x000fe2000fffe0ff */
[----:B------:R-:W-:Y:S01]  /*4d30*/  MOV R5, R189 ;  /* 0x000000bd00057202 */ /* 0x000fe20000000f00 */
[----:B------:R-:W-:Y:S01]  /*4d40*/  IMAD.MOV.U32 R22, RZ, RZ, R227 ;  /* 0x000000ffff167224 */ /* 0x000fe200078e00e3 */
[----:B------:R-:W-:Y:S01]  /*4d50*/  UIADD3 UR9, UPT, UPT, UR9, 0x80, URZ ;  /* 0x0000008009097890 */ /* 0x000fe2000fffe0ff */
[----:B------:R-:W-:Y:S01]  /*4d60*/  MOV R21, R196 ;  /* 0x000000c400157202 */ /* 0x000fe20000000f00 */
[----:B------:R-:W-:Y:S01]  /*4d70*/  IMAD.MOV.U32 R35, RZ, RZ, R190 ;  /* 0x000000ffff237224 */ /* 0x000fe200078e00be */
[----:B------:R-:W-:Y:S01]  /*4d80*/  MOV R4, R186 ;  /* 0x000000ba00047202 */ /* 0x000fe20000000f00 */
[----:B------:R-:W-:Y:S01]  /*4d90*/  UIADD3 UR9, UPT, UPT, UR9, UR44, -UR34 ;  /* 0x0000002c09097290 */ /* 0x000fe2000fffe822 */
[----:B------:R-:W-:Y:S01]  /*4da0*/  IMAD.MOV.U32 R34, RZ, RZ, R197 ;  /* 0x000000ffff227224 */ /* 0x000fe200078e00c5 */
[----:B------:R-:W-:Y:S01]  /*4db0*/  MOV R20, R188 ;  /* 0x000000bc00147202 */ /* 0x000fe20000000f00 */
[----:B------:R-:W-:Y:S01]  /*4dc0*/  IMAD.MOV.U32 R33, RZ, RZ, R187 ;  /* 0x000000ffff217224 */ /* 0x000fe200078e00bb */
[----:B------:R-:W-:Y:S01]  /*4dd0*/  UIADD3 UR9, UPT, UPT, UR9, -0x80, URZ ;  /* 0xffffff8009097890 */ /* 0x000fe2000fffe0ff */
[----:B------:R-:W-:Y:S03]  /*4de0*/  IMAD.MOV.U32 R32, RZ, RZ, R191 ;  /* 0x000000ffff207224 */ /* 0x000fe600078e00bf */
[----:B------:R-:W-:Y:S06]  /*4df0*/  UISETP.GE.AND UP0, UPT, UR16, UR9, UPT ;  /* 0x000000091000728c */ /* 0x000fec000bf06270 */
[----:B------:R-:W-:Y:S11]  /*4e00*/  PLOP3.LUT P1, PT, PT, PT, UP0, 0x80, 0x8 ;  /* 0x000000000008781c */ /* 0x000ff60003f2f008 */
[----:B------:R-:W-:Y:S02]  /*4e10*/  @!UPT UIADD3 URZ, UPT, UPT, URZ, URZ, URZ ;  /* 0x000000fffffff290 */ /* 0x000fe4000fffe0ff */
[----:B------:R-:W-:Y:S05]  /*4e20*/  @!P1 BRA P0, `(.L_x_1900) ;  /* 0x0000000800709947 */ /* 0x000fea0000000000 */
.L_x_1899:
[----:B------:R-:W-:Y:S01]  /*4e30*/  LOP3.LUT R2, R246, UR13, RZ, 0xfc, !PT ;  /* 0x0000000df6027c12 */ /* 0x000fe2000f8efcff */
[----:B-1----:R-:W-:Y:S01]  /*4e40*/  IMAD.SHL.U32 R9, R220, 0x2, RZ ;  /* 0x00000002dc097824 */ /* 0x002fe200078e00ff */
[----:B------:R-:W-:Y:S01]  /*4e50*/  UIADD3 UR9, UPT, UPT, UR34, UR17, -UR36 ;  /* 0x0000001122097290 */ /* 0x000fe2000fffe824 */
[----:B------:R-:W-:Y:S01]  /*4e60*/  IMAD.MOV.U32 R7, RZ, RZ, 0x1 ;  /* 0x00000001ff077424 */ /* 0x000fe200078e00ff */
[----:B------:R-:W-:Y:S01]  /*4e70*/  UIADD3 UR13, UPT, UPT, UR34, -UR44, -UR36 ;  /* 0x8000002c220d7290 */ /* 0x000fe2000fffe824 */
[----:B------:R-:W-:Y:S01]  /*4e80*/  IMAD.MOV.U32 R5, RZ, RZ, 0x9 ;  /* 0x00000009ff057424 */ /* 0x000fe200078e00ff */
[----:B------:R-:W-:Y:S01]  /*4e90*/  LOP3.LUT R9, R9, 0x6, RZ, 0xc0, !PT ;  /* 0x0000000609097812 */ /* 0x000fe200078ec0ff */
[----:B------:R-:W-:Y:S02]  /*4ea0*/  IMAD.MOV.U32 R3, RZ, RZ, 0x21 ;  /* 0x00000021ff037424 */ /* 0x000fe400078e00ff */
[C---:B------:R-:W-:Y:S01]  /*4eb0*/  VIADD R0, R2.reuse, UR9 ;  /* 0x0000000902007c36 */ /* 0x040fe20008000000 */
[----:B------:R-:W-:Y:S01]  /*4ec0*/  LOP3.LUT R9, R9, 0x1e0, R213, 0xf8, !PT ;  /* 0x000001e009097812 */ /* 0x000fe200078ef8d5 */
[----:B------:R-:W-:Y:S02]  /*4ed0*/  IMAD.MOV.U32 R4, RZ, RZ, 0x29 ;  /* 0x00000029ff047424 */ /* 0x000fe400078e00ff */
[----:B------:R-:W-:Y:S01]  /*4ee0*/  VIADD R2, R2, UR13 ;  /* 0x0000000d02027c36 */ /* 0x000fe20008000000 */
[C---:B------:R-:W-:Y:S01]  /*4ef0*/  VIADDMNMX R7, R0.reuse, R7, UR34, PT ;  /* 0x0000002200077e46 */ /* 0x040fe2000b800107 */
[----:B------:R-:W-:Y:S01]  /*4f00*/  VIADD R9, R9, UR12 ;  /* 0x0000000c09097c36 */ /* 0x000fe20008000000 */
[C---:B------:R-:W-:Y:S02]  /*4f10*/  VIADDMNMX R5, R0.reuse, R5, UR34, PT ;  /* 0x0000002200057e46 */ /* 0x040fe4000b800105 */
[C---:B------:R-:W-:Y:S01]  /*4f20*/  VIADDMNMX R3, R0.reuse, R3, UR34, PT ;  /* 0x0000002200037e46 */ /* 0x040fe2000b800103 */
[C---:B------:R-:W-:Y:S01]  /*4f30*/  VIADD R13, R9.reuse, 0x9 ;  /* 0x00000009090d7836 */ /* 0x040fe20000000000 */
[----:B------:R-:W-:Y:S01]  /*4f40*/  VIADDMNMX R0, R0, R4, UR34, PT ;  /* 0x0000002200007e46 */ /* 0x000fe2000b800104 */
[C---:B----4-:R-:W-:Y:S01]  /*4f50*/  VIADD R15, R9.reuse, 0x1 ;  /* 0x00000001090f7836 */ /* 0x050fe20000000000 */
[----:B------:R-:W-:Y:S01]  /*4f60*/  VIMNMX R8, PT, PT, RZ, R2, !PT ;  /* 0x00000002ff087248 */ /* 0x000fe20007fe0100 */
[C---:B------:R-:W-:Y:S01]  /*4f70*/  VIADD R14, R9.reuse, 0x8 ;  /* 0x00000008090e7836 */ /* 0x040fe20000000000 */
[C---:B------:R-:W-:Y:S01]  /*4f80*/  VIADDMNMX R4, R2.reuse, 0x20, RZ, !PT ;  /* 0x0000002002047846 */ /* 0x040fe200078001ff */
[C---:B------:R-:W-:Y:S01]  /*4f90*/  VIADD R10, R9.reuse, 0x18 ;  /* 0x00000018090a7836 */ /* 0x040fe20000000000 */
[C---:B------:R-:W-:Y:S01]  /*4fa0*/  VIADDMNMX R6, R2.reuse, 0x8, RZ, !PT ;  /* 0x0000000802067846 */ /* 0x040fe200078001ff */
[C---:B------:R-:W-:Y:S01]  /*4fb0*/  VIADD R12, R9.reuse, 0x10 ;  /* 0x00000010090c7836 */ /* 0x040fe20000000000 */
[----:B------:R-:W-:Y:S01]  /*4fc0*/  VIADDMNMX R2, R2, 0x28, RZ, !PT ;  /* 0x0000002802027846 */ /* 0x000fe200078001ff */
[C---:B------:R-:W-:Y:S01]  /*4fd0*/  VIADD R11, R9.reuse, 0x11 ;  /* 0x00000011090b7836 */ /* 0x040fe20000000000 */
[C---:B------:R-:W-:Y:S02]  /*4fe0*/  ISETP.GE.AND P0, PT, R9.reuse, R8, PT ;  /* 0x000000080900720c */ /* 0x040fe40003f06270 */
[C---:B------:R-:W-:Y:S02]  /*4ff0*/  ISETP.GE.AND P5, PT, R9.reuse, R4, PT ;  /* 0x000000040900720c */ /* 0x040fe40003fa6270 */
[C---:B------:R-:W-:Y:S02]  /*5000*/  ISETP.GE.AND P6, PT, R9.reuse, R6, PT ;  /* 0x000000060900720c */ /* 0x040fe40003fc6270 */
[C---:B------:R-:W-:Y:S02]  /*5010*/  ISETP.GE.AND P4, PT, R9.reuse, R2, PT ;  /* 0x000000020900720c */ /* 0x040fe40003f86270 */
[----:B------:R-:W-:Y:S02]  /*5020*/  ISETP.GE.AND P1, PT, R9, R3, PT ;  /* 0x000000030900720c */ /* 0x000fe40003f26270 */
[----:B------:R-:W-:Y:S02]  /*5030*/  FSEL R32, R191, -INF , P0 ;  /* 0xff800000bf207808 */ /* 0x000fe40000000000 */
[----:B------:R-:W-:Y:S02]  /*5040*/  FSEL R34, R197, -INF , P5 ;  /* 0xff800000c5227808 */ /* 0x000fe40002800000 */
[C---:B------:R-:W-:Y:S02]  /*5050*/  ISETP.GE.AND P3, PT, R9.reuse, R7, PT ;  /* 0x000000070900720c */ /* 0x040fe40003f66270 */
[C---:B------:R-:W-:Y:S02]  /*5060*/  ISETP.GE.AND P2, PT, R9.reuse, R5, PT ;  /* 0x000000050900720c */ /* 0x040fe40003f46270 */
[C---:B------:R-:W-:Y:S01]  /*5070*/  ISETP.GE.AND P0, PT, R9.reuse, R0, PT ;  /* 0x000000000900720c */ /* 0x040fe20003f06270 */
[----:B------:R-:W-:Y:S01]  /*5080*/  VIADD R9, R9, 0x19 ;  /* 0x0000001909097836 */ /* 0x000fe20000000000 */
[----:B------:R-:W-:Y:S02]  /*5090*/  FSEL R33, R187, -INF , P6 ;  /* 0xff800000bb217808 */ /* 0x000fe40003000000 */
[----:B------:R-:W-:Y:S02]  /*50a0*/  FSEL R35, R190, -INF , P4 ;  /* 0xff800000be237808 */ /* 0x000fe40002000000 */
[-C--:B------:R-:W-:Y:S02]  /*50b0*/  ISETP.GE.AND P4, PT, R13, R8.reuse, PT ;  /* 0x000000080d00720c */ /* 0x080fe40003f86270 */
[----:B------:R-:W-:Y:S02]  /*50c0*/  FSEL R34, R34, -INF , !P1 ;  /* 0xff80000022227808 */ /* 0x000fe40004800000 */
[-C--:B------:R-:W-:Y:S02]  /*50d0*/  ISETP.GE.AND P6, PT, R15, R8.reuse, PT ;  /* 0x000000080f00720c */ /* 0x080fe40003fc6270 */
[-C--:B------:R-:W-:Y:S02]  /*50e0*/  ISETP.GE.AND P5, PT, R14, R8.reuse, PT ;  /* 0x000000080e00720c */ /* 0x080fe40003fa6270 */
[-C--:B------:R-:W-:Y:S02]  /*50f0*/  ISETP.GE.AND P1, PT, R10, R8.reuse, PT ;  /* 0x000000080a00720c */ /* 0x080fe40003f26270 */
[----:B------:R-:W-:Y:S02]  /*5100*/  FSEL R32, R32, -INF , !P3 ;  /* 0xff80000020207808 */ /* 0x000fe40005800000 */
[----:B------:R-:W-:Y:S02]  /*5110*/  FSEL R33, R33, -INF , !P2 ;  /* 0xff80000021217808 */ /* 0x000fe40005000000 */
[----:B------:R-:W-:Y:S02]  /*5120*/  FSEL R35, R35, -INF , !P0 ;  /* 0xff80000023237808 */ /* 0x000fe40004000000 */
[-C--:B------:R-:W-:Y:S02]  /*5130*/  ISETP.GE.AND P3, PT, R12, R8.reuse, PT ;  /* 0x000000080c00720c */ /* 0x080fe40003f66270 */
[-C--:B------:R-:W-:Y:S02]  /*5140*/  ISETP.GE.AND P2, PT, R11, R8.reuse, PT ;  /* 0x000000080b00720c */ /* 0x080fe40003f46270 */
[----:B------:R-:W-:Y:S02]  /*5150*/  ISETP.GE.AND P0, PT, R9, R8, PT ;  /* 0x000000080900720c */ /* 0x000fe40003f06270 */
[----:B------:R-:W-:Y:S02]  /*5160*/  FSEL R23, R209, -INF , P4 ;  /* 0xff800000d1177808 */ /* 0x000fe40002000000 */
        /* <DEDUP_REMOVED lines=55> */
[----:B------:R-:W-:Y:S02]  /*54e0*/  FSEL R23, R23, -INF , !P4 ;  /* 0xff80000017177808 */ /* 0x000fe40006000000 */
[-C--:B------:R-:W-:Y:S02]  /*54f0*/  ISETP.GE.AND P4, PT, R13, R5.reuse, PT ;  /* 0x000000050d00720c */ /* 0x080fe40003f86270 */
[----:B------:R-:W-:Y:S02]  /*5500*/  FSEL R20, R20, -INF , !P6 ;  /* 0xff80000014147808 */ /* 0x000fe40007000000 */
[----:B------:R-:W-:Y:S02]  /*5510*/  FSEL R22, R22, -INF , !P5 ;  /* 0xff80000016167808 */ /* 0x000fe40006800000 */
        /* <DEDUP_REMOVED lines=45> */
.L_x_1900:
[----:B------:R-:W2:Y:S01]  /*57f0*/  LDL R0, [R1+0x1c] ;  /* 0x00001c0001007983 */ /* 0x000ea20000100800 */
[----:B------:R-:W-:Y:S03]  /*5800*/  UISETP.GT.AND UP0, UPT, UR43, UR39, UPT ;  /* 0x000000272b00728c */ /* 0x000fe6000bf04270 */
[----:B------:R-:W3:Y:S04]  /*5810*/  LDL R166, [R1+0x18] ;  /* 0x0000180001a67983 */ /* 0x000ee80000100800 */
[----:B------:R-:W4:Y:S04]  /*5820*/  LDL R165, [R1+0x14] ;  /* 0x0000140001a57983 */ /* 0x000f280000100800 */
[----:B------:R-:W4:Y:S04]  /*5830*/  LDL R164, [R1+0x10] ;  /* 0x0000100001a47983 */ /* 0x000f280000100800 */
[----:B------:R1:W-:Y:S04]  /*5840*/  STL [R1+0x70], R56 ;  /* 0x0000703801007387 */ /* 0x0003e80000100800 */
[----:B------:R1:W-:Y:S04]  /*5850*/  STL [R1+0x6c], R55 ;  /* 0x00006c3701007387 */ /* 0x0003e80000100800 */
[----:B------:R1:W-:Y:S04]  /*5860*/  STL [R1+0x68], R54 ;  /* 0x0000683601007387 */ /* 0x0003e80000100800 */
        /* <DEDUP_REMOVED lines=8> */
[----:B------:R1:W-:Y:S04]  /*58f0*/  STL [R1+0x44], R45 ;  /* 0x0000442d01007387 */ /* 0x0003e80000100800 */
[----:B------:R1:W-:Y:S04]  /*5900*/  STL [R1+0x40], R44 ;  /* 0x0000402c01007387 */ /* 0x0003e80000100800 */
[----:B------:R1:W-:Y:S04]  /*5910*/  STL [R1+0x3c], R43 ;  /* 0x00003c2b01007387 */ /* 0x0003e80000100800 */
[----:B------:R1:W-:Y:S04]  /*5920*/  STL [R1+0x38], R42 ;  /* 0x0000382a01007387 */ /* 0x0003e80000100800 */
[----:B------:R1:W-:Y:S04]  /*5930*/  STL [R1+0x34], R41 ;  /* 0x0000342901007387 */ /* 0x0003e80000100800 */
[----:B------:R-:W-:Y:S04]  /*5940*/  STL [R1+0x30], R40 ;  /* 0x0000302801007387 */ /* 0x000fe80000100800 */
[----:B------:R-:W-:Y:S04]  /*5950*/  STL [R1+0x2c], R39 ;  /* 0x00002c2701007387 */ /* 0x000fe80000100800 */
[----:B------:R-:W-:Y:S04]  /*5960*/  STL [R1+0x28], R38 ;  /* 0x0000282601007387 */ /* 0x000fe80000100800 */
[----:B------:R-:W-:Y:S04]  /*5970*/  STL [R1+0x24], R37 ;  /* 0x0000242501007387 */ /* 0x000fe80000100800 */
[----:B------:R-:W-:Y:S01]  /*5980*/  STL [R1+0x20], R36 ;  /* 0x0000202401007387 */ /* 0x000fe20000100800 */
[----:B------:R-:W1:Y:S02]  /*5990*/  S2R R220, SR_TID.X ;  /* 0x0000000000dc7919 */ /* 0x000e640000002100 */
[C---:B-1----:R-:W-:Y:S02]  /*59a0*/  SHF.L.U32 R222, R220.reuse, 0x1, RZ ;  /* 0x00000001dcde7819 */ /* 0x042fe400000006ff */
[C---:B------:R-:W-:Y:S02]  /*59b0*/  SHF.L.U32 R219, R220.reuse, 0x5, RZ ;  /* 0x00000005dcdb7819 */ /* 0x040fe400000006ff */
[----:B------:R-:W-:Y:S02]  /*59c0*/  SHF.R.U32.HI R213, RZ, 0x1, R220 ;  /* 0x00000001ffd57819 */ /* 0x000fe400000116dc */
[C---:B------:R-:W-:Y:S02]  /*59d0*/  SHF.L.U32 R183, R220.reuse, 0x6, RZ ;  /* 0x00000006dcb77819 */ /* 0x040fe400000006ff */
[C---:B------:R-:W-:Y:S02]  /*59e0*/  SHF.L.U32 R221, R220.reuse, 0x3, RZ ;  /* 0x00000003dcdd7819 */ /* 0x040fe400000006ff */
[----:B------:R-:W-:Y:S02]  /*59f0*/  LOP3.LUT R180, R183, 0x1c0, RZ, 0xc0, !PT ;  /* 0x000001c0b7b47812 */ /* 0x000fe400078ec0ff */
[----:B------:R-:W-:Y:S02]  /*5a00*/  LOP3.LUT R223, R220, 0x8, RZ, 0xc0, !PT ;  /* 0x00000008dcdf7812 */ /* 0x000fe400078ec0ff */
[----:B------:R-:W-:Y:S02]  /*5a10*/  LOP3.LUT R180, R180, 0x38, R221, 0xf8, !PT ;  /* 0x00000038b4b47812 */ /* 0x000fe400078ef8dd */
[----:B------:R-:W-:Y:S02]  /*5a20*/  LOP3.LUT R211, R219, 0x7a00, RZ, 0xc0, !PT ;  /* 0x00007a00dbd37812 */ /* 0x000fe400078ec0ff */
[----:B------:R-:W-:Y:S02]  /*5a30*/  LOP3.LUT P1, RZ, R220, 0x8, RZ, 0xc0, !PT ;  /* 0x00000008dcff7812 */ /* 0x000fe4000782c0ff */
[----:B------:R-:W-:Y:S04]  /*5a40*/  LOP3.LUT R211, R211, R180, R223, 0xf6, !PT ;  /* 0x000000b4d3d37212 */ /* 0x000fe800078ef6df */
[----:B------:R-:W-:Y:S01]  /*5a50*/  LEA R211, R211, UR4, 0x1 ;  /* 0x00000004d3d37c11 */ /* 0x000fe2000f8e08ff */
[C---:B--2---:R-:W-:Y:S01]  /*5a60*/  FMUL.FTZ R3, R0.reuse, 1.4426950216293334961 ;  /* 0x3fb8aa3b00037820 */ /* 0x044fe20000410000 */
[----:B------:R-:W-:Y:S01]  /*5a70*/  FSETP.NEU.FTZ.AND P0, PT, R0, -INF , PT ;  /* 0xff8000000000780b */ /* 0x000fe20003f1d000 */
[C---:B---3--:R-:W-:Y:S03]  /*5a80*/  FMUL.FTZ R2, R166.reuse, 1.4426950216293334961 ;  /* 0x3fb8aa3ba6027820 */ /* 0x048fe60000410000 */
[----:B------:R-:W-:Y:S02]  /*5a90*/  FSEL R3, R3, RZ, P0 ;  /* 0x000000ff03037208 */ /* 0x000fe40000000000 */
[----:B------:R-:W-:Y:S03]  /*5aa0*/  FSETP.NEU.FTZ.AND P0, PT, R166, -INF , PT ;  /* 0xff800000a600780b */ /* 0x000fe60003f1d000 */
[--C-:B------:R-:W-:Y:S01]  /*5ab0*/  FFMA.FTZ R0, R32, UR45, -R3.reuse ;  /* 0x0000002d20007c23 */ /* 0x100fe20008010803 */
[----:B------:R-:W-:Y:S02]  /*5ac0*/  FSEL R2, R2, RZ, P0 ;  /* 0x000000ff02027208 */ /* 0x000fe40000000000 */
[----:B----4-:R-:W-:Y:S01]  /*5ad0*/  FSETP.NEU.FTZ.AND P0, PT, R165, -INF , PT ;  /* 0xff800000a500780b */ /* 0x010fe20003f1d000 */
[----:B------:R1:W-:Y:S02]  /*5ae0*/  MUFU.EX2 R56, R0 ;  /* 0x0000000000387308 */ /* 0x0003e40000000800 */
[--C-:B-1----:R-:W-:Y:S08]  /*5af0*/  FFMA.FTZ R0, R20, UR45, -R3.reuse ;  /* 0x0000002d14007c23 */ /* 0x102ff00008010803 */
[----:B------:R1:W-:Y:S02]  /*5b00*/  MUFU.EX2 R250, R0 ;  /* 0x0000000000fa7308 */ /* 0x0003e40000000800 */
[--C-:B-1----:R-:W-:Y:S08]  /*5b10*/  FFMA.FTZ R0, R33, UR45, -R2.reuse ;  /* 0x0000002d21007c23 */ /* 0x102ff00008010802 */
[----:B------:R1:W-:Y:S02]  /*5b20*/  MUFU.EX2 R55, R0 ;  /* 0x0000000000377308 */ /* 0x0003e40000000800 */
[--C-:B-1----:R-:W-:Y:S01]  /*5b30*/  FFMA.FTZ R0, R4, UR45, -R2.reuse ;  /* 0x0000002d04007c23 */ /* 0x102fe20008010802 */
[--C-:B------:R-:W-:Y:S07]  /*5b40*/  FFMA.FTZ R4, R18, UR45, -R2.reuse ;  /* 0x0000002d12047c23 */ /* 0x100fee0008010802 */
[----:B------:R1:W-:Y:S10]  /*5b50*/  MUFU.EX2 R54, R0 ;  /* 0x0000000000367308 */ /* 0x0003f40000000800 */
[----:B------:R-:W-:Y:S01]  /*5b60*/  MUFU.EX2 R45, R4 ;  /* 0x00000004002d7308 */ /* 0x000fe20000000800 */
[--C-:B-1----:R-:W-:Y:S09]  /*5b70*/  FFMA.FTZ R0, R22, UR45, -R3.reuse ;  /* 0x0000002d16007c23 */ /* 0x102ff20008010803 */
[----:B------:R1:W-:Y:S02]  /*5b80*/  MUFU.EX2 R48, R0 ;  /* 0x0000000000307308 */ /* 0x0003e40000000800 */
[--C-:B-1----:R-:W-:Y:S08]  /*5b90*/  FFMA.FTZ R0, R23, UR45, -R3.reuse ;  /* 0x0000002d17007c23 */ /* 0x102ff00008010803 */
[----:B------:R1:W-:Y:S02]  /*5ba0*/  MUFU.EX2 R47, R0 ;  /* 0x00000000002f7308 */ /* 0x0003e40000000800 */
[----:B-1----:R-:W-:Y:S01]  /*5bb0*/  FFMA.FTZ R0, R17, UR45, -R2 ;  /* 0x0000002d11007c23 */ /* 0x002fe20008010802 */
[----:B------:R-:W-:Y:S07]  /*5bc0*/  FMUL.FTZ R17, R165, 1.4426950216293334961 ;  /* 0x3fb8aa3ba5117820 */ /* 0x000fee0000410000 */
[----:B------:R1:W-:Y:S02]  /*5bd0*/  MUFU.EX2 R46, R0 ;  /* 0x00000000002e7308 */ /* 0x0003e40000000800 */
[----:B-1----:R-:W-:Y:S01]  /*5be0*/  FSEL R0, R17, RZ, P0 ;  /* 0x000000ff11007208 */ /* 0x002fe20000000000 */
[C---:B------:R-:W-:Y:S01]  /*5bf0*/  FMUL.FTZ R17, R164.reuse, 1.4426950216293334961 ;  /* 0x3fb8aa3ba4117820 */ /* 0x040fe20000410000 */
[----:B------:R-:W-:Y:S03]  /*5c00*/  FSETP.NEU.FTZ.AND P0, PT, R164, -INF , PT ;  /* 0xff800000a400780b */ /* 0x000fe60003f1d000 */
[--C-:B------:R-:W-:Y:S04]  /*5c10*/  FFMA.FTZ R4, R34, UR45, -R0.reuse ;  /* 0x0000002d22047c23 */ /* 0x100fe80008010800 */
[----:B------:R1:W-:Y:S02]  /*5c20*/  MUFU.EX2 R53, R4 ;  /* 0x0000000400357308 */ /* 0x0003e40000000800 */
[----:B-1----:R-:W-:Y:S01]  /*5c30*/  FSEL R4, R17, RZ, P0 ;  /* 0x000000ff11047208 */ /* 0x002fe20000000000 */
[----:B------:R-:W-:Y:S01]  /*5c40*/  FFMA.FTZ R17, R21, UR45, -R0 ;  /* 0x0000002d15117c23 */ /* 0x000fe20008010800 */
[----:B------:R-:W-:Y:S03]  /*5c50*/  LOP3.LUT P0, R181, R220, 0x4, RZ, 0xc0, !PT ;  /* 0x00000004dcb57812 */ /* 0x000fe6000780c0ff */
[--C-:B------:R-:W-:Y:S03]  /*5c60*/  FFMA.FTZ R5, R5, UR45, -R4.reuse ;  /* 0x0000002d05057c23 */ /* 0x100fe60008010804 */
[----:B------:R1:W-:Y:S10]  /*5c70*/  MUFU.EX2 R252, R17 ;  /* 0x0000001100fc7308 */ /* 0x0003f40000000800 */
[----:B------:R2:W-:Y:S01]  /*5c80*/  MUFU.EX2 R249, R5 ;  /* 0x0000000500f97308 */ /* 0x0005e20000000800 */
[----:B-1----:R-:W-:Y:S09]  /*5c90*/  FFMA.FTZ R17, R35, UR45, -R4 ;  /* 0x0000002d23117c23 */ /* 0x002ff20008010804 */
[----:B------:R-:W-:Y:S01]  /*5ca0*/  MUFU.EX2 R251, R17 ;  /* 0x0000001100fb7308 */ /* 0x000fe20000000800 */
[--C-:B--2---:R-:W-:Y:S09]  /*5cb0*/  FFMA.FTZ R5, R19, UR45, -R0.reuse ;  /* 0x0000002d13057c23 */ /* 0x104ff20008010800 */
[----:B------:R1:W-:Y:S02]  /*5cc0*/  MUFU.EX2 R52, R5 ;  /* 0x0000000500347308 */ /* 0x0003e40000000800 */
[----:B-1----:R-:W-:Y:S08]  /*5cd0*/  FFMA.FTZ R5, R16, UR45, -R0 ;  /* 0x0000002d10057c23 */ /* 0x002ff00008010800 */
[----:B------:R1:W-:Y:S02]  /*5ce0*/  MUFU.EX2 R51, R5 ;  /* 0x0000000500337308 */ /* 0x0003e40000000800 */
[--C-:B-1----:R-:W-:Y:S08]  /*5cf0*/  FFMA.FTZ R5, R6, UR45, -R4.reuse ;  /* 0x0000002d06057c23 */ /* 0x102ff00008010804 */
[----:B------:R1:W-:Y:S02]  /*5d00*/  MUFU.EX2 R50, R5 ;  /* 0x0000000500327308 */ /* 0x0003e40000000800 */
[----:B-1----:R-:W-:Y:S01]  /*5d10*/  FFMA.FTZ R5, R7, UR45, -R4 ;  /* 0x0000002d07057c23 */ /* 0x002fe20008010804 */
[----:B------:R-:W-:Y:S01]  /*5d20*/  FFMA.FTZ R7, R10, UR45, -R0 ;  /* 0x0000002d0a077c23 */ /* 0x000fe20008010800 */
[----:B------:R-:W-:Y:S06]  /*5d30*/  SHF.L.U32 R10, R220, 0x4, RZ ;  /* 0x00000004dc0a7819 */ /* 0x000fec00000006ff */
[----:B------:R1:W-:Y:S01]  /*5d40*/  MUFU.EX2 R49, R5 ;  /* 0x0000000500317308 */ /* 0x0003e20000000800 */
[----:B------:R-:W-:Y:S04]  /*5d50*/  LOP3.LUT R10, R10, 0x1c0, RZ, 0xc0, !PT ;  /* 0x000001c00a0a7812 */ /* 0x000fe800078ec0ff */
[----:B------:R-:W-:Y:S01]  /*5d60*/  LOP3.LUT R16, R10, 0x38, R222, 0xf8, !PT ;  /* 0x000000380a107812 */ /* 0x000fe200078ef8de */
[--C-:B-1----:R-:W-:Y:S04]  /*5d70*/  FFMA.FTZ R5, R28, UR45, -R3.reuse ;  /* 0x0000002d1c057c23 */ /* 0x102fe80008010803 */
[----:B------:R1:W-:Y:S02]  /*5d80*/  MUFU.EX2 R44, R5 ;  /* 0x00000005002c7308 */ /* 0x0003e40000000800 */
[--C-:B-1----:R-:W-:Y:S08]  /*5d90*/  FFMA.FTZ R5, R29, UR45, -R3.reuse ;  /* 0x0000002d1d057c23 */ /* 0x102ff00008010803 */
[----:B------:R1:W-:Y:S02]  /*5da0*/  MUFU.EX2 R43, R5 ;  /* 0x00000005002b7308 */ /* 0x0003e40000000800 */
[--C-:B-1----:R-:W-:Y:S08]  /*5db0*/  FFMA.FTZ R5, R24, UR45, -R2.reuse ;  /* 0x0000002d18057c23 */ /* 0x102ff00008010802 */
[----:B------:R1:W-:Y:S02]  /*5dc0*/  MUFU.EX2 R42, R5 ;  /* 0x00000005002a7308 */ /* 0x0003e40000000800 */
[--C-:B-1----:R-:W-:Y:S08]  /*5dd0*/  FFMA.FTZ R5, R25, UR45, -R2.reuse ;  /* 0x0000002d19057c23 */ /* 0x102ff00008010802 */
[----:B------:R1:W-:Y:S02]  /*5de0*/  MUFU.EX2 R41, R5 ;  /* 0x0000000500297308 */ /* 0x0003e40000000800 */
[--C-:B-1----:R-:W-:Y:S01]  /*5df0*/  FFMA.FTZ R5, R30, UR45, -R3.reuse ;  /* 0x0000002d1e057c23 */ /* 0x102fe20008010803 */
[----:B------:R-:W-:Y:S07]  /*5e00*/  FFMA.FTZ R3, R31, UR45, -R3 ;  /* 0x0000002d1f037c23 */ /* 0x000fee0008010803 */
[----:B------:R-:W1:Y:S10]  /*5e10*/  MUFU.EX2 R6, R5 ;  /* 0x0000000500067308 */ /* 0x000e740000000800 */
[----:B------:R2:W3:Y:S01]  /*5e20*/  MUFU.EX2 R5, R3 ;  /* 0x0000000300057308 */ /* 0x0004e20000000800 */
[----:B-1----:R1:W-:Y:S01]  /*5e30*/  STL [R1+0xc], R6 ;  /* 0x00000c0601007387 */ /* 0x0023e20000100800 */
[--C-:B--2---:R-:W-:Y:S01]  /*5e40*/  FFMA.FTZ R3, R26, UR45, -R2.reuse ;  /* 0x0000002d1a037c23 */ /* 0x104fe20008010802 */
[----:B------:R-:W-:Y:S02]  /*5e50*/  FFMA.FTZ R2, R27, UR45, -R2 ;  /* 0x0000002d1b027c23 */ /* 0x000fe40008010802 */
[----:B---3--:R2:W-:Y:S05]  /*5e60*/  STL [R1+0x8], R5 ;  /* 0x0000080501007387 */ /* 0x0085ea0000100800 */
[----:B------:R3:W-:Y:S10]  /*5e70*/  MUFU.EX2 R226, R3 ;  /* 0x0000000300e27308 */ /* 0x0007f40000000800 */
[----:B------:R4:W-:Y:S01]  /*5e80*/  MUFU.EX2 R225, R2 ;  /* 0x0000000200e17308 */ /* 0x0009e20000000800 */
[--C-:B-1----:R-:W-:Y:S01]  /*5e90*/  FFMA.FTZ R6, R13, UR45, -R0.reuse ;  /* 0x0000002d0d067c23 */ /* 0x102fe20008010800 */
[----:B---3--:R-:W-:Y:S08]  /*5ea0*/  FFMA.FTZ R3, R14, UR45, -R0 ;  /* 0x0000002d0e037c23 */ /* 0x008ff00008010800 */
[----:B------:R-:W-:Y:S01]  /*5eb0*/  MUFU.EX2 R36, R6 ;  /* 0x0000000600247308 */ /* 0x000fe20000000800 */
[----:B--2---:R-:W-:Y:S01]  /*5ec0*/  FFMA.FTZ R5, R9, UR45, -R4 ;  /* 0x0000002d09057c23 */ /* 0x004fe20008010804 */
[----:B------:R-:W-:Y:S01]  /*5ed0*/  MOV R9, 0x10 ;  /* 0x0000001000097802 */ /* 0x000fe20000000f00 */
[----:B----4-:R-:W-:Y:S07]  /*5ee0*/  FFMA.FTZ R2, R15, UR45, -R0 ;  /* 0x0000002d0f027c23 */ /* 0x010fee0008010800 */
[----:B------:R1:W-:Y:S01]  /*5ef0*/  MUFU.EX2 R39, R3 ;  /* 0x0000000300277308 */ /* 0x0003e20000000800 */
[----:B------:R-:W-:Y:S02]  /*5f00*/  LOP3.LUT R0, R213, 0x20, RZ, 0xc0, !PT ;  /* 0x00000020d5007812 */ /* 0x000fe400078ec0ff */
[----:B------:R-:W-:Y:S07]  /*5f10*/  SEL R9, R9, 0xfffffff0, !P0 ;  /* 0xfffffff009097807 */ /* 0x000fee0004000000 */
[----:B------:R2:W-:Y:S10]  /*5f20*/  MUFU.EX2 R40, R2 ;  /* 0x0000000200287308 */ /* 0x0005f40000000800 */
[----:B------:R3:W-:Y:S01]  /*5f30*/  MUFU.EX2 R37, R5 ;  /* 0x0000000500257308 */ /* 0x0007e20000000800 */
[--C-:B-1----:R-:W-:Y:S01]  /*5f40*/  FFMA.FTZ R3, R8, UR45, -R4.reuse ;  /* 0x0000002d08037c23 */ /* 0x102fe20008010804 */
[--C-:B------:R-:W-:Y:S01]  /*5f50*/  FFMA.FTZ R8, R11, UR45, -R4.reuse ;  /* 0x0000002d0b087c23 */ /* 0x100fe20008010804 */
[----:B------:R-:W-:Y:S07]  /*5f60*/  FFMA.FTZ R4, R12, UR45, -R4 ;  /* 0x0000002d0c047c23 */ /* 0x000fee0008010804 */
[----:B------:R1:W-:Y:S01]  /*5f70*/  MUFU.EX2 R38, R3 ;  /* 0x0000000300267308 */ /* 0x0003e20000000800 */
[--C-:B--2---:R-:W-:Y:S02]  /*5f80*/  LOP3.LUT R2, R222, 0x7006, R219.reuse, 0xc8, !PT ;  /* 0x00007006de027812 */ /* 0x104fe400078ec8db */
[----:B------:R-:W2:Y:S02]  /*5f90*/  LDL.LU R222, [R1+0x8] ;  /* 0x0000080001de7983 */ /* 0x000ea40000300800 */
[--C-:B------:R-:W-:Y:S05]  /*5fa0*/  LOP3.LUT R2, R2, 0x400, R219.reuse, 0xf8, !PT ;  /* 0x0000040002027812 */ /* 0x100fea00078ef8db */
[----:B------:R4:W4:Y:S01]  /*5fb0*/  MUFU.EX2 R6, R7 ;  /* 0x0000000700067308 */ /* 0x0009220000000800 */
[----:B------:R-:W-:Y:S02]  /*5fc0*/  LOP3.LUT R184, R2, R16, R0, 0xf6, !PT ;  /* 0x0000001002b87212 */ /* 0x000fe400078ef600 */
[----:B---3--:R-:W-:Y:S02]  /*5fd0*/  F2FP.BF16.F32.PACK_AB R5, R250, R56 ;  /* 0x00000038fa05723e */ /* 0x008fe400000010ff */
[----:B------:R-:W-:Y:S02]  /*5fe0*/  LEA R184, R184, UR4, 0x1 ;  /* 0x00000004b8b87c11 */ /* 0x000fe4000f8e08ff */
[----:B------:R-:W-:Y:S03]  /*5ff0*/  LOP3.LUT R2, R183, 0x200, RZ, 0xc0, !PT ;  /* 0x00000200b7027812 */ /* 0x000fe600078ec0ff */
[----:B------:R-:W-:Y:S01]  /*6000*/  MUFU.EX2 R221, R4 ;  /* 0x0000000400dd7308 */ /* 0x000fe20000000800 */
[----:B------:R-:W-:Y:S01]  /*6010*/  LOP3.LUT R0, R213, 0x8, RZ, 0xc0, !PT ;  /* 0x00000008d5007812 */ /* 0x000fe200078ec0ff */
[----:B------:R3:W-:Y:S01]  /*6020*/  STS [R184+0x20000], R5 ;  /* 0x02000005b8007388 */ /* 0x0007e20000000800 */
[----:B------:R-:W-:Y:S02]  /*6030*/  LOP3.LUT R2, R2, 0x400, R219, 0xf8, !PT ;  /* 0x0000040002027812 */ /* 0x000fe400078ef8db */
[----:B-1----:R-:W-:Y:S01]  /*6040*/  F2FP.BF16.F32.PACK_AB R3, R54, R55 ;  /* 0x000000373603723e */ /* 0x002fe200000010ff */
[----:B------:R-:W2:Y:S01]  /*6050*/  LDL.LU R183, [R1+0xc] ;  /* 0x00000c0001b77983 */ /* 0x000ea20000300800 */
[----:B------:R-:W-:Y:S02]  /*6060*/  LOP3.LUT R0, R2, R180, R0, 0xf6, !PT ;  /* 0x000000b402007212 */ /* 0x000fe400078ef600 */
[C---:B------:R-:W-:Y:S01]  /*6070*/  IADD3 R2, PT, PT, R184.reuse, R9, RZ ;  /* 0x00000009b8027210 */ /* 0x040fe20007ffe0ff */
[----:B------:R1:W-:Y:S01]  /*6080*/  STS [R184+0x20400], R3 ;  /* 0x02040003b8007388 */ /* 0x0003e20000000800 */
[----:B------:R-:W-:Y:S02]  /*6090*/  IADD3 R185, PT, PT, R184, 0x20020, RZ ;  /* 0x00020020b8b97810 */ /* 0x000fe40007ffe0ff */
[----:B----4-:R-:W-:Y:S01]  /*60a0*/  F2FP.BF16.F32.PACK_AB R7, R252, R53 ;  /* 0x00000035fc07723e */ /* 0x010fe200000010ff */
[----:B------:R4:W-:Y:S01]  /*60b0*/  STL [R1+0x4], R6 ;  /* 0x0000040601007387 */ /* 0x0009e20000100800 */
[----:B------:R-:W-:Y:S02]  /*60c0*/  LEA R200, R0, UR4, 0x1 ;  /* 0x0000000400c87c11 */ /* 0x000fe4000f8e08ff */
[----:B------:R-:W-:Y:S02]  /*60d0*/  MOV R0, 0x20 ;  /* 0x0000002000007802 */ /* 0x000fe40000000f00 */
[----:B---3--:R-:W-:Y:S05]  /*60e0*/  F2FP.BF16.F32.PACK_AB R5, R47, R48 ;  /* 0x000000302f05723e */ /* 0x008fea00000010ff */
[----:B------:R3:W-:Y:S01]  /*60f0*/  STS [R2+0x20000], R5 ;  /* 0x0200000502007388 */ /* 0x0007e20000000800 */
[----:B-1----:R-:W-:Y:S04]  /*6100*/  IADD3 R3, PT, PT, R184, 0x20000, RZ ;  /* 0x00020000b8037810 */ /* 0x002fe80007ffe0ff */
[----:B------:R-:W-:Y:S02]  /*6110*/  @P1 IADD3 R185, PT, PT, R3, -0x20, RZ ;  /* 0xffffffe003b91810 */ /* 0x000fe40007ffe0ff */
[----:B------:R-:W-:Y:S02]  /*6120*/  F2FP.BF16.F32.PACK_AB R3, R45, R46 ;  /* 0x0000002e2d03723e */ /* 0x000fe400000010ff */
[----:B----4-:R-:W-:Y:S02]  /*6130*/  F2FP.BF16.F32.PACK_AB R6, R249, R251 ;  /* 0x000000fbf906723e */ /* 0x010fe400000010ff */
[----:B------:R-:W-:Y:S01]  /*6140*/  LOP3.LUT P1, R182, R220, 0x2, RZ, 0xc0, !PT ;  /* 0x00000002dcb67812 */ /* 0x000fe2000782c0ff */
[----:B------:R1:W-:Y:S03]  /*6150*/  STS [R2+0x20400], R3 ;  /* 0x0204000302007388 */ /* 0x0003e60000000800 */
[----:B------:R-:W-:Y:S01]  /*6160*/  SEL R0, R0, 0xffffffe0, !P1 ;  /* 0xffffffe000007807 */ /* 0x000fe20004800000 */
[----:B------:R4:W-:Y:S01]  /*6170*/  STS [R184+0x21000], R7 ;  /* 0x02100007b8007388 */ /* 0x0009e20000000800 */
[----:B------:R-:W-:Y:S02]  /*6180*/  ISETP.NE.AND P1, PT, R181, RZ, PT ;  /* 0x000000ffb500720c */ /* 0x000fe40003f25270 */
[-C--:B------:R-:W-:Y:S01]  /*6190*/  IADD3 R176, PT, PT, R200, R0.reuse, RZ ;  /* 0x00000000c8b07210 */ /* 0x080fe20007ffe0ff */
[----:B------:R4:W-:Y:S01]  /*61a0*/  STS [R184+0x21400], R6 ;  /* 0x02140006b8007388 */ /* 0x0009e20000000800 */
[----:B------:R-:W-:Y:S01]  /*61b0*/  IADD3 R178, PT, PT, R211, R0, RZ ;  /* 0x00000000d3b27210 */ /* 0x000fe20007ffe0ff */
[----:B---3--:R-:W3:Y:S01]  /*61c0*/  MUFU.EX2 R5, R8 ;  /* 0x0000000800057308 */ /* 0x008ee20000000800 */
[----:B------:R-:W-:Y:S02]  /*61d0*/  MOV R181, 0x10 ;  /* 0x0000001000b57802 */ /* 0x000fe40000000f00 */
[----:B-1----:R-:W-:Y:S01]  /*61e0*/  F2FP.BF16.F32.PACK_AB R3, R41, R42 ;  /* 0x0000002a2903723e */ /* 0x002fe200000010ff */
[----:B---3--:R1:W-:Y:S01]  /*61f0*/  STL [R1], R5 ;  /* 0x0000000501007387 */ /* 0x0083e20000100800 */
[----:B----4-:R-:W-:Y:S03]  /*6200*/  F2FP.BF16.F32.PACK_AB R7, R51, R52 ;  /* 0x000000343307723e */ /* 0x010fe600000010ff */
[----:B------:R-:W3:Y:S01]  /*6210*/  LDL.LU R219, [R1] ;  /* 0x0000000001db7983 */ /* 0x000ee20000300800 */
[----:B------:R-:W-:Y:S03]  /*6220*/  F2FP.BF16.F32.PACK_AB R6, R49, R50 ;  /* 0x000000323106723e */ /* 0x000fe600000010ff */
[----:B------:R-:W4:Y:S04]  /*6230*/  LDL.LU R223, [R1+0x4] ;  /* 0x0000040001df7983 */ /* 0x000f280000300800 */
[----:B------:R-:W-:Y:S04]  /*6240*/  STS [R2+0x21000], R7 ;  /* 0x0210000702007388 */ /* 0x000fe80000000800 */
[----:B------:R1:W-:Y:S04]  /*6250*/  STS [R2+0x21400], R6 ;  /* 0x0214000602007388 */ /* 0x0003e80000000800 */
[----:B------:R1:W-:Y:S02]  /*6260*/  STS [R185+0x400], R3 ;  /* 0x00040003b9007388 */ /* 0x0003e40000000800 */
[----:B-1----:R-:W-:Y:S05]  /*6270*/  F2FP.BF16.F32.PACK_AB R5, R43, R44 ;  /* 0x0000002c2b05723e */ /* 0x002fea00000010ff */
[----:B------:R1:W-:Y:S01]  /*6280*/  STS [R185], R5 ;  /* 0x00000005b9007388 */ /* 0x0003e20000000800 */
[----:B------:R-:W-:Y:S02]  /*6290*/  IADD3 R2, PT, PT, R9, R185, RZ ;  /* 0x000000b909027210 */ /* 0x000fe40007ffe0ff */
[----:B------:R-:W-:Y:S05]  /*62a0*/  F2FP.BF16.F32.PACK_AB R3, R225, R226 ;  /* 0x000000e2e103723e */ /* 0x000fea00000010ff */
[----:B------:R-:W-:Y:S01]  /*62b0*/  STS [R2+0x400], R3 ;  /* 0x0004000302007388 */ /* 0x000fe20000000800 */
[----:B-1----:R-:W-:Y:S02]  /*62c0*/  F2FP.BF16.F32.PACK_AB R5, R39, R40 ;  /* 0x000000282705723e */ /* 0x002fe400000010ff */
[----:B--2---:R-:W-:Y:S05]  /*62d0*/  F2FP.BF16.F32.PACK_AB R4, R222, R183 ;  /* 0x000000b7de04723e */ /* 0x004fea00000010ff */
[----:B------:R-:W-:Y:S04]  /*62e0*/  STS [R2], R4 ;  /* 0x0000000402007388 */ /* 0x000fe80000000800 */
[----:B------:R1:W-:Y:S02]  /*62f0*/  STS [R185+0x1000], R5 ;  /* 0x00100005b9007388 */ /* 0x0003e40000000800 */
[----:B-1----:R-:W-:Y:S05]  /*6300*/  F2FP.BF16.F32.PACK_AB R5, R37, R38 ;  /* 0x000000262505723e */ /* 0x002fea00000010ff */
[----:B------:R-:W-:Y:S01]  /*6310*/  STS [R185+0x1400], R5 ;  /* 0x00140005b9007388 */ /* 0x000fe20000000800 */
[----:B---3--:R-:W-:Y:S02]  /*6320*/  F2FP.BF16.F32.PACK_AB R3, R221, R219 ;  /* 0x000000dbdd03723e */ /* 0x008fe400000010ff */
[----:B----4-:R-:W-:Y:S03]  /*6330*/  F2FP.BF16.F32.PACK_AB R4, R223, R36 ;  /* 0x00000024df04723e */ /* 0x010fe600000010ff */
[----:B------:R-:W-:Y:S04]  /*6340*/  STS [R2+0x1400], R3 ;  /* 0x0014000302007388 */ /* 0x000fe80000000800 */
[----:B------:R1:W-:Y:S04]  /*6350*/  STS [R2+0x1000], R4 ;  /* 0x0010000402007388 */ /* 0x0003e80000000800 */
[----:B------:R-:W-:Y:S04]  /*6360*/  LDSM.16.M88.4 R32, [R200+0x8000] ;  /* 0x00800000c820783b */ /* 0x000fe80000000200 */
[----:B------:R-:W2:Y:S04]  /*6370*/  LDSM.16.M88.4 R16, [R211+0x14000] ;  /* 0x01400000d310783b */ /* 0x000ea80000000200 */
[----:B------:R-:W3:Y:S04]  /*6380*/  LDSM.16.M88.4 R28, [R200+0x9000] ;  /* 0x00900000c81c783b */ /* 0x000ee80000000200 */
[----:B------:R-:W4:Y:S04]  /*6390*/  LDSM.16.M88.4 R164, [R211+0x14800] ;  /* 0x01480000d3a4783b */ /* 0x000f280000000200 */
[----:B------:R-:W-:Y:S04]  /*63a0*/  LDSM.16.M88.4 R168, [R176+0x8000] ;  /* 0x00800000b0a8783b */ /* 0x000fe80000000200 */
[----:B------:R-:W4:Y:S01]  /*63b0*/  LDSM.16.M88.4 R172, [R178+0x14000] ;  /* 0x01400000b2ac783b */ /* 0x000f220000000200 */
[----:B-1----:R-:W-:Y:S04]  /*63c0*/  MOV R2, 0x40 ;  /* 0x0000004000027802 */ /* 0x002fe80000000f00 */
[----:B------:R-:W-:Y:S04]  /*63d0*/  SEL R2, R2, 0xffffffc0, !P0 ;  /* 0xffffffc002027807 */ /* 0x000fe80004000000 */
[-C--:B------:R-:W-:Y:S02]  /*63e0*/  IADD3 R177, PT, PT, R200, R2.reuse, RZ ;  /* 0x00000002c8b17210 */ /* 0x080fe40007ffe0ff */
[----:B------:R-:W-:Y:S02]  /*63f0*/  IADD3 R179, PT, PT, R211, R2, RZ ;  /* 0x00000002d3b37210 */ /* 0x000fe40007ffe0ff */
[C---:B------:R-:W-:Y:S02]  /*6400*/  IADD3 R2, PT, PT, R0.reuse, R177, RZ ;  /* 0x000000b100027210 */ /* 0x040fe40007ffe0ff */
[----:B------:R-:W-:Y:S02]  /*6410*/  IADD3 R3, PT, PT, R0, R179, RZ ;  /* 0x000000b300037210 */ /* 0x000fe40007ffe0ff */
[--C-:B------:R-:W-:Y:S04]  /*6420*/  SHF.R.U32.HI R0, RZ, 0x4, R220.reuse ;  /* 0x00000004ff007819 */ /* 0x100fe800000116dc */
[----:B------:R-:W-:Y:S01]  /*6430*/  LOP3.LUT R224, R0, 0x8, RZ, 0xc0, !PT ;  /* 0x0000000800e07812 */ /* 0x000fe200078ec0ff */
[-C--:B--2---:R-:W-:Y:S03]  /*6440*/  HMMA.16816.F32.BF16 R4, R32, R16.reuse, RZ ;  /* 0x000000102004723c */ /* 0x084fe600000418ff */
[----:B------:R-:W-:Y:S04]  /*6450*/  LOP3.LUT R0, R224, 0x10, R220, 0xf8, !PT ;  /* 0x00000010e0007812 */ /* 0x000fe800078ef8dc */
[----:B------:R-:W-:Y:S01]  /*6460*/  LOP3.LUT R0, R0, R180, RZ, 0x3c, !PT ;  /* 0x000000b400007212 */ /* 0x000fe200078e3cff */
[C---:B---3--:R-:W-:Y:S08]  /*6470*/  HMMA.16816.F32.BF16 R8, R28.reuse, R16, RZ ;  /* 0x000000101c08723c */ /* 0x048ff000000418ff */
[-C--:B------:R-:W-:Y:S08]  /*6480*/  HMMA.16816.F32.BF16 R12, R28, R18.reuse, RZ ;  /* 0x000000121c0c723c */ /* 0x080ff000000418ff */
[C---:B------:R-:W-:Y:S08]  /*6490*/  HMMA.16816.F32.BF16 R16, R32.reuse, R18, RZ ;  /* 0x000000122010723c */ /* 0x040ff000000418ff */
[-C--:B----4-:R-:W-:Y:S08]  /*64a0*/  HMMA.16816.F32.BF16 R20, R32, R164.reuse, RZ ;  /* 0x000000a42014723c */ /* 0x090ff000000418ff */
[C---:B------:R-:W-:Y:S08]  /*64b0*/  HMMA.16816.F32.BF16 R24, R28.reuse, R164, RZ ;  /* 0x000000a41c18723c */ /* 0x040ff000000418ff */
[-C--:B------:R-:W-:Y:S08]  /*64c0*/  HMMA.16816.F32.BF16 R28, R28, R166.reuse, RZ ;  /* 0x000000a61c1c723c */ /* 0x080ff000000418ff */
[----:B------:R-:W-:Y:S01]  /*64d0*/  HMMA.16816.F32.BF16 R32, R32, R166, RZ ;  /* 0x000000a62020723c */ /* 0x000fe200000418ff */
[----:B------:R-:W1:Y:S07]  /*64e0*/  LDSM.16.M88.4 R164, [R176+0x9000] ;  /* 0x00900000b0a4783b */ /* 0x000e6e0000000200 */
[-C--:B------:R-:W-:Y:S08]  /*64f0*/  HMMA.16816.F32.BF16 R4, R168, R172.reuse, R4 ;  /* 0x000000aca804723c */ /* 0x080ff00000041804 */
        /* <DEDUP_REMOVED lines=9> */
[----:B------:R-:W1:Y:S04]  /*6590*/  LDSM.16.M88.4 R168, [R179+0x14000] ;  /* 0x01400000b3a8783b */ /* 0x000e680000000200 */
[----:B------:R-:W2:Y:S03]  /*65a0*/  LDSM.16.M88.4 R172, [R177+0x9000] ;  /* 0x00900000b1ac783b */ /* 0x000ea60000000200 */
        /* <DEDUP_REMOVED lines=10> */
[----:B------:R-:W-:Y:S04]  /*6650*/  LDSM.16.M88.4 R164, [R2+0x8000] ;  /* 0x0080000002a4783b */ /* 0x000fe80000000200 */
[----:B------:R-:W1:Y:S03]  /*6660*/  LDSM.16.M88.4 R168, [R3+0x14000] ;  /* 0x0140000003a8783b */ /* 0x000e660000000200 */
        /* <DEDUP_REMOVED lines=47> */
[----:B------:R2:W3:Y:S02]  /*6960*/  LDSM.16.M88.4 R172, [R2+0xb000] ;  /* 0x00b0000002ac783b */ /* 0x0004e40000000200 */
[----:B--2---:R-:W-:Y:S04]  /*6970*/  FFMA.FTZ R2, -R186, R186, 1 ;  /* 0x3f800000ba027423 */ /* 0x004fe800000101ba */
[----:B------:R-:W-:Y:S01]  /*6980*/  FMUL.FTZ R2, R2, UR48 ;  /* 0x0000003002027c20 */ /* 0x000fe20008410000 */
[-C--:B-1----:R-:W-:Y:S08]  /*6990*/  HMMA.16816.F32.BF16 R4, R168, R164.reuse, R4 ;  /* 0x000000a4a804723c */ /* 0x082ff00000041804 */
[C---:B---3--:R-:W-:Y:S08]  /*69a0*/  HMMA.16816.F32.BF16 R8, R172.reuse, R164, R8 ;  /* 0x000000a4ac08723c */ /* 0x048ff00000041808 */
[-C--:B------:R-:W-:Y:S03]  /*69b0*/  HMMA.16816.F32.BF16 R12, R172, R166.reuse, R12 ;  /* 0x000000a6ac0c723c */ /* 0x080fe6000004180c */
[C---:B-----5:R-:W-:Y:S01]  /*69c0*/  FADD.FTZ R4, -R206.reuse, R4 ;  /* 0x00000004ce047221 */ /* 0x060fe20000010100 */
[----:B------:R-:W-:Y:S01]  /*69d0*/  FADD.FTZ R5, -R206, R5 ;  /* 0x00000005ce057221 */ /* 0x000fe20000010100 */
[C---:B------:R-:W-:Y:S01]  /*69e0*/  FADD.FTZ R6, -R207.reuse, R6 ;  /* 0x00000006cf067221 */ /* 0x040fe20000010100 */
[----:B------:R-:W-:Y:S01]  /*69f0*/  FADD.FTZ R7, -R207, R7 ;  /* 0x00000007cf077221 */ /* 0x000fe20000010100 */
[----:B------:R-:W-:Y:S01]  /*6a00*/  FMUL.FTZ R178, R56, R4 ;  /* 0x0000000438b27220 */ /* 0x000fe20000410000 */
[----:B------:R-:W-:Y:S01]  /*6a10*/  FMUL.FTZ R165, R250, R5 ;  /* 0x00000005faa57220 */ /* 0x000fe20000410000 */
[----:B------:R1:W5:Y:S01]  /*6a20*/  LDL.LU R56, [R1+0x70] ;  /* 0x0000700001387983 */ /* 0x0003620000300800 */
[----:B------:R-:W-:Y:S01]  /*6a30*/  FMUL.FTZ R176, R55, R6 ;  /* 0x0000000637b07220 */ /* 0x000fe20000410000 */
[----:B------:R-:W-:Y:S01]  /*6a40*/  FMUL.FTZ R164, R54, R7 ;  /* 0x0000000736a47220 */ /* 0x000fe20000410000 */
[----:B------:R-:W-:Y:S01]  /*6a50*/  FADD.FTZ R8, -R205, R8 ;  /* 0x00000008cd087221 */ /* 0x000fe20000010100 */
[----:B------:R2:W3:Y:S01]  /*6a60*/  LDSM.16.M88.4 R4, [R3+0x18800] ;  /* 0x018800000304783b */ /* 0x0004e20000000200 */
[C---:B------:R-:W-:Y:S03]  /*6a70*/  HMMA.16816.F32.BF16 R16, R168.reuse, R166, R16 ;  /* 0x000000a6a810723c */ /* 0x040fe60000041810 */
[----:B------:R1:W5:Y:S01]  /*6a80*/  LDL.LU R55, [R1+0x6c] ;  /* 0x00006c0001377983 */ /* 0x0003620000300800 */
[----:B------:R-:W-:Y:S01]  /*6a90*/  FMUL.FTZ R166, R53, R8 ;  /* 0x0000000835a67220 */ /* 0x000fe20000410000 */
[C---:B------:R-:W-:Y:S01]  /*6aa0*/  FADD.FTZ R12, -R205.reuse, R12 ;  /* 0x0000000ccd0c7221 */ /* 0x040fe20000010100 */
[----:B------:R-:W-:Y:S01]  /*6ab0*/  FADD.FTZ R13, -R205, R13 ;  /* 0x0000000dcd0d7221 */ /* 0x000fe20000010100 */
[----:B------:R1:W5:Y:S01]  /*6ac0*/  LDL.LU R54, [R1+0x68] ;  /* 0x0000680001367983 */ /* 0x0003620000300800 */
[----:B------:R-:W-:Y:S01]  /*6ad0*/  FADD.FTZ R14, -R204, R14 ;  /* 0x0000000ecc0e7221 */ /* 0x000fe20000010100 */
[----:B------:R-:W-:Y:S01]  /*6ae0*/  FMUL.FTZ R180, R52, R12 ;  /* 0x0000000c34b47220 */ /* 0x000fe20000410000 */
[----:B------:R-:W-:Y:S01]  /*6af0*/  FMUL.FTZ R179, R51, R13 ;  /* 0x0000000d33b37220 */ /* 0x000fe20000410000 */
[----:B------:R1:W5:Y:S01]  /*6b00*/  LDL.LU R53, [R1+0x64] ;  /* 0x0000640001357983 */ /* 0x0003620000300800 */
[C---:B------:R-:W-:Y:S01]  /*6b10*/  FADD.FTZ R15, -R204.reuse, R15 ;  /* 0x0000000fcc0f7221 */ /* 0x040fe20000010100 */
[----:B------:R-:W-:Y:S01]  /*6b20*/  FADD.FTZ R10, -R204, R10 ;  /* 0x0000000acc0a7221 */ /* 0x000fe20000010100 */
[----:B------:R-:W-:Y:S01]  /*6b30*/  FMUL.FTZ R164, R164, R2 ;  /* 0x00000002a4a47220 */ /* 0x000fe20000410000 */
[----:B------:R1:W5:Y:S01]  /*6b40*/  LDL.LU R52, [R1+0x60] ;  /* 0x0000600001347983 */ /* 0x0003620000300800 */
[----:B------:R-:W-:Y:S01]  /*6b50*/  FFMA.FTZ R2, -R197, R197, 1 ;  /* 0x3f800000c5027423 */ /* 0x000fe200000101c5 */
[----:B------:R-:W-:Y:S01]  /*6b60*/  FMUL.FTZ R167, R251, R10 ;  /* 0x0000000afba77220 */ /* 0x000fe20000410000 */
[----:B------:R-:W-:Y:S01]  /*6b70*/  FADD.FTZ R9, -R205, R9 ;  /* 0x00000009cd097221 */ /* 0x000fe20000010100 */
[----:B------:R1:W5:Y:S01]  /*6b80*/  LDL.LU R51, [R1+0x5c] ;  /* 0x00005c0001337983 */ /* 0x0003620000300800 */
[C---:B------:R-:W-:Y:S01]  /*6b90*/  FADD.FTZ R16, -R206.reuse, R16 ;  /* 0x00000010ce107221 */ /* 0x040fe20000010100 */
[----:B------:R-:W-:Y:S01]  /*6ba0*/  FADD.FTZ R17, -R206, R17 ;  /* 0x00000011ce117221 */ /* 0x000fe20000010100 */
[C---:B------:R-:W-:Y:S01]  /*6bb0*/  FADD.FTZ R18, -R207.reuse, R18 ;  /* 0x00000012cf127221 */ /* 0x040fe20000010100 */
[----:B------:R-:W-:Y:S01]  /*6bc0*/  FADD.FTZ R19, -R207, R19 ;  /* 0x00000013cf137221 */ /* 0x000fe20000010100 */
[----:B------:R-:W-:Y:S01]  /*6bd0*/  FMUL.FTZ R177, R252, R9 ;  /* 0x00000009fcb17220 */ /* 0x000fe20000410000 */
[----:B------:R-:W-:Y:S01]  /*6be0*/  FFMA.FTZ R9, -R191, R191, 1 ;  /* 0x3f800000bf097423 */ /* 0x000fe200000101bf */
[----:B--2---:R-:W-:Y:S01]  /*6bf0*/  FFMA.FTZ R3, -R187, R187, 1 ;  /* 0x3f800000bb037423 */ /* 0x004fe200000101bb */
[----:B------:R-:W-:Y:S01]  /*6c00*/  FFMA.FTZ R8, -R188, R188, 1 ;  /* 0x3f800000bc087423 */ /* 0x000fe200000101bc */
[----:B------:R-:W-:Y:S01]  /*6c10*/  FADD.FTZ R11, -R204, R11 ;  /* 0x0000000bcc0b7221 */ /* 0x000fe20000010100 */
[----:B------:R-:W-:Y:S01]  /*6c20*/  FMUL.FTZ R9, R9, UR48 ;  /* 0x0000003009097c20 */ /* 0x000fe20008410000 */
[----:B------:R-:W-:Y:S01]  /*6c30*/  FMUL.FTZ R3, R3, UR48 ;  /* 0x0000003003037c20 */ /* 0x000fe20008410000 */
[----:B------:R-:W-:Y:S01]  /*6c40*/  FMUL.FTZ R8, R8, UR48 ;  /* 0x0000003008087c20 */ /* 0x000fe20008410000 */
[----:B------:R-:W-:Y:S01]  /*6c50*/  FMUL.FTZ R11, R249, R11 ;  /* 0x0000000bf90b7220 */ /* 0x000fe20000410000 */
[----:B------:R-:W-:Y:S01]  /*6c60*/  FMUL.FTZ R9, R178, R9 ;  /* 0x00000009b2097220 */ /* 0x000fe20000410000 */
[----:B------:R-:W-:Y:S01]  /*6c70*/  FMUL.FTZ R178, R50, R14 ;  /* 0x0000000e32b27220 */ /* 0x000fe20000410000 */
[----:B------:R-:W-:Y:S01]  /*6c80*/  FMUL.FTZ R10, R176, R3 ;  /* 0x00000003b00a7220 */ /* 0x000fe20000410000 */
[----:B------:R1:W5:Y:S01]  /*6c90*/  LDL.LU R50, [R1+0x58] ;  /* 0x0000580001327983 */ /* 0x0003620000300800 */
[----:B------:R-:W-:Y:S01]  /*6ca0*/  FMUL.FTZ R176, R49, R15 ;  /* 0x0000000f31b07220 */ /* 0x000fe20000410000 */
[----:B------:R-:W-:Y:S01]  /*6cb0*/  FMUL.FTZ R15, R45, R19 ;  /* 0x000000132d0f7220 */ /* 0x000fe20000410000 */
[-C--:B---3--:R-:W-:Y:S01]  /*6cc0*/  HMMA.16816.F32.BF16 R20, R168, R4.reuse, R20 ;  /* 0x00000004a814723c */ /* 0x088fe20000041814 */
[----:B------:R1:W5:Y:S02]  /*6cd0*/  LDL.LU R49, [R1+0x54] ;  /* 0x0000540001317983 */ /* 0x0003640000300800 */
[----:B------:R-:W-:Y:S01]  /*6ce0*/  F2FP.BF16.F32.PACK_AB R164, R164, R10 ;  /* 0x0000000aa4a4723e */ /* 0x000fe200000010ff */
[----:B------:R-:W-:Y:S01]  /*6cf0*/  FMUL.FTZ R10, R48, R16 ;  /* 0x00000010300a7220 */ /* 0x000fe20000410000 */
[----:B------:R-:W-:Y:S01]  /*6d00*/  FMUL.FTZ R14, R2, UR48 ;  /* 0x00000030020e7c20 */ /* 0x000fe20008410000 */
[----:B------:R1:W5:Y:S01]  /*6d10*/  LDL.LU R48, [R1+0x50] ;  /* 0x0000500001307983 */ /* 0x0003620000300800 */
[----:B------:R-:W-:Y:S01]  /*6d20*/  FFMA.FTZ R3, -R190, R190, 1 ;  /* 0x3f800000be037423 */ /* 0x000fe200000101be */
[C---:B------:R-:W-:Y:S04]  /*6d30*/  HMMA.16816.F32.BF16 R24, R172.reuse, R4, R24 ;  /* 0x00000004ac18723c */ /* 0x040fe80000041818 */
[----:B------:R-:W-:Y:S01]  /*6d40*/  FMUL.FTZ R14, R166, R14 ;  /* 0x0000000ea60e7220 */ /* 0x000fe20000410000 */
[----:B------:R-:W-:Y:S01]  /*6d50*/  FMUL.FTZ R166, R46, R18 ;  /* 0x000000122ea67220 */ /* 0x000fe20000410000 */
[----:B------:R-:W-:Y:S01]  /*6d60*/  FMUL.FTZ R3, R3, UR48 ;  /* 0x0000003003037c20 */ /* 0x000fe20008410000 */
[----:B------:R-:W-:Y:S01]  /*6d70*/  FMUL.FTZ R165, R165, R8 ;  /* 0x00000008a5a57220 */ /* 0x000fe20000410000 */
[-C--:B------:R-:W-:Y:S03]  /*6d80*/  HMMA.16816.F32.BF16 R28, R172, R6.reuse, R28 ;  /* 0x00000006ac1c723c */ /* 0x080fe6000004181c */
[----:B------:R-:W-:Y:S01]  /*6d90*/  FMUL.FTZ R13, R167, R3 ;  /* 0x00000003a70d7220 */ /* 0x000fe20000410000 */
[----:B------:R-:W-:Y:S01]  /*6da0*/  FMUL.FTZ R167, R47, R17 ;  /* 0x000000112fa77220 */ /* 0x000fe20000410000 */
[C---:B------:R-:W-:Y:S01]  /*6db0*/  FADD.FTZ R20, -R206.reuse, R20 ;  /* 0x00000014ce147221 */ /* 0x040fe20000010100 */
[----:B------:R1:W5:Y:S01]  /*6dc0*/  LDL.LU R47, [R1+0x4c] ;  /* 0x00004c00012f7983 */ /* 0x0003620000300800 */
[----:B------:R-:W-:Y:S01]  /*6dd0*/  FADD.FTZ R21, -R206, R21 ;  /* 0x00000015ce157221 */ /* 0x000fe20000010100 */
[----:B------:R-:W-:Y:S01]  /*6de0*/  FADD.FTZ R22, -R207, R22 ;  /* 0x00000016cf167221 */ /* 0x000fe20000010100 */
[----:B------:R-:W-:Y:S01]  /*6df0*/  FMUL.FTZ R20, R44, R20 ;  /* 0x000000142c147220 */ /* 0x000fe20000410000 */
[----:B------:R1:W5:Y:S01]  /*6e00*/  LDL.LU R46, [R1+0x48] ;  /* 0x00004800012e7983 */ /* 0x0003620000300800 */
[----:B------:R-:W-:Y:S01]  /*6e10*/  FMUL.FTZ R21, R43, R21 ;  /* 0x000000152b157220 */ /* 0x000fe20000410000 */
[----:B------:R-:W-:Y:S01]  /*6e20*/  FMUL.FTZ R22, R42, R22 ;  /* 0x000000162a167220 */ /* 0x000fe20000410000 */
[----:B------:R-:W-:Y:S01]  /*6e30*/  FADD.FTZ R23, -R207, R23 ;  /* 0x00000017cf177221 */ /* 0x000fe20000010100 */
[----:B------:R1:W5:Y:S01]  /*6e40*/  LDL.LU R45, [R1+0x44] ;  /* 0x00004400012d7983 */ /* 0x0003620000300800 */
[C---:B------:R-:W-:Y:S01]  /*6e50*/  FADD.FTZ R24, -R205.reuse, R24 ;  /* 0x00000018cd187221 */ /* 0x040fe20000010100 */
[----:B------:R-:W-:Y:S02]  /*6e60*/  HMMA.16816.F32.BF16 R32, R168, R6, R32 ;  /* 0x00000006a820723c */ /* 0x000fe40000041820 */
[----:B------:R1:W5:Y:S02]  /*6e70*/  LDL.LU R44, [R1+0x40] ;  /* 0x00004000012c7983 */ /* 0x0003640000300800 */
[----:B------:R-:W-:Y:S01]  /*6e80*/  FMUL.FTZ R6, R40, R24 ;  /* 0x0000001828067220 */ /* 0x000fe20000410000 */
[----:B------:R-:W-:Y:S01]  /*6e90*/  FADD.FTZ R25, -R205, R25 ;  /* 0x00000019cd197221 */ /* 0x000fe20000010100 */
[----:B------:R1:W5:Y:S01]  /*6ea0*/  LDL.LU R43, [R1+0x3c] ;  /* 0x00003c00012b7983 */ /* 0x0003620000300800 */
[C---:B------:R-:W-:Y:S01]  /*6eb0*/  FADD.FTZ R26, -R204.reuse, R26 ;  /* 0x0000001acc1a7221 */ /* 0x040fe20000010100 */
[----:B------:R-:W-:Y:S01]  /*6ec0*/  FADD.FTZ R27, -R204, R27 ;  /* 0x0000001bcc1b7221 */ /* 0x000fe20000010100 */
[----:B------:R-:W-:Y:S01]  /*6ed0*/  FMUL.FTZ R25, R39, R25 ;  /* 0x0000001927197220 */ /* 0x000fe20000410000 */
[----:B------:R1:W5:Y:S01]  /*6ee0*/  LDL.LU R42, [R1+0x38] ;  /* 0x00003800012a7983 */ /* 0x0003620000300800 */
[----:B------:R-:W-:Y:S01]  /*6ef0*/  FMUL.FTZ R7, R38, R26 ;  /* 0x0000001a26077220 */ /* 0x000fe20000410000 */
[----:B------:R-:W-:Y:S01]  /*6f00*/  FMUL.FTZ R27, R37, R27 ;  /* 0x0000001b251b7220 */ /* 0x000fe20000410000 */
[----:B------:R-:W-:Y:S01]  /*6f10*/  FADD.FTZ R28, -R205, R28 ;  /* 0x0000001ccd1c7221 */ /* 0x000fe20000010100 */
[----:B------:R-:W-:Y:S01]  /*6f20*/  FFMA.FTZ R8, -R196, R196, 1 ;  /* 0x3f800000c4087423 */ /* 0x000fe200000101c4 */
[----:B------:R-:W-:Y:S01]  /*6f30*/  FFMA.FTZ R2, -R189, R189, 1 ;  /* 0x3f800000bd027423 */ /* 0x000fe200000101bd */
[----:B------:R-:W-:Y:S01]  /*6f40*/  FFMA.FTZ R5, -R202, R202, 1 ;  /* 0x3f800000ca057423 */ /* 0x000fe200000101ca */
[----:B------:R-:W-:Y:S01]  /*6f50*/  FMUL.FTZ R28, R36, R28 ;  /* 0x0000001c241c7220 */ /* 0x000fe20000410000 */
[----:B------:R-:W-:Y:S01]  /*6f60*/  FMUL.FTZ R8, R8, UR48 ;  /* 0x0000003008087c20 */ /* 0x000fe20008410000 */
[----:B------:R-:W-:Y:S01]  /*6f70*/  FMUL.FTZ R2, R2, UR48 ;  /* 0x0000003002027c20 */ /* 0x000fe20008410000 */
[----:B------:R-:W-:Y:S01]  /*6f80*/  FFMA.FTZ R4, -R201, R201, 1 ;  /* 0x3f800000c9047423 */ /* 0x000fe200000101c9 */
[----:B------:R-:W-:Y:S01]  /*6f90*/  FFMA.FTZ R3, -R199, R199, 1 ;  /* 0x3f800000c7037423 */ /* 0x000fe200000101c7 */
[----:B------:R-:W-:Y:S01]  /*6fa0*/  FMUL.FTZ R12, R177, R8 ;  /* 0x00000008b10c7220 */ /* 0x000fe20000410000 */
[----:B------:R-:W-:Y:S01]  /*6fb0*/  FMUL.FTZ R11, R11, R2 ;  /* 0x000000020b0b7220 */ /* 0x000fe20000410000 */
[----:B------:R-:W-:Y:S01]  /*6fc0*/  FFMA.FTZ R2, -R198, R198, 1 ;  /* 0x3f800000c6027423 */ /* 0x000fe200000101c6 */
[----:B------:R-:W-:Y:S01]  /*6fd0*/  FMUL.FTZ R5, R5, UR48 ;  /* 0x0000003005057c20 */ /* 0x000fe20008410000 */
[----:B------:R-:W-:Y:S01]  /*6fe0*/  FMUL.FTZ R4, R4, UR48 ;  /* 0x0000003004047c20 */ /* 0x000fe20008410000 */
[----:B------:R-:W-:Y:S01]  /*6ff0*/  F2FP.BF16.F32.PACK_AB R19, R12, R14 ;  /* 0x0000000e0c13723e */ /* 0x000fe200000010ff */
[----:B------:R-:W-:Y:S01]  /*7000*/  FMUL.FTZ R14, R41, R23 ;  /* 0x00000017290e7220 */ /* 0x000fe20000410000 */
[----:B------:R-:W-:Y:S01]  /*7010*/  FMUL.FTZ R2, R2, UR48 ;  /* 0x0000003002027c20 */ /* 0x000fe20008410000 */
[----:B------:R1:W5:Y:S01]  /*7020*/  LDL.LU R41, [R1+0x34] ;  /* 0x0000340001297983 */ /* 0x0003620000300800 */
[----:B------:R-:W-:Y:S01]  /*7030*/  FMUL.FTZ R3, R3, UR48 ;  /* 0x0000003003037c20 */ /* 0x000fe20008410000 */
[----:B------:R-:W-:Y:S01]  /*7040*/  F2FP.BF16.F32.PACK_AB R165, R165, R9 ;  /* 0x00000009a5a5723e */ /* 0x000fe200000010ff */
[----:B------:R-:W-:Y:S01]  /*7050*/  FMUL.FTZ R17, R176, R2 ;  /* 0x00000002b0117220 */ /* 0x000fe20000410000 */
[----:B------:R1:W5:Y:S01]  /*7060*/  LDL.LU R40, [R1+0x30] ;  /* 0x0000300001287983 */ /* 0x0003620000300800 */
[----:B------:R-:W-:Y:S01]  /*7070*/  FMUL.FTZ R8, R180, R5 ;  /* 0x00000005b4087220 */ /* 0x000fe20000410000 */
[----:B------:R-:W-:Y:S01]  /*7080*/  FMUL.FTZ R16, R179, R4 ;  /* 0x00000004b3107220 */ /* 0x000fe20000410000 */
[----:B------:R-:W-:Y:S01]  /*7090*/  FMUL.FTZ R9, R178, R3 ;  /* 0x00000003b2097220 */ /* 0x000fe20000410000 */
[----:B------:R1:W5:Y:S01]  /*70a0*/  LDL.LU R39, [R1+0x2c] ;  /* 0x00002c0001277983 */ /* 0x0003620000300800 */
[----:B------:R-:W-:Y:S01]  /*70b0*/  FFMA.FTZ R2, -R203, R203, 1 ;  /* 0x3f800000cb027423 */ /* 0x000fe200000101cb */
[----:B------:R-:W-:Y:S01]  /*70c0*/  FFMA.FTZ R5, -R227, R227, 1 ;  /* 0x3f800000e3057423 */ /* 0x000fe200000101e3 */
[----:B------:R-:W-:Y:S01]  /*70d0*/  FFMA.FTZ R4, -R209, R209, 1 ;  /* 0x3f800000d1047423 */ /* 0x000fe200000101d1 */
[----:B------:R1:W5:Y:S01]  /*70e0*/  LDL.LU R38, [R1+0x28] ;  /* 0x0000280001267983 */ /* 0x0003620000300800 */
[----:B------:R-:W-:Y:S01]  /*70f0*/  FFMA.FTZ R3, -R208, R208, 1 ;  /* 0x3f800000d0037423 */ /* 0x000fe200000101d0 */
[----:B------:R-:W-:Y:S01]  /*7100*/  FMUL.FTZ R2, R2, UR48 ;  /* 0x0000003002027c20 */ /* 0x000fe20008410000 */
[----:B------:R-:W-:Y:S01]  /*7110*/  FMUL.FTZ R5, R5, UR48 ;  /* 0x0000003005057c20 */ /* 0x000fe20008410000 */
[----:B------:R1:W5:Y:S01]  /*7120*/  LDL.LU R37, [R1+0x24] ;  /* 0x0000240001257983 */ /* 0x0003620000300800 */
[----:B------:R-:W-:Y:S01]  /*7130*/  FMUL.FTZ R4, R4, UR48 ;  /* 0x0000003004047c20 */ /* 0x000fe20008410000 */
[----:B------:R-:W-:Y:S01]  /*7140*/  FMUL.FTZ R3, R3, UR48 ;  /* 0x0000003003037c20 */ /* 0x000fe20008410000 */
[----:B------:R-:W-:Y:S01]  /*7150*/  F2FP.BF16.F32.PACK_AB R18, R11, R13 ;  /* 0x0000000d0b12723e */ /* 0x000fe200000010ff */
[----:B------:R1:W5:Y:S01]  /*7160*/  LDL.LU R36, [R1+0x20] ;  /* 0x0000200001247983 */ /* 0x0003620000300800 */
[----:B------:R-:W-:Y:S01]  /*7170*/  FMUL.FTZ R12, R15, R2 ;  /* 0x000000020f0c7220 */ /* 0x000fe20000410000 */
[----:B------:R-:W-:Y:S01]  /*7180*/  FMUL.FTZ R10, R10, R5 ;  /* 0x000000050a0a7220 */ /* 0x000fe20000410000 */
[----:B------:R-:W-:Y:S01]  /*7190*/  FMUL.FTZ R13, R167, R4 ;  /* 0x00000004a70d7220 */ /* 0x000fe20000410000 */
[----:B------:R-:W-:Y:S01]  /*71a0*/  FMUL.FTZ R11, R166, R3 ;  /* 0x00000003a60b7220 */ /* 0x000fe20000410000 */
[----:B------:R-:W-:Y:S01]  /*71b0*/  FFMA.FTZ R2, -R228, R228, 1 ;  /* 0x3f800000e4027423 */ /* 0x000fe200000101e4 */
[----:B------:R-:W-:Y:S01]  /*71c0*/  FFMA.FTZ R5, -R231, R231, 1 ;  /* 0x3f800000e7057423 */ /* 0x000fe200000101e7 */
[----:B------:R-:W-:Y:S01]  /*71d0*/  FFMA.FTZ R4, -R230, R230, 1 ;  /* 0x3f800000e6047423 */ /* 0x000fe200000101e6 */
[----:B------:R-:W-:Y:S01]  /*71e0*/  FFMA.FTZ R3, -R229, R229, 1 ;  /* 0x3f800000e5037423 */ /* 0x000fe200000101e5 */
[----:B------:R-:W-:Y:S01]  /*71f0*/  FMUL.FTZ R2, R2, UR48 ;  /* 0x0000003002027c20 */ /* 0x000fe20008410000 */
[----:B------:R-:W-:Y:S01]  /*7200*/  FMUL.FTZ R5, R5, UR48 ;  /* 0x0000003005057c20 */ /* 0x000fe20008410000 */
[----:B------:R-:W-:Y:S01]  /*7210*/  FMUL.FTZ R4, R4, UR48 ;  /* 0x0000003004047c20 */ /* 0x000fe20008410000 */
[----:B------:R-:W-:Y:S01]  /*7220*/  FMUL.FTZ R3, R3, UR48 ;  /* 0x0000003003037c20 */ /* 0x000fe20008410000 */
[----:B------:R-:W-:Y:S01]  /*7230*/  F2FP.BF16.F32.PACK_AB R16, R16, R8 ;  /* 0x000000081010723e */ /* 0x000fe200000010ff */
[----:B------:R-:W-:Y:S01]  /*7240*/  FMUL.FTZ R14, R14, R2 ;  /* 0x000000020e0e7220 */ /* 0x000fe20000410000 */
[----:B------:R-:W-:Y:S01]  /*7250*/  F2FP.BF16.F32.PACK_AB R17, R17, R9 ;  /* 0x000000091111723e */ /* 0x000fe200000010ff */
        /* <DEDUP_REMOVED lines=14> */
[----:B------:R-:W-:Y:S01]  /*7340*/  FADD.FTZ R31, -R204, R31 ;  /* 0x0000001fcc1f7221 */ /* 0x000fe20000010100 */
[----:B------:R-:W-:Y:S01]  /*7350*/  FMUL.FTZ R6, R6, R5 ;  /* 0x0000000506067220 */ /* 0x000fe20000410000 */
[----:B------:R-:W-:Y:S01]  /*7360*/  FMUL.FTZ R11, R25, R4 ;  /* 0x00000004190b7220 */ /* 0x000fe20000410000 */
[----:B------:R-:W-:Y:S01]  /*7370*/  FMUL.FTZ R7, R7, R3 ;  /* 0x0000000307077220 */ /* 0x000fe20000410000 */
[----:B------:R-:W-:Y:S01]  /*7380*/  FFMA.FTZ R2, -R192, R192, 1 ;  /* 0x3f800000c0027423 */ /* 0x000fe200000101c0 */
[----:B------:R-:W-:Y:S01]  /*7390*/  FADD.FTZ R29, -R205, R29 ;  /* 0x0000001dcd1d7221 */ /* 0x000fe20000010100 */
[----:B------:R-:W-:Y:S01]  /*73a0*/  FADD.FTZ R30, -R204, R30 ;  /* 0x0000001ecc1e7221 */ /* 0x000fe20000010100 */
[----:B------:R-:W-:Y:S01]  /*73b0*/  FFMA.FTZ R5, -R195, R195, 1 ;  /* 0x3f800000c3057423 */ /* 0x000fe200000101c3 */
[----:B------:R-:W-:Y:S01]  /*73c0*/  F2FP.BF16.F32.PACK_AB R9, R9, R8 ;  /* 0x000000080909723e */ /* 0x000fe200000010ff */
[----:B------:R-:W-:Y:S01]  /*73d0*/  FFMA.FTZ R4, -R194, R194, 1 ;  /* 0x3f800000c2047423 */ /* 0x000fe200000101c2 */
[----:B------:R-:W-:Y:S01]  /*73e0*/  FFMA.FTZ R3, -R193, R193, 1 ;  /* 0x3f800000c1037423 */ /* 0x000fe200000101c1 */
[----:B------:R-:W-:Y:S01]  /*73f0*/  F2FP.BF16.F32.PACK_AB R8, R14, R15 ;  /* 0x0000000f0e08723e */ /* 0x000fe200000010ff */
[----:B------:R-:W-:Y:S01]  /*7400*/  FMUL.FTZ R20, R221, R31 ;  /* 0x0000001fdd147220 */ /* 0x000fe20000410000 */
[----:B------:R-:W-:Y:S01]  /*7410*/  FMUL.FTZ R2, R2, UR48 ;  /* 0x0000003002027c20 */ /* 0x000fe20008410000 */
[----:B------:R-:W-:Y:S01]  /*7420*/  SHF.L.U32 R221, R220, 0x3, RZ ;  /* 0x00000003dcdd7819 */ /* 0x000fe200000006ff */
[----:B------:R-:W-:Y:S01]  /*7430*/  FMUL.FTZ R29, R223, R29 ;  /* 0x0000001ddf1d7220 */ /* 0x000fe20000410000 */
[----:B------:R-:W-:Y:S01]  /*7440*/  FMUL.FTZ R21, R219, R30 ;  /* 0x0000001edb157220 */ /* 0x000fe20000410000 */
[----:B------:R-:W-:Y:S01]  /*7450*/  SEL R22, R181, 0xfffffff0, !P1 ;  /* 0xfffffff0b5167807 */ /* 0x000fe20004800000 */
[----:B------:R-:W-:Y:S01]  /*7460*/  FMUL.FTZ R5, R5, UR48 ;  /* 0x0000003005057c20 */ /* 0x000fe20008410000 */
[----:B------:R-:W-:Y:S01]  /*7470*/  FMUL.FTZ R4, R4, UR48 ;  /* 0x0000003004047c20 */ /* 0x000fe20008410000 */
[----:B------:R-:W-:Y:S01]  /*7480*/  LOP3.LUT R223, R220, 0x8, RZ, 0xc0, !PT ;  /* 0x00000008dcdf7812 */ /* 0x000fe200078ec0ff */
[----:B------:R-:W-:Y:S01]  /*7490*/  FMUL.FTZ R3, R3, UR48 ;  /* 0x0000003003037c20 */ /* 0x000fe20008410000 */
[----:B------:R-:W-:Y:S01]  /*74a0*/  FMUL.FTZ R20, R20, R2 ;  /* 0x0000000214147220 */ /* 0x000fe20000410000 */
[----:B------:R-:W-:Y:S01]  /*74b0*/  SHF.L.U32 R219, R220, 0x5, RZ ;  /* 0x00000005dcdb7819 */ /* 0x000fe200000006ff */
[----:B------:R-:W-:Y:S01]  /*74c0*/  FADD.FTZ R35, -R207, R35 ;  /* 0x00000023cf237221 */ /* 0x000fe20000010100 */
[----:B------:R-:W-:Y:S01]  /*74d0*/  FMUL.FTZ R15, R28, R5 ;  /* 0x000000051c0f7220 */ /* 0x000fe20000410000 */
[----:B------:R-:W-:Y:S01]  /*74e0*/  F2FP.BF16.F32.PACK_AB R11, R11, R6 ;  /* 0x000000060b0b723e */ /* 0x000fe200000010ff */
[----:B------:R-:W-:Y:S01]  /*74f0*/  FMUL.FTZ R14, R29, R4 ;  /* 0x000000041d0e7220 */ /* 0x000fe20000410000 */
[----:B------:R-:W-:Y:S01]  /*7500*/  FMUL.FTZ R21, R21, R3 ;  /* 0x0000000315157220 */ /* 0x000fe20000410000 */
[----:B------:R-:W-:Y:S01]  /*7510*/  F2FP.BF16.F32.PACK_AB R10, R10, R7 ;  /* 0x000000070a0a723e */ /* 0x000fe200000010ff */
[----:B------:R-:W-:Y:S01]  /*7520*/  FFMA.FTZ R2, -R236, R236, 1 ;  /* 0x3f800000ec027423 */ /* 0x000fe200000101ec */
[----:B------:R-:W-:Y:S01]  /*7530*/  FADD.FTZ R32, -R206, R32 ;  /* 0x00000020ce207221 */ /* 0x000fe20000010100 */
[----:B------:R-:W-:Y:S01]  /*7540*/  F2FP.BF16.F32.PACK_AB R14, R14, R15 ;  /* 0x0000000f0e0e723e */ /* 0x000fe200000010ff */
[----:B------:R-:W-:Y:S01]  /*7550*/  FADD.FTZ R33, -R206, R33 ;  /* 0x00000021ce217221 */ /* 0x000fe20000010100 */
[----:B------:R-:W-:Y:S01]  /*7560*/  FADD.FTZ R34, -R207, R34 ;  /* 0x00000022cf227221 */ /* 0x000fe20000010100 */
[----:B------:R-:W-:Y:S01]  /*7570*/  F2FP.BF16.F32.PACK_AB R15, R20, R21 ;  /* 0x00000015140f723e */ /* 0x000fe200000010ff */
[----:B------:R-:W-:Y:S01]  /*7580*/  FFMA.FTZ R5, -R239, R239, 1 ;  /* 0x3f800000ef057423 */ /* 0x000fe200000101ef */
[----:B------:R-:W-:Y:S01]  /*7590*/  FFMA.FTZ R4, -R238, R238, 1 ;  /* 0x3f800000ee047423 */ /* 0x000fe200000101ee */
[----:B------:R-:W-:Y:S01]  /*75a0*/  LOP3.LUT R239, R221, 0x38, RZ, 0xc0, !PT ;  /* 0x00000038ddef7812 */ /* 0x000fe200078ec0ff */
[----:B------:R-:W-:Y:S01]  /*75b0*/  FFMA.FTZ R3, -R237, R237, 1 ;  /* 0x3f800000ed037423 */ /* 0x000fe200000101ed */
[----:B------:R-:W-:Y:S01]  /*75c0*/  FMUL.FTZ R25, R225, R35 ;  /* 0x00000023e1197220 */ /* 0x000fe20000410000 */
[----:B------:R-:W-:Y:S01]  /*75d0*/  SHF.R.U32.HI R225, RZ, 0x3, R220 ;  /* 0x00000003ffe17819 */ /* 0x000fe200000116dc */
[----:B------:R-:W-:Y:S01]  /*75e0*/  FMUL.FTZ R2, R2, UR48 ;  /* 0x0000003002027c20 */ /* 0x000fe20008410000 */
[----:B------:R-:W-:Y:S01]  /*75f0*/  FMUL.FTZ R24, R183, R32 ;  /* 0x00000020b7187220 */ /* 0x000fe20000410000 */
[----:B------:R-:W-:Y:S01]  /*7600*/  SHF.L.U32 R183, R220, 0x6, RZ ;  /* 0x00000006dcb77819 */ /* 0x000fe200000006ff */
[----:B------:R-:W-:Y:S01]  /*7610*/  FMUL.FTZ R23, R222, R33 ;  /* 0x00000021de177220 */ /* 0x000fe20000410000 */
[----:B------:R-:W-:Y:S01]  /*7620*/  FMUL.FTZ R26, R226, R34 ;  /* 0x00000022e21a7220 */ /* 0x000fe20000410000 */
[----:B------:R-:W-:Y:S01]  /*7630*/  SHF.L.U32 R222, R220, 0x1, RZ ;  /* 0x00000001dcde7819 */ /* 0x000fe200000006ff */
[----:B------:R-:W-:Y:S01]  /*7640*/  FMUL.FTZ R5, R5, UR48 ;  /* 0x0000003005057c20 */ /* 0x000fe20008410000 */
[----:B------:R-:W-:Y:S01]  /*7650*/  FMUL.FTZ R4, R4, UR48 ;  /* 0x0000003004047c20 */ /* 0x000fe20008410000 */
[----:B------:R-:W-:Y:S01]  /*7660*/  MOV R226, 0x20 ;  /* 0x0000002000e27802 */ /* 0x000fe20000000f00 */
[----:B------:R-:W-:Y:S01]  /*7670*/  FMUL.FTZ R3, R3, UR48 ;  /* 0x0000003003037c20 */ /* 0x000fe20008410000 */
[----:B------:R-:W-:Y:S01]  /*7680*/  FMUL.FTZ R25, R25, R2 ;  /* 0x0000000219197220 */ /* 0x000fe20000410000 */
[----:B------:R-:W-:Y:S01]  /*7690*/  IADD3 R2, PT, PT, R184, R22, RZ ;  /* 0x00000016b8027210 */ /* 0x000fe20007ffe0ff */
[----:B------:R-:W-:Y:S01]  /*76a0*/  FMUL.FTZ R24, R24, R5 ;  /* 0x0000000518187220 */ /* 0x000fe20000410000 */
[----:B------:R-:W-:Y:S01]  /*76b0*/  FMUL.FTZ R23, R23, R4 ;  /* 0x0000000417177220 */ /* 0x000fe20000410000 */
[----:B------:R-:W-:Y:S01]  /*76c0*/  LOP3.LUT R238, R239, 0x40, RZ, 0xfc, !PT ;  /* 0x00000040efee7812 */ /* 0x000fe200078efcff */
[----:B------:R-:W-:Y:S01]  /*76d0*/  FMUL.FTZ R26, R26, R3 ;  /* 0x000000031a1a7220 */ /* 0x000fe20000410000 */
        /* <DEDUP_REMOVED lines=52> */
.L_x_1901:
[----:B------:R-:W-:Y:S01]  /*7a20*/  STS [R184+0x1c000], R165 ;  /* 0x01c000a5b8007388 */ /* 0x000fe20000000800 */
[----:B--2---:R-:W-:Y:S01]  /*7a30*/  F2FP.BF16.F32.PACK_AB R5, R23, R24 ;  /* 0x000000181705723e */ /* 0x004fe200000010ff */
[----:B------:R-:W-:Y:S01]  /*7a40*/  IMAD.IADD R4, R185, 0x1, R22 ;  /* 0x00000001b9047824 */ /* 0x000fe200078e0216 */
[----:B------:R-:W-:Y:S02]  /*7a50*/  F2FP.BF16.F32.PACK_AB R6, R25, R26 ;  /* 0x0000001a1906723e */ /* 0x000fe400000010ff */
[----:B------:R-:W-:Y:S01]  /*7a60*/  STS [R184+0x1c400], R164 ;  /* 0x01c400a4b8007388 */ /* 0x000fe20000000800 */
[----:B------:R-:W-:Y:S01]  /*7a70*/  LOP3.LUT R3, R223, 0x30, R213, 0xf8, !PT ;  /* 0x00000030df037812 */ /* 0x000fe200078ef8d5 */
[----:B------:R-:W-:Y:S01]  /*7a80*/  IMAD.MOV.U32 R209, RZ, RZ, 0x40 ;  /* 0x00000040ffd17424 */ /* 0x000fe200078e00ff */
[--C-:B------:R-:W-:Y:S02]  /*7a90*/  LOP3.LUT R0, R0, 0x200, R183.reuse, 0xf8, !PT ;  /* 0x0000020000007812 */ /* 0x100fe400078ef8b7 */
[----:B------:R-:W-:Y:S01]  /*7aa0*/  STS [R2+0x1c000], R13 ;  /* 0x01c0000d02007388 */ /* 0x000fe20000000800 */
[----:B------:R-:W-:Y:S01]  /*7ab0*/  LOP3.LUT R3, R3, 0x1c0, R183, 0xf8, !PT ;  /* 0x000001c003037812 */ /* 0x000fe200078ef8b7 */
[----:B------:R-:W1:Y:S01]  /*7ac0*/  LDC R227, c[0x0][0x44c] ;  /* 0x00011300ffe37b82 */ /* 0x000e620000000800 */
[----:B------:R-:W-:Y:S02]  /*7ad0*/  LEA R0, R0, UR4, 0x1 ;  /* 0x0000000400007c11 */ /* 0x000fe4000f8e08ff */
[----:B------:R-:W-:Y:S01]  /*7ae0*/  STS [R2+0x1c400], R12 ;  /* 0x01c4000c02007388 */ /* 0x000fe20000000800 */
[----:B------:R-:W-:Y:S02]  /*7af0*/  LOP3.LUT R3, R3, 0x38, R221, 0x78, !PT ;  /* 0x0000003803037812 */ /* 0x000fe400078e78dd */
[----:B------:R-:W-:Y:S02]  /*7b00*/  SEL R209, R209, 0xffffffc0, !P1 ;  /* 0xffffffc0d1d17807 */ /* 0x000fe40004800000 */
[----:B------:R-:W-:Y:S01]  /*7b10*/  STS [R184+0x1d000], R19 ;  /* 0x01d00013b8007388 */ /* 0x000fe20000000800 */
[----:B------:R-:W-:Y:S02]  /*7b20*/  LOP3.LUT R3, R3, 0x200, R219, 0xf8, !PT ;  /* 0x0000020003037812 */ /* 0x000fe400078ef8db */
[----:B------:R-:W-:Y:S02]  /*7b30*/  LOP3.LUT R249, R220, 0x10, RZ, 0xc0, !PT ;  /* 0x00000010dcf97812 */ /* 0x000fe400078ec0ff */
[----:B------:R-:W-:Y:S01]  /*7b40*/  STS [R184+0x1d400], R18 ;  /* 0x01d40012b8007388 */ /* 0x000fe20000000800 */
[----:B------:R-:W-:Y:S04]  /*7b50*/  LEA R3, R3, UR4, 0x1 ;  /* 0x0000000403037c11 */ /* 0x000fe8000f8e08ff */
[----:B------:R-:W-:Y:S05]  /*7b60*/  STS [R2+0x1d000], R16 ;  /* 0x01d0001002007388 */ /* 0x000fea0000000800 */
[----:B------:R2:W-:Y:S05]  /*7b70*/  STS [R2+0x1d400], R17 ;  /* 0x01d4001102007388 */ /* 0x0005ea0000000800 */
[----:B------:R-:W-:Y:S01]  /*7b80*/  STS [R185+-0x4000], R9 ;  /* 0xffc00009b9007388 */ /* 0x000fe20000000800 */
[----:B-1----:R-:W-:Y:S04]  /*7b90*/  IMAD R227, R227, UR15, RZ ;  /* 0x0000000fe3e37c24 */ /* 0x002fe8000f8e02ff */
[----:B------:R-:W-:Y:S05]  /*7ba0*/  STS [R185+-0x3c00], R8 ;  /* 0xffc40008b9007388 */ /* 0x000fea0000000800 */
[----:B------:R-:W-:Y:S05]  /*7bb0*/  STS [R4+-0x4000], R5 ;  /* 0xffc0000504007388 */ /* 0x000fea0000000800 */
[----:B------:R-:W-:Y:S05]  /*7bc0*/  STS [R4+-0x3c00], R6 ;  /* 0xffc4000604007388 */ /* 0x000fea0000000800 */
[----:B------:R-:W-:Y:S05]  /*7bd0*/  STS [R185+-0x3000], R11 ;  /* 0xffd0000bb9007388 */ /* 0x000fea0000000800 */
[----:B------:R-:W-:Y:S01]  /*7be0*/  STS [R185+-0x2c00], R10 ;  /* 0xffd4000ab9007388 */ /* 0x000fe20000000800 */
[----:B--2---:R-:W-:Y:S04]  /*7bf0*/  IMAD.IADD R2, R0, 0x1, R209 ;  /* 0x0000000100027824 */ /* 0x004fe800078e02d1 */
        /* <DEDUP_REMOVED lines=10> */
[----:B------:R-:W-:Y:S05]  /*7ca0*/  LDSM.16.MT88.4 R32, [R3+0x22800] ;  /* 0x022800000320783b */ /* 0x000fea0000004200 */
[----:B------:R-:W-:Y:S01]  /*7cb0*/  LDSM.16.MT88.4 R164, [R2+0x8800] ;  /* 0x0088000002a4783b */ /* 0x000fe20000004200 */
[-C--:B-1---5:R-:W-:Y:S04]  /*7cc0*/  HMMA.16816.F32.BF16 R36, R4, R8.reuse, R36 ;  /* 0x000000080424723c */ /* 0x0a2fe80000041824 */
        /* <DEDUP_REMOVED lines=44> */
[----:B------:R3:W4:Y:S02]  /*7f90*/  LDSM.16.MT88.4 R172, [R0+0xb800] ;  /* 0x00b8000000ac783b */ /* 0x0007240000004200 */
[-C--:B--2---:R-:W-:Y:S08]  /*7fa0*/  HMMA.16816.F32.BF16 R36, R4, R12.reuse, R36 ;  /* 0x0000000c0424723c */ /* 0x084ff00000041824 */
[C---:B------:R-:W-:Y:S08]  /*7fb0*/  HMMA.16816.F32.BF16 R40, R16.reuse, R12, R40 ;  /* 0x0000000c1028723c */ /* 0x040ff00000041828 */
[-C--:B------:R-:W-:Y:S03]  /*7fc0*/  HMMA.16816.F32.BF16 R44, R16, R14.reuse, R44 ;  /* 0x0000000e102c723c */ /* 0x080fe6000004182c */
[----:B---3--:R-:W-:Y:S05]  /*7fd0*/  IMAD.U32 R0, R227, -0x40, RZ ;  /* 0xffffffc0e3007824 */ /* 0x008fea00078e00ff */
[C---:B------:R-:W-:Y:S01]  /*7fe0*/  HMMA.16816.F32.BF16 R48, R4.reuse, R14, R48 ;  /* 0x0000000e0430723c */ /* 0x040fe20000041830 */
[----:B------:R2:W3:Y:S01]  /*7ff0*/  LDSM.16.MT88.4 R12, [R2+0xb800] ;  /* 0x00b80000020c783b */ /* 0x0004e20000004200 */
[----:B------:R-:W-:Y:S06]  /*8000*/  BAR.SYNC.DEFER_BLOCKING 0x0 ;  /* 0x0000000000007b1d */ /* 0x000fec0000010000 */
[-C--:B------:R-:W-:Y:S08]  /*8010*/  HMMA.16816.F32.BF16 R52, R4, R20.reuse, R52 ;  /* 0x000000140434723c */ /* 0x080ff00000041834 */
[C---:B------:R-:W-:Y:S08]  /*8020*/  HMMA.16816.F32.BF16 R56, R16.reuse, R20, R56 ;  /* 0x000000141038723c */ /* 0x040ff00000041838 */
[-C--:B------:R-:W-:Y:S03]  /*8030*/  HMMA.16816.F32.BF16 R60, R16, R22.reuse, R60 ;  /* 0x00000016103c723c */ /* 0x080fe6000004183c */
[C---:B--2---:R-:W-:Y:S04]  /*8040*/  LEA R2, P0, R0.reuse, R242, 0x2 ;  /* 0x000000f200027211 */ /* 0x044fe800078010ff */
[----:B------:R-:W-:Y:S01]  /*8050*/  LEA.HI.X.SX32 R0, R0, R243, 0x2, P0 ;  /* 0x000000f300007211 */ /* 0x000fe200000f16ff */
[C---:B------:R-:W-:Y:S04]  /*8060*/  HMMA.16816.F32.BF16 R64, R4.reuse, R22, R64 ;  /* 0x000000160440723c */ /* 0x040fe80000041840 */
[----:B------:R-:W-:Y:S02]  /*8070*/  IMAD.MOV.U32 R242, RZ, RZ, R2 ;  /* 0x000000fffff27224 */ /* 0x000fe400078e0002 */
[----:B------:R-:W-:Y:S02]  /*8080*/  IMAD.MOV.U32 R243, RZ, RZ, R0 ;  /* 0x000000fffff37224 */ /* 0x000fe400078e0000 */
[-C--:B------:R-:W-:Y:S08]  /*8090*/  HMMA.16816.F32.BF16 R68, R4, R24.reuse, R68 ;  /* 0x000000180444723c */ /* 0x080ff00000041844 */
[C---:B------:R-:W-:Y:S08]  /*80a0*/  HMMA.16816.F32.BF16 R72, R16.reuse, R24, R72 ;  /* 0x000000181048723c */ /* 0x040ff00000041848 */
[-C--:B------:R-:W-:Y:S08]  /*80b0*/  HMMA.16816.F32.BF16 R76, R16, R26.reuse, R76 ;  /* 0x0000001a104c723c */ /* 0x080ff0000004184c */
[C---:B------:R-:W-:Y:S08]  /*80c0*/  HMMA.16816.F32.BF16 R80, R4.reuse, R26, R80 ;  /* 0x0000001a0450723c */ /* 0x040ff00000041850 */
[-C--:B-1----:R-:W-:Y:S08]  /*80d0*/  HMMA.16816.F32.BF16 R84, R4, R28.reuse, R84 ;  /* 0x0000001c0454723c */ /* 0x082ff00000041854 */
[C---:B------:R-:W-:Y:S08]  /*80e0*/  HMMA.16816.F32.BF16 R88, R16.reuse, R28, R88 ;  /* 0x0000001c1058723c */ /* 0x040ff00000041858 */
[-C--:B------:R-:W-:Y:S08]  /*80f0*/  HMMA.16816.F32.BF16 R92, R16, R30.reuse, R92 ;  /* 0x0000001e105c723c */ /* 0x080ff0000004185c */
[----:B------:R-:W-:Y:S08]  /*8100*/  HMMA.16816.F32.BF16 R96, R4, R30, R96 ;  /* 0x0000001e0460723c */ /* 0x000ff00000041860 */
        /* <DEDUP_REMOVED lines=30> */
[----:B------:R-:W-:Y:S01]  /*82f0*/  @!P2 IMAD.MOV.U32 R6, RZ, RZ, R248 ;  /* 0x000000ffff06a224 */ /* 0x000fe200078e00f8 */
[----:B------:R-:W-:Y:S01]  /*8300*/  LEA R4, P0, R4, R248, 0x1 ;  /* 0x000000f804047211 */ /* 0x000fe200078008ff */
[----:B------:R-:W-:Y:S01]  /*8310*/  @!P3 IMAD.MOV.U32 R9, RZ, RZ, R247 ;  /* 0x000000ffff09b224 */ /* 0x000fe200078e00f7 */
[----:B------:R-:W-:Y:S01]  /*8320*/  LOP3.LUT R0, R0, 0x1e00, R221, 0xf8, !PT ;  /* 0x00001e0000007812 */ /* 0x000fe200078ef8dd */
[----:B------:R-:W-:Y:S02]  /*8330*/  @!P2 IMAD.MOV.U32 R7, RZ, RZ, R247 ;  /* 0x000000ffff07a224 */ /* 0x000fe400078e00f7 */
[----:B------:R-:W-:Y:S01]  /*8340*/  IMAD.U32 R2, RZ, RZ, UR46 ;  /* 0x0000002eff027e24 */ /* 0x000fe2000f8e00ff */
[----:B------:R-:W-:Y:S04]  /*8350*/  LEA R0, R0, UR4, 0x1 ;  /* 0x0000000400007c11 */ /* 0x000fe8000f8e08ff */
[----:B------:R-:W-:Y:S01]  /*8360*/  LEA.HI.X R5, R5, R247, R2, 0x1, P0 ;  /* 0x000000f705057211 */ /* 0x000fe200000f0c02 */
        /* <DEDUP_REMOVED lines=21> */
.L_x_1902:
[----:B-1----:R-:W-:Y:S01]  /*84c0*/  LOP3.LUT R0, R222, 0x20, RZ, 0xc0, !PT ;  /* 0x00000020de007812 */ /* 0x002fe200078ec0ff */
[----:B------:R-:W-:Y:S01]  /*84d0*/  LDSM.16.M88.4 R32, [R200+0x1c000] ;  /* 0x01c00000c820783b */ /* 0x000fe20000000200 */
[----:B------:R-:W-:Y:S01]  /*84e0*/  ISETP.NE.AND P0, PT, R182, RZ, PT ;  /* 0x000000ffb600720c */ /* 0x000fe20003f05270 */
[----:B------:R-:W-:Y:S01]  /*84f0*/  IMAD.IADD R209, R200, 0x1, R209 ;  /* 0x00000001c8d17824 */ /* 0x000fe200078e02d1 */
[----:B------:R-:W-:Y:S01]  /*8500*/  LOP3.LUT R0, R0, 0x18, R225, 0xf8, !PT ;  /* 0x0000001800007812 */ /* 0x000fe200078ef8e1 */
[----:B------:R-:W-:Y:S01]  /*8510*/  @UP0 UIADD3 UR13, UP1, UPT, UR54, -0x100, URZ ;  /* 0xffffff00360d0890 */ /* 0x000fe2000ff3e0ff */
[----:B------:R-:W-:Y:S01]  /*8520*/  LDSM.16.M88.4 R28, [R200+0x1d000] ;  /* 0x01d00000c81c783b */ /* 0x000fe20000000200 */
[----:B------:R-:W-:Y:S01]  /*8530*/  SEL R2, R226, 0xffffffe0, !P0 ;  /* 0xffffffe0e2027807 */ /* 0x000fe20004000000 */
[----:B------:R-:W-:Y:S01]  /*8540*/  ULOP3.LUT UR9, UR43, 0x1, URZ, 0xc0, !UPT ;  /* 0x000000012b097892 */ /* 0x000fe2000f8ec0ff */
[----:B------:R-:W-:Y:S01]  /*8550*/  LOP3.LUT R0, R0, 0x1c0, R183, 0xf8, !PT ;  /* 0x000001c000007812 */ /* 0x000fe200078ef8b7 */
[----:B------:R-:W-:Y:S01]  /*8560*/  @UP0 UIADD3.X UR12, UPT, UPT, UR55, -0x1, URZ, UP1, !UPT ;  /* 0xffffffff370c0890 */ /* 0x000fe20008ffe4ff */
[----:B------:R-:W-:Y:S01]  /*8570*/  LDSM.16.M88.4 R184, [R209+0x1c000] ;  /* 0x01c00000d1b8783b */ /* 0x000fe20000000200 */
[----:B------:R-:W-:Y:S01]  /*8580*/  IMAD.IADD R208, R200, 0x1, R2 ;  /* 0x00000001c8d07824 */ /* 0x000fe200078e0202 */
[----:B------:R-:W-:Y:S01]  /*8590*/  LOP3.LUT R0, R0, 0x38, R221, 0x78, !PT ;  /* 0x0000003800007812 */ /* 0x000fe200078e78dd */
[----:B------:R-:W-:Y:S01]  /*85a0*/  IMAD.IADD R2, R2, 0x1, R209 ;  /* 0x0000000102027824 */ /* 0x000fe200078e02d1 */
[----:B------:R-:W-:Y:S01]  /*85b0*/  PLOP3.LUT P3, PT, PT, PT, UP0, 0x80, 0x8 ;  /* 0x000000000008781c */ /* 0x000fe20003f6f008 */
[----:B------:R-:W-:Y:S01]  /*85c0*/  LDSM.16.M88.4 R192, [R209+0x1d000] ;  /* 0x01d00000d1c0783b */ /* 0x000fe20000000200 */
[----:B------:R-:W-:Y:S01]  /*85d0*/  LOP3.LUT R0, R0, 0x200, R183, 0xf8, !PT ;  /* 0x0000020000007812 */ /* 0x000fe200078ef8b7 */
[----:B------:R-:W-:Y:S03]  /*85e0*/  @UP0 UIADD3 UR10, UP1, UPT, UR10, -0x100, URZ ;  /* 0xffffff000a0a0890 */ /* 0x000fe6000ff3e0ff */
[----:B------:R-:W-:Y:S01]  /*85f0*/  LEA R0, R0, UR4, 0x1 ;  /* 0x0000000400007c11 */ /* 0x000fe2000f8e08ff */
[----:B------:R-:W-:Y:S01]  /*8600*/  LDSM.16.M88.4 R168, [R208+0x1c000] ;  /* 0x01c00000d0a8783b */ /* 0x000fe20000000200 */
[----:B------:R-:W-:Y:S02]  /*8610*/  @UP0 UIADD3.X UR11, UPT, UPT, UR11, -0x1, URZ, UP1, !UPT ;  /* 0xffffffff0b0b0890 */ /* 0x000fe40008ffe4ff */
[----:B------:R-:W-:Y:S02]  /*8620*/  UISETP.NE.U32.AND UP1, UPT, UR9, 0x1, UPT ;  /* 0x000000010900788c */ /* 0x000fe4000bf25070 */
[----:B------:R-:W1:Y:S04]  /*8630*/  LDSM.16.MT88.4 R16, [R0+0xc000] ;  /* 0x00c000000010783b */ /* 0x000e680000004200 */
[----:B------:R-:W-:Y:S01]  /*8640*/  PLOP3.LUT P2, PT, PT, PT, UP1, 0x80, 0x8 ;  /* 0x000000000008781c */ /* 0x000fe20003f4f018 */
[----:B------:R-:W2:Y:S05]  /*8650*/  LDSM.16.MT88.4 R164, [R0+0x10000] ;  /* 0x0100000000a4783b */ /* 0x000eaa0000004200 */
[----:B------:R-:W3:Y:S05]  /*8660*/  LDL R252, [R1+0x18] ;  /* 0x0000180001fc7983 */ /* 0x000eea0000100800 */
[----:B------:R-:W4:Y:S05]  /*8670*/  LDSM.16.MT88.4 R172, [R0+0xc800] ;  /* 0x00c8000000ac783b */ /* 0x000f2a0000004200 */
[----:B------:R-:W5:Y:S05]  /*8680*/  LDL R251, [R1+0x14] ;  /* 0x0000140001fb7983 */ /* 0x000f6a0000100800 */
[----:B------:R-:W4:Y:S05]  /*8690*/  LDSM.16.M88.4 R176, [R208+0x1d000] ;  /* 0x01d00000d0b0783b */ /* 0x000f2a0000000200 */
[----:B------:R-:W5:Y:S05]  /*86a0*/  LDL R250, [R1+0x10] ;  /* 0x0000100001fa7983 */ /* 0x000f6a0000100800 */
[----:B------:R-:W4:Y:S05]  /*86b0*/  LDSM.16.MT88.4 R180, [R0+0x10800] ;  /* 0x0108000000b4783b */ /* 0x000f2a0000004200 */
[----:B------:R-:W4:Y:S01]  /*86c0*/  LDSM.16.MT88.4 R188, [R0+0xd000] ;  /* 0x00d0000000bc783b */ /* 0x000f220000004200 */
[-C--:B-1----:R-:W-:Y:S04]  /*86d0*/  HMMA.16816.F32.BF16 R4, R32, R16.reuse, RZ ;  /* 0x000000102004723c */ /* 0x082fe800000418ff */
[----:B------:R-:W-:Y:S05]  /*86e0*/  LDSM.16.MT88.4 R196, [R0+0xe000] ;  /* 0x00e0000000c4783b */ /* 0x000fea0000004200 */
[----:B------:R-:W-:Y:S01]  /*86f0*/  LDSM.16.MT88.4 R204, [R0+0x12000] ;  /* 0x0120000000cc783b */ /* 0x000fe20000004200 */
        /* <DEDUP_REMOVED lines=18> */
[----:B------:R-:W2:Y:S05]  /*8820*/  LDSM.16.M88.4 R168, [R2+0x1c000] ;  /* 0x01c0000002a8783b */ /* 0x000eaa0000000200 */
[----:B------:R-:W4:Y:S02]  /*8830*/  LDSM.16.MT88.4 R180, [R0+0x11800] ;  /* 0x0118000000b4783b */ /* 0x000f240000004200 */
[-C--:B------:R-:W-:Y:S08]  /*8840*/  HMMA.16816.F32.BF16 R4, R184, R188.reuse, R4 ;  /* 0x000000bcb804723c */ /* 0x080ff00000041804 */
[C---:B------:R-:W-:Y:S08]  /*8850*/  HMMA.16816.F32.BF16 R8, R192.reuse, R188, R8 ;  /* 0x000000bcc008723c */ /* 0x040ff00000041808 */
[-C--:B------:R-:W-:Y:S08]  /*8860*/  HMMA.16816.F32.BF16 R12, R192, R190.reuse, R12 ;  /* 0x000000bec00c723c */ /* 0x080ff0000004180c */
[C---:B------:R-:W-:Y:S01]  /*8870*/  HMMA.16816.F32.BF16 R16, R184.reuse, R190, R16 ;  /* 0x000000beb810723c */ /* 0x040fe20000041810 */
[----:B------:R-:W4:Y:S05]  /*8880*/  LDSM.16.M88.4 R188, [R200+0x1e000] ;  /* 0x01e00000c8bc783b */ /* 0x000f2a0000000200 */
[----:B------:R-:W4:Y:S02]  /*8890*/  LDSM.16.M88.4 R200, [R200+0x1f000] ;  /* 0x01f00000c8c8783b */ /* 0x000f240000000200 */
[-C--:B-1----:R-:W-:Y:S08]  /*88a0*/  HMMA.16816.F32.BF16 R20, R184, R164.reuse, R20 ;  /* 0x000000a4b814723c */ /* 0x082ff00000041814 */
[C---:B------:R-:W-:Y:S08]  /*88b0*/  HMMA.16816.F32.BF16 R24, R192.reuse, R164, R24 ;  /* 0x000000a4c018723c */ /* 0x040ff00000041818 */
[-C--:B------:R-:W-:Y:S08]  /*88c0*/  HMMA.16816.F32.BF16 R28, R192, R166.reuse, R28 ;  /* 0x000000a6c01c723c */ /* 0x080ff0000004181c */
[----:B------:R-:W-:Y:S01]  /*88d0*/  HMMA.16816.F32.BF16 R32, R184, R166, R32 ;  /* 0x000000a6b820723c */ /* 0x000fe20000041820 */
[----:B------:R-:W-:Y:S05]  /*88e0*/  LDSM.16.M88.4 R164, [R208+0x1e000] ;  /* 0x01e00000d0a4783b */ /* 0x000fea0000000200 */
[----:B------:R-:W-:Y:S02]  /*88f0*/  LDSM.16.MT88.4 R184, [R0+0xf000] ;  /* 0x00f0000000b8783b */ /* 0x000fe40000004200 */
[-C--:B--2---:R-:W-:Y:S08]  /*8900*/  HMMA.16816.F32.BF16 R4, R168, R172.reuse, R4 ;  /* 0x000000aca804723c */ /* 0x084ff00000041804 */
[C---:B------:R-:W-:Y:S08]  /*8910*/  HMMA.16816.F32.BF16 R8, R176.reuse, R172, R8 ;  /* 0x000000acb008723c */ /* 0x040ff00000041808 */
[-C--:B------:R-:W-:Y:S08]  /*8920*/  HMMA.16816.F32.BF16 R12, R176, R174.reuse, R12 ;  /* 0x000000aeb00c723c */ /* 0x080ff0000004180c */
[C---:B------:R-:W-:Y:S01]  /*8930*/  HMMA.16816.F32.BF16 R16, R168.reuse, R174, R16 ;  /* 0x000000aea810723c */ /* 0x040fe20000041810 */
[----:B------:R-:W-:Y:S07]  /*8940*/  LDSM.16.M88.4 R172, [R208+0x1f000] ;  /* 0x01f00000d0ac783b */ /* 0x000fee0000000200 */
[-C--:B----4-:R-:W-:Y:S08]  /*8950*/  HMMA.16816.F32.BF16 R20, R168, R180.reuse, R20 ;  /* 0x000000b4a814723c */ /* 0x090ff00000041814 */
[C---:B------:R-:W-:Y:S08]  /*8960*/  HMMA.16816.F32.BF16 R24, R176.reuse, R180, R24 ;  /* 0x000000b4b018723c */ /* 0x040ff00000041818 */
[-C--:B------:R-:W-:Y:S03]  /*8970*/  HMMA.16816.F32.BF16 R28, R176, R182.reuse, R28 ;  /* 0x000000b6b01c723c */ /* 0x080fe6000004181c */
[C---:B------:R-:W-:Y:S05]  /*8980*/  IMAD.SHL.U32 R176, R227.reuse, 0x8, RZ ;  /* 0x00000008e3b07824 */ /* 0x040fea00078e00ff */
[----:B------:R-:W-:Y:S01]  /*8990*/  HMMA.16816.F32.BF16 R32, R168, R182, R32 ;  /* 0x000000b6a820723c */ /* 0x000fe20000041820 */
[----:B------:R-:W1:Y:S03]  /*89a0*/  LDSM.16.MT88.4 R168, [R0+0xe800] ;  /* 0x00e8000000a8783b */ /* 0x000e660000004200 */
[C---:B------:R-:W-:Y:S02]  /*89b0*/  LEA R234, P0, R176.reuse, R242, 0x2 ;  /* 0x000000f2b0ea7211 */ /* 0x040fe400078010ff */
[----:B------:R-:W-:Y:S02]  /*89c0*/  LDSM.16.M88.4 R180, [R209+0x1e000] ;  /* 0x01e00000d1b4783b */ /* 0x000fe40000000200 */
[-C--:B------:R-:W-:Y:S05]  /*89d0*/  HMMA.16816.F32.BF16 R4, R188, R196.reuse, R4 ;  /* 0x000000c4bc04723c */ /* 0x080fea0000041804 */
[----:B------:R-:W-:Y:S02]  /*89e0*/  LEA.HI.X.SX32 R235, R176, R243, 0x2, P0 ;  /* 0x000000f3b0eb7211 */ /* 0x000fe400000f16ff */
[----:B------:R-:W2:Y:S01]  /*89f0*/  LDSM.16.MT88.4 R176, [R0+0x12800] ;  /* 0x0128000000b0783b */ /* 0x000ea20000004200 */
        /* <DEDUP_REMOVED lines=10> */
[C---:B------:R-:W-:Y:S08]  /*8aa0*/  HMMA.16816.F32.BF16 R24, R200.reuse, R204, R24 ;  /* 0x000000ccc818723c */ /* 0x040ff00000041818 */
[-C--:B------:R-:W-:Y:S08]  /*8ab0*/  HMMA.16816.F32.BF16 R28, R200, R206.reuse, R28 ;  /* 0x000000cec81c723c */ /* 0x080ff0000004181c */
[----:B------:R-:W-:Y:S01]  /*8ac0*/  HMMA.16816.F32.BF16 R32, R188, R206, R32 ;  /* 0x000000cebc20723c */ /* 0x000fe20000041820 */
[----:B------:R4:W3:Y:S03]  /*8ad0*/  LDSM.16.M88.4 R188, [R209+0x1f000] ;  /* 0x01f00000d1bc783b */ /* 0x0008e60000000200 */
[C---:B------:R-:W-:Y:S04]  /*8ae0*/  LEA R206, P0, R227.reuse, R228, 0x5 ;  /* 0x000000e4e3ce7211 */ /* 0x040fe800078028ff */
[-C--:B-1----:R-:W-:Y:S05]  /*8af0*/  HMMA.16816.F32.BF16 R4, R164, R168.reuse, R4 ;  /* 0x000000a8a404723c */ /* 0x082fea0000041804 */
[C---:B------:R-:W-:Y:S02]  /*8b00*/  LEA.HI.X.SX32 R207, R227.reuse, R229, 0x5, P0 ;  /* 0x000000e5e3cf7211 */ /* 0x040fe400000f2eff */
[C---:B------:R-:W-:Y:S01]  /*8b10*/  LEA R204, P0, R227.reuse, R206, 0x5 ;  /* 0x000000cee3cc7211 */ /* 0x040fe200078028ff */
[C---:B------:R-:W-:Y:S04]  /*8b20*/  HMMA.16816.F32.BF16 R8, R172.reuse, R168, R8 ;  /* 0x000000a8ac08723c */ /* 0x040fe80000041808 */
[C---:B------:R-:W-:Y:S02]  /*8b30*/  LEA.HI.X.SX32 R205, R227.reuse, R207, 0x5, P0 ;  /* 0x000000cfe3cd7211 */ /* 0x040fe400000f2eff */
[C---:B------:R-:W-:Y:S02]  /*8b40*/  LEA R208, P0, R227.reuse, R204, 0x5 ;  /* 0x000000cce3d07211 */ /* 0x040fe400078028ff */
[-C--:B------:R-:W-:Y:S03]  /*8b50*/  HMMA.16816.F32.BF16 R12, R172, R170.reuse, R12 ;  /* 0x000000aaac0c723c */ /* 0x080fe6000004180c */
[C---:B----4-:R-:W-:Y:S05]  /*8b60*/  LEA.HI.X.SX32 R209, R227.reuse, R205, 0x5, P0 ;  /* 0x000000cde3d17211 */ /* 0x050fea00000f2eff */
[C---:B------:R-:W-:Y:S01]  /*8b70*/  HMMA.16816.F32.BF16 R16, R164.reuse, R170, R16 ;  /* 0x000000aaa410723c */ /* 0x040fe20000041810 */
[----:B------:R-:W1:Y:S03]  /*8b80*/  LDSM.16.MT88.4 R168, [R0+0x13000] ;  /* 0x0130000000a8783b */ /* 0x000e660000004200 */
[C---:B------:R-:W-:Y:S04]  /*8b90*/  IMAD.WIDE R236, R227.reuse, -0xc0, R208 ;  /* 0xffffff40e3ec7825 */ /* 0x040fe800078e02d0 */
[-C--:B--2---:R-:W-:Y:S03]  /*8ba0*/  HMMA.16816.F32.BF16 R20, R164, R176.reuse, R20 ;  /* 0x000000b0a414723c */ /* 0x084fe60000041814 */
        /* <DEDUP_REMOVED lines=9> */
[----:B------:R-:W2:Y:S03]  /*8c40*/  LDSM.16.M88.4 R164, [R2+0x1e000] ;  /* 0x01e0000002a4783b */ /* 0x000ea60000000200 */
[C---:B------:R-:W-:Y:S02]  /*8c50*/  LEA.HI.X.SX32 R197, R227.reuse, R199, 0x5, P0 ;  /* 0x000000c7e3c57211 */ /* 0x040fe400000f2eff */
[----:B------:R4:W5:Y:S01]  /*8c60*/  LDSM.16.M88.4 R176, [R2+0x1f000] ;  /* 0x01f0000002b0783b */ /* 0x0009620000000200 */
[C---:B------:R-:W-:Y:S01]  /*8c70*/  LEA R194, P0, R227.reuse, R196, 0x5 ;  /* 0x000000c4e3c27211 */ /* 0x040fe200078028ff */
        /* <DEDUP_REMOVED lines=8> */
[----:B----4-:R-:W-:Y:S03]  /*8d00*/  @P3 SHF.R.U32.HI R2, RZ, 0x2, R220 ;  /* 0x00000002ff023819 */ /* 0x010fe600000116dc */
[C---:B------:R-:W-:Y:S08]  /*8d10*/  HMMA.16816.F32.BF16 R16, R180.reuse, R186, R16 ;  /* 0x000000bab410723c */ /* 0x040ff00000041810 */
[-C--:B-1----:R-:W-:Y:S08]  /*8d20*/  HMMA.16816.F32.BF16 R20, R180, R168.reuse, R20 ;  /* 0x000000a8b414723c */ /* 0x082ff00000041814 */
[C---:B------:R-:W-:Y:S08]  /*8d30*/  HMMA.16816.F32.BF16 R24, R188.reuse, R168, R24 ;  /* 0x000000a8bc18723c */ /* 0x040ff00000041818 */
[-C--:B------:R-:W-:Y:S01]  /*8d40*/  HMMA.16816.F32.BF16 R28, R188, R170.reuse, R28 ;  /* 0x000000aabc1c723c */ /* 0x080fe2000004181c */
[----:B------:R-:W3:Y:S01]  /*8d50*/  LDL R191, [R1+0x1c] ;  /* 0x00001c0001bf7983 */ /* 0x000ee20000100800 */
[----:B------:R-:W-:Y:S02]  /*8d60*/  IMAD.MOV.U32 R190, RZ, RZ, 0x4 ;  /* 0x00000004ffbe7424 */ /* 0x000fe400078e00ff */
[C---:B------:R-:W-:Y:S04]  /*8d70*/  IMAD.WIDE R188, R227.reuse, -0xc0, R202 ;  /* 0xffffff40e3bc7825 */ /* 0x040fe800078e02ca */
[----:B------:R-:W-:Y:S01]  /*8d80*/  HMMA.16816.F32.BF16 R32, R180, R170, R32 ;  /* 0x000000aab420723c */ /* 0x000fe20000041820 */
[----:B------:R1:W4:Y:S03]  /*8d90*/  LDSM.16.MT88.4 R168, [R0+0x13800] ;  /* 0x0138000000a8783b */ /* 0x0003260000004200 */
[C---:B------:R-:W-:Y:S04]  /*8da0*/  LEA R186, P0, R227.reuse, R188, 0x5 ;  /* 0x000000bce3ba7211 */ /* 0x040fe800078028ff */
[-C--:B--2---:R-:W-:Y:S05]  /*8db0*/  HMMA.16816.F32.BF16 R4, R164, R172.reuse, R4 ;  /* 0x000000aca404723c */ /* 0x084fea0000041804 */
[C---:B------:R-:W-:Y:S02]  /*8dc0*/  LEA.HI.X.SX32 R187, R227.reuse, R189, 0x5, P0 ;  /* 0x000000bde3bb7211 */ /* 0x040fe400000f2eff */
[C---:B------:R-:W-:Y:S01]  /*8dd0*/  LEA R184, P0, R227.reuse, R186, 0x5 ;  /* 0x000000bae3b87211 */ /* 0x040fe200078028ff */
[C---:B-----5:R-:W-:Y:S04]  /*8de0*/  HMMA.16816.F32.BF16 R8, R176.reuse, R172, R8 ;  /* 0x000000acb008723c */ /* 0x060fe80000041808 */
[C---:B------:R-:W-:Y:S02]  /*8df0*/  LEA.HI.X.SX32 R185, R227.reuse, R187, 0x5, P0 ;  /* 0x000000bbe3b97211 */ /* 0x040fe400000f2eff */
[C---:B------:R-:W-:Y:S02]  /*8e00*/  LEA R182, P0, R227.reuse, R184, 0x5 ;  /* 0x000000b8e3b67211 */ /* 0x040fe400078028ff */
[-C--:B------:R-:W-:Y:S03]  /*8e10*/  HMMA.16816.F32.BF16 R12, R176, R174.reuse, R12 ;  /* 0x000000aeb00c723c */ /* 0x080fe6000004180c */
[C---:B------:R-:W-:Y:S02]  /*8e20*/  LEA.HI.X.SX32 R183, R227.reuse, R185, 0x5, P0 ;  /* 0x000000b9e3b77211 */ /* 0x040fe400000f2eff */
[----:B------:R-:W-:Y:S02]  /*8e30*/  LEA R180, P0, R227, R182, 0x5 ;  /* 0x000000b6e3b47211 */ /* 0x000fe400078028ff */
[----:B-1----:R-:W-:Y:S01]  /*8e40*/  @P3 LOP3.LUT R0, R213, 0x10, RZ, 0xc0, !PT ;  /* 0x00000010d5003812 */ /* 0x002fe200078ec0ff */
[C---:B------:R-:W-:Y:S04]  /*8e50*/  HMMA.16816.F32.BF16 R16, R164.reuse, R174, R16 ;  /* 0x000000aea410723c */ /* 0x040fe80000041810 */
[C---:B------:R-:W-:Y:S02]  /*8e60*/  LEA.HI.X.SX32 R181, R227.reuse, R183, 0x5, P0 ;  /* 0x000000b7e3b57211 */ /* 0x040fe400000f2eff */
[C---:B------:R-:W-:Y:S02]  /*8e70*/  LEA R172, P0, R227.reuse, R180, 0x5 ;  /* 0x000000b4e3ac7211 */ /* 0x040fe400078028ff */
[----:B------:R-:W-:Y:S01]  /*8e80*/  @P3 LOP3.LUT R246, R0, 0x7, R2, 0xf8, !PT ;  /* 0x0000000700f63812 */ /* 0x000fe200078ef802 */
[-C--:B----4-:R-:W-:Y:S03]  /*8e90*/  HMMA.16816.F32.BF16 R20, R164, R168.reuse, R20 ;  /* 0x000000a8a414723c */ /* 0x090fe60000041814 */
[C---:B------:R-:W-:Y:S01]  /*8ea0*/  LEA.HI.X.SX32 R173, R227.reuse, R181, 0x5, P0 ;  /* 0x000000b5e3ad7211 */ /* 0x040fe200000f2eff */
[C---:B------:R-:W-:Y:S01]  /*8eb0*/  VIADD R0, R210.reuse, 0x40 ;  /* 0x00000040d2007836 */ /* 0x040fe20000000000 */
[C---:B------:R-:W-:Y:S01]  /*8ec0*/  LEA R174, P0, R227.reuse, R172, 0x5 ;  /* 0x000000ace3ae7211 */ /* 0x040fe200078028ff */
[----:B------:R-:W-:Y:S02]  /*8ed0*/  @P1 VIADD R0, R210, 0xffffffc0 ;  /* 0xffffffc0d2001836 */ /* 0x000fe40000000000 */
[C---:B------:R-:W-:Y:S04]  /*8ee0*/  HMMA.16816.F32.BF16 R24, R176.reuse, R168, R24 ;  /* 0x000000a8b018723c */ /* 0x040fe80000041818 */
[C---:B------:R-:W-:Y:S04]  /*8ef0*/  LEA.HI.X.SX32 R175, R227.reuse, R173, 0x5, P0 ;  /* 0x000000ade3af7211 */ /* 0x040fe800000f2eff */
[-C--:B------:R-:W-:Y:S03]  /*8f00*/  HMMA.16816.F32.BF16 R28, R176, R170.reuse, R28 ;  /* 0x000000aab01c723c */ /* 0x080fe6000004181c */
[C---:B------:R-:W-:Y:S05]  /*8f10*/  IMAD.WIDE R176, R227.reuse, -0xc0, R174 ;  /* 0xffffff40e3b07825 */ /* 0x040fea00078e02ae */
[----:B------:R-:W-:Y:S04]  /*8f20*/  HMMA.16816.F32.BF16 R32, R164, R170, R32 ;  /* 0x000000aaa420723c */ /* 0x000fe80000041820 */
[----:B------:R-:W-:Y:S01]  /*8f30*/  @P3 IMAD.WIDE.U32 R164, R246, R190, UR54 ;  /* 0x00000036f6a43e25 */ /* 0x000fe2000f8e00be */
[C---:B------:R-:W-:Y:S01]  /*8f40*/  LEA R168, P0, R227.reuse, R176, 0x5 ;  /* 0x000000b0e3a87211 */ /* 0x040fe200078028ff */
[----:B------:R-:W-:Y:S01]  /*8f50*/  @UP0 UMOV UR54, UR13 ;  /* 0x0000000d00360c82 */ /* 0x000fe20008000000 */
[----:B------:R-:W-:Y:S01]  /*8f60*/  @UP0 UMOV UR55, UR12 ;  /* 0x0000000c00370c82 */ /* 0x000fe20008000000 */
[----:B------:R-:W-:Y:S01]  /*8f70*/  UISETP.GT.AND UP0, UPT, UR43, UR39, UPT ;  /* 0x000000272b00728c */ /* 0x000fe2000bf04270 */
[----:B------:R-:W2:Y:S01]  /*8f80*/  @P3 LDG.E R252, desc[UR32][R164.64+-0xe0] ;  /* 0xffff2020a4fc3981 */ /* 0x000ea2000c1e1900 */
[C---:B------:R-:W-:Y:S01]  /*8f90*/  LEA.HI.X.SX32 R169, R227.reuse, R177, 0x5, P0 ;  /* 0x000000b1e3a97211 */ /* 0x040fe200000f2eff */
[----:B------:R-:W-:Y:S01]  /*8fa0*/  UIADD3 UR43, UPT, UPT, UR43, -0x1, URZ ;  /* 0xffffffff2b2b7890 */ /* 0x000fe2000fffe0ff */
[C---:B------:R-:W-:Y:S02]  /*8fb0*/  LEA R166, P0, R227.reuse, R168, 0x5 ;  /* 0x000000a8e3a67211 */ /* 0x040fe400078028ff */
[----:B------:R-:W4:Y:S02]  /*8fc0*/  @P3 LDG.E R251, desc[UR32][R164.64+-0x80] ;  /* 0xffff8020a4fb3981 */ /* 0x000f24000c1e1900 */
[C---:B------:R-:W-:Y:S03]  /*8fd0*/  LEA.HI.X.SX32 R167, R227.reuse, R169, 0x5, P0 ;  /* 0x000000a9e3a77211 */ /* 0x040fe600000f2eff */
[----:B------:R-:W5:Y:S05]  /*8fe0*/  @P3 LDG.E R250, desc[UR32][R164.64+-0x60] ;  /* 0xffffa020a4fa3981 */ /* 0x000f6a000c1e1900 */
[----:B---3--:R1:W3:Y:S05]  /*8ff0*/  @P3 LDG.E R191, desc[UR32][R164.64+-0x100] ;  /* 0xffff0020a4bf3981 */ /* 0x0082ea000c1e1900 */
[----:B------:R-:W-:Y:S05]  /*9000*/  REDG.E.ADD.F32.FTZ.RN.STRONG.GPU desc[UR32][R242.64], R4 ;  /* 0x00000004f20079a6 */ /* 0x000fea000c12f320 */
[----:B------:R-:W-:Y:S05]  /*9010*/  REDG.E.ADD.F32.FTZ.RN.STRONG.GPU desc[UR32][R234.64], R5 ;  /* 0x00000005ea0079a6 */ /* 0x000fea000c12f320 */
[----:B------:R1:W-:Y:S05]  /*9020*/  REDG.E.ADD.F32.FTZ.RN.STRONG.GPU desc[UR32][R232.64], R6 ;  /* 0x00000006e80079a6 */ /* 0x0003ea000c12f320 */
[----:B------:R1:W-:Y:S05]  /*9030*/  REDG.E.ADD.F32.FTZ.RN.STRONG.GPU desc[UR32][R230.64], R7 ;  /* 0x00000007e60079a6 */ /* 0x0003ea000c12f320 */
[----:B------:R2:W-:Y:S05]  /*9040*/  REDG.E.ADD.F32.FTZ.RN.STRONG.GPU desc[UR32][R228.64], R8 ;  /* 0x00000008e40079a6 */ /* 0x0005ea000c12f320 */
[----:B------:R2:W-:Y:S01]  /*9050*/  REDG.E.ADD.F32.FTZ.RN.STRONG.GPU desc[UR32][R206.64], R9 ;  /* 0x00000009ce0079a6 */ /* 0x0005e2000c12f320 */
[C---:B-1----:R-:W-:Y:S04]  /*9060*/  LEA R164, P0, R227.reuse, R166, 0x5 ;  /* 0x000000a6e3a47211 */ /* 0x042fe800078028ff */
[----:B------:R-:W-:Y:S01]  /*9070*/  REDG.E.ADD.F32.FTZ.RN.STRONG.GPU desc[UR32][R204.64], R10 ;  /* 0x0000000acc0079a6 */ /* 0x000fe2000c12f320 */
[C---:B------:R-:W-:Y:S04]  /*9080*/  LEA.HI.X.SX32 R165, R227.reuse, R167, 0x5, P0 ;  /* 0x000000a7e3a57211 */ /* 0x040fe800000f2eff */
[----:B------:R-:W-:Y:S05]  /*9090*/  REDG.E.ADD.F32.FTZ.RN.STRONG.GPU desc[UR32][R208.64], R11 ;  /* 0x0000000bd00079a6 */ /* 0x000fea000c12f320 */
        /* <DEDUP_REMOVED lines=8> */
[C---:B--2---:R-:W-:Y:S02]  /*9120*/  LEA R8, P0, R227.reuse, R4, 0x5 ;  /* 0x00000004e3087211 */ /* 0x044fe400078028ff */
[----:B------:R-:W-:Y:S02]  /*9130*/  REDG.E.ADD.F32.FTZ.RN.STRONG.GPU desc[UR32][R196.64+0x80], R12 ;  /* 0x0000800cc40079a6 */ /* 0x000fe4000c12f320 */
[----:B------:R-:W-:Y:S03]  /*9140*/  LEA.HI.X.SX32 R9, R227, R5, 0x5, P0 ;  /* 0x00000005e3097211 */ /* 0x000fe600000f2eff */
        /* <DEDUP_REMOVED lines=22> */
[----:B------:R-:W4:Y:S05]  /*92b0*/  LDSM.16.MT88.4 R16, [R0] ;  /* 0x000000000010783b */ /* 0x000f2a0000004200 */
[----:B------:R-:W5:Y:S05]  /*92c0*/  LDSM.16.MT88.4 R20, [R210+0x2000] ;  /* 0x00200000d214783b */ /* 0x000f6a0000004200 */
[----:B------:R-:W5:Y:S05]  /*92d0*/  LDSM.16.MT88.4 R24, [R0+0x2000] ;  /* 0x002000000018783b */ /* 0x000f6a0000004200 */
[----:B------:R-:W-:Y:S05]  /*92e0*/  LDSM.16.MT88.4 R32, [R3+0x1c800] ;  /* 0x01c800000320783b */ /* 0x000fea0000004200 */
[----:B------:R-:W3:Y:S05]  /*92f0*/  LDSM.16.MT88.4 R28, [R210+0x800] ;  /* 0x00080000d21c783b */ /* 0x000eea0000004200 */
[----:B------:R-:W3:Y:S01]  /*9300*/  LDSM.16.MT88.4 R164, [R3+0x1e800] ;  /* 0x01e8000003a4783b */ /* 0x000ee20000004200 */
        /* <DEDUP_REMOVED lines=9> */
[-C--:B----4-:R-:W-:Y:S08]  /*93a0*/  HMMA.16816.F32.BF16 R116, R4, R16.reuse, R116 ;  /* 0x000000100474723c */ /* 0x090ff00000041874 */
[C---:B------:R-:W-:Y:S08]  /*93b0*/  HMMA.16816.F32.BF16 R120, R12.reuse, R16, R120 ;  /* 0x000000100c78723c */ /* 0x040ff00000041878 */
[-C--:B------:R-:W-:Y:S08]  /*93c0*/  HMMA.16816.F32.BF16 R124, R12, R18.reuse, R124 ;  /* 0x000000120c7c723c */ /* 0x080ff0000004187c */
[C---:B------:R-:W-:Y:S01]  /*93d0*/  HMMA.16816.F32.BF16 R128, R4.reuse, R18, R128 ;  /* 0x000000120480723c */ /* 0x040fe20000041880 */
[----:B------:R-:W-:Y:S07]  /*93e0*/  LDSM.16.MT88.4 R16, [R3+0x1f000] ;  /* 0x01f000000310783b */ /* 0x000fee0000004200 */
[-C--:B-----5:R-:W-:Y:S08]  /*93f0*/  HMMA.16816.F32.BF16 R132, R4, R20.reuse, R132 ;  /* 0x000000140484723c */ /* 0x0a0ff00000041884 */
        /* <DEDUP_REMOVED lines=11> */
[-C--:B---3--:R-:W-:Y:S03]  /*94b0*/  HMMA.16816.F32.BF16 R100, R32, R28.reuse, R100 ;  /* 0x0000001c2064723c */ /* 0x088fe60000041864 */
[----:B------:R-:W-:Y:S05]  /*94c0*/  @P3 STL [R1+0x1c], R191 ;  /* 0x00001cbf01003387 */ /* 0x000fea0000100800 */
[----:B------:R-:W-:Y:S01]  /*94d0*/  @P3 STL [R1+0x18], R252 ;  /* 0x000018fc01003387 */ /* 0x000fe20000100800 */
[C---:B------:R-:W-:Y:S04]  /*94e0*/  HMMA.16816.F32.BF16 R104, R164.reuse, R28, R104 ;  /* 0x0000001ca468723c */ /* 0x040fe80000041868 */
[----:B------:R-:W-:Y:S05]  /*94f0*/  @P3 STL [R1+0x14], R251 ;  /* 0x000014fb01003387 */ /* 0x000fea0000100800 */
[----:B------:R-:W-:Y:S01]  /*9500*/  @P3 STL [R1+0x10], R250 ;  /* 0x000010fa01003387 */ /* 0x000fe20000100800 */
[-C--:B------:R-:W-:Y:S08]  /*9510*/  HMMA.16816.F32.BF16 R108, R164, R30.reuse, R108 ;  /* 0x0000001ea46c723c */ /* 0x080ff0000004186c */
[C---:B------:R-:W-:Y:S01]  /*9520*/  HMMA.16816.F32.BF16 R112, R32.reuse, R30, R112 ;  /* 0x0000001e2070723c */ /* 0x040fe20000041870 */
[----:B------:R-:W3:Y:S07]  /*9530*/  LDSM.16.MT88.4 R28, [R0+0x3000] ;  /* 0x00300000001c783b */ /* 0x000eee0000004200 */
        /* <DEDUP_REMOVED lines=16> */
[-C--:B----4-:R-:W-:Y:S08]  /*9640*/  HMMA.16816.F32.BF16 R100, R4, R12.reuse, R100 ;  /* 0x0000000c0464723c */ /* 0x090ff00000041864 */
[C---:B------:R-:W-:Y:S08]  /*9650*/  HMMA.16816.F32.BF16 R104, R16.reuse, R12, R104 ;  /* 0x0000000c1068723c */ /* 0x040ff00000041868 */
[-C--:B------:R-:W-:Y:S03]  /*9660*/  HMMA.16816.F32.BF16 R108, R16, R14.reuse, R108 ;  /* 0x0000000e106c723c */ /* 0x080fe6000004186c */
[C---:B-----5:R-:W-:Y:S02]  /*9670*/  VIADD R0, R210.reuse, 0xffffc000 ;  /* 0xffffc000d2007836 */ /* 0x060fe40000000000 */
        /* <DEDUP_REMOVED lines=36> */
[----:B------:R-:W-:Y:S02]  /*98c0*/  LOP3.LUT R0, R219, 0xc00, RZ, 0xc0, !PT ;  /* 0x00000c00db007812 */ /* 0x000fe400078ec0ff */
[----:B------:R-:W-:Y:S01]  /*98d0*/  LOP3.LUT R250, R250, 0x1c0, RZ, 0xc0, !PT ;  /* 0x000001c0fafa7812 */ /* 0x000fe200078ec0ff */
[----:B------:R-:W-:Y:S01]  /*98e0*/  UISETP.NE.AND UP0, UPT, UR37, -0x1, UPT ;  /* 0xffffffff2500788c */ /* 0x000fe2000bf05270 */
[----:B------:R-:W-:Y:S01]  /*98f0*/  LOP3.LUT R0, R0, 0x6, R222, 0xf8, !PT ;  /* 0x0000000600007812 */ /* 0x000fe200078ef8de */
[----:B------:R-:W-:Y:S01]  /*9900*/  UMOV UR49, UR18 ;  /* 0x0000001200317c82 */ /* 0x000fe20008000000 */
[----:B------:R-:W-:Y:S01]  /*9910*/  LOP3.LUT R250, R250, 0x38, R251, 0xf8, !PT ;  /* 0x00000038fafa7812 */ /* 0x000fe200078ef8fb */
[----:B------:R-:W-:Y:S01]  /*9920*/  UISETP.NE.AND UP1, UPT, UR37, -0x1, UPT ;  /* 0xffffffff2500788c */ /* 0x000fe2000bf25270 */
[----:B------:R-:W-:-:S02]  /*9930*/  ISETP.NE.AND P0, PT, R249, RZ, PT ;  /* 0x000000fff900720c */ /* 0x000fc40003f05270 */
[----:B------:R-:W-:Y:S02]  /*9940*/  LOP3.LUT R0, R0, R250, R224, 0xf6, !PT ;  /* 0x000000fa00007212 */ /* 0x000fe400078ef6e0 */
[----:B------:R-:W-:Y:S02]  /*9950*/  ISETP.NE.AND P1, PT, R223, RZ, PT ;  /* 0x000000ffdf00720c */ /* 0x000fe40003f25270 */
[----:B------:R-:W-:Y:S01]  /*9960*/  LEA R0, R0, UR4, 0x1 ;  /* 0x0000000400007c11 */ /* 0x000fe2000f8e08ff */
[----:B------:R-:W2:Y:S01]  /*9970*/  @UP0 LDCU.64 UR10, c[0x0][0x5c0] ;  /* 0x0000b800ff0a07ac */ /* 0x000ea20008000a00 */
        /* <DEDUP_REMOVED lines=215> */
.L_x_1904:
        /* <DEDUP_REMOVED lines=12> */
.L_x_1905:
[----:B------:R-:W2:Y:S01]  /*a7b0*/  LDCU.64 UR8, c[0x0][0x5c8] ;  /* 0x0000b900ff0877ac */ /* 0x000ea20008000a00 */
[----:B------:R-:W-:-:S04]  /*a7c0*/  UIADD3 UR5, UPT, UPT, UR35, UR37, URZ ;  /* 0x0000002523057290 */ /* 0x000fc8000fffe0ff */
[----:B--2---:R-:W-:Y:S02]  /*a7d0*/  UIMAD.WIDE.U32 UR16, UR5, UR8, URZ ;  /* 0x00000008051072a5 */ /* 0x004fe4000f8e00ff */
[----:B------:R-:W-:-:S04]  /*a7e0*/  UIMAD UR5, UR5, UR9, URZ ;  /* 0x00000009050572a4 */ /* 0x000fc8000f8e02ff */
[----:B------:R-:W-:-:S06]  /*a7f0*/  UIADD3 UR5, UPT, UPT, UR17, UR5, URZ ;  /* 0x0000000511057290 */ /* 0x000fcc000fffe0ff */
[----:B-1----:R-:W-:-:S07]  /*a800*/  MOV R30, UR5 ;  /* 0x00000005001e7c02 */ /* 0x002fce0008000f00 */
.L_x_1906:
        /* <DEDUP_REMOVED lines=17> */
[----:B------:R-:W-:Y:S01]  /*a920*/  ISETP.GE.AND P3, PT, R225, UR34, PT ;  /* 0x00000022e1007c0c */ /* 0x000fe2000bf66270 */
[----:B------:R-:W-:Y:S01]  /*a930*/  IMAD.U32 R3, RZ, RZ, UR43 ;  /* 0x0000002bff037e24 */ /* 0x000fe2000f8e00ff */
[----:B------:R-:W-:Y:S01]  /*a940*/  LOP3.LUT R4, R2, 0x38, R221, 0xf8, !PT ;  /* 0x0000003802047812 */ /* 0x000fe200078ef8dd */
[----:B------:R-:W-:Y:S01]  /*a950*/  BSSY.RECONVERGENT B0, `(.L_x_1907) ;  /* 0x0000023000007945 */ /* 0x000fe20003800200 */
[----:B------:R-:W-:Y:S01]  /*a960*/  ISETP.GE.AND P6, PT, R5, UR34, PT ;  /* 0x0000002205007c0c */ /* 0x000fe2000bfc6270 */
[----:B------:R-:W-:Y:S01]  /*a970*/  VIADD R5, R225, 0x60 ;  /* 0x00000060e1057836 */ /* 0x000fe20000000000 */
[----:B------:R-:W-:Y:S01]  /*a980*/  IADD3 R2, P0, PT, R4, UR36, RZ ;  /* 0x0000002404027c10 */ /* 0x000fe2000ff1e0ff */
[----:B------:R3:W4:Y:S01]  /*a990*/  LDS.128 R24, [R0+0xd000] ;  /* 0x00d0000000187984 */ /* 0x0007220000000c00 */
[----:B------:R-:W-:Y:S01]  /*a9a0*/  IMAD.U32 R4, RZ, RZ, UR12 ;  /* 0x0000000cff047e24 */ /* 0x000fe2000f8e00ff */
[----:B------:R-:W-:-:S02]  /*a9b0*/  ISETP.GE.AND P5, PT, R6, UR34, PT ;  /* 0x0000002206007c0c */ /* 0x000fc4000bfa6270 */
[----:B------:R3:W2:Y:S01]  /*a9c0*/  LDS.128 R20, [R0+0x11000] ;  /* 0x0110000000147984 */ /* 0x0006a20000000c00 */
[----:B------:R-:W-:Y:S02]  /*a9d0*/  ISETP.GE.AND P4, PT, R5, UR34, PT ;  /* 0x0000002205007c0c */ /* 0x000fe4000bf86270 */
[----:B------:R-:W-:Y:S01]  /*a9e0*/  IADD3.X R3, PT, PT, R3, UR15, R4, P0, !PT ;  /* 0x0000000f03037c10 */ /* 0x000fe200087fe404 */
[----:B------:R3:W2:Y:S01]  /*a9f0*/  LDS.128 R36, [R0+0x15000] ;  /* 0x0150000000247984 */ /* 0x0006a20000000c00 */
[----:B------:R-:W-:-:S03]  /*aa00*/  IADD3 R28, P0, PT, R225, 0x20, RZ ;  /* 0x00000020e11c7810 */ /* 0x000fc60007f1e0ff */
        /* <DEDUP_REMOVED lines=23> */
.L_x_1908:
[----:B------:R-:W-:Y:S05]  /*ab80*/  BSYNC.RECONVERGENT B0 ;  /* 0x0000000000007941 */ /* 0x000fea0003800200 */
.L_x_1907:
[----:B------:R-:W-:Y:S04]  /*ab90*/  BSSY.RECONVERGENT B0, `(.L_x_1909) ;  /* 0x0000010000007945 */ /* 0x000fe80003800200 */
[----:B------:R-:W-:Y:S05]  /*aba0*/  @P6 BRA `(.L_x_1910) ;  /* 0x0000000000386947 */ /* 0x000fea0003800000 */
[----:B------:R-:W5:Y:S01]  /*abb0*/  LDCU UR15, c[0x0][0x440] ;  /* 0x00008800ff0f77ac */ /* 0x000f620008000800 */
[----:B----4-:R-:W-:Y:S01]  /*abc0*/  MOV R3, R19 ;  /* 0x0000001300037202 */ /* 0x010fe20000000f00 */
[----:B------:R-:W-:Y:S01]  /*abd0*/  IMAD.MOV.U32 R2, RZ, RZ, R6 ;  /* 0x000000ffff027224 */ /* 0x000fe200078e0006 */
[----:B------:R-:W4:Y:S01]  /*abe0*/  LDCU.64 UR12, c[0x0][0x560] ;  /* 0x0000ac00ff0c77ac */ /* 0x000f220008000a00 */
[----:B------:R-:W-:Y:S02]  /*abf0*/  IMAD R8, R29, UR10, RZ ;  /* 0x0000000a1d087c24 */ /* 0x000fe4000f8e02ff */
[----:B------:R-:W-:-:S04]  /*ac00*/  IMAD.WIDE.U32 R4, R28, UR10, R2 ;  /* 0x0000000a1c047c25 */ /* 0x000fc8000f8e0002 */
[----:B------:R-:W-:-:S04]  /*ac10*/  IMAD R2, R28, UR11, R8 ;  /* 0x0000000b1c027c24 */ /* 0x000fc8000f8e0208 */
[----:B------:R-:W-:Y:S01]  /*ac20*/  IMAD.IADD R3, R2, 0x1, R5 ;  /* 0x0000000102037824 */ /* 0x000fe200078e0205 */
[----:B-----5:R-:W-:Y:S02]  /*ac30*/  ISETP.GE.AND P1, PT, R239, UR15, PT ;  /* 0x0000000fef007c0c */ /* 0x020fe4000bf26270 */
[----:B------:R-:W-:Y:S02]  /*ac40*/  ISETP.GE.AND P0, PT, R238, UR15, PT ;  /* 0x0000000fee007c0c */ /* 0x000fe4000bf06270 */
[----:B----4-:R-:W-:-:S04]  /*ac50*/  LEA R2, P2, R4, UR12, 0x1 ;  /* 0x0000000c04027c11 */ /* 0x010fc8000f8408ff */
[----:B------:R-:W-:-:S05]  /*ac60*/  LEA.HI.X R3, R4, UR13, R3, 0x1, P2 ;  /* 0x0000000d04037c11 */ /* 0x000fca00090f0c03 */
[----:B------:R4:W-:Y:S04]  /*ac70*/  @!P1 STG.E.128 desc[UR32][R2.64], R24 ;  /* 0x0000001802009986 */ /* 0x0009e8000c101d20 */
[----:B--2---:R4:W-:Y:S02]  /*ac80*/  @!P0 STG.E.128 desc[UR32][R2.64+0x80], R20 ;  /* 0x0000801402008986 */ /* 0x0049e4000c101d20 */
.L_x_1910:
[----:B------:R-:W-:Y:S05]  /*ac90*/  BSYNC.RECONVERGENT B0 ;  /* 0x0000000000007941 */ /* 0x000fea0003800200 */
.L_x_1909:
[----:B----4-:R4:W1:Y:S01]  /*aca0*/  LDS.128 R12, [R0+0xe000] ;  /* 0x00e00000000c7984 */ /* 0x0108620000000c00 */
[----:B------:R-:W-:Y:S01]  /*acb0*/  MOV R5, RZ ;  /* 0x000000ff00057202 */ /* 0x000fe20000000f00 */
[----:B------:R-:W-:Y:S01]  /*acc0*/  IMAD.U32 R2, RZ, RZ, UR8 ;  /* 0x00000008ff027e24 */ /* 0x000fe2000f8e00ff */
[C---:B--2---:R-:W-:Y:S01]  /*acd0*/  IADD3 R20, P1, PT, R225.reuse, 0x40, RZ ;  /* 0x00000040e1147810 */ /* 0x044fe20007f3e0ff */
[----:B------:R4:W2:Y:S01]  /*ace0*/  LDS.128 R8, [R0+0x12000] ;  /* 0x0120000000087984 */ /* 0x0008a20000000c00 */
[----:B------:R-:W-:Y:S01]  /*acf0*/  IMAD.MOV.U32 R4, RZ, RZ, R239 ;  /* 0x000000ffff047224 */ /* 0x000fe200078e00ef */
[----:B------:R-:W-:Y:S01]  /*ad00*/  BSSY.RECONVERGENT B0, `(.L_x_1911) ;  /* 0x0000013000007945 */ /* 0x000fe20003800200 */
[----:B------:R-:W-:Y:S02]  /*ad10*/  IADD3 R21, P0, PT, R225, 0x60, RZ ;  /* 0x00000060e1157810 */ /* 0x000fe40007f1e0ff */
[----:B------:R-:W-:Y:S01]  /*ad20*/  IMAD.WIDE.U32 R16, R2, UR5, R4 ;  /* 0x0000000502107c25 */ /* 0x000fe2000f8e0004 */
[----:B------:R-:W-:Y:S01]  /*ad30*/  IADD3.X R22, PT, PT, RZ, RZ, RZ, P1, !PT ;  /* 0x000000ffff167210 */ /* 0x000fe20000ffe4ff */
[----:B------:R-:W-:Y:S09]  /*ad40*/  @P5 BRA `(.L_x_1912) ;  /* 0x0000000000385947 */ /* 0x000ff20003800000 */
[----:B------:R-:W5:Y:S01]  /*ad50*/  LDCU.64 UR12, c[0x0][0x560] ;  /* 0x0000ac00ff0c77ac */ /* 0x000f620008000a00 */
[----:B------:R-:W-:Y:S01]  /*ad60*/  MOV R3, R19 ;  /* 0x0000001300037202 */ /* 0x000fe20000000f00 */
[----:B------:R-:W-:Y:S01]  /*ad70*/  IMAD.MOV.U32 R2, RZ, RZ, R6 ;  /* 0x000000ffff027224 */ /* 0x000fe200078e0006 */
[----:B------:R-:W3:Y:S01]  /*ad80*/  LDCU UR15, c[0x0][0x440] ;  /* 0x00008800ff0f77ac */ /* 0x000ee20008000800 */
[----:B------:R-:W-:Y:S02]  /*ad90*/  IMAD R18, R22, UR10, RZ ;  /* 0x0000000a16127c24 */ /* 0x000fe4000f8e02ff */
[----:B------:R-:W-:-:S04]  /*ada0*/  IMAD.WIDE.U32 R4, R20, UR10, R2 ;  /* 0x0000000a14047c25 */ /* 0x000fc8000f8e0002 */
[----:B------:R-:W-:-:S04]  /*adb0*/  IMAD R2, R20, UR11, R18 ;  /* 0x0000000b14027c24 */ /* 0x000fc8000f8e0212 */
[----:B------:R-:W-:Y:S01]  /*adc0*/  IMAD.IADD R3, R2, 0x1, R5 ;  /* 0x0000000102037824 */ /* 0x000fe200078e0205 */
[----:B-----5:R-:W-:-:S04]  /*add0*/  LEA R2, P1, R4, UR12, 0x1 ;  /* 0x0000000c04027c11 */ /* 0x020fc8000f8208ff */
[----:B------:R-:W-:Y:S02]  /*ade0*/  LEA.HI.X R3, R4, UR13, R3, 0x1, P1 ;  /* 0x0000000d04037c11 */ /* 0x000fe400088f0c03 */
[----:B---3--:R-:W-:Y:S02]  /*adf0*/  ISETP.GE.AND P2, PT, R239, UR15, PT ;  /* 0x0000000fef007c0c */ /* 0x008fe4000bf46270 */
[----:B------:R-:W-:-:S11]  /*ae00*/  ISETP.GE.AND P1, PT, R238, UR15, PT ;  /* 0x0000000fee007c0c */ /* 0x000fd6000bf26270 */
[----:B-1----:R1:W-:Y:S04]  /*ae10*/  @!P2 STG.E.128 desc[UR32][R2.64], R12 ;  /* 0x0000000c0200a986 */ /* 0x0023e8000c101d20 */
[----:B--2---:R1:W-:Y:S02]  /*ae20*/  @!P1 STG.E.128 desc[UR32][R2.64+0x80], R8 ;  /* 0x0000800802009986 */ /* 0x0043e4000c101d20 */
.L_x_1912:
[----:B------:R-:W-:Y:S05]  /*ae30*/  BSYNC.RECONVERGENT B0 ;  /* 0x0000000000007941 */ /* 0x000fea0003800200 */
.L_x_1911:
[----:B-1----:R1:W1:Y:S01]  /*ae40*/  LDS.128 R12, [R0+0xf000] ;  /* 0x00f00000000c7984 */ /* 0x0022620000000c00 */
[----:B------:R-:W-:Y:S01]  /*ae50*/  BSSY.RECONVERGENT B0, `(.L_x_1913) ;  /* 0x0000012000007945 */ /* 0x000fe20003800200 */
[----:B------:R-:W-:Y:S02]  /*ae60*/  IADD3.X R18, PT, PT, RZ, RZ, RZ, P0, !PT ;  /* 0x000000ffff127210 */ /* 0x000fe400007fe4ff */
[----:B--2---:R2:W1:Y:S01]  /*ae70*/  LDS.128 R8, [R0+0x13000] ;  /* 0x0130000000087984 */ /* 0x0044620000000c00 */
[----:B------:R-:W-:Y:S05]  /*ae80*/  @P4 BRA `(.L_x_1914) ;  /* 0x0000000000384947 */ /* 0x000fea0003800000 */
[----:B------:R-:W5:Y:S01]  /*ae90*/  LDCU UR15, c[0x0][0x440] ;  /* 0x00008800ff0f77ac */ /* 0x000f620008000800 */
[----:B------:R-:W-:Y:S01]  /*aea0*/  MOV R3, R19 ;  /* 0x0000001300037202 */ /* 0x000fe20000000f00 */
[----:B------:R-:W-:Y:S01]  /*aeb0*/  IMAD.MOV.U32 R2, RZ, RZ, R6 ;  /* 0x000000ffff027224 */ /* 0x000fe200078e0006 */
[----:B------:R-:W3:Y:S01]  /*aec0*/  LDCU.64 UR12, c[0x0][0x560] ;  /* 0x0000ac00ff0c77ac */ /* 0x000ee20008000a00 */
[----:B------:R-:W-:Y:S02]  /*aed0*/  IMAD R7, R18, UR10, RZ ;  /* 0x0000000a12077c24 */ /* 0x000fe4000f8e02ff */
[----:B------:R-:W-:-:S04]  /*aee0*/  IMAD.WIDE.U32 R4, R21, UR10, R2 ;  /* 0x0000000a15047c25 */ /* 0x000fc8000f8e0002 */
[----:B------:R-:W-:-:S04]  /*aef0*/  IMAD R2, R21, UR11, R7 ;  /* 0x0000000b15027c24 */ /* 0x000fc8000f8e0207 */
[----:B------:R-:W-:Y:S01]  /*af00*/  IMAD.IADD R3, R2, 0x1, R5 ;  /* 0x0000000102037824 */ /* 0x000fe200078e0205 */
[----:B-----5:R-:W-:Y:S02]  /*af10*/  ISETP.GE.AND P1, PT, R239, UR15, PT ;  /* 0x0000000fef007c0c */ /* 0x020fe4000bf26270 */
[----:B------:R-:W-:Y:S02]  /*af20*/  ISETP.GE.AND P0, PT, R238, UR15, PT ;  /* 0x0000000fee007c0c */ /* 0x000fe4000bf06270 */
[----:B---3--:R-:W-:-:S04]  /*af30*/  LEA R2, P2, R4, UR12, 0x1 ;  /* 0x0000000c04027c11 */ /* 0x008fc8000f8408ff */
[----:B------:R-:W-:-:S05]  /*af40*/  LEA.HI.X R3, R4, UR13, R3, 0x1, P2 ;  /* 0x0000000d04037c11 */ /* 0x000fca00090f0c03 */
[----:B-1----:R1:W-:Y:S04]  /*af50*/  @!P1 STG.E.128 desc[UR32][R2.64], R12 ;  /* 0x0000000c02009986 */ /* 0x0023e8000c101d20 */
[----:B------:R1:W-:Y:S02]  /*af60*/  @!P0 STG.E.128 desc[UR32][R2.64+0x80], R8 ;  /* 0x0000800802008986 */ /* 0x0003e4000c101d20 */
.L_x_1914:
[----:B------:R-:W-:Y:S05]  /*af70*/  BSYNC.RECONVERGENT B0 ;  /* 0x0000000000007941 */ /* 0x000fea0003800200 */
.L_x_1913:
        /* <DEDUP_REMOVED lines=11> */
[----:B------:R-:W-:Y:S02]  /*b030*/  IMAD.MOV.U32 R2, RZ, RZ, R6 ;  /* 0x000000ffff027224 */ /* 0x000fe400078e0006 */
[----:B------:R-:W-:Y:S01]  /*b040*/  IMAD.MOV.U32 R3, RZ, RZ, R16 ;  /* 0x000000ffff037224 */ /* 0x000fe200078e0010 */
[----:B------:R-:W5:Y:S01]  /*b050*/  LDCU.64 UR10, c[0x0][0x568] ;  /* 0x0000ad00ff0a77ac */ /* 0x000f620008000a00 */
[----:B------:R-:W-:-:S04]  /*b060*/  IMAD.WIDE.U32 R4, R225, UR8, R2 ;  /* 0x00000008e1047c25 */ /* 0x000fc8000f8e0002 */
[----:B-1234-:R-:W-:Y:S01]  /*b070*/  IMAD R0, R225, UR9, R5 ;  /* 0x00000009e1007c24 */ /* 0x01efe2000f8e0205 */
[----:B-----5:R-:W-:Y:S02]  /*b080*/  ISETP.GE.AND P1, PT, R239, UR5, PT ;  /* 0x00000005ef007c0c */ /* 0x020fe4000bf26270 */
[----:B------:R-:W-:Y:S02]  /*b090*/  ISETP.GE.AND P0, PT, R238, UR5, PT ;  /* 0x00000005ee007c0c */ /* 0x000fe4000bf06270 */
[----:B------:R-:W-:-:S04]  /*b0a0*/  LEA R2, P2, R4, UR10, 0x1 ;  /* 0x0000000a04027c11 */ /* 0x000fc8000f8408ff */
[----:B------:R-:W-:-:S05]  /*b0b0*/  LEA.HI.X R3, R4, UR11, R0, 0x1, P2 ;  /* 0x0000000b04037c11 */ /* 0x000fca00090f0c00 */
[----:B------:R1:W-:Y:S04]  /*b0c0*/  @!P1 STG.E.128 desc[UR32][R2.64], R12 ;  /* 0x0000000c02009986 */ /* 0x0003e8000c101d20 */
[----:B------:R1:W-:Y:S02]  /*b0d0*/  @!P0 STG.E.128 desc[UR32][R2.64+0x80], R8 ;  /* 0x0000800802008986 */ /* 0x0003e4000c101d20 */
.L_x_1916:
[----:B------:R-:W-:Y:S05]  /*b0e0*/  BSYNC.RECONVERGENT B0 ;  /* 0x0000000000007941 */ /* 0x000fea0003800200 */
.L_x_1915:
[----:B------:R-:W-:Y:S04]  /*b0f0*/  BSSY.RECONVERGENT B0, `(.L_x_1917) ;  /* 0x0000010000007945 */ /* 0x000fe80003800200 */
[----:B------:R-:W-:Y:S05]  /*b100*/  @P6 BRA `(.L_x_1918) ;  /* 0x0000000000386947 */ /* 0x000fea0003800000 */
[----:B------:R-:W5:Y:S01]  /*b110*/  LDCU UR5, c[0x0][0x440] ;  /* 0x00008800ff0577ac */ /* 0x000f620008000800 */
[----:B-1----:R-:W-:Y:S01]  /*b120*/  MOV R3, R16 ;  /* 0x0000001000037202 */ /* 0x002fe20000000f00 */
[----:B--234-:R-:W-:Y:S01]  /*b130*/  IMAD R0, R29, UR8, RZ ;  /* 0x000000081d007c24 */ /* 0x01cfe2000f8e02ff */
        /* <DEDUP_REMOVED lines=9> */
[----:B------:R1:W-:Y:S04]  /*b1d0*/  @!P1 STG.E.128 desc[UR32][R2.64], R36 ;  /* 0x0000002402009986 */ /* 0x0003e8000c101d20 */
[----:B------:R1:W-:Y:S02]  /*b1e0*/  @!P0 STG.E.128 desc[UR32][R2.64+0x80], R32 ;  /* 0x0000802002008986 */ /* 0x0003e4000c101d20 */
.L_x_1918:
[----:B------:R-:W-:Y:S05]  /*b1f0*/  BSYNC.RECONVERGENT B0 ;  /* 0x0000000000007941 */ /* 0x000fea0003800200 */
.L_x_1917:
        /* <DEDUP_REMOVED lines=16> */
.L_x_1920:
[----:B------:R-:W-:Y:S05]  /*b300*/  BSYNC.RECONVERGENT B0 ;  /* 0x0000000000007941 */ /* 0x000fea0003800200 */
.L_x_1919:
        /* <DEDUP_REMOVED lines=15> */
.L_x_1870:
[----:B------:R-:W-:Y:S05]  /*b400*/  BSYNC.RECONVERGENT B1 ;  /* 0x0000000000017941 */ /* 0x000fea0003800200 */
.L_x_1840:
[----:B------:R-:W5:Y:S01]  /*b410*/  LDCU UR8, c[0x0][0x438] ;  /* 0x00008700ff0877ac */ /* 0x000f620008000800 */
[----:B------:R-:W4:Y:S01]  /*b420*/  LDCU UR9, c[0x0][0x370] ;  /* 0x00006e00ff0977ac */ /* 0x000f220008000800 */
[----:B------:R-:W-:Y:S01]  /*b430*/  UMOV UR10, UR19 ;  /* 0x00000013000a7c82 */ /* 0x000fe20008000000 */
[----:B-----5:R-:W-:-:S04]  /*b440*/  UIADD3 UR8, UPT, UPT, UR8, 0x7f, URZ ;  /* 0x0000007f08087890 */ /* 0x020fc8000fffe0ff */
[----:B------:R-:W-:Y:S02]  /*b450*/  USHF.R.S32.HI UR5, URZ, 0x1f, UR8 ;  /* 0x0000001fff057899 */ /* 0x000fe40008011408 */
[----:B----4-:R-:W-:Y:S02]  /*b460*/  UIADD3 UR38, UPT, UPT, UR9, UR38, URZ ;  /* 0x0000002609267290 */ /* 0x010fe4000fffe0ff */
[----:B------:R-:W-:-:S04]  /*b470*/  ULEA.HI UR5, UR5, UR8, URZ, 0x7 ;  /* 0x0000000805057291 */ /* 0x000fc8000f8f38ff */
[----:B------:R-:W-:-:S04]  /*b480*/  USHF.R.S32.HI UR5, URZ, 0x7, UR5 ;  /* 0x00000007ff057899 */ /* 0x000fc80008011405 */
[----:B------:R-:W-:-:S09]  /*b490*/  UISETP.GE.AND UP0, UPT, UR38, UR5, UPT ;  /* 0x000000052600728c */ /* 0x000fd2000bf06270 */
[----:B------:R-:W-:Y:S05]  /*b4a0*/  BRA.U !UP0, `(.L_x_1921) ;  /* 0xffffff4d08987547 */ /* 0x000fea000b83ffff */
[----:B------:R-:W-:Y:S05]  /*b4b0*/  EXIT ;  /* 0x000000000000794d */ /* 0x000fea0003800000 */
.L_x_1922:
        /* <DEDUP_REMOVED lines=12> */
.L_x_2448:


//--------------------- .text._ZN5flash44flash_bwd_dq_dk_dv_loop_seqk_parallel_kernelI23Flash_bwd_kernel_traitsILi128ELi64ELi128ELi8ELi2ELi4ELi2ELb0ELb0EN7cutlass10bfloat16_tE19Flash_kernel_traitsILi128ELi64ELi128ELi8ES3_EELb1ELb0ELb0ELb0ELb1ELb1ELb0EEEvNS_16Flash_bwd_paramsE --------------------------
	.section	.text._ZN5flash44flash_bwd_dq_dk_dv_loop_seqk_parallel_kernelI23Flash_bwd_kernel_traitsILi128ELi64ELi128ELi8ELi2ELi4ELi2ELb0ELb0EN7cutlass10bfloat16_tE19Flash_kernel_traitsILi128ELi64ELi128ELi8ES3_EELb1ELb0ELb0ELb0ELb1ELb1ELb0EEEvNS_16Flash_bwd_paramsE,"ax",@progbits
	.align	128
        .global         _ZN5flash44flash_bwd_dq_dk_dv_loop_seqk_parallel_kernelI23Flash_bwd_kernel_traitsILi128ELi64ELi128ELi8ELi2ELi4ELi2ELb0ELb0EN7cutlass10bfloat16_tE19Flash_kernel_traitsILi128ELi64ELi128ELi8ES3_EELb1ELb0ELb0ELb0ELb1ELb1ELb0EEEvNS_16Flash_bwd_paramsE
        .type           _ZN5flash44flash_bwd_dq_dk_dv_loop_seqk_parallel_kernelI23Flash_bwd_kernel_traitsILi128ELi64ELi128ELi8ELi2ELi4ELi2ELb0ELb0EN7cutlass10bfloat16_tE19Flash_kernel_traitsILi128ELi64ELi128ELi8ES3_EELb1ELb0ELb0ELb0ELb1ELb1ELb0EEEvNS_16Flash_bwd_paramsE,@function
        .size           _ZN5flash44flash_bwd_dq_dk_dv_loop_seqk_parallel_kernelI23Flash_bwd_kernel_traitsILi128ELi64ELi128ELi8ELi2ELi4ELi2ELb0ELb0EN7cutlass10bfloat16_tE19Flash_kernel_traitsILi128ELi64ELi128ELi8ES3_EELb1ELb0ELb0ELb0ELb1ELb1ELb0EEEvNS_16Flash_bwd_paramsE,(.L_x_2449 - _ZN5flash44flash_bwd_dq_dk_dv_loop_seqk_parallel_kernelI23Flash_bwd_kernel_traitsILi128ELi64ELi128ELi8ELi2ELi4ELi2ELb0ELb0EN7cutlass10bfloat16_tE19Flash_kernel_traitsILi128ELi64ELi128ELi8ES3_EELb1ELb0ELb0ELb0ELb1ELb1ELb0EEEvNS_16Flash_bwd_paramsE)
        .other          _ZN5flash44flash_bwd_dq_dk_dv_loop_seqk_parallel_kernelI23Flash_bwd_kernel_traitsILi128ELi64ELi128ELi8ELi2ELi4ELi2ELb0ELb0EN7cutlass10bfloat16_tE19Flash_kernel_traitsILi128ELi64ELi128ELi8ES3_EELb1ELb0ELb0ELb0ELb1ELb1ELb0EEEvNS_16Flash_bwd_paramsE,@"STO_CUDA_ENTRY STV_DEFAULT"
_ZN5flash44flash_bwd_dq_dk_dv_loop_seqk_parallel_kernelI23Flash_bwd_kernel_traitsILi128ELi64ELi128ELi8ELi2ELi4ELi2ELb0ELb0EN7cutlass10bfloat16_tE19Flash_kernel_traitsILi128ELi64ELi128ELi8ES3_EELb1ELb0ELb0ELb0ELb1ELb1ELb0EEEvNS_16Flash_bwd_paramsE:
.text._ZN5flash44flash_bwd_dq_dk_dv_loop_seqk_parallel_kernelI23Flash_bwd_kernel_traitsILi128ELi64ELi128ELi8ELi2ELi4ELi2ELb0ELb0EN7cutlass10bfloat16_tE19Flash_kernel_traitsILi128ELi64ELi128ELi8ES3_EELb1ELb0ELb0ELb0ELb1ELb1ELb0EEEvNS_16Flash_bwd_paramsE:
        /* <DEDUP_REMOVED lines=35> */
.L_x_1930:
[----:B------:R-:W-:Y:S01]  /*0230*/  @UP4 ULEA UR6, UP1, UR29, UR10, 0x2 ;  /* 0x0000000a1d064291 */ /* 0x000fe2000f8210ff */
[----:B------:R-:W-:Y:S01]  /*0240*/  PLOP3.LUT P1, PT, PT, PT, UP4, 0x80, 0x8 ;  /* 0x000000000008781c */ /* 0x000fe20003f2f048 */
[----:B------:R-:W-:Y:S01]  /*0250*/  @UP3 ULEA UR4, UP0, UR29, UR8, 0x2 ;  /* 0x000000081d043291 */ /* 0x000fe2000f8010ff */
[----:B------:R-:W-:Y:S01]  /*0260*/  PLOP3.LUT P0, PT, PT, PT, UP3, 0x80, 0x8 ;  /* 0x000000000008781c */ /* 0x000fe20003f0f038 */
[----:B------:R-:W-:Y:S02]  /*0270*/  @UP4 ULEA.HI.X UR7, UR29, UR11, URZ, 0x2, UP1 ;  /* 0x0000000b1d074291 */ /* 0x000fe400088f14ff */
[----:B------:R-:W-:Y:S01]  /*0280*/  @UP3 ULEA.HI.X UR5, UR29, UR9, URZ, 0x2, UP0 ;  /* 0x000000091d053291 */ /* 0x000fe200080f14ff */
[----:B--2---:R-:W-:Y:S02]  /*0290*/  IMAD.U32 R4, RZ, RZ, UR6 ;  /* 0x00000006ff047e24 */ /* 0x004fe4000f8e00ff */
[----:B------:R-:W-:Y:S02]  /*02a0*/  IMAD.U32 R2, RZ, RZ, UR4 ;  /* 0x00000004ff027e24 */ /* 0x000fe4000f8e00ff */
        /* <DEDUP_REMOVED lines=11> */
[----:B-----5:R-:W-:Y:S05]  /*0360*/  BRA.U UP0, `(.L_x_1923) ;  /* 0x0000007d00107547 */ /* 0x020fea000b800000 */
        /* <DEDUP_REMOVED lines=8> */
[----:B-----5:R-:W-:-:S04]  /*03f0*/  UIADD3 UR5, UPT, UPT, UR37, 0x3f, URZ ;  /* 0x0000003f25057890 */ /* 0x020fc8000fffe0ff */
[----:B------:R-:W-:Y:S01]  /*0400*/  IMAD.MOV.U32 R4, RZ, RZ, R0 ;  /* 0x000000ffff047224 */ /* 0x000fe200078e0000 */
[----:B------:R-:W-:-:S04]  /*0410*/  USHF.R.S32.HI UR41, URZ, 0x1f, UR5 ;  /* 0x0000001fff297899 */ /* 0x000fc80008011405 */
[----:B------:R-:W1:Y:S01]  /*0420*/  @UP0 LDCU UR44, c[0x0][0x454] ;  /* 0x00008a80ff2c07ac */ /* 0x000e620008000800 */
[----:B------:R-:W2:Y:S01]  /*0430*/  I2F.RP R2, R4 ;  /* 0x0000000400027306 */ /* 0x000ea20000209400 */
[----:B---3--:R-:W-:Y:S01]  /*0440*/  IABS R6, R6 ;  /* 0x0000000600067213 */ /* 0x008fe20000000000 */
[----:B------:R-:W3:Y:S01]  /*0450*/  @!UP0 LDCU UR4, c[0x0][0x3e0] ;  /* 0x00007c00ff0487ac */ /* 0x000ee20008000800 */
[----:B------:R-:W-:-:S04]  /*0460*/  ULEA.HI UR41, UR41, UR5, URZ, 0x6 ;  /* 0x0000000529297291 */ /* 0x000fc8000f8f30ff */
[----:B------:R-:W-:Y:S01]  /*0470*/  USHF.R.S32.HI UR41, URZ, 0x6, UR41 ;  /* 0x00000006ff297899 */ /* 0x000fe20008011429 */
[----:B--2---:R-:W2:Y:S03]  /*0480*/  MUFU.RCP R2, R2 ;  /* 0x0000000200027308 */ /* 0x004ea60000001000 */
[----:B------:R-:W-:Y:S02]  /*0490*/  UIADD3 UR39, UPT, UPT, UR41, -0x1, URZ ;  /* 0xffffffff29277890 */ /* 0x000fe4000fffe0ff */
[----:B-1----:R-:W-:Y:S02]  /*04a0*/  @UP0 UIMAD UR44, UR28, UR44, URZ ;  /* 0x0000002c1c2c02a4 */ /* 0x002fe4000f8e02ff */
[----:B---3--:R-:W-:Y:S02]  /*04b0*/  @!UP0 UIMAD UR4, UR29, UR4, UR28 ;  /* 0x000000041d0482a4 */ /* 0x008fe4000f8e021c */
[----:B------:R-:W-:-:S02]  /*04c0*/  @UP0 UIMAD UR44, UR29, UR37, UR44 ;  /* 0x000000251d2c02a4 */ /* 0x000fc4000f8e022c */
[----:B------:R-:W-:Y:S01]  /*04d0*/  @!UP0 UIMAD UR44, UR4, UR37, URZ ;  /* 0x00000025042c82a4 */ /* 0x000fe2000f8e02ff */
[----:B--2---:R-:W-:-:S04]  /*04e0*/  VIADD R2, R2, 0xffffffe ;  /* 0x0ffffffe02027836 */ /* 0x004fc80000000000 */
        /* <DEDUP_REMOVED lines=28> */
.L_x_1924:
[----:B------:R-:W1:Y:S01]  /*06b0*/  LDCU UR38, c[0x0][0x3e0] ;  /* 0x00007c00ff2677ac */ /* 0x000e620008000800 */
[----:B------:R-:W2:Y:S01]  /*06c0*/  LDCU UR43, c[0x0][0x444] ;  /* 0x00008880ff2b77ac */ /* 0x000ea20008000800 */
[----:B-1----:R-:W-:-:S04]  /*06d0*/  UIMAD UR38, UR29, UR38, UR28 ;  /* 0x000000261d2672a4 */ /* 0x002fc8000f8e021c */
[----:B--2---:R-:W-:-:S12]  /*06e0*/  UIMAD UR38, UR38, UR43, URZ ;  /* 0x0000002b262672a4 */ /* 0x004fd8000f8e02ff */
.L_x_1925:
[----:B------:R-:W1:Y:S01]  /*06f0*/  S2R R221, SR_TID.X ;  /* 0x0000000000dd7919 */ /* 0x000e620000002100 */
[----:B------:R-:W2:Y:S01]  /*0700*/  LDCU.64 UR14, c[0x0][0x3b8] ;  /* 0x00007700ff0e77ac */ /* 0x000ea20008000a00 */
[----:B------:R-:W-:Y:S01]  /*0710*/  IMAD.MOV.U32 R7, RZ, RZ, RZ ;  /* 0x000000ffff077224 */ /* 0x000fe200078e00ff */
[----:B------:R-:W3:Y:S01]  /*0720*/  LDC.64 R28, c[0x0][0x3b0] ;  /* 0x0000ec00ff1c7b82 */ /* 0x000ee20000000a00 */
[----:B------:R-:W-:Y:S01]  /*0730*/  CS2R R158, SRZ ;  /* 0x00000000009e7805 */ /* 0x000fe2000001ff00 */
[----:B------:R-:W4:Y:S01]  /*0740*/  LDCU.64 UR6, c[0x0][0x3c0] ;  /* 0x00007800ff0677ac */ /* 0x000f220008000a00 */
[----:B------:R-:W-:Y:S02]  /*0750*/  CS2R R156, SRZ ;  /* 0x00000000009c7805 */ /* 0x000fe4000001ff00 */
[----:B------:R-:W-:Y:S02]  /*0760*/  CS2R R162, SRZ ;  /* 0x0000000000a27805 */ /* 0x000fe4000001ff00 */
[----:B------:R-:W-:Y:S01]  /*0770*/  CS2R R160, SRZ ;  /* 0x0000000000a07805 */ /* 0x000fe2000001ff00 */
[----:B------:R-:W5:Y:S01]  /*0780*/  LDCU.64 UR16, c[0x0][0x588] ;  /* 0x0000b100ff1077ac */ /* 0x000f620008000a00 */
[----:B------:R-:W-:Y:S01]  /*0790*/  CS2R R154, SRZ ;  /* 0x00000000009a7805 */ /* 0x000fe2000001ff00 */
[----:B------:R-:W3:Y:S01]  /*07a0*/  LDC.64 R26, c[0x0][0x590] ;  /* 0x00016400ff1a7b82 */ /* 0x000ee20000000a00 */
[----:B------:R-:W-:Y:S01]  /*07b0*/  CS2R R152, SRZ ;  /* 0x0000000000987805 */ /* 0x000fe2000001ff00 */
[----:B------:R-:W-:Y:S01]  /*07c0*/  USHF.R.S32.HI UR4, URZ, 0x1f, UR42 ;  /* 0x0000001fff047899 */ /* 0x000fe2000801142a */
[----:B------:R-:W-:Y:S01]  /*07d0*/  CS2R R150, SRZ ;  /* 0x0000000000967805 */ /* 0x000fe2000001ff00 */
[----:B------:R-:W-:Y:S01]  /*07e0*/  UIADD3 UR24, UP0, UPT, UR20, UR42, URZ ;  /* 0x0000002a14187290 */ /* 0x000fe2000ff1e0ff */
[----:B------:R-:W-:Y:S01]  /*07f0*/  CS2R R148, SRZ ;  /* 0x0000000000947805 */ /* 0x000fe2000001ff00 */
[----:B------:R-:W3:Y:S01]  /*0800*/  LDCU.64 UR12, c[0x0][0x3a0] ;  /* 0x00007400ff0c77ac */ /* 0x000ee20008000a00 */
[----:B------:R-:W-:Y:S01]  /*0810*/  CS2R R142, SRZ ;  /* 0x00000000008e7805 */ /* 0x000fe2000001ff00 */
[----:B--2---:R-:W-:Y:S01]  /*0820*/  IMAD.U32 R4, RZ, RZ, UR14 ;  /* 0x0000000eff047e24 */ /* 0x004fe2000f8e00ff */
[----:B------:R-:W2:Y:S01]  /*0830*/  LDC.64 R30, c[0x0][0x598] ;  /* 0x00016600ff1e7b82 */ /* 0x000ea20000000a00 */
[----:B------:R-:W-:Y:S01]  /*0840*/  ULEA.HI.X.SX32 UR20, UR20, UR4, 0x1, UP0 ;  /* 0x0000000414147291 */ /* 0x000fe200080f0eff */
[----:B------:R-:W-:Y:S01]  /*0850*/  CS2R R140, SRZ ;  /* 0x00000000008c7805 */ /* 0x000fe2000001ff00 */
[----:B----4-:R-:W-:Y:S01]  /*0860*/  IMAD.U32 R2, RZ, RZ, UR6 ;  /* 0x00000006ff027e24 */ /* 0x010fe2000f8e00ff */
[----:B------:R-:W4:Y:S01]  /*0870*/  LDCU.64 UR4, c[0x0][0x3a8] ;  /* 0x00007500ff0477ac */ /* 0x000f220008000a00 */
[----:B------:R-:W-:-:S02]  /*0880*/  CS2R R146, SRZ ;  /* 0x0000000000927805 */ /* 0x000fc4000001ff00 */
[----:B------:R-:W-:Y:S01]  /*0890*/  CS2R R144, SRZ ;  /* 0x0000000000907805 */ /* 0x000fe2000001ff00 */
[----:B-----5:R-:W-:Y:S01]  /*08a0*/  IMAD.U32 R8, RZ, RZ, UR16 ;  /* 0x00000010ff087e24 */ /* 0x020fe2000f8e00ff */
[----:B------:R-:W-:Y:S01]  /*08b0*/  UIMAD UR21, UR20, UR14, URZ ;  /* 0x0000000e141572a4 */ /* 0x000fe2000f8e02ff */
[----:B------:R-:W-:Y:S01]  /*08c0*/  CS2R R138, SRZ ;  /* 0x00000000008a7805 */ /* 0x000fe2000001ff00 */
[----:B------:R-:W-:Y:S01]  /*08d0*/  UIMAD UR20, UR20, UR6, URZ ;  /* 0x00000006141472a4 */ /* 0x000fe2000f8e02ff */
[----:B------:R-:W-:Y:S01]  /*08e0*/  CS2R R136, SRZ ;  /* 0x0000000000887805 */ /* 0x000fe2000001ff00 */
[----:B-1----:R-:W-:Y:S01]  /*08f0*/  IMAD.SHL.U32 R247, R221, 0x8, RZ ;  /* 0x00000008ddf77824 */ /* 0x002fe200078e00ff */
[----:B------:R-:W-:Y:S01]  /*0900*/  UIMAD UR21, UR24, UR15, UR21 ;  /* 0x0000000f181572a4 */ /* 0x000fe2000f8e0215 */
[--C-:B------:R-:W-:Y:S01]  /*0910*/  SHF.R.U32.HI R165, RZ, 0x5, R221.reuse ;  /* 0x00000005ffa57819 */ /* 0x100fe200000116dd */
[----:B------:R-:W-:Y:S01]  /*0920*/  UIMAD UR20, UR24, UR7, UR20 ;  /* 0x00000007181472a4 */ /* 0x000fe2000f8e0214 */
[--C-:B------:R-:W-:Y:S01]  /*0930*/  SHF.R.U32.HI R213, RZ, 0x3, R221.reuse ;  /* 0x00000003ffd57819 */ /* 0x100fe200000116dd */
[----:B------:R-:W-:Y:S01]  /*0940*/  USHF.L.U64.HI UR16, UR14, 0x6, UR15 ;  /* 0x000000060e107899 */ /* 0x000fe2000801020f */
[----:B------:R-:W-:Y:S01]  /*0950*/  LOP3.LUT R215, R247, 0x38, RZ, 0xc0, !PT ;  /* 0x00000038f7d77812 */ /* 0x000fe200078ec0ff */
[----:B------:R-:W-:Y:S01]  /*0960*/  IMAD.SHL.U32 R10, R165, 0x10, RZ ;  /* 0x00000010a50a7824 */ /* 0x000fe200078e00ff */
[----:B------:R-:W-:Y:S01]  /*0970*/  SHF.R.U32.HI R164, RZ, 0x2, R221 ;  /* 0x00000002ffa47819 */ /* 0x000fe200000116dd */
[----:B------:R-:W-:Y:S01]  /*0980*/  IMAD R33, R213, UR15, RZ ;  /* 0x0000000fd5217c24 */ /* 0x000fe2000f8e02ff */
[----:B------:R-:W-:Y:S01]  /*0990*/  USHF.L.U64.HI UR15, UR14, 0x5, UR15 ;  /* 0x000000050e0f7899 */ /* 0x000fe2000801020f */
[----:B------:R-:W-:Y:S01]  /*09a0*/  IMAD.MOV.U32 R6, RZ, RZ, R215 ;  /* 0x000000ffff067224 */ /* 0x000fe200078e00d7 */
[----:B------:R-:W-:Y:S01]  /*09b0*/  LOP3.LUT R10, R10, 0x10, RZ, 0xc0, !PT ;  /* 0x000000100a0a7812 */ /* 0x000fe200078ec0ff */
[----:B----4-:R-:W-:Y:S01]  /*09c0*/  IMAD.U32 R9, RZ, RZ, UR4 ;  /* 0x00000004ff097e24 */ /* 0x010fe2000f8e00ff */
[----:B------:R-:W-:Y:S01]  /*09d0*/  ULEA UR46, UR41, 0xffffffc0, 0x6 ;  /* 0xffffffc0292e7891 */ /* 0x000fe2000f8e30ff */
[----:B------:R-:W-:Y:S01]  /*09e0*/  IMAD.WIDE.U32 R4, R4, UR24, R6 ;  /* 0x0000001804047c25 */ /* 0x000fe2000f8e0006 */
[----:B------:R-:W-:Y:S01]  /*09f0*/  LOP3.LUT R164, R10, 0x7, R164, 0xf8, !PT ;  /* 0x000000070aa47812 */ /* 0x000fe200078ef8a4 */
[----:B------:R-:W-:Y:S01]  /*0a00*/  UIMAD.WIDE.U32 UR48, UR29, UR43, URZ ;  /* 0x0000002b1d3072a5 */ /* 0x000fe2000f8e00ff */
[----:B------:R-:W-:Y:S01]  /*0a10*/  LOP3.LUT R248, R221, 0x1f, RZ, 0xc0, !PT ;  /* 0x0000001fddf87812 */ /* 0x000fe200078ec0ff */
[----:B------:R-:W-:Y:S01]  /*0a20*/  IMAD.WIDE.U32 R2, R2, UR24, R6 ;  /* 0x0000001802027c25 */ /* 0x000fe2000f8e0006 */
[----:B------:R-:W1:Y:S01]  /*0a30*/  LDCU.64 UR24, c[0x0][0x398] ;  /* 0x00007300ff1877ac */ /* 0x000e620008000a00 */
[----:B------:R-:W-:-:S02]  /*0a40*/  CS2R R134, SRZ ;  /* 0x0000000000867805 */ /* 0x000fc4000001ff00 */
[----:B------:R-:W-:Y:S01]  /*0a50*/  CS2R R132, SRZ ;  /* 0x0000000000847805 */ /* 0x000fe2000001ff00 */
[----:B------:R-:W-:Y:S01]  /*0a60*/  IMAD.WIDE.U32 R6, R8, UR29, R6 ;  /* 0x0000001d08067c25 */ /* 0x000fe2000f8e0006 */
[----:B------:R-:W-:Y:S01]  /*0a70*/  USHF.R.S32.HI UR45, URZ, 0x1f, UR46 ;  /* 0x0000001fff2d7899 */ /* 0x000fe2000801142e */
[----:B------:R-:W-:Y:S01]  /*0a80*/  CS2R R126, SRZ ;  /* 0x00000000007e7805 */ /* 0x000fe2000001ff00 */
[----:B------:R-:W-:Y:S01]  /*0a90*/  ULEA UR44, UR39, UR44, 0x6 ;  /* 0x0000002c272c7291 */ /* 0x000fe2000f8e30ff */
[----:B------:R-:W-:Y:S01]  /*0aa0*/  VIADD R5, R5, UR21 ;  /* 0x0000001505057c36 */ /* 0x000fe20008000000 */
[----:B------:R-:W-:Y:S01]  /*0ab0*/  ULEA UR38, UR39, UR38, 0x6 ;  /* 0x0000002627267291 */ /* 0x000fe2000f8e30ff */
[----:B---3--:R-:W-:Y:S01]  /*0ac0*/  IMAD.U32 R8, RZ, RZ, UR12 ;  /* 0x0000000cff087e24 */ /* 0x008fe2000f8e00ff */
[----:B------:R-:W-:Y:S01]  /*0ad0*/  CS2R R124, SRZ ;  /* 0x00000000007c7805 */ /* 0x000fe2000001ff00 */
[----:B------:R-:W-:Y:S01]  /*0ae0*/  VIADD R3, R3, UR20 ;  /* 0x0000001403037c36 */ /* 0x000fe20008000000 */
[----:B------:R-:W3:Y:S01]  /*0af0*/  LDCU.64 UR20, c[0x0][0x3d0] ;  /* 0x00007a00ff1477ac */ /* 0x000ee20008000a00 */
[----:B------:R-:W-:Y:S01]  /*0b00*/  IMAD.WIDE.U32 R4, R8, UR29, R4 ;  /* 0x0000001d08047c25 */ /* 0x000fe2000f8e0004 */
[----:B------:R-:W-:-:S02]  /*0b10*/  CS2R R130, SRZ ;  /* 0x0000000000827805 */ /* 0x000fc4000001ff00 */
[----:B------:R-:W-:Y:S02]  /*0b20*/  CS2R R128, SRZ ;  /* 0x0000000000807805 */ /* 0x000fe4000001ff00 */
[----:B------:R-:W-:Y:S01]  /*0b30*/  CS2R R122, SRZ ;  /* 0x00000000007a7805 */ /* 0x000fe2000001ff00 */
[----:B------:R-:W-:Y:S01]  /*0b40*/  IMAD.U32 R8, RZ, RZ, UR13 ;  /* 0x0000000dff087e24 */ /* 0x000fe2000f8e00ff */
[----:B------:R-:W4:Y:S01]  /*0b50*/  LDCU.64 UR12, c[0x0][0x3d8] ;  /* 0x00007b00ff0c77ac */ /* 0x000f220008000a00 */
[----:B------:R-:W-:Y:S01]  /*0b60*/  IMAD.WIDE.U32 R2, R9, UR29, R2 ;  /* 0x0000001d09027c25 */ /* 0x000fe2000f8e0002 */
[----:B------:R-:W-:Y:S02]  /*0b70*/  CS2R R120, SRZ ;  /* 0x0000000000787805 */ /* 0x000fe4000001ff00 */
[----:B------:R-:W-:Y:S02]  /*0b80*/  CS2R R118, SRZ ;  /* 0x0000000000767805 */ /* 0x000fe4000001ff00 */
[----:B------:R-:W-:Y:S01]  /*0b90*/  CS2R R116, SRZ ;  /* 0x0000000000747805 */ /* 0x000fe2000001ff00 */
[----:B------:R-:W-:Y:S01]  /*0ba0*/  IMAD.U32 R9, RZ, RZ, UR17 ;  /* 0x00000011ff097e24 */ /* 0x000fe2000f8e00ff */
[----:B------:R-:W-:Y:S01]  /*0bb0*/  USHF.L.U32 UR17, UR14, 0x6, URZ ;  /* 0x000000060e117899 */ /* 0x000fe200080006ff */
[----:B------:R-:W-:Y:S01]  /*0bc0*/  IMAD.MOV.U32 R18, RZ, RZ, R6 ;  /* 0x000000ffff127224 */ /* 0x000fe200078e0006 */
[----:B------:R-:W-:Y:S01]  /*0bd0*/  CS2R R110, SRZ ;  /* 0x00000000006e7805 */ /* 0x000fe2000001ff00 */
[----:B------:R-:W-:Y:S01]  /*0be0*/  IMAD R5, R8, UR29, R5 ;  /* 0x0000001d08057c24 */ /* 0x000fe2000f8e0205 */
[----:B------:R-:W-:Y:S01]  /*0bf0*/  CS2R R108, SRZ ;  /* 0x00000000006c7805 */ /* 0x000fe2000001ff00 */
[----:B------:R-:W-:Y:S01]  /*0c00*/  IMAD.U32 R11, RZ, RZ, UR5 ;  /* 0x00000005ff0b7e24 */ /* 0x000fe2000f8e00ff */
[----:B------:R-:W5:Y:S01]  /*0c10*/  LDCU.64 UR4, c[0x0][0x388] ;  /* 0x00007100ff0477ac */ /* 0x000f620008000a00 */
[----:B---3--:R-:W-:Y:S01]  /*0c20*/  IMAD R6, R14, UR20, RZ ;  /* 0x000000140e067c24 */ /* 0x008fe2000f8e02ff */
[----:B------:R-:W-:Y:S01]  /*0c30*/  CS2R R114, SRZ ;  /* 0x0000000000727805 */ /* 0x000fe2000001ff00 */
[----:B------:R-:W-:Y:S01]  /*0c40*/  IMAD R19, R9, UR29, R7 ;  /* 0x0000001d09137c24 */ /* 0x000fe2000f8e0207 */
[----:B------:R-:W-:Y:S01]  /*0c50*/  CS2R R112, SRZ ;  /* 0x0000000000707805 */ /* 0x000fe2000001ff00 */
[----:B------:R-:W-:Y:S01]  /*0c60*/  IMAD R16, R0, UR21, R6 ;  /* 0x0000001500107c24 */ /* 0x000fe2000f8e0206 */
[----:B------:R-:W-:Y:S01]  /*0c70*/  CS2R R106, SRZ ;  /* 0x00000000006a7805 */ /* 0x000fe2000001ff00 */
[----:B----4-:R-:W-:Y:S01]  /*0c80*/  IMAD R8, R14, UR12, RZ ;  /* 0x0000000c0e087c24 */ /* 0x010fe2000f8e02ff */
[----:B------:R-:W-:Y:S01]  /*0c90*/  CS2R R104, SRZ ;  /* 0x0000000000687805 */ /* 0x000fe2000001ff00 */
[----:B------:R-:W-:Y:S01]  /*0ca0*/  IMAD.U32 R7, RZ, RZ, UR16 ;  /* 0x00000010ff077e24 */ /* 0x000fe2000f8e00ff */
[----:B------:R-:W-:Y:S01]  /*0cb0*/  USHF.L.U32 UR16, UR14, 0x5, URZ ;  /* 0x000000050e107899 */ /* 0x000fe200080006ff */
[----:B------:R-:W-:Y:S01]  /*0cc0*/  IMAD.U32 R6, RZ, RZ, UR17 ;  /* 0x00000011ff067e24 */ /* 0x000fe2000f8e00ff */
[----:B------:R-:W-:Y:S01]  /*0cd0*/  USHF.L.U64.HI UR17, UR6, 0x6, UR7 ;  /* 0x0000000606117899 */ /* 0x000fe20008010207 */
[C---:B------:R-:W-:Y:S01]  /*0ce0*/  IMAD R21, R0.reuse, UR13, R8 ;  /* 0x0000000d00157c24 */ /* 0x040fe2000f8e0208 */
[----:B------:R-:W-:Y:S01]  /*0cf0*/  USHF.L.U32 UR13, UR6, 0x6, URZ ;  /* 0x00000006060d7899 */ /* 0x000fe200080006ff */
[----:B------:R-:W-:Y:S01]  /*0d00*/  IMAD R3, R11, UR29, R3 ;  /* 0x0000001d0b037c24 */ /* 0x000fe2000f8e0203 */
[----:B------:R-:W-:Y:S01]  /*0d10*/  CS2R R102, SRZ ;  /* 0x0000000000667805 */ /* 0x000fe2000001ff00 */
[----:B------:R-:W-:Y:S01]  /*0d20*/  IMAD.WIDE.U32 R12, R0, UR20, R4 ;  /* 0x00000014000c7c25 */ /* 0x000fe2000f8e0004 */
[----:B------:R-:W3:Y:S01]  /*0d30*/  LDCU.64 UR20, c[0x0][0x3c8] ;  /* 0x00007900ff1477ac */ /* 0x000ee20008000a00 */
[----:B------:R-:W-:-:S02]  /*0d40*/  CS2R R100, SRZ ;  /* 0x0000000000647805 */ /* 0x000fc4000001ff00 */
[----:B------:R-:W-:Y:S01]  /*0d50*/  CS2R R94, SRZ ;  /* 0x00000000005e7805 */ /* 0x000fe2000001ff00 */
[----:B------:R-:W-:Y:S01]  /*0d60*/  IMAD.WIDE.U32 R4, R213, UR14, R6 ;  /* 0x0000000ed5047c25 */ /* 0x000fe2000f8e0006 */
[----:B------:R-:W-:Y:S02]  /*0d70*/  CS2R R92, SRZ ;  /* 0x00000000005c7805 */ /* 0x000fe4000001ff00 */
[----:B------:R-:W-:Y:S02]  /*0d80*/  CS2R R98, SRZ ;  /* 0x0000000000627805 */ /* 0x000fe4000001ff00 */
[----:B------:R-:W-:Y:S01]  /*0d90*/  CS2R R96, SRZ ;  /* 0x0000000000607805 */ /* 0x000fe2000001ff00 */
[----:B------:R-:W-:Y:S01]  /*0da0*/  IMAD.WIDE.U32 R10, R0, UR12, R2 ;  /* 0x0000000c000a7c25 */ /* 0x000fe2000f8e0002 */
[C---:B------:R-:W-:Y:S01]  /*0db0*/  IADD3 R17, P6, PT, R12.reuse, R4, RZ ;  /* 0x000000040c117210 */ /* 0x040fe20007fde0ff */
[----:B------:R-:W-:Y:S01]  /*0dc0*/  USHF.L.U64.HI UR12, UR6, 0x5, UR7 ;  /* 0x00000005060c7899 */ /* 0x000fe20008010207 */
[----:B------:R-:W-:Y:S01]  /*0dd0*/  IADD3 R20, P5, P4, R12, UR16, R4 ;  /* 0x000000100c147c10 */ /* 0x000fe2000fcbe004 */
[----:B------:R-:W-:Y:S01]  /*0de0*/  IMAD.U32 R2, RZ, RZ, UR13 ;  /* 0x0000000dff027e24 */ /* 0x000fe2000f8e00ff */
[----:B------:R-:W-:Y:S01]  /*0df0*/  USHF.L.U32 UR13, UR6, 0x5, URZ ;  /* 0x00000005060d7899 */ /* 0x000fe200080006ff */
[----:B------:R-:W-:Y:S01]  /*0e00*/  IMAD.IADD R15, R33, 0x1, R5 ;  /* 0x00000001210f7824 */ /* 0x000fe200078e0205 */
[----:B------:R-:W-:Y:S01]  /*0e10*/  CS2R R90, SRZ ;  /* 0x00000000005a7805 */ /* 0x000fe2000001ff00 */
[----:B------:R-:W-:Y:S01]  /*0e20*/  IMAD.U32 R4, RZ, RZ, UR16 ;  /* 0x00000010ff047e24 */ /* 0x000fe2000f8e00ff */
[----:B------:R-:W-:Y:S01]  /*0e30*/  CS2R R88, SRZ ;  /* 0x0000000000587805 */ /* 0x000fe2000001ff00 */
[----:B------:R-:W-:Y:S01]  /*0e40*/  IMAD.U32 R5, RZ, RZ, UR15 ;  /* 0x0000000fff057e24 */ /* 0x000fe2000f8e00ff */
[----:B------:R-:W-:Y:S01]  /*0e50*/  CS2R R86, SRZ ;  /* 0x0000000000567805 */ /* 0x000fe2000001ff00 */
[----:B------:R-:W-:Y:S01]  /*0e60*/  IMAD.U32 R3, RZ, RZ, UR17 ;  /* 0x00000011ff037e24 */ /* 0x000fe2000f8e00ff */
[----:B------:R-:W4:Y:S01]  /*0e70*/  LDCU.64 UR16, c[0x0][0x460] ;  /* 0x00008c00ff1077ac */ /* 0x000f220008000a00 */
[----:B------:R-:W-:Y:S01]  /*0e80*/  IMAD.WIDE.U32 R8, R213, UR14, R4 ;  /* 0x0000000ed5087c25 */ /* 0x000fe2000f8e0004 */
[----:B------:R-:W-:-:S02]  /*0e90*/  CS2R R84, SRZ ;  /* 0x0000000000547805 */ /* 0x000fc4000001ff00 */
[----:B------:R-:W-:Y:S02]  /*0ea0*/  CS2R R78, SRZ ;  /* 0x00000000004e7805 */ /* 0x000fe4000001ff00 */
[----:B------:R-:W-:Y:S01]  /*0eb0*/  CS2R R76, SRZ ;  /* 0x00000000004c7805 */ /* 0x000fe2000001ff00 */
[----:B------:R-:W-:Y:S01]  /*0ec0*/  IMAD.U32 R6, RZ, RZ, UR13 ;  /* 0x0000000dff067e24 */ /* 0x000fe2000f8e00ff */
[----:B------:R-:W-:Y:S01]  /*0ed0*/  IADD3 R0, P3, PT, R12, R8, RZ ;  /* 0x000000080c007210 */ /* 0x000fe20007f7e0ff */
[----:B------:R-:W-:Y:S01]  /*0ee0*/  IMAD.U32 R7, RZ, RZ, UR12 ;  /* 0x0000000cff077e24 */ /* 0x000fe2000f8e00ff */
[----:B------:R-:W-:Y:S01]  /*0ef0*/  CS2R R82, SRZ ;  /* 0x0000000000527805 */ /* 0x000fe2000001ff00 */
[C---:B------:R-:W-:Y:S01]  /*0f00*/  IMAD R35, R213.reuse, UR7, RZ ;  /* 0x00000007d5237c24 */ /* 0x040fe2000f8e02ff */
[----:B------:R-:W-:Y:S01]  /*0f10*/  CS2R R80, SRZ ;  /* 0x0000000000507805 */ /* 0x000fe2000001ff00 */
[----:B------:R-:W-:Y:S01]  /*0f20*/  IMAD.WIDE.U32 R2, R213, UR6, R2 ;  /* 0x00000006d5027c25 */ /* 0x000fe2000f8e0002 */
[----:B------:R-:W-:-:S02]  /*0f30*/  CS2R R74, SRZ ;  /* 0x00000000004a7805 */ /* 0x000fc4000001ff00 */
[----:B------:R-:W-:Y:S02]  /*0f40*/  CS2R R72, SRZ ;  /* 0x0000000000487805 */ /* 0x000fe4000001ff00 */
[----:B------:R-:W-:Y:S01]  /*0f50*/  CS2R R70, SRZ ;  /* 0x0000000000467805 */ /* 0x000fe2000001ff00 */
[----:B------:R-:W-:Y:S01]  /*0f60*/  IMAD.IADD R5, R13, 0x1, R16 ;  /* 0x000000010d057824 */ /* 0x000fe200078e0210 */
[C---:B------:R-:W-:Y:S01]  /*0f70*/  IADD3 R32, P1, P0, R10.reuse, UR13, R2 ;  /* 0x0000000d0a207c10 */ /* 0x040fe2000f83e002 */
[----:B------:R-:W-:Y:S01]  /*0f80*/  IMAD.WIDE.U32 R6, R213, UR6, R6 ;  /* 0x00000006d5067c25 */ /* 0x000fe2000f8e0006 */
[C---:B------:R-:W-:Y:S01]  /*0f90*/  IADD3 R25, P2, PT, R10.reuse, R2, RZ ;  /* 0x000000020a197210 */ /* 0x040fe20007f5e0ff */
[----:B----4-:R-:W-:Y:S01]  /*0fa0*/  UISETP.NE.U32.AND UP1, UPT, UR16, URZ, UPT ;  /* 0x000000ff1000728c */ /* 0x010fe2000bf25070 */
[----:B------:R-:W-:Y:S01]  /*0fb0*/  IADD3.X R8, PT, PT, R5, R33, R9, P3, !PT ;  /* 0x0000002105087210 */ /* 0x000fe20001ffe409 */
[----:B------:R-:W-:Y:S01]  /*0fc0*/  IMAD.IADD R14, R35, 0x1, R3 ;  /* 0x00000001230e7824 */ /* 0x000fe200078e0203 */
[----:B------:R-:W-:Y:S01]  /*0fd0*/  IADD3 R13, P3, PT, R10, R6, RZ ;  /* 0x000000060a0d7210 */ /* 0x000fe20007f7e0ff */
[----:B------:R-:W-:Y:S01]  /*0fe0*/  IMAD.IADD R3, R11, 0x1, R21 ;  /* 0x000000010b037824 */ /* 0x000fe200078e0215 */
[----:B------:R-:W-:Y:S01]  /*0ff0*/  UISETP.NE.AND.EX UP1, UPT, UR17, URZ, UPT, UP1 ;  /* 0x000000ff1100728c */ /* 0x000fe2000bf25310 */
[----:B------:R-:W-:Y:S01]  /*1000*/  IMAD.MOV.U32 R2, RZ, RZ, R10 ;  /* 0x000000ffff027224 */ /* 0x000fe200078e000a */
[----:B------:R-:W4:Y:S01]  /*1010*/  LDCU.64 UR16, c[0x0][0x550] ;  /* 0x0000aa00ff1077ac */ /* 0x000f220008000a00 */
[C---:B------:R-:W-:Y:S01]  /*1020*/  IMAD R10, R28.reuse, UR45, RZ ;  /* 0x0000002d1c0a7c24 */ /* 0x040fe2000f8e02ff */
[C---:B------:R-:W-:Y:S01]  /*1030*/  IADD3.X R21, PT, PT, R3.reuse, R35, R7, P3, !PT ;  /* 0x0000002303157210 */ /* 0x040fe20001ffe407 */
[----:B------:R-:W-:Y:S01]  /*1040*/  IMAD.WIDE.U32 R6, R28, UR46, RZ ;  /* 0x0000002e1c067c25 */ /* 0x000fe2000f8e00ff */
[C---:B-----5:R-:W-:Y:S01]  /*1050*/  LEA R22, P3, R0.reuse, UR4, 0x1 ;  /* 0x0000000400167c11 */ /* 0x060fe2000f8608ff */
[----:B------:R-:W-:Y:S01]  /*1060*/  USEL UR40, UR40, URZ, UP1 ;  /* 0x000000ff28287287 */ /* 0x000fe20008800000 */
[----:B------:R-:W-:Y:S01]  /*1070*/  IADD3.X R34, PT, PT, R3, UR12, R14, P1, P0 ;  /* 0x0000000c03227c10 */ /* 0x000fe20008fe040e */
[----:B------:R-:W5:Y:S01]  /*1080*/  LDCU.64 UR12, c[0x0][0x390] ;  /* 0x00007200ff0c77ac */ /* 0x000f620008000a00 */
[----:B------:R-:W-:Y:S01]  /*1090*/  LEA.HI.X R23, R0, UR5, R8, 0x1, P3 ;  /* 0x0000000500177c11 */ /* 0x000fe200098f0c08 */
[----:B------:R-:W-:Y:S01]  /*10a0*/  IMAD R0, R29, UR46, R10 ;  /* 0x0000002e1d007c24 */ /* 0x000fe2000f8e020a */
[----:B------:R-:W-:Y:S01]  /*10b0*/  LEA R16, P0, R17, UR4, 0x1 ;  /* 0x0000000411107c11 */ /* 0x000fe2000f8008ff */
[----:B------:R-:W-:Y:S01]  /*10c0*/  IMAD.X R9, R15, 0x1, R5, P6 ;  /* 0x000000010f097824 */ /* 0x000fe200030e0605 */
[----:B------:R-:W-:Y:S01]  /*10d0*/  LOP3.LUT R6, R6, R215, RZ, 0xfc, !PT ;  /* 0x000000d706067212 */ /* 0x000fe200078efcff */
[----:B------:R-:W-:Y:S01]  /*10e0*/  IMAD.IADD R7, R7, 0x1, R0 ;  /* 0x0000000107077824 */ /* 0x000fe200078e0200 */
[----:B------:R-:W-:Y:S01]  /*10f0*/  IADD3.X R15, PT, PT, R5, UR15, R15, P5, P4 ;  /* 0x0000000f050f7c10 */ /* 0x000fe2000afe840f */
[----:B-1----:R-:W-:Y:S01]  /*1100*/  IMAD.U32 R0, RZ, RZ, UR24 ;  /* 0x00000018ff007e24 */ /* 0x002fe2000f8e00ff */
[----:B------:R-:W-:Y:S01]  /*1110*/  LEA.HI.X R17, R17, UR5, R9, 0x1, P0 ;  /* 0x0000000511117c11 */ /* 0x000fe200080f0c09 */
[----:B------:R-:W-:Y:S01]  /*1120*/  IMAD R9, R26, UR45, RZ ;  /* 0x0000002d1a097c24 */ /* 0x000fe2000f8e02ff */
[----:B------:R-:W1:Y:S01]  /*1130*/  LDCU UR24, c[0x0][0x44c] ;  /* 0x00008980ff1877ac */ /* 0x000e620008000800 */
[----:B------:R-:W-:Y:S01]  /*1140*/  IMAD.MOV.U32 R4, RZ, RZ, R12 ;  /* 0x000000ffff047224 */ /* 0x000fe200078e000c */
[----:B------:R-:W-:Y:S01]  /*1150*/  CS2R R68, SRZ ;  /* 0x0000000000447805 */ /* 0x000fe2000001ff00 */
[----:B------:R-:W-:Y:S01]  /*1160*/  IMAD.X R12, R14, 0x1, R3, P2 ;  /* 0x000000010e0c7824 */ /* 0x000fe200010e0603 */
[----:B------:R-:W-:Y:S01]  /*1170*/  LEA R14, P0, R20, UR4, 0x1 ;  /* 0x00000004140e7c11 */ /* 0x000fe2000f8008ff */
[----:B------:R-:W-:Y:S01]  /*1180*/  IMAD.WIDE.U32 R6, R0, UR29, R6 ;  /* 0x0000001d00067c25 */ /* 0x000fe2000f8e0006 */
[----:B------:R-:W-:-:S02]  /*1190*/  CS2R R62, SRZ ;  /* 0x00000000003e7805 */ /* 0x000fc4000001ff00 */
[----:B------:R-:W-:Y:S02]  /*11a0*/  CS2R R60, SRZ ;  /* 0x00000000003c7805 */ /* 0x000fe4000001ff00 */
[----:B------:R-:W-:Y:S01]  /*11b0*/  LEA.HI.X R15, R20, UR5, R15, 0x1, P0 ;  /* 0x00000005140f7c11 */ /* 0x000fe200080f0c0f */
[----:B------:R-:W-:Y:S01]  /*11c0*/  IMAD.U32 R8, RZ, RZ, UR25 ;  /* 0x00000019ff087e24 */ /* 0x000fe2000f8e00ff */
[----:B-----5:R-:W-:Y:S01]  /*11d0*/  LEA R24, P0, R25, UR12, 0x1 ;  /* 0x0000000c19187c11 */ /* 0x020fe2000f8008ff */
[----:B------:R-:W-:Y:S01]  /*11e0*/  IMAD R0, R27, UR46, R9 ;  /* 0x0000002e1b007c24 */ /* 0x000fe2000f8e0209 */
[----:B------:R-:W-:Y:S01]  /*11f0*/  LEA R20, P1, R13, UR12, 0x1 ;  /* 0x0000000c0d147c11 */ /* 0x000fe2000f8208ff */
[----:B------:R-:W-:Y:S01]  /*1200*/  IMAD.WIDE.U32 R10, R26, UR46, R18 ;  /* 0x0000002e1a0a7c25 */ /* 0x000fe2000f8e0012 */
[----:B------:R-:W-:Y:S02]  /*1210*/  LEA.HI.X R25, R25, UR13, R12, 0x1, P0 ;  /* 0x0000000d19197c11 */ /* 0x000fe400080f0c0c */
[----:B------:R-:W-:-:S02]  /*1220*/  CS2R R66, SRZ ;  /* 0x0000000000427805 */ /* 0x000fc4000001ff00 */
[----:B------:R-:W-:Y:S01]  /*1230*/  LEA.HI.X R21, R13, UR13, R21, 0x1, P1 ;  /* 0x0000000d0d157c11 */ /* 0x000fe200088f0c15 */
[----:B------:R-:W-:Y:S01]  /*1240*/  IMAD R9, R8, UR29, R7 ;  /* 0x0000001d08097c24 */ /* 0x000fe2000f8e0207 */
[C---:B------:R-:W-:Y:S01]  /*1250*/  LEA R18, P0, R32.reuse, UR12, 0x1 ;  /* 0x0000000c20127c11 */ /* 0x040fe2000f8008ff */
[----:B------:R-:W-:Y:S01]  /*1260*/  IMAD.MOV.U32 R8, RZ, RZ, R6 ;  /* 0x000000ffff087224 */ /* 0x000fe200078e0006 */
[----:B-1----:R-:W-:Y:S01]  /*1270*/  UIMAD UR50, UR28, UR24, URZ ;  /* 0x000000181c3272a4 */ /* 0x002fe2000f8e02ff */
[----:B------:R-:W-:Y:S01]  /*1280*/  IMAD.IADD R7, R11, 0x1, R0 ;  /* 0x000000010b077824 */ /* 0x000fe200078e0200 */
[----:B------:R-:W-:Y:S01]  /*1290*/  LEA.HI.X R19, R32, UR13, R34, 0x1, P0 ;  /* 0x0000000d20137c11 */ /* 0x000fe200080f0c22 */
[----:B------:R-:W-:Y:S01]  /*12a0*/  IMAD.MOV.U32 R6, RZ, RZ, R10 ;  /* 0x000000ffff067224 */ /* 0x000fe200078e000a */
[----:B------:R-:W-:Y:S01]  /*12b0*/  USHF.R.S32.HI UR51, URZ, 0x1f, UR50 ;  /* 0x0000001fff337899 */ /* 0x000fe20008011432 */
[----:B---3--:R-:W-:Y:S01]  /*12c0*/  IMAD.U32 R0, RZ, RZ, UR20 ;  /* 0x00000014ff007e24 */ /* 0x008fe2000f8e00ff */
[----:B------:R-:W-:Y:S01]  /*12d0*/  USHF.R.S32.HI UR20, URZ, 0x1f, UR43 ;  /* 0x0000001fff147899 */ /* 0x000fe2000801142b */
[----:B------:R-:W-:Y:S01]  /*12e0*/  IMAD.WIDE.U32 R4, R213, UR14, R4 ;  /* 0x0000000ed5047c25 */ /* 0x000fe2000f8e0004 */
[----:B------:R-:W1:Y:S01]  /*12f0*/  LDCU.64 UR14, c[0x0][0x380] ;  /* 0x00007000ff0e77ac */ /* 0x000e620008000a00 */
[----:B------:R-:W-:-:S02]  /*1300*/  CS2R R64, SRZ ;  /* 0x0000000000407805 */ /* 0x000fc4000001ff00 */
[----:B------:R-:W-:Y:S01]  /*1310*/  CS2R R58, SRZ ;  /* 0x00000000003a7805 */ /* 0x000fe2000001ff00 */
[----:B--2---:R-:W-:Y:S01]  /*1320*/  IMAD.WIDE.U32 R10, R30, UR28, R6 ;  /* 0x0000001c1e0a7c25 */ /* 0x004fe2000f8e0006 */
[----:B------:R-:W-:Y:S01]  /*1330*/  UIMAD UR20, UR20, UR29, URZ ;  /* 0x0000001d141472a4 */ /* 0x000fe2000f8e02ff */
[----:B------:R-:W-:Y:S02]  /*1340*/  CS2R R56, SRZ ;  /* 0x0000000000387805 */ /* 0x000fe4000001ff00 */
[----:B------:R-:W-:Y:S01]  /*1350*/  CS2R R54, SRZ ;  /* 0x0000000000367805 */ /* 0x000fe2000001ff00 */
[----:B------:R-:W-:Y:S01]  /*1360*/  IMAD.U32 R12, RZ, RZ, UR21 ;  /* 0x00000015ff0c7e24 */ /* 0x000fe2000f8e00ff */
[----:B------:R-:W2:Y:S01]  /*1370*/  LDCU UR21, c[0x0][0x3e0] ;  /* 0x00007c00ff1577ac */ /* 0x000ea20008000800 */
[----:B------:R-:W-:Y:S01]  /*1380*/  IMAD.WIDE.U32 R6, R0, UR28, R8 ;  /* 0x0000001c00067c25 */ /* 0x000fe2000f8e0008 */
[----:B------:R-:W-:Y:S02]  /*1390*/  CS2R R52, SRZ ;  /* 0x0000000000347805 */ /* 0x000fe4000001ff00 */
[----:B------:R-:W-:Y:S01]  /*13a0*/  CS2R R46, SRZ ;  /* 0x00000000002e7805 */ /* 0x000fe2000001ff00 */
[----:B------:R-:W-:Y:S01]  /*13b0*/  UIADD3 UR20, UPT, UPT, UR49, UR20, URZ ;  /* 0x0000001431147290 */ /* 0x000fe2000fffe0ff */
[----:B------:R-:W-:Y:S01]  /*13c0*/  IMAD R7, R12, UR28, R7 ;  /* 0x0000001c0c077c24 */ /* 0x000fe2000f8e0207 */
[----:B------:R-:W-:Y:S01]  /*13d0*/  LEA R12, P1, R4, UR4, 0x1 ;  /* 0x00000004040c7c11 */ /* 0x000fe2000f8208ff */
[----:B------:R-:W-:Y:S01]  /*13e0*/  IMAD.IADD R0, R5, 0x1, R33 ;  /* 0x0000000105007824 */ /* 0x000fe200078e0221 */
[----:B------:R-:W-:Y:S01]  /*13f0*/  UMOV UR4, UR26 ;  /* 0x0000001a00047c82 */ /* 0x000fe20008000000 */
[----:B------:R-:W-:Y:S01]  /*1400*/  IMAD.WIDE.U32 R6, R213, R28, R6 ;  /* 0x0000001cd5067225 */ /* 0x000fe200078e0006 */
[----:B------:R-:W-:-:S02]  /*1410*/  CS2R R44, SRZ ;  /* 0x00000000002c7805 */ /* 0x000fc4000001ff00 */
[----:B------:R-:W-:Y:S02]  /*1420*/  CS2R R50, SRZ ;  /* 0x0000000000327805 */ /* 0x000fe4000001ff00 */
[----:B------:R-:W-:Y:S01]  /*1430*/  LEA.HI.X R13, R4, UR5, R0, 0x1, P1 ;  /* 0x00000005040d7c11 */ /* 0x000fe200088f0c00 */
[----:B------:R-:W-:Y:S01]  /*1440*/  IMAD R0, R213, R29, RZ ;  /* 0x0000001dd5007224 */ /* 0x000fe200078e02ff */
[----:B-1----:R-:W-:Y:S01]  /*1450*/  LEA R246, P2, R6, UR14, 0x1 ;  /* 0x0000000e06f67c11 */ /* 0x002fe2000f8408ff */
[----:B------:R-:W-:Y:S01]  /*1460*/  IMAD R9, R31, UR28, R11 ;  /* 0x0000001c1f097c24 */ /* 0x000fe2000f8e020b */
[----:B------:R-:W-:Y:S01]  /*1470*/  SHF.L.U64.HI R29, R28, 0x5, R29 ;  /* 0x000000051c1d7819 */ /* 0x000fe2000001021d */
[----:B------:R-:W-:Y:S01]  /*1480*/  IMAD.IADD R0, R7, 0x1, R0 ;  /* 0x0000000107007824 */ /* 0x000fe200078e0200 */
[----:B------:R-:W-:Y:S01]  /*1490*/  ULOP3.LUT UR5, UR39, 0x80000001, URZ, 0xc0, !UPT ;  /* 0x8000000127057892 */ /* 0x000fe2000f8ec0ff */
[----:B------:R-:W-:Y:S01]  /*14a0*/  IMAD.MOV.U32 R8, RZ, RZ, R10 ;  /* 0x000000ffff087224 */ /* 0x000fe200078e000a */
[----:B--2---:R-:W-:Y:S01]  /*14b0*/  UIMAD UR20, UR20, UR21, URZ ;  /* 0x00000015141472a4 */ /* 0x004fe2000f8e02ff */
[C---:B------:R-:W-:Y:S01]  /*14c0*/  IMAD.WIDE.U32 R2, R213.reuse, UR6, R2 ;  /* 0x00000006d5027c25 */ /* 0x040fe2000f8e0002 */
[----:B------:R-:W-:Y:S01]  /*14d0*/  LEA.HI.X R244, R6, UR15, R0, 0x1, P2 ;  /* 0x0000000f06f47c11 */ /* 0x000fe200090f0c00 */
[----:B------:R-:W-:Y:S01]  /*14e0*/  UISETP.NE.AND UP0, UPT, UR5, 0x1, UPT ;  /* 0x000000010500788c */ /* 0x000fe2000bf05270 */
[----:B------:R-:W-:Y:S01]  /*14f0*/  ISETP.NE.AND P2, PT, RZ, UR36, PT ;  /* 0x00000024ff007c0c */ /* 0x000fe2000bf45270 */
[C---:B------:R-:W-:Y:S01]  /*1500*/  IMAD R10, R213.reuse, R27, RZ ;  /* 0x0000001bd50a7224 */ /* 0x040fe200078e02ff */
[----:B------:R-:W-:Y:S01]  /*1510*/  SHF.L.U64.HI R27, R26, 0x5, R27 ;  /* 0x000000051a1b7819 */ /* 0x000fe2000001021b */
[----:B------:R-:W-:Y:S01]  /*1520*/  IMAD.WIDE.U32 R4, R213, R26, R8 ;  /* 0x0000001ad5047225 */ /* 0x000fe200078e0008 */
[----:B------:R-:W-:Y:S01]  /*1530*/  LEA R8, P0, R2, UR12, 0x1 ;  /* 0x0000000c02087c11 */ /* 0x000fe2000f8008ff */
[----:B------:R-:W-:Y:S01]  /*1540*/  USHF.R.S32.HI UR12, URZ, 0x1f, UR21 ;  /* 0x0000001fff0c7899 */ /* 0x000fe20008011415 */
[----:B------:R-:W-:Y:S01]  /*1550*/  CS2R R48, SRZ ;  /* 0x0000000000307805 */ /* 0x000fe2000001ff00 */
[----:B------:R-:W-:Y:S01]  /*1560*/  IMAD.IADD R7, R3, 0x1, R35 ;  /* 0x0000000103077824 */ /* 0x000fe200078e0223 */
[----:B----4-:R-:W-:Y:S01]  /*1570*/  LEA R245, P1, R4, UR16, 0x1 ;  /* 0x0000001004f57c11 */ /* 0x010fe2000f8208ff */
[----:B------:R-:W-:Y:S01]  /*1580*/  IMAD.IADD R3, R5, 0x1, R10 ;  /* 0x0000000105037824 */ /* 0x000fe200078e020a */
[----:B------:R-:W-:Y:S01]  /*1590*/  USEL UR5, URZ, 0x4000, UP0 ;  /* 0x00004000ff057887 */ /* 0x000fe20008000000 */
[----:B------:R-:W-:Y:S01]  /*15a0*/  IMAD.SHL.U32 R0, R28, 0x20, RZ ;  /* 0x000000201c007824 */ /* 0x000fe200078e00ff */
[----:B------:R-:W-:Y:S01]  /*15b0*/  LEA.HI.X R9, R2, UR13, R7, 0x1, P0 ;  /* 0x0000000d02097c11 */ /* 0x000fe200080f0c07 */
[----:B------:R-:W1:Y:S01]  /*15c0*/  S2R R10, SR_CTAID.X ;  /* 0x00000000000a7919 */ /* 0x000e620000002500 */
[----:B------:R-:W-:Y:S01]  /*15d0*/  LOP3.LUT R2, R247, 0x1f8, RZ, 0xc0, !PT ;  /* 0x000001f8f7027812 */ /* 0x000fe200078ec0ff */
[----:B------:R-:W-:Y:S01]  /*15e0*/  IMAD.SHL.U32 R5, R26, 0x20, RZ ;  /* 0x000000201a057824 */ /* 0x000fe200078e00ff */
[----:B------:R-:W-:Y:S01]  /*15f0*/  LEA.HI.X R243, R4, UR17, R3, 0x1, P1 ;  /* 0x0000001104f37c11 */ /* 0x000fe200088f0c03 */
[----:B------:R-:W-:Y:S01]  /*1600*/  UIMAD.WIDE.U32 UR16, UR48, UR21, URZ ;  /* 0x00000015301072a5 */ /* 0x000fe2000f8e00ff */
[----:B------:R-:W-:Y:S01]  /*1610*/  LOP3.LUT R3, R2, 0x38, R221, 0x78, !PT ;  /* 0x0000003802037812 */ /* 0x000fe200078e78dd */
[----:B------:R-:W-:Y:S01]  /*1620*/  UIMAD UR12, UR12, UR48, UR20 ;  /* 0x000000300c0c72a4 */ /* 0x000fe2000f8e0214 */
[C---:B------:R-:W-:Y:S01]  /*1630*/  LEA R2, P0, R0.reuse, R246, 0x1 ;  /* 0x000000f600027211 */ /* 0x040fe200078008ff */
[----:B------:R-:W-:Y:S01]  /*1640*/  IMAD.MOV.U32 R7, RZ, RZ, R243 ;  /* 0x000000ffff077224 */ /* 0x000fe200078e00f3 */
[----:B------:R-:W-:Y:S01]  /*1650*/  LOP3.LUT R6, R3, 0x1e00, R247, 0xf8, !PT ;  /* 0x00001e0003067812 */ /* 0x000fe200078ef8f7 */
[----:B------:R-:W-:Y:S01]  /*1660*/  UIADD3 UR12, UPT, UPT, UR17, UR12, URZ ;  /* 0x0000000c110c7290 */ /* 0x000fe2000fffe0ff */
[----:B------:R-:W-:Y:S01]  /*1670*/  LEA.HI.X R3, R0, R244, R29, 0x1, P0 ;  /* 0x000000f400037211 */ /* 0x000fe200000f0c1d */
[----:B------:R-:W-:Y:S01]  /*1680*/  USHF.R.S32.HI UR14, URZ, 0x1f, UR24 ;  /* 0x0000001fff0e7899 */ /* 0x000fe20008011418 */
[----:B------:R-:W-:Y:S01]  /*1690*/  LEA R0, R6, UR4, 0x1 ;  /* 0x0000000406007c11 */ /* 0x000fe2000f8e08ff */
[----:B------:R-:W-:Y:S01]  /*16a0*/  IMAD.MOV.U32 R6, RZ, RZ, R245 ;  /* 0x000000ffff067224 */ /* 0x000fe200078e00f5 */
[----:B------:R-:W-:Y:S01]  /*16b0*/  @P2 BAR.SYNC.DEFER_BLOCKING 0x0 ;  /* 0x0000000000002b1d */ /* 0x000fe20000010000 */
[C---:B------:R-:W-:Y:S01]  /*16c0*/  LEA R4, P1, R5.reuse, R245, 0x1 ;  /* 0x000000f505047211 */ /* 0x040fe200078208ff */
[----:B------:R-:W-:Y:S01]  /*16d0*/  UIMAD UR12, UR12, UR24, URZ ;  /* 0x000000180c0c72a4 */ /* 0x000fe2000f8e02ff */
[----:B------:R-:W-:Y:S01]  /*16e0*/  VIADD R240, R0, UR5 ;  /* 0x0000000500f07c36 */ /* 0x000fe20008000000 */
[----:B------:R-:W-:Y:S01]  /*16f0*/  UIMAD UR13, UR21, UR24, URZ ;  /* 0x00000018150d72a4 */ /* 0x000fe2000f8e02ff */
[----:B------:R-:W-:Y:S01]  /*1700*/  LEA.HI.X R5, R5, R243, R27, 0x1, P1 ;  /* 0x000000f305057211 */ /* 0x000fe200008f0c1b */
[----:B------:R-:W-:Y:S01]  /*1710*/  UIMAD.WIDE.U32 UR50, UR16, UR24, UR50 ;  /* 0x00000018103272a5 */ /* 0x000fe2000f8e0032 */
[----:B------:R-:W-:Y:S01]  /*1720*/  CS2R R42, SRZ ;  /* 0x00000000002a7805 */ /* 0x000fe2000001ff00 */
[----:B------:R-:W-:Y:S01]  /*1730*/  UIMAD UR12, UR14, UR16, UR12 ;  /* 0x000000100e0c72a4 */ /* 0x000fe2000f8e020c */
[----:B------:R-:W-:Y:S01]  /*1740*/  CS2R R40, SRZ ;  /* 0x0000000000287805 */ /* 0x000fe2000001ff00 */
[----:B------:R-:W-:Y:S01]  /*1750*/  UIADD3 UR40, UP0, UPT, UR46, UR40, URZ ;  /* 0x000000282e287290 */ /* 0x000fe2000ff1e0ff */
[----:B------:R-:W-:Y:S01]  /*1760*/  CS2R R38, SRZ ;  /* 0x0000000000267805 */ /* 0x000fe2000001ff00 */
[----:B------:R-:W-:Y:S01]  /*1770*/  UIMAD.WIDE UR24, UR21, UR24, URZ ;  /* 0x00000018151872a5 */ /* 0x000fe2000f8e02ff */
[----:B------:R-:W-:Y:S01]  /*1780*/  CS2R R36, SRZ ;  /* 0x0000000000247805 */ /* 0x000fe2000001ff00 */
[----:B------:R-:W-:-:S02]  /*1790*/  UIADD3 UR51, UPT, UPT, UR51, UR12, URZ ;  /* 0x0000000c33337290 */ /* 0x000fc4000fffe0ff */
[----:B------:R-:W-:Y:S02]  /*17a0*/  UIADD3.X UR45, UPT, UPT, URZ, UR45, URZ, UP0, !UPT ;  /* 0x0000002dff2d7290 */ /* 0x000fe400087fe4ff */
[----:B------:R-:W-:Y:S02]  /*17b0*/  UIMAD UR12, UR25, UR40, URZ ;  /* 0x00000028190c72a4 */ /* 0x000fe4000f8e02ff */
[----:B------:R-:W-:Y:S02]  /*17c0*/  UIMAD.WIDE.U32 UR50, UR24, UR40, UR50 ;  /* 0x00000028183272a5 */ /* 0x000fe4000f8e0032 */
[----:B------:R-:W-:Y:S01]  /*17d0*/  UIMAD UR12, UR24, UR45, UR12 ;  /* 0x0000002d180c72a4 */ /* 0x000fe2000f8e020c */
[----:B------:R-:W-:Y:S01]  /*17e0*/  @!PT LDS RZ, [RZ] ;  /* 0x00000000fffff984 */ /* 0x000fe20000000800 */
[----:B------:R-:W-:Y:S01]  /*17f0*/  @!PT LDS RZ, [RZ] ;  /* 0x00000000fffff984 */ /* 0x000fe20000000800 */
[----:B------:R-:W-:Y:S01]  /*1800*/  @!PT LDS RZ, [RZ] ;  /* 0x00000000fffff984 */ /* 0x000fe20000000800 */
[----:B------:R-:W-:Y:S01]  /*1810*/  LDGSTS.E.BYPASS.LTC128B.128 [R0+0x8000], desc[UR32][R6.64] ;  /* 0x0800000006007fae */ /* 0x000fe2000b981a20 */
[----:B------:R-:W-:Y:S02]  /*1820*/  USHF.L.U32 UR14, UR13, 0x6, URZ ;  /* 0x000000060d0e7899 */ /* 0x000fe400080006ff */
[----:B------:R-:W-:Y:S01]  /*1830*/  UIADD3 UR12, UPT, UPT, UR51, UR12, URZ ;  /* 0x0000000c330c7290 */ /* 0x000fe2000fffe0ff */
[----:B------:R2:W-:Y:S01]  /*1840*/  LDGSTS.E.BYPASS.LTC128B.128 [R0+0xa000], desc[UR32][R6.64+0x80] ;  /* 0x0a00008006007fae */ /* 0x0005e2000b981a20 */
[----:B------:R-:W3:Y:S03]  /*1850*/  LDCU.64 UR6, c[0x0][0x570] ;  /* 0x0000ae00ff0677ac */ /* 0x000ee60008000a00 */
[----:B------:R-:W-:Y:S01]  /*1860*/  LDGSTS.E.BYPASS.LTC128B.128 [R0+0x9000], desc[UR32][R4.64] ;  /* 0x0900000004007fae */ /* 0x000fe2000b981a20 */
[----:B------:R-:W4:Y:S03]  /*1870*/  LDCU.64 UR46, c[0x0][0x5e8] ;  /* 0x0000bd00ff2e77ac */ /* 0x000f260008000a00 */
[----:B------:R5:W-:Y:S01]  /*1880*/  LDGSTS.E.BYPASS.LTC128B.128 [R0+0xb000], desc[UR32][R4.64+0x80] ;  /* 0x0b00008004007fae */ /* 0x000be2000b981a20 */
[----:B------:R-:W-:-:S02]  /*1890*/  UISETP.GE.AND UP0, UPT, UR37, 0x1, UPT ;  /* 0x000000012500788c */ /* 0x000fc4000bf06270 */
[----:B----4-:R-:W-:Y:S01]  /*18a0*/  UIMAD.WIDE UR46, UR38, 0x4, UR46 ;  /* 0x00000004262e78a5 */ /* 0x010fe2000f8e022e */
[----:B--2---:R-:W1:Y:S01]  /*18b0*/  LDC.64 R6, c[0x0][0x5f8] ;  /* 0x00017e00ff067b82 */ /* 0x004e620000000a00 */
[----:B-----5:R-:W-:Y:S02]  /*18c0*/  IMAD.MOV.U32 R4, RZ, RZ, R246 ;  /* 0x000000ffff047224 */ /* 0x020fe400078e00f6 */
[----:B------:R-:W-:-:S05]  /*18d0*/  IMAD.MOV.U32 R5, RZ, RZ, R244 ;  /* 0x000000ffff057224 */ /* 0x000fca00078e00f4 */
[----:B------:R-:W-:Y:S04]  /*18e0*/  LDGSTS.E.BYPASS.LTC128B.128 [R240], desc[UR32][R4.64] ;  /* 0x0000000004f07fae */ /* 0x000fe8000b981a20 */
[----:B------:R2:W-:Y:S04]  /*18f0*/  LDGSTS.E.BYPASS.LTC128B.128 [R240+0x2000], desc[UR32][R4.64+0x80] ;  /* 0x0200008004f07fae */ /* 0x0005e8000b981a20 */
[----:B------:R-:W-:Y:S04]  /*1900*/  LDGSTS.E.BYPASS.LTC128B.128 [R240+0x1000], desc[UR32][R2.64] ;  /* 0x0100000002f07fae */ /* 0x000fe8000b981a20 */
[----:B------:R1:W-:Y:S04]  /*1910*/  LDGSTS.E.BYPASS.LTC128B.128 [R240+0x3000], desc[UR32][R2.64+0x80] ;  /* 0x0300008002f07fae */ /* 0x0003e8000b981a20 */
[----:B------:R4:W-:Y:S04]  /*1920*/  LDGSTS.E.BYPASS.LTC128B.128 [R0+0xc000], desc[UR32][R12.64] ;  /* 0x0c0000000c007fae */ /* 0x0009e8000b981a20 */
[----:B------:R4:W-:Y:S04]  /*1930*/  LDGSTS.E.BYPASS.LTC128B.128 [R0+0x10000], desc[UR32][R12.64+0x80] ;  /* 0x100000800c007fae */ /* 0x0009e8000b981a20 */
[----:B------:R4:W-:Y:S04]  /*1940*/  LDGSTS.E.BYPASS.LTC128B.128 [R0+0xd000], desc[UR32][R22.64] ;  /* 0x0d00000016007fae */ /* 0x0009e8000b981a20 */
[----:B------:R4:W-:Y:S01]  /*1950*/  LDGSTS.E.BYPASS.LTC128B.128 [R0+0x11000], desc[UR32][R22.64+0x80] ;  /* 0x1100008016007fae */ /* 0x0009e2000b981a20 */
[----:B--2---:R-:W-:-:S03]  /*1960*/  IMAD R4, R165, UR13, R248 ;  /* 0x0000000da5047c24 */ /* 0x004fc6000f8e02f8 */
[----:B------:R4:W-:Y:S04]  /*1970*/  LDGSTS.E.BYPASS.LTC128B.128 [R0+0xe000], desc[UR32][R16.64] ;  /* 0x0e00000010007fae */ /* 0x0009e8000b981a20 */
[----:B------:R4:W-:Y:S01]  /*1980*/  LDGSTS.E.BYPASS.LTC128B.128 [R0+0x12000], desc[UR32][R16.64+0x80] ;  /* 0x1200008010007fae */ /* 0x0009e2000b981a20 */
[----:B-1----:R-:W-:-:S03]  /*1990*/  IMAD.WIDE.U32 R2, R10, R6, RZ ;  /* 0x000000060a027225 */ /* 0x002fc600078e00ff */
[----:B------:R4:W-:Y:S04]  /*19a0*/  LDGSTS.E.BYPASS.LTC128B.128 [R0+0xf000], desc[UR32][R14.64] ;  /* 0x0f0000000e007fae */ /* 0x0009e8000b981a20 */
[----:B------:R4:W-:Y:S01]  /*19b0*/  LDGSTS.E.BYPASS.LTC128B.128 [R0+0x13000], desc[UR32][R14.64+0x80] ;  /* 0x130000800e007fae */ /* 0x0009e2000b981a20 */
[----:B------:R-:W-:Y:S01]  /*19c0*/  SEL R5, R2, RZ, P2 ;  /* 0x000000ff02057207 */ /* 0x000fe20001000000 */
[----:B------:R-:W-:Y:S02]  /*19d0*/  IMAD R2, R10, R7, R3 ;  /* 0x000000070a027224 */ /* 0x000fe400078e0203 */
[----:B------:R4:W-:Y:S01]  /*19e0*/  LDGSTS.E.BYPASS.LTC128B.128 [R0+0x14000], desc[UR32][R8.64] ;  /* 0x1400000008007fae */ /* 0x0009e2000b981a20 */
[----:B------:R-:W-:Y:S01]  /*19f0*/  IADD3 R5, P1, P0, R4, UR50, R5 ;  /* 0x0000003204057c10 */ /* 0x000fe2000f83e005 */
[----:B------:R-:W-:Y:S01]  /*1a00*/  IMAD.U32 R3, RZ, RZ, UR14 ;  /* 0x0000000eff037e24 */ /* 0x000fe2000f8e00ff */
[----:B------:R-:W-:Y:S01]  /*1a10*/  SHF.R.S32.HI R4, RZ, 0x1f, R4 ;  /* 0x0000001fff047819 */ /* 0x000fe20000011404 */
[----:B------:R4:W-:Y:S01]  /*1a20*/  LDGSTS.E.BYPASS.LTC128B.128 [R0+0x18000], desc[UR32][R8.64+0x80] ;  /* 0x1800008008007fae */ /* 0x0009e2000b981a20 */
[----:B------:R-:W-:-:S03]  /*1a30*/  SEL R2, R2, RZ, P2 ;  /* 0x000000ff02027207 */ /* 0x000fc60001000000 */
[----:B------:R4:W-:Y:S01]  /*1a40*/  LDGSTS.E.BYPASS.LTC128B.128 [R0+0x15000], desc[UR32][R20.64] ;  /* 0x1500000014007fae */ /* 0x0009e2000b981a20 */
[----:B------:R-:W-:Y:S02]  /*1a50*/  IADD3.X R4, PT, PT, R4, UR12, R2, P1, P0 ;  /* 0x0000000c04047c10 */ /* 0x000fe40008fe0402 */
[----:B------:R-:W-:Y:S01]  /*1a60*/  IADD3 R2, P0, PT, R5, UR14, RZ ;  /* 0x0000000e05027c10 */ /* 0x000fe2000ff1e0ff */
[----:B------:R4:W-:Y:S01]  /*1a70*/  LDGSTS.E.BYPASS.LTC128B.128 [R0+0x19000], desc[UR32][R20.64+0x80] ;  /* 0x1900008014007fae */ /* 0x0009e2000b981a20 */
[----:B------:R-:W1:Y:S02]  /*1a80*/  LDCU.64 UR14, c[0x0][0x420] ;  /* 0x00008400ff0e77ac */ /* 0x000e640008000a00 */
[----:B------:R-:W-:Y:S01]  /*1a90*/  LEA.HI.X.SX32 R3, R3, R4, 0x1, P0 ;  /* 0x0000000403037211 */ /* 0x000fe200000f0eff */
[----:B------:R4:W-:Y:S01]  /*1aa0*/  LDGSTS.E.BYPASS.LTC128B.128 [R0+0x16000], desc[UR32][R24.64] ;  /* 0x1600000018007fae */ /* 0x0009e2000b981a20 */
[----:B---3--:R-:W-:-:S03]  /*1ab0*/  LEA R238, P0, R2, UR6, 0x2 ;  /* 0x0000000602ee7c11 */ /* 0x008fc6000f8010ff */
[----:B------:R4:W-:Y:S01]  /*1ac0*/  LDGSTS.E.BYPASS.LTC128B.128 [R0+0x1a000], desc[UR32][R24.64+0x80] ;  /* 0x1a00008018007fae */ /* 0x0009e2000b981a20 */
[----:B------:R-:W-:-:S03]  /*1ad0*/  LEA.HI.X R239, R2, UR7, R3, 0x2, P0 ;  /* 0x0000000702ef7c11 */ /* 0x000fc600080f1403 */
[----:B------:R4:W-:Y:S04]  /*1ae0*/  LDGSTS.E.BYPASS.LTC128B.128 [R0+0x17000], desc[UR32][R18.64] ;  /* 0x1700000012007fae */ /* 0x0009e8000b981a20 */
[----:B------:R4:W-:Y:S01]  /*1af0*/  LDGSTS.E.BYPASS.LTC128B.128 [R0+0x1b000], desc[UR32][R18.64+0x80] ;  /* 0x1b00008012007fae */ /* 0x0009e2000b981a20 */
[----:B-1----:R-:W-:-:S03]  /*1b00*/  UIMAD.WIDE UR44, UR44, 0x4, UR14 ;  /* 0x000000042c2c78a5 */ /* 0x002fc6000f8e020e */
[----:B------:R-:W0:Y:S01]  /*1b10*/  LDGDEPBAR ;  /* 0x00000000000079af */ /* 0x000e220000000000 */
[----:B------:R-:W-:Y:S08]  /*1b20*/  BRA.U !UP0, `(.L_x_1926) ;  /* 0x0000004d08487547 */ /* 0x000ff0000b800000 */
[----:B------:R-:W1:Y:S01]  /*1b30*/  LDC.64 R4, c[0x0][0x528] ;  /* 0x00014a00ff047b82 */ /* 0x000e620000000a00 */
[----:B------:R-:W-:Y:S01]  /*1b40*/  IMAD.MOV.U32 R2, RZ, RZ, 0x4 ;  /* 0x00000004ff027424 */ /* 0x000fe200078e00ff */
[----:B----4-:R-:W-:Y:S01]  /*1b50*/  SHF.R.U32.HI R0, RZ, 0x4, R221 ;  /* 0x00000004ff007819 */ /* 0x010fe200000116dd */
[C---:B------:R-:W-:Y:S02]  /*1b60*/  IMAD.SHL.U32 R211, R221.reuse, 0x40, RZ ;  /* 0x00000040ddd37824 */ /* 0x040fe400078e00ff */
[----:B------:R-:W-:Y:S01]  /*1b70*/  IMAD.SHL.U32 R9, R221, 0x20, RZ ;  /* 0x00000020dd097824 */ /* 0x000fe200078e00ff */
[----:B------:R-:W-:Y:S01]  /*1b80*/  UIMAD UR7, UR29, UR21, UR28 ;  /* 0x000000151d0772a4 */ /* 0x000fe2000f8e021c */
[----:B------:R-:W-:Y:S01]  /*1b90*/  IMAD.WIDE.U32 R2, R164, R2, UR44 ;  /* 0x0000002ca4027e25 */ /* 0x000fe2000f8e0002 */
[----:B------:R-:W2:Y:S03]  /*1ba0*/  LDC R241, c[0x0][0x44c] ;  /* 0x00011300fff17b82 */ /* 0x000ea60000000800 */
[----:B------:R-:W-:Y:S01]  /*1bb0*/  IMAD.U32 R242, RZ, RZ, UR41 ;  /* 0x00000029fff27e24 */ /* 0x000fe2000f8e00ff */
[----:B------:R-:W3:Y:S01]  /*1bc0*/  LDG.E R10, desc[UR32][R2.64] ;  /* 0x00000020020a7981 */ /* 0x000ee2000c1e1900 */
[----:B------:R-:W-:Y:S01]  /*1bd0*/  LOP3.LUT R8, R165, 0x1, RZ, 0xc0, !PT ;  /* 0x00000001a5087812 */ /* 0x000fe200078ec0ff */
[----:B------:R-:W-:Y:S01]  /*1be0*/  USHF.L.U32 UR13, UR13, 0x3, URZ ;  /* 0x000000030d0d7899 */ /* 0x000fe200080006ff */
[----:B------:R-:W4:Y:S01]  /*1bf0*/  LDCU UR6, c[0x0][0x3e0] ;  /* 0x00007c00ff0677ac */ /* 0x000f220008000800 */
[----:B------:R-:W1:Y:S02]  /*1c00*/  LDCU UR12, c[0x0][0x45c] ;  /* 0x00008b80ff0c77ac */ /* 0x000e640008000800 */
[----:B-1----:R-:W4:Y:S01]  /*1c10*/  LDG.E.64 R6, desc[UR32][R4.64] ;  /* 0x0000002004067981 */ /* 0x002f22000c1e1b00 */
[----:B------:R-:W-:-:S03]  /*1c20*/  LOP3.LUT R0, R0, 0x8, RZ, 0xc0, !PT ;  /* 0x0000000800007812 */ /* 0x000fc600078ec0ff */
[----:B------:R-:W5:Y:S04]  /*1c30*/  LDG.E R252, desc[UR32][R2.64+0x20] ;  /* 0x0000202002fc7981 */ /* 0x000f68000c1e1900 */
[----:B------:R-:W5:Y:S04]  /*1c40*/  LDG.E R251, desc[UR32][R2.64+0x80] ;  /* 0x0000802002fb7981 */ /* 0x000f68000c1e1900 */
[----:B------:R1:W5:Y:S04]  /*1c50*/  LDG.E R250, desc[UR32][R2.64+0xa0] ;  /* 0x0000a02002fa7981 */ /* 0x000368000c1e1900 */
[----:B------:R-:W2:Y:S01]  /*1c60*/  LDG.E.64 R4, desc[UR32][R4.64+0x8] ;  /* 0x0000082004047981 */ /* 0x000ea2000c1e1b00 */
[----:B------:R-:W-:-:S02]  /*1c70*/  LOP3.LUT R0, R0, 0x10, R221, 0xf8, !PT ;  /* 0x0000001000007812 */ /* 0x000fc400078ef8dd */
[----:B-1----:R-:W-:Y:S02]  /*1c80*/  SHF.R.U32.HI R2, RZ, 0x1, R221 ;  /* 0x00000001ff027819 */ /* 0x002fe400000116dd */
[----:B------:R-:W1:Y:S01]  /*1c90*/  S2R R221, SR_TID.X ;  /* 0x0000000000dd7919 */ /* 0x000e620000002100 */
[----:B------:R-:W-:Y:S02]  /*1ca0*/  LOP3.LUT R215, R215, 0x1c0, R211, 0xf8, !PT ;  /* 0x000001c0d7d77812 */ /* 0x000fe400078ef8d3 */
[----:B------:R-:W-:Y:S02]  /*1cb0*/  LOP3.LUT R3, R211, 0x200, RZ, 0xc0, !PT ;  /* 0x00000200d3037812 */ /* 0x000fe400078ec0ff */
[----:B------:R-:W-:Y:S02]  /*1cc0*/  LOP3.LUT R2, R215, 0x8, R2, 0x78, !PT ;  /* 0x00000008d7027812 */ /* 0x000fe400078e7802 */
[----:B------:R-:W-:Y:S02]  /*1cd0*/  LOP3.LUT R215, R0, R215, RZ, 0x3c, !PT ;  /* 0x000000d700d77212 */ /* 0x000fe400078e3cff */
[----:B------:R-:W-:Y:S01]  /*1ce0*/  LOP3.LUT R3, R3, 0x400, R9, 0xf8, !PT ;  /* 0x0000040003037812 */ /* 0x000fe200078ef809 */
[----:B------:R-:W-:-:S03]  /*1cf0*/  USHF.L.U32 UR7, UR7, 0x5, URZ ;  /* 0x0000000507077899 */ /* 0x000fc600080006ff */
[----:B------:R-:W-:Y:S01]  /*1d00*/  LOP3.LUT R3, R3, R2, RZ, 0xfc, !PT ;  /* 0x0000000203037212 */ /* 0x000fe200078efcff */
[----:B------:R-:W-:Y:S01]  /*1d10*/  USHF.R.S32.HI UR14, URZ, 0x1f, UR7 ;  /* 0x0000001fff0e7899 */ /* 0x000fe20008011407 */
[C---:B-1----:R-:W-:Y:S02]  /*1d20*/  IMAD.SHL.U32 R0, R221.reuse, 0x10, RZ ;  /* 0x00000010dd007824 */ /* 0x042fe400078e00ff */
[C---:B------:R-:W-:Y:S02]  /*1d30*/  IMAD.SHL.U32 R224, R221.reuse, 0x2, RZ ;  /* 0x00000002dde07824 */ /* 0x040fe400078e00ff */
[----:B------:R-:W-:Y:S01]  /*1d40*/  IMAD.SHL.U32 R223, R221, 0x20, RZ ;  /* 0x00000020dddf7824 */ /* 0x000fe200078e00ff */
[----:B------:R-:W-:Y:S02]  /*1d50*/  LOP3.LUT R0, R0, 0x1c0, RZ, 0xc0, !PT ;  /* 0x000001c000007812 */ /* 0x000fe400078ec0ff */
[----:B------:R-:W-:Y:S02]  /*1d60*/  SHF.R.U32.HI R218, RZ, 0x1, R221 ;  /* 0x00000001ffda7819 */ /* 0x000fe400000116dd */
[----:B------:R-:W-:-:S02]  /*1d70*/  LOP3.LUT R2, R224, 0x7006, R223, 0xc8, !PT ;  /* 0x00007006e0027812 */ /* 0x000fc400078ec8df */
[----:B------:R-:W-:Y:S02]  /*1d80*/  LOP3.LUT R0, R0, 0x38, R224, 0xf8, !PT ;  /* 0x0000003800007812 */ /* 0x000fe400078ef8e0 */
[----:B------:R-:W-:Y:S02]  /*1d90*/  LOP3.LUT R2, R2, 0x400, R223, 0xf8, !PT ;  /* 0x0000040002027812 */ /* 0x000fe400078ef8df */
[----:B------:R-:W-:-:S04]  /*1da0*/  LOP3.LUT R0, R0, 0x20, R218, 0x78, !PT ;  /* 0x0000002000007812 */ /* 0x000fc800078e78da */
[----:B------:R-:W-:Y:S01]  /*1db0*/  LOP3.LUT R2, R2, R0, RZ, 0xfc, !PT ;  /* 0x0000000002027212 */ /* 0x000fe200078efcff */
[----:B------:R-:W-:Y:S01]  /*1dc0*/  IMAD R242, R242, 0x4, R8 ;  /* 0x00000004f2f27824 */ /* 0x000fe200078e0208 */
[----:B------:R-:W-:Y:S01]  /*1dd0*/  LOP3.LUT R211, R215, 0x200, R211, 0xf8, !PT ;  /* 0x00000200d7d37812 */ /* 0x000fe200078ef8d3 */
[----:B------:R-:W-:Y:S02]  /*1de0*/  IMAD.MOV.U32 R214, RZ, RZ, 0x20 ;  /* 0x00000020ffd67424 */ /* 0x000fe400078e00ff */
[----:B------:R-:W-:Y:S02]  /*1df0*/  IMAD.MOV.U32 R220, RZ, RZ, 0x40 ;  /* 0x00000040ffdc7424 */ /* 0x000fe400078e00ff */
[----:B------:R-:W-:Y:S01]  /*1e00*/  IMAD.MOV.U32 R159, RZ, RZ, RZ ;  /* 0x000000ffff9f7224 */ /* 0x000fe200078e00ff */
[----:B---3--:R-:W-:Y:S01]  /*1e10*/  STL [R1], R10 ;  /* 0x0000000a01007387 */ /* 0x008fe20000100800 */
[----:B----4-:R-:W-:Y:S02]  /*1e20*/  R2UR UR40, R7 ;  /* 0x00000000072872ca */ /* 0x010fe400000e0000 */
[----:B------:R-:W-:-:S02]  /*1e30*/  R2UR UR41, R6 ;  /* 0x00000000062972ca */ /* 0x000fc400000e0000 */
[----:B------:R-:W-:Y:S02]  /*1e40*/  SHF.R.U32.HI R7, RZ, 0x2, R221 ;  /* 0x00000002ff077819 */ /* 0x000fe400000116dd */
[----:B------:R-:W-:-:S04]  /*1e50*/  LOP3.LUT R6, R218, 0x10, RZ, 0xc0, !PT ;  /* 0x00000010da067812 */ /* 0x000fc800078ec0ff */
[----:B------:R-:W-:-:S05]  /*1e60*/  LOP3.LUT R6, R6, 0x7, R7, 0xf8, !PT ;  /* 0x0000000706067812 */ /* 0x000fca00078ef807 */
[----:B------:R-:W-:Y:S01]  /*1e70*/  STL [R1+0x4], R6 ;  /* 0x0000040601007387 */ /* 0x000fe20000100800 */
[----:B--2---:R-:W-:-:S03]  /*1e80*/  IADD3 R248, P1, P0, R4, UR7, R248 ;  /* 0x0000000704f87c10 */ /* 0x004fc6000f83e0f8 */
[----:B------:R-:W-:Y:S01]  /*1e90*/  STL [R1+0xc], R2 ;  /* 0x00000c0201007387 */ /* 0x000fe20000100800 */
[----:B------:R-:W1:Y:S01]  /*1ea0*/  LDCU.U8 UR7, c[0x0][0x4f8] ;  /* 0x00009f00ff0777ac */ /* 0x000e620008000000 */
[----:B------:R-:W-:-:S05]  /*1eb0*/  IADD3.X R0, PT, PT, R5, UR14, RZ, P1, P0 ;  /* 0x0000000e05007c10 */ /* 0x000fca0008fe04ff */
[----:B------:R2:W-:Y:S01]  /*1ec0*/  STL [R1+0x8], R0 ;  /* 0x0000080001007387 */ /* 0x0005e20000100800 */
        /* <DEDUP_REMOVED lines=8> */
[----:B------:R-:W-:Y:S01]  /*1f50*/  UIADD3 UR17, UPT, UPT, UR41, 0x1715609d, URZ ;  /* 0x1715609d29117890 */ /* 0x000fe2000fffe0ff */
[----:B--2---:R-:W-:Y:S02]  /*1f60*/  IMAD.MOV.U32 R0, RZ, RZ, 0x10 ;  /* 0x00000010ff007424 */ /* 0x004fe400078e00ff */
[C---:B------:R-:W-:Y:S01]  /*1f70*/  IMAD.SHL.U32 R217, R221.reuse, 0x40, RZ ;  /* 0x00000040ddd97824 */ /* 0x040fe200078e00ff */
[C---:B------:R-:W-:Y:S01]  /*1f80*/  LOP3.LUT P1, RZ, R221.reuse, 0x2, RZ, 0xc0, !PT ;  /* 0x00000002ddff7812 */ /* 0x040fe2000782c0ff */
[----:B------:R-:W-:Y:S01]  /*1f90*/  VIADD R242, R242, 0xfffffffc ;  /* 0xfffffffcf2f27836 */ /* 0x000fe20000000000 */
[----:B------:R-:W-:Y:S01]  /*1fa0*/  LOP3.LUT P0, RZ, R221, 0x4, RZ, 0xc0, !PT ;  /* 0x00000004ddff7812 */ /* 0x000fe2000780c0ff */
[----:B------:R-:W-:Y:S01]  /*1fb0*/  IMAD.WIDE.U32 R248, R248, -0x2daee0ad, RZ ;  /* 0xd2511f53f8f87825 */ /* 0x000fe200078e00ff */
[----:B------:R-:W-:Y:S01]  /*1fc0*/  LOP3.LUT R216, R217, 0x200, RZ, 0xc0, !PT ;  /* 0x00000200d9d87812 */ /* 0x000fe200078ec0ff */
[----:B------:R-:W-:Y:S01]  /*1fd0*/  UIADD3 UR16, UPT, UPT, UR40, -0x56f99767, URZ ;  /* 0xa906689928107890 */ /* 0x000fe2000fffe0ff */
[----:B------:R-:W-:Y:S01]  /*1fe0*/  LEA R212, R3, UR4, 0x1 ;  /* 0x0000000403d47c11 */ /* 0x000fe2000f8e08ff */
[----:B------:R-:W-:Y:S01]  /*1ff0*/  UIADD3 UR15, UPT, UPT, UR41, -0x4ab325aa, URZ ;  /* 0xb54cda56290f7890 */ /* 0x000fe2000fffe0ff */
[----:B------:R-:W-:Y:S01]  /*2000*/  LEA R211, R211, UR4, 0x1 ;  /* 0x00000004d3d37c11 */ /* 0x000fe2000f8e08ff */
[----:B------:R-:W-:Y:S01]  /*2010*/  UIADD3 UR14, UPT, UPT, UR40, 0x646e171e, URZ ;  /* 0x646e171e280e7890 */ /* 0x000fe2000fffe0ff */
[C---:B------:R-:W-:Y:S01]  /*2020*/  LOP3.LUT P2, RZ, R221.reuse, 0x8, RZ, 0xc0, !PT ;  /* 0x00000008ddff7812 */ /* 0x040fe2000784c0ff */
[----:B------:R-:W-:Y:S01]  /*2030*/  VIADD R212, R212, UR5 ;  /* 0x00000005d4d47c36 */ /* 0x000fe20008000000 */
[----:B------:R-:W-:Y:S01]  /*2040*/  LOP3.LUT R219, R221, 0x8, RZ, 0xc0, !PT ;  /* 0x00000008dddb7812 */ /* 0x000fe200078ec0ff */
[----:B------:R-:W-:Y:S01]  /*2050*/  VIADD R211, R211, UR5 ;  /* 0x00000005d3d37c36 */ /* 0x000fe20008000000 */
[----:B------:R-:W-:Y:S01]  /*2060*/  SEL R214, R214, 0xffffffe0, !P1 ;  /* 0xffffffe0d6d67807 */ /* 0x000fe20004800000 */
[----:B------:R-:W-:Y:S01]  /*2070*/  UMOV UR5, UR47 ;  /* 0x0000002f00057c82 */ /* 0x000fe20008000000 */
[----:B------:R-:W-:-:S02]  /*2080*/  SEL R220, R220, 0xffffffc0, !P0 ;  /* 0xffffffc0dcdc7807 */ /* 0x000fc40004000000 */
[----:B------:R-:W-:Y:S02]  /*2090*/  SEL R0, R0, 0xfffffff0, !P0 ;  /* 0xfffffff000007807 */ /* 0x000fe40004000000 */
[----:B------:R-:W-:Y:S02]  /*20a0*/  LOP3.LUT R222, R223, 0x7a00, RZ, 0xc0, !PT ;  /* 0x00007a00dfde7812 */ /* 0x000fe400078ec0ff */
[----:B-1----:R-:W-:-:S07]  /*20b0*/  LOP3.LUT R216, R216, 0x400, R223, 0xf8, !PT ;  /* 0x00000400d8d87812 */ /* 0x002fce00078ef8df */
.L_x_1929:
[----:B------:R-:W0:Y:S01]  /*20c0*/  LDGDEPBAR ;  /* 0x00000000000079af */ /* 0x000e220000000000 */
[----:B------:R-:W-:Y:S01]  /*20d0*/  IMAD.SHL.U32 R247, R221, 0x8, RZ ;  /* 0x00000008ddf77824 */ /* 0x000fe200078e00ff */
[----:B------:R-:W-:Y:S01]  /*20e0*/  UMOV UR4, UR23 ;  /* 0x0000001700047c82 */ /* 0x000fe20008000000 */
[C---:B------:R-:W-:Y:S05]  /*20f0*/  IMAD.IADD R202, R212.reuse, 0x1, R214 ;  /* 0x00000001d4ca7824 */ /* 0x040fea00078e02d6 */
[----:B------:R-:W2:Y:S01]  /*2100*/  LDL R206, [R1+0xc] ;  /* 0x00000c0001ce7983 */ /* 0x000ea20000100800 */
[----:B------:R-:W-:Y:S01]  /*2110*/  IMAD.IADD R203, R212, 0x1, R220 ;  /* 0x00000001d4cb7824 */ /* 0x000fe200078e02dc */
[----:B------:R-:W-:Y:S01]  /*2120*/  LOP3.LUT R215, R247, 0x38, RZ, 0xc0, !PT ;  /* 0x00000038f7d77812 */ /* 0x000fe200078ec0ff */
[----:B------:R-:W-:Y:S01]  /*2130*/  IMAD.MOV.U32 R208, RZ, RZ, 0x10 ;  /* 0x00000010ffd07424 */ /* 0x000fe200078e00ff */
[----:B------:R-:W3:Y:S01]  /*2140*/  LDL R207, [R1] ;  /* 0x0000000001cf7983 */ /* 0x000ee20000100800 */
[----:B------:R-:W-:Y:S01]  /*2150*/  SHF.R.U32.HI R233, RZ, 0x2, R221 ;  /* 0x00000002ffe97819 */ /* 0x000fe200000116dd */
[----:B------:R-:W-:Y:S01]  /*2160*/  UIADD3 UR43, UPT, UPT, UR39, 0x1, URZ ;  /* 0x00000001272b7890 */ /* 0x000fe2000fffe0ff */
[----:B------:R-:W-:Y:S01]  /*2170*/  LOP3.LUT R204, R215, 0x1c0, R217, 0xf8, !PT ;  /* 0x000001c0d7cc7812 */ /* 0x000fe200078ef8d9 */
[----:B------:R-:W4:Y:S01]  /*2180*/  LDL R205, [R1+0x8] ;  /* 0x0000080001cd7983 */ /* 0x000f220000100800 */
[----:B------:R-:W-:Y:S01]  /*2190*/  SEL R208, R208, 0xfffffff0, !P0 ;  /* 0xfffffff0d0d07807 */ /* 0x000fe20004000000 */
[----:B------:R-:W-:Y:S01]  /*21a0*/  UISETP.NE.AND UP0, UPT, UR43, 0x1, UPT ;  /* 0x000000012b00788c */ /* 0x000fe2000bf05270 */
[----:B------:R-:W-:Y:S04]  /*21b0*/  LOP3.LUT R0, R222, R204, R219, 0xf6, !PT ;  /* 0x000000ccde007212 */ /* 0x000fe800078ef6db */
[----:B------:R-:W-:Y:S01]  /*21c0*/  LEA R2, R0, UR4, 0x1 ;  /* 0x0000000400027c11 */ /* 0x000fe2000f8e08ff */
[C---:B------:R-:W-:Y:S04]  /*21d0*/  IMAD.IADD R0, R214.reuse, 0x1, R203 ;  /* 0x00000001d6007824 */ /* 0x040fe800078e02cb */
[--C-:B------:R-:W-:Y:S02]  /*21e0*/  IMAD.IADD R200, R214, 0x1, R2.reuse ;  /* 0x00000001d6c87824 */ /* 0x100fe400078e0202 */
[----:B------:R-:W-:Y:S04]  /*21f0*/  IMAD.IADD R3, R220, 0x1, R2 ;  /* 0x00000001dc037824 */ /* 0x000fe800078e0202 */
[----:B------:R-:W-:Y:S01]  /*2200*/  IMAD.IADD R201, R214, 0x1, R3 ;  /* 0x00000001d6c97824 */ /* 0x000fe200078e0203 */
[----:B------:R-:W-:Y:S04]  /*2210*/  DEPBAR.LE SB0, 0x0 ;  /* 0x000080000000791a */ /* 0x000fe80000000000 */
[----:B------:R-:W-:Y:S06]  /*2220*/  BAR.SYNC.DEFER_BLOCKING 0x0 ;  /* 0x0000000000007b1d */ /* 0x000fec0000010000 */
[----:B------:R-:W-:Y:S08]  /*2230*/  LDSM.16.M88.4 R32, [R212] ;  /* 0x00000000d420783b */ /* 0x000ff00000000200 */
[----:B------:R-:W1:Y:S08]  /*2240*/  LDSM.16.M88.4 R16, [R2+0xc000] ;  /* 0x00c000000210783b */ /* 0x000e700000000200 */
[----:B------:R-:W1:Y:S08]  /*2250*/  LDSM.16.M88.4 R28, [R212+0x1000] ;  /* 0x00100000d41c783b */ /* 0x000e700000000200 */
[----:B------:R-:W1:Y:S08]  /*2260*/  LDSM.16.M88.4 R164, [R2+0xc800] ;  /* 0x00c8000002a4783b */ /* 0x000e700000000200 */
[----:B------:R-:W-:Y:S08]  /*2270*/  LDSM.16.M88.4 R168, [R202] ;  /* 0x00000000caa8783b */ /* 0x000ff00000000200 */
[----:B------:R-:W1:Y:S02]  /*2280*/  LDSM.16.M88.4 R172, [R200+0xc000] ;  /* 0x00c00000c8ac783b */ /* 0x000e640000000200 */
[-C--:B-1----:R-:W-:Y:S06]  /*2290*/  HMMA.16816.F32.BF16 R4, R32, R16.reuse, RZ ;  /* 0x000000102004723c */ /* 0x082fec00000418ff */
[----:B------:R-:W1:Y:S02]  /*22a0*/  LDSM.16.M88.4 R176, [R202+0x1000] ;  /* 0x00100000cab0783b */ /* 0x000e640000000200 */
[C---:B------:R-:W-:Y:S06]  /*22b0*/  HMMA.16816.F32.BF16 R8, R28.reuse, R16, RZ ;  /* 0x000000101c08723c */ /* 0x040fec00000418ff */
[----:B------:R-:W1:Y:S02]  /*22c0*/  LDSM.16.M88.4 R180, [R200+0xc800] ;  /* 0x00c80000c8b4783b */ /* 0x000e640000000200 */
[-C--:B------:R-:W-:Y:S06]  /*22d0*/  HMMA.16816.F32.BF16 R12, R28, R18.reuse, RZ ;  /* 0x000000121c0c723c */ /* 0x080fec00000418ff */
[----:B------:R-:W-:Y:S02]  /*22e0*/  LDSM.16.M88.4 R184, [R203] ;  /* 0x00000000cbb8783b */ /* 0x000fe40000000200 */
[C---:B------:R-:W-:Y:S06]  /*22f0*/  HMMA.16816.F32.BF16 R16, R32.reuse, R18, RZ ;  /* 0x000000122010723c */ /* 0x040fec00000418ff */
[----:B------:R-:W1:Y:S02]  /*2300*/  LDSM.16.M88.4 R188, [R3+0xc000] ;  /* 0x00c0000003bc783b */ /* 0x000e640000000200 */
[-C--:B------:R-:W-:Y:S06]  /*2310*/  HMMA.16816.F32.BF16 R20, R32, R164.reuse, RZ ;  /* 0x000000a42014723c */ /* 0x080fec00000418ff */
[----:B------:R-:W1:Y:S02]  /*2320*/  LDSM.16.M88.4 R192, [R203+0x1000] ;  /* 0x00100000cbc0783b */ /* 0x000e640000000200 */
[C---:B------:R-:W-:Y:S06]  /*2330*/  HMMA.16816.F32.BF16 R24, R28.reuse, R164, RZ ;  /* 0x000000a41c18723c */ /* 0x040fec00000418ff */
[----:B------:R-:W-:Y:S02]  /*2340*/  LDSM.16.M88.4 R196, [R212+0x3000] ;  /* 0x00300000d4c4783b */ /* 0x000fe40000000200 */
[-C--:B------:R-:W-:Y:S08]  /*2350*/  HMMA.16816.F32.BF16 R28, R28, R166.reuse, RZ ;  /* 0x000000a61c1c723c */ /* 0x080ff000000418ff */
[----:B------:R-:W-:Y:S01]  /*2360*/  HMMA.16816.F32.BF16 R32, R32, R166, RZ ;  /* 0x000000a62020723c */ /* 0x000fe200000418ff */
[----:B------:R-:W1:Y:S07]  /*2370*/  LDSM.16.M88.4 R164, [R3+0xc800] ;  /* 0x00c8000003a4783b */ /* 0x000e6e0000000200 */
[-C--:B------:R-:W-:Y:S08]  /*2380*/  HMMA.16816.F32.BF16 R4, R168, R172.reuse, R4 ;  /* 0x000000aca804723c */ /* 0x080ff00000041804 */
        /* <DEDUP_REMOVED lines=9> */
[----:B------:R-:W1:Y:S07]  /*2420*/  LDSM.16.M88.4 R168, [R0] ;  /* 0x0000000000a8783b */ /* 0x000e6e0000000200 */
[-C--:B------:R-:W-:Y:S01]  /*2430*/  HMMA.16816.F32.BF16 R4, R184, R188.reuse, R4 ;  /* 0x000000bcb804723c */ /* 0x080fe20000041804 */
        /* <DEDUP_REMOVED lines=8> */
[----:B------:R-:W2:Y:S07]  /*24c0*/  LDSM.16.M88.4 R192, [R2+0x10000] ;  /* 0x0100000002c0783b */ /* 0x000eae0000000200 */
[----:B------:R-:W-:Y:S01]  /*24d0*/  HMMA.16816.F32.BF16 R32, R184, R166, R32 ;  /* 0x000000a6b820723c */ /* 0x000fe20000041820 */
[----:B------:R-:W4:Y:S07]  /*24e0*/  LDSM.16.M88.4 R164, [R2+0x10800] ;  /* 0x0108000002a4783b */ /* 0x000f2e0000000200 */
[-C--:B-1----:R-:W-:Y:S01]  /*24f0*/  HMMA.16816.F32.BF16 R4, R168, R172.reuse, R4 ;  /* 0x000000aca804723c */ /* 0x082fe20000041804 */
[----:B------:R-:W-:Y:S07]  /*2500*/  LDSM.16.M88.4 R184, [R203+0x2000] ;  /* 0x00200000cbb8783b */ /* 0x000fee0000000200 */
[C---:B------:R-:W-:Y:S04]  /*2510*/  HMMA.16816.F32.BF16 R8, R176.reuse, R172, R8 ;  /* 0x000000acb008723c */ /* 0x040fe80000041808 */
[----:B---3--:R-:W-:Y:S04]  /*2520*/  FSETP.NEU.FTZ.AND P1, PT, R207, -INF , PT ;  /* 0xff800000cf00780b */ /* 0x008fe80003f3d000 */
        /* <DEDUP_REMOVED lines=14> */
[----:B------:R-:W3:Y:S07]  /*2610*/  LDSM.16.M88.4 R192, [R3+0x10000] ;  /* 0x0100000003c0783b */ /* 0x000eee0000000200 */
[-C--:B----4-:R-:W-:Y:S08]  /*2620*/  HMMA.16816.F32.BF16 R20, R188, R164.reuse, R20 ;  /* 0x000000a4bc14723c */ /* 0x090ff00000041814 */
[C---:B------:R-:W-:Y:S08]  /*2630*/  HMMA.16816.F32.BF16 R24, R196.reuse, R164, R24 ;  /* 0x000000a4c418723c */ /* 0x040ff00000041818 */
[-C--:B------:R-:W-:Y:S01]  /*2640*/  HMMA.16816.F32.BF16 R28, R196, R166.reuse, R28 ;  /* 0x000000a6c41c723c */ /* 0x080fe2000004181c */
[----:B------:R-:W4:Y:S07]  /*2650*/  LDSM.16.M88.4 R196, [R203+0x3000] ;  /* 0x00300000cbc4783b */ /* 0x000f2e0000000200 */
[----:B------:R-:W-:Y:S01]  /*2660*/  HMMA.16816.F32.BF16 R32, R188, R166, R32 ;  /* 0x000000a6bc20723c */ /* 0x000fe20000041820 */
[----:B------:R-:W4:Y:S07]  /*2670*/  LDSM.16.M88.4 R164, [R3+0x10800] ;  /* 0x0108000003a4783b */ /* 0x000f2e0000000200 */
[-C--:B-1----:R-:W-:Y:S01]  /*2680*/  HMMA.16816.F32.BF16 R4, R168, R172.reuse, R4 ;  /* 0x000000aca804723c */ /* 0x082fe20000041804 */
[----:B------:R-:W-:Y:S07]  /*2690*/  LDSM.16.M88.4 R188, [R201+0x10000] ;  /* 0x01000000c9bc783b */ /* 0x000fee0000000200 */
[C---:B------:R-:W-:Y:S08]  /*26a0*/  HMMA.16816.F32.BF16 R8, R176.reuse, R172, R8 ;  /* 0x000000acb008723c */ /* 0x040ff00000041808 */
[-C--:B------:R-:W-:Y:S08]  /*26b0*/  HMMA.16816.F32.BF16 R12, R176, R174.reuse, R12 ;  /* 0x000000aeb00c723c */ /* 0x080ff0000004180c */
[C---:B------:R-:W-:Y:S01]  /*26c0*/  HMMA.16816.F32.BF16 R16, R168.reuse, R174, R16 ;  /* 0x000000aea810723c */ /* 0x040fe20000041810 */
[----:B------:R-:W1:Y:S07]  /*26d0*/  LDSM.16.M88.4 R172, [R0+0x2000] ;  /* 0x0020000000ac783b */ /* 0x000e6e0000000200 */
[-C--:B--2---:R-:W-:Y:S08]  /*26e0*/  HMMA.16816.F32.BF16 R20, R168, R180.reuse, R20 ;  /* 0x000000b4a814723c */ /* 0x084ff00000041814 */
[C---:B------:R-:W-:Y:S04]  /*26f0*/  HMMA.16816.F32.BF16 R24, R176.reuse, R180, R24 ;  /* 0x000000b4b018723c */ /* 0x040fe80000041818 */
[----:B------:R-:W-:Y:S02]  /*2700*/  LEA R181, R206, UR4, 0x1 ;  /* 0x00000004ceb57c11 */ /* 0x000fe4000f8e08ff */
[----:B------:R-:W-:Y:S02]  /*2710*/  SHF.R.U32.HI R206, RZ, 0x6, R221 ;  /* 0x00000006ffce7819 */ /* 0x000fe400000116dd */
[-C--:B------:R-:W-:Y:S03]  /*2720*/  HMMA.16816.F32.BF16 R28, R176, R182.reuse, R28 ;  /* 0x000000b6b01c723c */ /* 0x080fe6000004181c */
[C---:B------:R-:W-:Y:S04]  /*2730*/  IMAD.WIDE.U32 R178, R242.reuse, -0x326172a9, RZ ;  /* 0xcd9e8d57f2b27825 */ /* 0x040fe800078e00ff */
[----:B------:R-:W-:Y:S01]  /*2740*/  VIADD R176, R242, 0x2 ;  /* 0x00000002f2b07836 */ /* 0x000fe20000000000 */
[----:B------:R-:W-:Y:S01]  /*2750*/  HMMA.16816.F32.BF16 R32, R168, R182, R32 ;  /* 0x000000b6a820723c */ /* 0x000fe20000041820 */
[----:B------:R-:W-:Y:S03]  /*2760*/  IMAD.U32 R168, RZ, RZ, UR35 ;  /* 0x00000023ffa87e24 */ /* 0x000fe6000f8e00ff */
[----:B------:R-:W-:Y:S02]  /*2770*/  VIADD R182, R181, 0x20020 ;  /* 0x00020020b5b67836 */ /* 0x000fe40000000000 */
[----:B------:R-:W-:Y:S01]  /*2780*/  FMUL.FTZ R170, R207, 1.4426950216293334961 ;  /* 0x3fb8aa3bcfaa7820 */ /* 0x000fe20000410000 */
[----:B------:R-:W-:Y:S04]  /*2790*/  IMAD.WIDE.U32 R176, R176, -0x326172a9, RZ ;  /* 0xcd9e8d57b0b07825 */ /* 0x000fe800078e00ff */
[----:B-----5:R-:W-:Y:S01]  /*27a0*/  FMUL.FTZ R169, R252, 1.4426950216293334961 ;  /* 0x3fb8aa3bfca97820 */ /* 0x020fe20000410000 */
[-C--:B---3--:R-:W-:Y:S05]  /*27b0*/  HMMA.16816.F32.BF16 R4, R184, R192.reuse, R4 ;  /* 0x000000c0b804723c */ /* 0x088fea0000041804 */
[----:B------:R-:W-:Y:S02]  /*27c0*/  FSEL R170, R170, RZ, P1 ;  /* 0x000000ffaaaa7208 */ /* 0x000fe40000800000 */
[----:B------:R-:W-:Y:S01]  /*27d0*/  FSETP.NEU.FTZ.AND P1, PT, R252, -INF , PT ;  /* 0xff800000fc00780b */ /* 0x000fe20003f3d000 */
[C---:B----4-:R-:W-:Y:S04]  /*27e0*/  HMMA.16816.F32.BF16 R8, R196.reuse, R192, R8 ;  /* 0x000000c0c408723c */ /* 0x050fe80000041808 */
[----:B------:R-:W-:Y:S02]  /*27f0*/  FSEL R169, R169, RZ, P1 ;  /* 0x000000ffa9a97208 */ /* 0x000fe40000800000 */
[----:B------:R-:W-:Y:S02]  /*2800*/  FSETP.NEU.FTZ.AND P1, PT, R251, -INF , PT ;  /* 0xff800000fb00780b */ /* 0x000fe40003f3d000 */
[-C--:B------:R-:W-:Y:S08]  /*2810*/  HMMA.16816.F32.BF16 R12, R196, R194.reuse, R12 ;  /* 0x000000c2c40c723c */ /* 0x080ff0000004180c */
[C---:B------:R-:W-:Y:S08]  /*2820*/  HMMA.16816.F32.BF16 R16, R184.reuse, R194, R16 ;  /* 0x000000c2b810723c */ /* 0x040ff00000041810 */
[-C--:B------:R-:W-:Y:S08]  /*2830*/  HMMA.16816.F32.BF16 R20, R184, R164.reuse, R20 ;  /* 0x000000a4b814723c */ /* 0x080ff00000041814 */
[C---:B------:R-:W-:Y:S08]  /*2840*/  HMMA.16816.F32.BF16 R24, R196.reuse, R164, R24 ;  /* 0x000000a4c418723c */ /* 0x040ff00000041818 */
[-C--:B------:R-:W-:Y:S08]  /*2850*/  HMMA.16816.F32.BF16 R28, R196, R166.reuse, R28 ;  /* 0x000000a6c41c723c */ /* 0x080ff0000004181c */
[----:B------:R-:W-:Y:S01]  /*2860*/  HMMA.16816.F32.BF16 R32, R184, R166, R32 ;  /* 0x000000a6b820723c */ /* 0x000fe20000041820 */
[----:B------:R2:W3:Y:S07]  /*2870*/  LDSM.16.M88.4 R164, [R0+0x3000] ;  /* 0x0030000000a4783b */ /* 0x0004ee0000000200 */
[-C--:B-1----:R-:W-:Y:S05]  /*2880*/  HMMA.16816.F32.BF16 R4, R172, R188.reuse, R4 ;  /* 0x000000bcac04723c */ /* 0x082fea0000041804 */
[----:B--2---:R-:W-:Y:S11]  /*2890*/  VIADD R0, R181, 0x20000 ;  /* 0x00020000b5007836 */ /* 0x004ff60000000000 */
[----:B------:R-:W-:Y:S03]  /*28a0*/  @!UPT UIADD3 URZ, UPT, UPT, URZ, URZ, URZ ;  /* 0x000000fffffff290 */ /* 0x000fe6000fffe0ff */
[----:B------:R-:W-:Y:S01]  /*28b0*/  FFMA.FTZ R4, R4, UR12, -R170 ;  /* 0x0000000c04047c23 */ /* 0x000fe200080108aa */
[----:B------:R-:W-:Y:S02]  /*28c0*/  @P2 VIADD R182, R0, 0xffffffe0 ;  /* 0xffffffe000b62836 */ /* 0x000fe40000000000 */
[--C-:B------:R-:W-:Y:S01]  /*28d0*/  FFMA.FTZ R6, R6, UR12, -R169.reuse ;  /* 0x0000000c06067c23 */ /* 0x100fe200080108a9 */
[----:B------:R-:W-:Y:S02]  /*28e0*/  IMAD R0, R168, 0x4, R206 ;  /* 0x00000004a8007824 */ /* 0x000fe400078e02ce */
[----:B------:R-:W-:Y:S01]  /*28f0*/  FFMA.FTZ R168, R5, UR12, -R170 ;  /* 0x0000000c05a87c23 */ /* 0x000fe200080108aa */
[----:B------:R1:W-:Y:S01]  /*2900*/  MUFU.EX2 R213, R4 ;  /* 0x0000000400d57308 */ /* 0x0003e20000000800 */
[----:B------:R-:W-:Y:S01]  /*2910*/  FFMA.FTZ R7, R7, UR12, -R169 ;  /* 0x0000000c07077c23 */ /* 0x000fe200080108a9 */
[----:B------:R-:W-:Y:S08]  /*2920*/  LOP3.LUT R0, R0, UR40, R249, 0x96, !PT ;  /* 0x0000002800007c12 */ /* 0x000ff0000f8e96f9 */
[----:B------:R2:W4:Y:S01]  /*2930*/  MUFU.EX2 R207, R168 ;  /* 0x000000a800cf7308 */ /* 0x0005220000000800 */
[C---:B---3--:R-:W-:Y:S09]  /*2940*/  HMMA.16816.F32.BF16 R8, R164.reuse, R188, R8 ;  /* 0x000000bca408723c */ /* 0x048ff20000041808 */
[----:B------:R3:W-:Y:S01]  /*2950*/  MUFU.EX2 R228, R6 ;  /* 0x0000000600e47308 */ /* 0x0007e20000000800 */
[-C--:B------:R-:W-:Y:S03]  /*2960*/  HMMA.16816.F32.BF16 R12, R164, R190.reuse, R12 ;  /* 0x000000bea40c723c */ /* 0x080fe6000004180c */
[----:B-1----:R-:W-:Y:S01]  /*2970*/  IMAD.WIDE.U32 R4, R0, -0x326172a9, RZ ;  /* 0xcd9e8d5700047825 */ /* 0x002fe200078e00ff */
[C---:B------:R-:W-:Y:S05]  /*2980*/  LOP3.LUT R0, R205.reuse, UR41, R177, 0x96, !PT ;  /* 0x00000029cd007c12 */ /* 0x040fea000f8e96b1 */
[----:B------:R1:W-:Y:S01]  /*2990*/  MUFU.EX2 R227, R7 ;  /* 0x0000000700e37308 */ /* 0x0003e20000000800 */
[C---:B------:R-:W-:Y:S04]  /*29a0*/  HMMA.16816.F32.BF16 R16, R172.reuse, R190, R16 ;  /* 0x000000beac10723c */ /* 0x040fe80000041810 */
[----:B--2---:R-:W-:Y:S01]  /*29b0*/  LOP3.LUT R168, R205, UR41, R179, 0x96, !PT ;  /* 0x00000029cda87c12 */ /* 0x004fe2000f8e96b3 */
[----:B------:R-:W-:Y:S04]  /*29c0*/  IMAD.WIDE.U32 R194, R0, -0x2daee0ad, RZ ;  /* 0xd2511f5300c27825 */ /* 0x000fe800078e00ff */
[----:B------:R-:W-:Y:S01]  /*29d0*/  FMUL.FTZ R0, R250, 1.4426950216293334961 ;  /* 0x3fb8aa3bfa007820 */ /* 0x000fe20000410000 */
[----:B------:R-:W-:Y:S01]  /*29e0*/  LOP3.LUT R177, R178, UR38, R5, 0x96, !PT ;  /* 0x00000026b2b17c12 */ /* 0x000fe2000f8e9605 */
[----:B------:R-:W-:Y:S04]  /*29f0*/  IMAD.WIDE.U32 R192, R168, -0x2daee0ad, RZ ;  /* 0xd2511f53a8c07825 */ /* 0x000fe800078e00ff */
[----:B------:R-:W-:Y:S01]  /*2a00*/  FMUL.FTZ R168, R251, 1.4426950216293334961 ;  /* 0x3fb8aa3bfba87820 */ /* 0x000fe20000410000 */
[C---:B------:R-:W-:Y:S02]  /*2a10*/  LOP3.LUT R186, R248.reuse, UR37, R195, 0x96, !PT ;  /* 0x00000025f8ba7c12 */ /* 0x040fe4000f8e96c3 */
[----:B------:R-:W-:Y:S02]  /*2a20*/  LOP3.LUT R188, R248, UR37, R193, 0x96, !PT ;  /* 0x00000025f8bc7c12 */ /* 0x000fe4000f8e96c1 */
[----:B------:R-:W-:Y:S01]  /*2a30*/  FSEL R168, R168, RZ, P1 ;  /* 0x000000ffa8a87208 */ /* 0x000fe20000800000 */
[----:B------:R-:W-:Y:S01]  /*2a40*/  IMAD.WIDE.U32 R186, R186, -0x326172a9, RZ ;  /* 0xcd9e8d57baba7825 */ /* 0x000fe200078e00ff */
[----:B------:R-:W-:Y:S02]  /*2a50*/  FSETP.NEU.FTZ.AND P1, PT, R250, -INF , PT ;  /* 0xff800000fa00780b */ /* 0x000fe40003f3d000 */
[----:B------:R-:W-:Y:S01]  /*2a60*/  LOP3.LUT R5, R176, UR38, R5, 0x96, !PT ;  /* 0x00000026b0057c12 */ /* 0x000fe2000f8e9605 */
[--C-:B------:R-:W-:Y:S01]  /*2a70*/  FFMA.FTZ R8, R8, UR12, -R168.reuse ;  /* 0x0000000c08087c23 */ /* 0x100fe200080108a8 */
[----:B------:R-:W-:Y:S01]  /*2a80*/  FSEL R0, R0, RZ, P1 ;  /* 0x000000ff00007208 */ /* 0x000fe20000800000 */
[----:B------:R-:W-:Y:S01]  /*2a90*/  IMAD.WIDE.U32 R188, R188, -0x326172a9, RZ ;  /* 0xcd9e8d57bcbc7825 */ /* 0x000fe200078e00ff */
[----:B------:R-:W-:Y:S01]  /*2aa0*/  LOP3.LUT R178, R4, UR36, R187, 0x96, !PT ;  /* 0x0000002404b27c12 */ /* 0x000fe2000f8e96bb */
[----:B------:R2:W4:Y:S02]  /*2ab0*/  MUFU.EX2 R231, R8 ;  /* 0x0000000800e77308 */ /* 0x0005240000000800 */
[----:B------:R-:W-:Y:S01]  /*2ac0*/  FFMA.FTZ R9, R9, UR12, -R168 ;  /* 0x0000000c09097c23 */ /* 0x000fe200080108a8 */
[----:B------:R-:W-:Y:S01]  /*2ad0*/  FFMA.FTZ R10, R10, UR12, -R0 ;  /* 0x0000000c0a0a7c23 */ /* 0x000fe20008010800 */
[----:B------:R-:W-:Y:S01]  /*2ae0*/  IMAD.WIDE.U32 R176, R177, -0x2daee0ad, RZ ;  /* 0xd2511f53b1b07825 */ /* 0x000fe200078e00ff */
[----:B------:R-:W-:Y:S03]  /*2af0*/  LOP3.LUT R184, R4, UR36, R189, 0x96, !PT ;  /* 0x0000002404b87c12 */ /* 0x000fe6000f8e96bd */
[----:B------:R-:W-:Y:S01]  /*2b00*/  FFMA.FTZ R12, R12, UR12, -R168 ;  /* 0x0000000c0c0c7c23 */ /* 0x000fe200080108a8 */
[----:B------:R-:W-:Y:S01]  /*2b10*/  IMAD.WIDE.U32 R4, R5, -0x2daee0ad, RZ ;  /* 0xd2511f5305047825 */ /* 0x000fe200078e00ff */
[----:B------:R4:W4:Y:S02]  /*2b20*/  MUFU.EX2 R232, R10 ;  /* 0x0000000a00e87308 */ /* 0x0009240000000800 */
[----:B---3--:R-:W-:Y:S01]  /*2b30*/  LOP3.LUT R6, R192, UR29, R177, 0x96, !PT ;  /* 0x0000001dc0067c12 */ /* 0x008fe2000f8e96b1 */
[----:B------:R-:W-:Y:S01]  /*2b40*/  IMAD.WIDE.U32 R178, R178, -0x2daee0ad, RZ ;  /* 0xd2511f53b2b27825 */ /* 0x000fe200078e00ff */
[----:B------:R-:W-:Y:S03]  /*2b50*/  LOP3.LUT R5, R194, UR29, R5, 0x96, !PT ;  /* 0x0000001dc2057c12 */ /* 0x000fe6000f8e9605 */
[--C-:B------:R-:W-:Y:S01]  /*2b60*/  FFMA.FTZ R15, R15, UR12, -R0.reuse ;  /* 0x0000000c0f0f7c23 */ /* 0x100fe20008010800 */
[----:B-1----:R-:W-:Y:S02]  /*2b70*/  IMAD.WIDE.U32 R6, R6, -0x326172a9, RZ ;  /* 0xcd9e8d5706067825 */ /* 0x002fe400078e00ff */
[----:B------:R1:W3:Y:S01]  /*2b80*/  MUFU.EX2 R229, R9 ;  /* 0x0000000900e57308 */ /* 0x0002e20000000800 */
[----:B------:R-:W-:Y:S01]  /*2b90*/  LOP3.LUT R189, R4, UR24, R179, 0x96, !PT ;  /* 0x0000001804bd7c12 */ /* 0x000fe2000f8e96b3 */
[----:B------:R-:W-:Y:S04]  /*2ba0*/  IMAD.WIDE.U32 R4, R5, -0x326172a9, RZ ;  /* 0xcd9e8d5705047825 */ /* 0x000fe800078e00ff */
[----:B------:R-:W-:Y:S01]  /*2bb0*/  FFMA.FTZ R14, R14, UR12, -R0 ;  /* 0x0000000c0e0e7c23 */ /* 0x000fe20008010800 */
[----:B------:R-:W-:Y:S01]  /*2bc0*/  FFMA.FTZ R16, R16, UR12, -R170 ;  /* 0x0000000c10107c23 */ /* 0x000fe200080108aa */
[----:B------:R-:W-:Y:S01]  /*2bd0*/  IMAD.WIDE.U32 R184, R184, -0x2daee0ad, RZ ;  /* 0xd2511f53b8b87825 */ /* 0x000fe200078e00ff */
[----:B--2---:R-:W-:Y:S01]  /*2be0*/  LOP3.LUT R8, R186, UR25, R5, 0x96, !PT ;  /* 0x00000019ba087c12 */ /* 0x004fe2000f8e9605 */
[----:B------:R2:W-:Y:S01]  /*2bf0*/  MUFU.EX2 R210, R12 ;  /* 0x0000000c00d27308 */ /* 0x0005e20000000800 */
[----:B----4-:R-:W-:Y:S01]  /*2c00*/  LOP3.LUT R10, R188, UR25, R7, 0x96, !PT ;  /* 0x00000019bc0a7c12 */ /* 0x010fe2000f8e9607 */
[----:B------:R-:W-:Y:S01]  /*2c10*/  IMAD.WIDE.U32 R188, R189, -0x326172a9, RZ ;  /* 0xcd9e8d57bdbc7825 */ /* 0x000fe200078e00ff */
[----:B------:R-:W-:Y:S03]  /*2c20*/  LOP3.LUT R192, R176, UR24, R185, 0x96, !PT ;  /* 0x00000018b0c07c12 */ /* 0x000fe6000f8e96b9 */
[----:B------:R-:W-:Y:S01]  /*2c30*/  FFMA.FTZ R7, R11, UR12, -R0 ;  /* 0x0000000c0b077c23 */ /* 0x000fe20008010800 */
[----:B------:R-:W-:Y:S01]  /*2c40*/  IMAD.WIDE.U32 R10, R10, -0x2daee0ad, RZ ;  /* 0xd2511f530a0a7825 */ /* 0x000fe200078e00ff */
[----:B------:R-:W-:Y:S02]  /*2c50*/  LOP3.LUT R186, R4, UR21, R189, 0x96, !PT ;  /* 0x0000001504ba7c12 */ /* 0x000fe4000f8e96bd */
[----:B------:R-:W-:Y:S01]  /*2c60*/  MUFU.EX2 R225, R15 ;  /* 0x0000000f00e17308 */ /* 0x000fe20000000800 */
[----:B------:R-:W-:Y:S01]  /*2c70*/  FFMA.FTZ R17, R17, UR12, -R170 ;  /* 0x0000000c11117c23 */ /* 0x000fe200080108aa */
[----:B-1----:R-:W-:Y:S01]  /*2c80*/  IMAD.WIDE.U32 R8, R8, -0x2daee0ad, RZ ;  /* 0xd2511f5308087825 */ /* 0x002fe200078e00ff */
[----:B------:R-:W-:Y:S03]  /*2c90*/  LOP3.LUT R11, R184, UR20, R11, 0x96, !PT ;  /* 0x00000014b80b7c12 */ /* 0x000fe6000f8e960b */
[----:B------:R-:W-:Y:S01]  /*2ca0*/  FFMA.FTZ R18, R18, UR12, -R169 ;  /* 0x0000000c12127c23 */ /* 0x000fe200080108a9 */
[----:B------:R-:W-:Y:S01]  /*2cb0*/  IMAD.WIDE.U32 R186, R186, -0x2daee0ad, RZ ;  /* 0xd2511f53baba7825 */ /* 0x000fe200078e00ff */
[----:B------:R-:W-:Y:S02]  /*2cc0*/  LOP3.LUT R176, R178, UR20, R9, 0x96, !PT ;  /* 0x00000014b2b07c12 */ /* 0x000fe4000f8e9609 */
[----:B------:R1:W4:Y:S01]  /*2cd0*/  MUFU.EX2 R230, R7 ;  /* 0x0000000700e67308 */ /* 0x0003220000000800 */
[----:B------:R-:W-:Y:S01]  /*2ce0*/  FFMA.FTZ R19, R19, UR12, -R169 ;  /* 0x0000000c13137c23 */ /* 0x000fe200080108a9 */
[----:B------:R-:W-:Y:S01]  /*2cf0*/  IMAD.WIDE.U32 R192, R192, -0x326172a9, RZ ;  /* 0xcd9e8d57c0c07825 */ /* 0x000fe200078e00ff */
[----:B------:R-:W-:Y:S03]  /*2d00*/  LOP3.LUT R9, R8, UR16, R187, 0x96, !PT ;  /* 0x0000001008097c12 */ /* 0x000fe6000f8e96bb */
[----:B------:R-:W-:Y:S01]  /*2d10*/  FFMA.FTZ R8, R13, UR12, -R168 ;  /* 0x0000000c0d087c23 */ /* 0x000fe200080108a8 */
[----:B--2---:R-:W-:Y:S01]  /*2d20*/  IMAD.WIDE.U32 R12, R11, -0x326172a9, RZ ;  /* 0xcd9e8d570b0c7825 */ /* 0x004fe200078e00ff */
[----:B------:R-:W-:Y:S02]  /*2d30*/  LOP3.LUT R185, R6, UR21, R193, 0x96, !PT ;  /* 0x0000001506b97c12 */ /* 0x000fe4000f8e96c1 */
[----:B------:R-:W-:Y:S01]  /*2d40*/  MUFU.EX2 R226, R14 ;  /* 0x0000000e00e27308 */ /* 0x000fe20000000800 */
[----:B------:R-:W-:Y:S01]  /*2d50*/  IMAD.WIDE.U32 R176, R176, -0x326172a9, RZ ;  /* 0xcd9e8d57b0b07825 */ /* 0x000fe200078e00ff */
[----:B------:R-:W-:Y:S03]  /*2d60*/  LOP3.LUT R192, R192, UR17, R13, 0x96, !PT ;  /* 0x00000011c0c07c12 */ /* 0x000fe6000f8e960d */
[----:B------:R-:W-:Y:S01]  /*2d70*/  IMAD.WIDE.U32 R184, R185, -0x2daee0ad, RZ ;  /* 0xd2511f53b9b87825 */ /* 0x000fe200078e00ff */
[----:B------:R-:W-:Y:S04]  /*2d80*/  LOP3.LUT R188, R188, UR17, R177, 0x96, !PT ;  /* 0x00000011bcbc7c12 */ /* 0x000fe8000f8e96b1 */
[----:B------:R2:W-:Y:S01]  /*2d90*/  MUFU.EX2 R206, R8 ;  /* 0x0000000800ce7308 */ /* 0x0005e20000000800 */
[----:B-1----:R-:W1:Y:S01]  /*2da0*/  LDSM.16.M88.4 R4, [R201+0x10800] ;  /* 0x01080000c904783b */ /* 0x002e620000000200 */
[----:B------:R-:W-:Y:S05]  /*2db0*/  LOP3.LUT R10, R10, UR16, R185, 0x96, !PT ;  /* 0x000000100a0a7c12 */ /* 0x000fea000f8e96b9 */
[----:B------:R-:W-:Y:S03]  /*2dc0*/  IMAD.WIDE.U32 R10, R10, -0x326172a9, RZ ;  /* 0xcd9e8d570a0a7825 */ /* 0x000fe600078e00ff */
[----:B------:R-:W4:Y:S01]  /*2dd0*/  MUFU.EX2 R198, R16 ;  /* 0x0000001000c67308 */ /* 0x000f220000000800 */
[C---:B------:R-:W-:Y:S02]  /*2de0*/  PRMT R179, R10.reuse, 0x7770, RZ ;  /* 0x000077700ab37816 */ /* 0x040fe400000000ff */
[C---:B------:R-:W-:Y:S01]  /*2df0*/  PRMT R178, R10.reuse, 0x7771, RZ ;  /* 0x000077710ab27816 */ /* 0x040fe200000000ff */
[----:B--2---:R-:W-:Y:S01]  /*2e00*/  IMAD.WIDE.U32 R8, R9, -0x326172a9, RZ ;  /* 0xcd9e8d5709087825 */ /* 0x004fe200078e00ff */
[C---:B------:R-:W-:Y:S05]  /*2e10*/  PRMT R183, R10.reuse, 0x7773, RZ ;  /* 0x000077730ab77816 */ /* 0x040fea00000000ff */
[----:B------:R-:W2:Y:S01]  /*2e20*/  MUFU.EX2 R194, R17 ;  /* 0x0000001100c27308 */ /* 0x000ea20000000800 */
[----:B------:R-:W-:Y:S02]  /*2e30*/  PRMT R180, R10, 0x7772, RZ ;  /* 0x000077720ab47816 */ /* 0x000fe400000000ff */
[----:B------:R-:W-:Y:S01]  /*2e40*/  LOP3.LUT R12, R12, UR15, R11, 0x96, !PT ;  /* 0x0000000f0c0c7c12 */ /* 0x000fe2000f8e960b */
[----:B------:R-:W-:Y:S01]  /*2e50*/  IMAD.WIDE.U32 R10, R192, -0x2daee0ad, RZ ;  /* 0xd2511f53c00a7825 */ /* 0x000fe200078e00ff */
[----:B------:R-:W-:Y:S02]  /*2e60*/  LOP3.LUT R9, R176, UR15, R9, 0x96, !PT ;  /* 0x0000000fb0097c12 */ /* 0x000fe4000f8e9609 */
[C---:B------:R-:W-:Y:S03]  /*2e70*/  PRMT R171, R8.reuse, 0x7771, RZ ;  /* 0x0000777108ab7816 */ /* 0x040fe600000000ff */
[----:B------:R-:W-:Y:S01]  /*2e80*/  MUFU.EX2 R205, R18 ;  /* 0x0000001200cd7308 */ /* 0x000fe20000000800 */
[C---:B------:R-:W-:Y:S02]  /*2e90*/  PRMT R177, R8.reuse, 0x7773, RZ ;  /* 0x0000777308b17816 */ /* 0x040fe400000000ff */
[C---:B------:R-:W-:Y:S02]  /*2ea0*/  PRMT R176, R8.reuse, 0x7770, RZ ;  /* 0x0000777008b07816 */ /* 0x040fe400000000ff */
[----:B------:R-:W-:Y:S02]  /*2eb0*/  PRMT R15, R8, 0x7772, RZ ;  /* 0x00007772080f7816 */ /* 0x000fe400000000ff */
[----:B------:R-:W-:Y:S03]  /*2ec0*/  LOP3.LUT R8, R184, UR14, R11, 0x96, !PT ;  /* 0x0000000eb8087c12 */ /* 0x000fe6000f8e960b */
[----:B------:R-:W-:Y:S01]  /*2ed0*/  MUFU.EX2 R202, R19 ;  /* 0x0000001300ca7308 */ /* 0x000fe20000000800 */
[C---:B------:R-:W-:Y:S02]  /*2ee0*/  LOP3.LUT R11, R12.reuse, 0xffff, RZ, 0xc0, !PT ;  /* 0x0000ffff0c0b7812 */ /* 0x040fe400078ec0ff */
[--C-:B------:R-:W-:Y:S02]  /*2ef0*/  SHF.R.U32.HI R14, RZ, 0x18, R12.reuse ;  /* 0x00000018ff0e7819 */ /* 0x100fe4000001160c */
[----:B------:R-:W-:Y:S01]  /*2f00*/  SHF.R.U32.HI R11, RZ, 0x8, R11 ;  /* 0x00000008ff0b7819 */ /* 0x000fe2000001160b */
[-C--:B-1----:R-:W-:Y:S03]  /*2f10*/  HMMA.16816.F32.BF16 R20, R172, R4.reuse, R20 ;  /* 0x00000004ac14723c */ /* 0x082fe60000041814 */
[----:B------:R-:W-:Y:S02]  /*2f20*/  LOP3.LUT R11, R11, 0xffff, RZ, 0xc0, !PT ;  /* 0x0000ffff0b0b7812 */ /* 0x000fe400078ec0ff */
[C---:B------:R-:W-:Y:S02]  /*2f30*/  LOP3.LUT R13, R12.reuse, 0xff, RZ, 0xc0, !PT ;  /* 0x000000ff0c0d7812 */ /* 0x040fe400078ec0ff */
[----:B------:R-:W-:Y:S01]  /*2f40*/  PRMT R12, R12, 0x7632, R12 ;  /* 0x000076320c0c7816 */ /* 0x000fe2000000000c */
[C---:B------:R-:W-:Y:S04]  /*2f50*/  HMMA.16816.F32.BF16 R24, R164.reuse, R4, R24 ;  /* 0x00000004a418723c */ /* 0x040fe80000041818 */
[----:B------:R-:W-:Y:S01]  /*2f60*/  ISETP.LE.U32.AND P4, PT, R11, UR7, PT ;  /* 0x000000070b007c0c */ /* 0x000fe2000bf83070 */
[----:B------:R-:W-:Y:S01]  /*2f70*/  IMAD.WIDE.U32 R4, R188, -0x2daee0ad, RZ ;  /* 0xd2511f53bc047825 */ /* 0x000fe200078e00ff */
[----:B------:R-:W-:Y:S02]  /*2f80*/  LOP3.LUT R11, R9, 0xffff, RZ, 0xc0, !PT ;  /* 0x0000ffff090b7812 */ /* 0x000fe400078ec0ff */
[-C--:B------:R-:W-:Y:S03]  /*2f90*/  HMMA.16816.F32.BF16 R28, R164, R6.reuse, R28 ;  /* 0x00000006a41c723c */ /* 0x080fe6000004181c */
[----:B------:R-:W-:Y:S01]  /*2fa0*/  ISETP.LE.U32.AND P3, PT, R13, UR7, PT ;  /* 0x000000070d007c0c */ /* 0x000fe2000bf63070 */
[--C-:B------:R-:W-:Y:S01]  /*2fb0*/  FFMA.FTZ R20, R20, UR12, -R170.reuse ;  /* 0x0000000c14147c23 */ /* 0x100fe200080108aa */
[----:B------:R-:W-:Y:S01]  /*2fc0*/  LOP3.LUT R13, R12, 0xff, RZ, 0xc0, !PT ;  /* 0x000000ff0c0d7812 */ /* 0x000fe200078ec0ff */
[----:B------:R-:W-:Y:S01]  /*2fd0*/  FFMA.FTZ R21, R21, UR12, -R170 ;  /* 0x0000000c15157c23 */ /* 0x000fe200080108aa */
[----:B------:R-:W-:Y:S01]  /*2fe0*/  LOP3.LUT R12, R9, 0xff, RZ, 0xc0, !PT ;  /* 0x000000ff090c7812 */ /* 0x000fe200078ec0ff */
[----:B------:R-:W-:Y:S01]  /*2ff0*/  HMMA.16816.F32.BF16 R32, R172, R6, R32 ;  /* 0x00000006ac20723c */ /* 0x000fe20000041820 */
[----:B------:R-:W1:Y:S03]  /*3000*/  MUFU.EX2 R192, R20 ;  /* 0x0000001400c07308 */ /* 0x000e660000000800 */
[----:B------:R-:W-:Y:S01]  /*3010*/  SHF.R.U32.HI R11, RZ, 0x8, R11 ;  /* 0x00000008ff0b7819 */ /* 0x000fe2000001160b */
[----:B------:R-:W-:Y:S01]  /*3020*/  @!P4 FADD.FTZ R207, -R207, -RZ ;  /* 0x800000ffcfcfc221 */ /* 0x000fe20000010100 */
[----:B------:R-:W-:Y:S01]  /*3030*/  ISETP.LE.U32.AND P6, PT, R12, UR7, PT ;  /* 0x000000070c007c0c */ /* 0x000fe2000bfc3070 */
[--C-:B------:R-:W-:Y:S01]  /*3040*/  FFMA.FTZ R24, R24, UR12, -R168.reuse ;  /* 0x0000000c18187c23 */ /* 0x100fe200080108a8 */
[----:B------:R-:W-:Y:S01]  /*3050*/  LOP3.LUT R12, R11, 0xffff, RZ, 0xc0, !PT ;  /* 0x0000ffff0b0c7812 */ /* 0x000fe200078ec0ff */
[----:B------:R-:W-:Y:S01]  /*3060*/  @!P3 FADD.FTZ R213, -R213, -RZ ;  /* 0x800000ffd5d5b221 */ /* 0x000fe20000010100 */
[----:B------:R-:W-:Y:S01]  /*3070*/  PRMT R11, R9, 0x7632, R11 ;  /* 0x00007632090b7816 */ /* 0x000fe2000000000b */
[----:B------:R-:W-:Y:S01]  /*3080*/  MUFU.EX2 R199, R24 ;  /* 0x0000001800c77308 */ /* 0x000fe20000000800 */
[----:B------:R-:W-:Y:S01]  /*3090*/  ISETP.LE.U32.AND P5, PT, R13, UR7, PT ;  /* 0x000000070d007c0c */ /* 0x000fe2000bfa3070 */
[--C-:B------:R-:W-:Y:S01]  /*30a0*/  FFMA.FTZ R22, R22, UR12, -R169.reuse ;  /* 0x0000000c16167c23 */ /* 0x100fe200080108a9 */
[----:B------:R-:W-:Y:S01]  /*30b0*/  LOP3.LUT R11, R11, 0xff, RZ, 0xc0, !PT ;  /* 0x000000ff0b0b7812 */ /* 0x000fe200078ec0ff */
[----:B------:R-:W-:Y:S01]  /*30c0*/  FFMA.FTZ R23, R23, UR12, -R169 ;  /* 0x0000000c17177c23 */ /* 0x000fe200080108a9 */
[----:B------:R-:W-:Y:S01]  /*30d0*/  SHF.R.U32.HI R9, RZ, 0x18, R9 ;  /* 0x00000018ff097819 */ /* 0x000fe20000011609 */
[----:B------:R-:W-:Y:S01]  /*30e0*/  FFMA.FTZ R25, R25, UR12, -R168 ;  /* 0x0000000c19197c23 */ /* 0x000fe200080108a8 */
[----:B------:R-:W-:Y:S03]  /*30f0*/  ISETP.LE.U32.AND P4, PT, R11, UR7, PT ;  /* 0x000000070b007c0c */ /* 0x000fe6000bf83070 */
[----:B------:R-:W-:Y:S01]  /*3100*/  MUFU.EX2 R190, R21 ;  /* 0x0000001500be7308 */ /* 0x000fe20000000800 */
[----:B------:R-:W-:Y:S01]  /*3110*/  ISETP.LE.U32.AND P1, PT, R14, UR7, PT ;  /* 0x000000070e007c0c */ /* 0x000fe2000bf23070 */
[----:B------:R-:W-:Y:S01]  /*3120*/  FFMA.FTZ R34, R34, UR12, -R169 ;  /* 0x0000000c22227c23 */ /* 0x000fe200080108a9 */
[----:B------:R-:W-:Y:S01]  /*3130*/  ISETP.LE.U32.AND P3, PT, R12, UR7, PT ;  /* 0x000000070c007c0c */ /* 0x000fe2000bf63070 */
[----:B------:R-:W-:Y:S01]  /*3140*/  @!P6 FADD.FTZ R231, -R231, -RZ ;  /* 0x800000ffe7e7e221 */ /* 0x000fe20000010100 */
[----:B------:R-:W-:Y:S01]  /*3150*/  LOP3.LUT R6, R8, 0xff, RZ, 0xc0, !PT ;  /* 0x000000ff08067812 */ /* 0x000fe200078ec0ff */
[----:B------:R-:W-:Y:S01]  /*3160*/  @!P5 FADD.FTZ R228, -R228, -RZ ;  /* 0x800000ffe4e4d221 */ /* 0x000fe20000010100 */
[----:B------:R-:W-:Y:S03]  /*3170*/  ISETP.LE.U32.AND P5, PT, R9, UR7, PT ;  /* 0x0000000709007c0c */ /* 0x000fe6000bfa3070 */
[----:B------:R-:W-:Y:S01]  /*3180*/  MUFU.EX2 R197, R22 ;  /* 0x0000001600c57308 */ /* 0x000fe20000000800 */
[----:B------:R-:W-:Y:S01]  /*3190*/  SHF.R.U32.HI R7, RZ, 0x18, R8 ;  /* 0x00000018ff077819 */ /* 0x000fe20000011608 */
[--C-:B------:R-:W-:Y:S01]  /*31a0*/  FFMA.FTZ R32, R32, UR12, -R170.reuse ;  /* 0x0000000c20207c23 */ /* 0x100fe200080108aa */
[----:B------:R-:W-:Y:S01]  /*31b0*/  LOP3.LUT R5, R186, UR14, R5, 0x96, !PT ;  /* 0x0000000eba057c12 */ /* 0x000fe2000f8e9605 */
[----:B------:R-:W-:Y:S01]  /*31c0*/  @!P4 FADD.FTZ R232, -R232, -RZ ;  /* 0x800000ffe8e8c221 */ /* 0x000fe20000010100 */
[----:B------:R-:W-:Y:S01]  /*31d0*/  ISETP.LE.U32.AND P4, PT, R179, UR7, PT ;  /* 0x00000007b3007c0c */ /* 0x000fe2000bf83070 */
[----:B------:R-:W-:Y:S01]  /*31e0*/  @!P1 FADD.FTZ R227, -R227, -RZ ;  /* 0x800000ffe3e39221 */ /* 0x000fe20000010100 */
[----:B------:R-:W-:Y:S01]  /*31f0*/  ISETP.LE.U32.AND P1, PT, R176, UR7, PT ;  /* 0x00000007b0007c0c */ /* 0x000fe2000bf23070 */
[----:B---3--:R-:W-:Y:S01]  /*3200*/  @!P3 FADD.FTZ R229, -R229, -RZ ;  /* 0x800000ffe5e5b221 */ /* 0x008fe20000010100 */
[----:B------:R-:W-:Y:S01]  /*3210*/  ISETP.GT.U32.AND P3, PT, R15, UR7, PT ;  /* 0x000000070f007c0c */ /* 0x000fe2000bf64070 */
[----:B------:R-:W3:Y:S01]  /*3220*/  MUFU.EX2 R195, R23 ;  /* 0x0000001700c37308 */ /* 0x000ee20000000800 */
[----:B------:R-:W-:Y:S01]  /*3230*/  PRMT R12, R10, 0x7772, RZ ;  /* 0x000077720a0c7816 */ /* 0x000fe200000000ff */
[----:B----4-:R-:W-:Y:S01]  /*3240*/  @!P5 FADD.FTZ R230, -R230, -RZ ;  /* 0x800000ffe6e6d221 */ /* 0x010fe20000010100 */
[----:B------:R-:W-:Y:S01]  /*3250*/  ISETP.GT.U32.AND P5, PT, R178, UR7, PT ;  /* 0x00000007b2007c0c */ /* 0x000fe2000bfa4070 */
[----:B------:R-:W-:Y:S01]  /*3260*/  FFMA.FTZ R170, R33, UR12, -R170 ;  /* 0x0000000c21aa7c23 */ /* 0x000fe200080108aa */
[----:B------:R-:W-:Y:S01]  /*3270*/  ISETP.GT.U32.AND P6, PT, R171, UR7, PT ;  /* 0x00000007ab007c0c */ /* 0x000fe2000bfc4070 */
[----:B------:R-:W-:Y:S01]  /*3280*/  FFMA.FTZ R169, R35, UR12, -R169 ;  /* 0x0000000c23a97c23 */ /* 0x000fe200080108a9 */
[----:B------:R-:W-:Y:S01]  /*3290*/  PRMT R11, R10, 0x7771, RZ ;  /* 0x000077710a0b7816 */ /* 0x000fe200000000ff */
[----:B------:R-:W-:Y:S01]  /*32a0*/  @!P4 FADD.FTZ R198, -R198, -RZ ;  /* 0x800000ffc6c6c221 */ /* 0x000fe20000010100 */
[----:B------:R-:W-:Y:S01]  /*32b0*/  ISETP.LE.U32.AND P4, PT, R6, UR7, PT ;  /* 0x0000000706007c0c */ /* 0x000fe2000bf83070 */
[----:B------:R-:W-:Y:S01]  /*32c0*/  @!P1 FADD.FTZ R210, -R210, -RZ ;  /* 0x800000ffd2d29221 */ /* 0x000fe20000010100 */
[----:B------:R-:W-:Y:S01]  /*32d0*/  ISETP.GT.U32.AND P1, PT, R180, UR7, PT ;  /* 0x00000007b4007c0c */ /* 0x000fe2000bf24070 */
[----:B------:R-:W-:Y:S01]  /*32e0*/  @P3 FADD.FTZ R226, -R226, -RZ ;  /* 0x800000ffe2e23221 */ /* 0x000fe20000010100 */
[----:B------:R-:W-:Y:S01]  /*32f0*/  ISETP.GT.U32.AND P3, PT, R183, UR7, PT ;  /* 0x00000007b7007c0c */ /* 0x000fe2000bf64070 */
[----:B------:R-:W4:Y:S01]  /*3300*/  MUFU.EX2 R186, R34 ;  /* 0x0000002200ba7308 */ /* 0x000f220000000800 */
[----:B------:R-:W-:Y:S01]  /*3310*/  LOP3.LUT R6, R8, 0xffff, RZ, 0xc0, !PT ;  /* 0x0000ffff08067812 */ /* 0x000fe200078ec0ff */
[----:B--2---:R-:W-:Y:S01]  /*3320*/  @P5 FADD.FTZ R194, -R194, -RZ ;  /* 0x800000ffc2c25221 */ /* 0x004fe20000010100 */
[----:B------:R-:W-:Y:S01]  /*3330*/  ISETP.LE.U32.AND P5, PT, R7, UR7, PT ;  /* 0x0000000707007c0c */ /* 0x000fe2000bfa3070 */
[----:B------:R-:W-:Y:S01]  /*3340*/  @P6 FADD.FTZ R206, -R206, -RZ ;  /* 0x800000ffcece6221 */ /* 0x000fe20000010100 */
[----:B------:R-:W-:Y:S01]  /*3350*/  LOP3.LUT R7, R5, 0xff, RZ, 0xc0, !PT ;  /* 0x000000ff05077812 */ /* 0x000fe200078ec0ff */
[----:B------:R-:W-:Y:S01]  /*3360*/  FFMA.FTZ R26, R26, UR12, -R0 ;  /* 0x0000000c1a1a7c23 */ /* 0x000fe20008010800 */
[----:B------:R-:W-:Y:S01]  /*3370*/  PRMT R8, R8, 0x7632, R8 ;  /* 0x0000763208087816 */ /* 0x000fe20000000008 */
[----:B-1----:R-:W-:Y:S01]  /*3380*/  @!P4 FADD.FTZ R192, -R192, -RZ ;  /* 0x800000ffc0c0c221 */ /* 0x002fe20000010100 */
[----:B------:R-:W-:Y:S01]  /*3390*/  ISETP.LE.U32.AND P4, PT, R7, UR7, PT ;  /* 0x0000000707007c0c */ /* 0x000fe2000bf83070 */
[----:B------:R-:W-:Y:S01]  /*33a0*/  @P1 FADD.FTZ R205, -R205, -RZ ;  /* 0x800000ffcdcd1221 */ /* 0x000fe20000010100 */
[----:B------:R-:W-:Y:S01]  /*33b0*/  SHF.R.U32.HI R6, RZ, 0x8, R6 ;  /* 0x00000008ff067819 */ /* 0x000fe20000011606 */
[----:B------:R-:W-:Y:S01]  /*33c0*/  @P3 FADD.FTZ R202, -R202, -RZ ;  /* 0x800000ffcaca3221 */ /* 0x000fe20000010100 */
[----:B------:R-:W-:Y:S01]  /*33d0*/  LOP3.LUT R8, R8, 0xff, RZ, 0xc0, !PT ;  /* 0x000000ff08087812 */ /* 0x000fe200078ec0ff */
[----:B------:R-:W-:Y:S01]  /*33e0*/  MUFU.EX2 R183, R170 ;  /* 0x000000aa00b77308 */ /* 0x000fe20000000800 */
[----:B------:R-:W-:Y:S01]  /*33f0*/  LOP3.LUT R6, R6, 0xffff, RZ, 0xc0, !PT ;  /* 0x0000ffff06067812 */ /* 0x000fe200078ec0ff */
[----:B---3--:R-:W-:Y:S01]  /*3400*/  @!P5 FADD.FTZ R195, -R195, -RZ ;  /* 0x800000ffc3c3d221 */ /* 0x008fe20000010100 */
[----:B------:R-:W-:Y:S01]  /*3410*/  ISETP.LE.U32.AND P3, PT, R8, UR7, PT ;  /* 0x0000000708007c0c */ /* 0x000fe2000bf63070 */
[--C-:B------:R-:W-:Y:S01]  /*3420*/  FFMA.FTZ R30, R30, UR12, -R0.reuse ;  /* 0x0000000c1e1e7c23 */ /* 0x100fe20008010800 */
[----:B------:R-:W-:Y:S01]  /*3430*/  ISETP.LE.U32.AND P1, PT, R6, UR7, PT ;  /* 0x0000000706007c0c */ /* 0x000fe2000bf23070 */
[----:B------:R-:W-:Y:S01]  /*3440*/  FFMA.FTZ R27, R27, UR12, -R0 ;  /* 0x0000000c1b1b7c23 */ /* 0x000fe20008010800 */
[----:B------:R-:W-:Y:S01]  /*3450*/  LOP3.LUT R8, R5, 0xffff, RZ, 0xc0, !PT ;  /* 0x0000ffff05087812 */ /* 0x000fe200078ec0ff */
[----:B------:R-:W-:Y:S01]  /*3460*/  @!P4 FADD.FTZ R199, -R199, -RZ ;  /* 0x800000ffc7c7c221 */ /* 0x000fe20000010100 */
[----:B------:R-:W-:Y:S01]  /*3470*/  PRMT R6, R5, 0x7632, R6 ;  /* 0x0000763205067816 */ /* 0x000fe20000000006 */
[----:B------:R-:W1:Y:S01]  /*3480*/  MUFU.EX2 R196, R25 ;  /* 0x0000001900c47308 */ /* 0x000e620000000800 */
[----:B------:R-:W-:Y:S01]  /*3490*/  SHF.R.U32.HI R8, RZ, 0x8, R8 ;  /* 0x00000008ff087819 */ /* 0x000fe20000011608 */
[----:B------:R-:W-:Y:S01]  /*34a0*/  FFMA.FTZ R0, R31, UR12, -R0 ;  /* 0x0000000c1f007c23 */ /* 0x000fe20008010800 */
[----:B------:R-:W-:Y:S01]  /*34b0*/  ISETP.GT.U32.AND P4, PT, R12, UR7, PT ;  /* 0x000000070c007c0c */ /* 0x000fe2000bf84070 */
[--C-:B------:R-:W-:Y:S01]  /*34c0*/  FFMA.FTZ R28, R28, UR12, -R168.reuse ;  /* 0x0000000c1c1c7c23 */ /* 0x100fe200080108a8 */
[----:B------:R-:W-:Y:S01]  /*34d0*/  LOP3.LUT R7, R6, 0xff, RZ, 0xc0, !PT ;  /* 0x000000ff06077812 */ /* 0x000fe200078ec0ff */
[----:B------:R-:W-:Y:S01]  /*34e0*/  @!P3 FADD.FTZ R197, -R197, -RZ ;  /* 0x800000ffc5c5b221 */ /* 0x000fe20000010100 */
[----:B------:R-:W-:Y:S01]  /*34f0*/  LOP3.LUT R6, R8, 0xffff, RZ, 0xc0, !PT ;  /* 0x0000ffff08067812 */ /* 0x000fe200078ec0ff */
[----:B------:R-:W-:Y:S01]  /*3500*/  @!P1 FADD.FTZ R190, -R190, -RZ ;  /* 0x800000ffbebe9221 */ /* 0x000fe20000010100 */
[----:B------:R-:W-:Y:S01]  /*3510*/  ISETP.LE.U32.AND P1, PT, R7, UR7, PT ;  /* 0x0000000707007c0c */ /* 0x000fe2000bf23070 */
[----:B------:R-:W-:Y:S01]  /*3520*/  MUFU.EX2 R184, R32 ;  /* 0x0000002000b87308 */ /* 0x000fe20000000800 */
[----:B------:R-:W-:Y:S01]  /*3530*/  ISETP.LE.U32.AND P3, PT, R6, UR7, PT ;  /* 0x0000000706007c0c */ /* 0x000fe2000bf63070 */
[----:B------:R-:W-:Y:S01]  /*3540*/  FFMA.FTZ R168, R29, UR12, -R168 ;  /* 0x0000000c1da87c23 */ /* 0x000fe200080108a8 */
[C---:B------:R-:W-:Y:S02]  /*3550*/  PRMT R8, R4.reuse, 0x7770, RZ ;  /* 0x0000777004087816 */ /* 0x040fe400000000ff */
[----:B------:R-:W-:Y:S01]  /*3560*/  PRMT R7, R4, 0x7771, RZ ;  /* 0x0000777104077816 */ /* 0x000fe200000000ff */
[----:B----4-:R-:W-:Y:S01]  /*3570*/  @P4 FADD.FTZ R186, -R186, -RZ ;  /* 0x800000ffbaba4221 */ /* 0x010fe20000010100 */
[C---:B------:R-:W-:Y:S03]  /*3580*/  PRMT R6, R4.reuse, 0x7772, RZ ;  /* 0x0000777204067816 */ /* 0x040fe600000000ff */
[----:B------:R-:W-:Y:S01]  /*3590*/  MUFU.EX2 R185, R169 ;  /* 0x000000a900b97308 */ /* 0x000fe20000000800 */
[----:B------:R-:W-:Y:S02]  /*35a0*/  PRMT R4, R4, 0x7773, RZ ;  /* 0x0000777304047816 */ /* 0x000fe400000000ff */
[----:B------:R-:W-:Y:S02]  /*35b0*/  ISETP.GT.U32.AND P5, PT, R11, UR7, PT ;  /* 0x000000070b007c0c */ /* 0x000fe4000bfa4070 */
[----:B------:R-:W-:Y:S01]  /*35c0*/  ISETP.GT.U32.AND P4, PT, R4, UR7, PT ;  /* 0x0000000704007c0c */ /* 0x000fe2000bf84070 */
[----:B-1----:R-:W-:Y:S01]  /*35d0*/  @!P3 FADD.FTZ R196, -R196, -RZ ;  /* 0x800000ffc4c4b221 */ /* 0x002fe20000010100 */
[----:B------:R-:W-:Y:S03]  /*35e0*/  F2FP.RELU.BF16.F32.PACK_AB R4, R227, R228 ;  /* 0x000000e4e304723e */ /* 0x000fe600000018ff */
[----:B------:R-:W1:Y:S01]  /*35f0*/  MUFU.EX2 R203, R26 ;  /* 0x0000001a00cb7308 */ /* 0x000e620000000800 */
[----:B------:R-:W-:Y:S02]  /*3600*/  ISETP.GT.U32.AND P6, PT, R177, UR7, PT ;  /* 0x00000007b1007c0c */ /* 0x000fe4000bfc4070 */
[C---:B------:R-:W-:Y:S01]  /*3610*/  PRMT R9, R10.reuse, 0x7770, RZ ;  /* 0x000077700a097816 */ /* 0x040fe200000000ff */
[----:B------:R2:W-:Y:S01]  /*3620*/  STS [R181+0x20400], R4 ;  /* 0x02040004b5007388 */ /* 0x0005e20000000800 */
[----:B------:R-:W-:Y:S02]  /*3630*/  PRMT R10, R10, 0x7773, RZ ;  /* 0x000077730a0a7816 */ /* 0x000fe400000000ff */
[----:B------:R-:W-:Y:S01]  /*3640*/  LOP3.LUT R180, R218, 0x10, RZ, 0xc0, !PT ;  /* 0x00000010dab47812 */ /* 0x000fe200078ec0ff */
[----:B------:R-:W-:Y:S01]  /*3650*/  @P5 FADD.FTZ R183, -R183, -RZ ;  /* 0x800000ffb7b75221 */ /* 0x000fe20000010100 */
[----:B------:R-:W-:Y:S01]  /*3660*/  ISETP.GT.U32.AND P5, PT, R6, UR7, PT ;  /* 0x0000000706007c0c */ /* 0x000fe2000bfa4070 */
[----:B------:R-:W3:Y:S01]  /*3670*/  MUFU.EX2 R189, R0 ;  /* 0x0000000000bd7308 */ /* 0x000ee20000000800 */
[----:B------:R-:W-:Y:S02]  /*3680*/  SHF.R.U32.HI R6, RZ, 0x18, R5 ;  /* 0x00000018ff067819 */ /* 0x000fe40000011605 */
[----:B------:R-:W-:Y:S01]  /*3690*/  F2FP.RELU.BF16.F32.PACK_AB R5, R207, R213 ;  /* 0x000000d5cf05723e */ /* 0x000fe200000018ff */
[----:B------:R-:W-:Y:S01]  /*36a0*/  @P6 FADD.FTZ R225, -R225, -RZ ;  /* 0x800000ffe1e16221 */ /* 0x000fe20000010100 */
[----:B------:R-:W-:Y:S02]  /*36b0*/  ISETP.LE.U32.AND P6, PT, R9, UR7, PT ;  /* 0x0000000709007c0c */ /* 0x000fe4000bfc3070 */
[----:B------:R-:W-:Y:S01]  /*36c0*/  ISETP.GT.U32.AND P3, PT, R10, UR7, PT ;  /* 0x000000070a007c0c */ /* 0x000fe2000bf64070 */
[----:B------:R4:W-:Y:S01]  /*36d0*/  STS [R181+0x20000], R5 ;  /* 0x02000005b5007388 */ /* 0x0009e20000000800 */
[----:B------:R-:W-:Y:S01]  /*36e0*/  F2FP.RELU.BF16.F32.PACK_AB R9, R229, R231 ;  /* 0x000000e7e509723e */ /* 0x000fe200000018ff */
[----:B-1----:R-:W-:Y:S01]  /*36f0*/  @!P1 FADD.FTZ R203, -R203, -RZ ;  /* 0x800000ffcbcb9221 */ /* 0x002fe20000010100 */
[----:B------:R-:W-:Y:S01]  /*3700*/  ISETP.LE.U32.AND P1, PT, R8, UR7, PT ;  /* 0x0000000708007c0c */ /* 0x000fe2000bf23070 */
[----:B------:R-:W1:Y:S01]  /*3710*/  MUFU.EX2 R193, R27 ;  /* 0x0000001b00c17308 */ /* 0x000e620000000800 */
[----:B------:R-:W-:Y:S02]  /*3720*/  F2FP.RELU.BF16.F32.PACK_AB R8, R230, R232 ;  /* 0x000000e8e608723e */ /* 0x000fe400000018ff */
[----:B------:R-:W-:Y:S01]  /*3730*/  LOP3.LUT R180, R180, 0x7, R233, 0xf8, !PT ;  /* 0x00000007b4b47812 */ /* 0x000fe200078ef8e9 */
[----:B---3--:R-:W-:Y:S02]  /*3740*/  @P4 FADD.FTZ R189, -R189, -RZ ;  /* 0x800000ffbdbd4221 */ /* 0x008fe40000010100 */
[----:B------:R-:W-:Y:S01]  /*3750*/  @!P6 FADD.FTZ R184, -R184, -RZ ;  /* 0x800000ffb8b8e221 */ /* 0x000fe20000010100 */
[----:B------:R-:W-:Y:S01]  /*3760*/  ISETP.GT.U32.AND P6, PT, R7, UR7, PT ;  /* 0x0000000707007c0c */ /* 0x000fe2000bfc4070 */
[----:B------:R-:W-:Y:S01]  /*3770*/  @P3 FADD.FTZ R185, -R185, -RZ ;  /* 0x800000ffb9b93221 */ /* 0x000fe20000010100 */
[----:B------:R-:W-:Y:S01]  /*3780*/  ISETP.LE.U32.AND P3, PT, R6, UR7, PT ;  /* 0x0000000706007c0c */ /* 0x000fe2000bf63070 */
[----:B--2---:R-:W-:Y:S01]  /*3790*/  IMAD.IADD R4, R181, 0x1, R208 ;  /* 0x00000001b5047824 */ /* 0x004fe200078e02d0 */
[----:B------:R-:W-:Y:S01]  /*37a0*/  F2FP.RELU.BF16.F32.PACK_AB R7, R194, R198 ;  /* 0x000000c6c207723e */ /* 0x000fe200000018ff */
[----:B------:R-:W2:Y:S01]  /*37b0*/  MUFU.EX2 R188, R28 ;  /* 0x0000001c00bc7308 */ /* 0x000ea20000000800 */
[----:B------:R-:W-:Y:S02]  /*37c0*/  F2FP.RELU.BF16.F32.PACK_AB R6, R202, R205 ;  /* 0x000000cdca06723e */ /* 0x000fe400000018ff */
[----:B------:R-:W-:Y:S01]  /*37d0*/  F2FP.RELU.BF16.F32.PACK_AB R0, R185, R186 ;  /* 0x000000bab900723e */ /* 0x000fe200000018ff */
[----:B------:R3:W-:Y:S01]  /*37e0*/  STS [R4+0x20000], R7 ;  /* 0x0200000704007388 */ /* 0x0007e20000000800 */
[----:B------:R-:W-:Y:S03]  /*37f0*/  FSETP.GE.FTZ.AND P4, PT, R194, RZ, PT ;  /* 0x000000ffc200720b */ /* 0x000fe60003f96000 */
[----:B------:R3:W-:Y:S01]  /*3800*/  STS [R4+0x20400], R6 ;  /* 0x0204000604007388 */ /* 0x0007e20000000800 */
[----:B----4-:R-:W-:Y:S01]  /*3810*/  F2FP.RELU.BF16.F32.PACK_AB R5, R206, R210 ;  /* 0x000000d2ce05723e */ /* 0x010fe200000018ff */
[----:B------:R-:W4:Y:S01]  /*3820*/  MUFU.EX2 R187, R168 ;  /* 0x000000a800bb7308 */ /* 0x000f220000000800 */
[----:B-1----:R-:W-:Y:S01]  /*3830*/  @!P3 FADD.FTZ R193, -R193, -RZ ;  /* 0x800000ffc1c1b221 */ /* 0x002fe20000010100 */
[----:B------:R1:W-:Y:S01]  /*3840*/  STS [R181+0x21000], R9 ;  /* 0x02100009b5007388 */ /* 0x0003e20000000800 */
[----:B------:R-:W-:Y:S03]  /*3850*/  FSETP.GE.FTZ.AND P3, PT, R213, RZ, PT ;  /* 0x000000ffd500720b */ /* 0x000fe60003f76000 */
[----:B------:R1:W-:Y:S01]  /*3860*/  STS [R181+0x21400], R8 ;  /* 0x02140008b5007388 */ /* 0x0003e20000000800 */
[----:B--2---:R-:W-:Y:S03]  /*3870*/  @!P1 FADD.FTZ R188, -R188, -RZ ;  /* 0x800000ffbcbc9221 */ /* 0x004fe60000010100 */
[----:B------:R-:W2:Y:S01]  /*3880*/  MUFU.EX2 R191, R30 ;  /* 0x0000001e00bf7308 */ /* 0x000ea20000000800 */
[----:B------:R1:W-:Y:S01]  /*3890*/  STS [R4+0x21000], R5 ;  /* 0x0210000504007388 */ /* 0x0003e20000000800 */
[----:B----4-:R-:W-:Y:S01]  /*38a0*/  @P6 FADD.FTZ R187, -R187, -RZ ;  /* 0x800000ffbbbb6221 */ /* 0x010fe20000010100 */
[----:B---3--:R-:W-:Y:S02]  /*38b0*/  F2FP.RELU.BF16.F32.PACK_AB R7, R195, R197 ;  /* 0x000000c5c307723e */ /* 0x008fe400000018ff */
[----:B------:R-:W-:Y:S01]  /*38c0*/  F2FP.RELU.BF16.F32.PACK_AB R6, R183, R184 ;  /* 0x000000b8b706723e */ /* 0x000fe200000018ff */
[----:B--2---:R-:W-:Y:S01]  /*38d0*/  @P5 FADD.FTZ R191, -R191, -RZ ;  /* 0x800000ffbfbf5221 */ /* 0x004fe20000010100 */
[----:B------:R-:W-:Y:S02]  /*38e0*/  FSETP.GE.FTZ.AND P5, PT, R198, RZ, PT ;  /* 0x000000ffc600720b */ /* 0x000fe40003fb6000 */
[----:B-1----:R-:W-:Y:S02]  /*38f0*/  F2FP.RELU.BF16.F32.PACK_AB R9, R225, R226 ;  /* 0x000000e2e109723e */ /* 0x002fe400000018ff */
[----:B------:R-:W-:Y:S03]  /*3900*/  F2FP.RELU.BF16.F32.PACK_AB R8, R190, R192 ;  /* 0x000000c0be08723e */ /* 0x000fe600000018ff */
[----:B------:R1:W-:Y:S01]  /*3910*/  STS [R4+0x21400], R9 ;  /* 0x0214000904007388 */ /* 0x0003e20000000800 */
[----:B------:R-:W-:Y:S03]  /*3920*/  IMAD.IADD R5, R208, 0x1, R182 ;  /* 0x00000001d0057824 */ /* 0x000fe600078e02b6 */
[----:B------:R2:W-:Y:S04]  /*3930*/  STS [R182], R8 ;  /* 0x00000008b6007388 */ /* 0x0005e80000000800 */
[----:B------:R3:W-:Y:S04]  /*3940*/  STS [R182+0x400], R7 ;  /* 0x00040007b6007388 */ /* 0x0007e80000000800 */
[----:B------:R4:W-:Y:S04]  /*3950*/  STS [R5+0x400], R0 ;  /* 0x0004000005007388 */ /* 0x0009e80000000800 */
[----:B------:R4:W-:Y:S01]  /*3960*/  STS [R5], R6 ;  /* 0x0000000605007388 */ /* 0x0009e20000000800 */
[----:B-1----:R-:W-:Y:S02]  /*3970*/  F2FP.RELU.BF16.F32.PACK_AB R4, R189, R191 ;  /* 0x000000bfbd04723e */ /* 0x002fe400000018ff */
[----:B--2---:R-:W-:Y:S02]  /*3980*/  F2FP.RELU.BF16.F32.PACK_AB R8, R196, R199 ;  /* 0x000000c7c408723e */ /* 0x004fe400000018ff */
[----:B---3--:R-:W-:Y:S03]  /*3990*/  F2FP.RELU.BF16.F32.PACK_AB R7, R193, R203 ;  /* 0x000000cbc107723e */ /* 0x008fe600000018ff */
[----:B------:R-:W-:Y:S01]  /*39a0*/  STS [R182+0x1000], R8 ;  /* 0x00100008b6007388 */ /* 0x000fe20000000800 */
[----:B----4-:R-:W-:Y:S03]  /*39b0*/  LOP3.LUT R0, R204, 0x8, R218, 0x78, !PT ;  /* 0x00000008cc007812 */ /* 0x010fe600078e78da */
[----:B------:R-:W-:Y:S01]  /*39c0*/  STS [R182+0x1400], R7 ;  /* 0x00140007b6007388 */ /* 0x000fe20000000800 */
[----:B------:R-:W-:Y:S03]  /*39d0*/  F2FP.RELU.BF16.F32.PACK_AB R6, R187, R188 ;  /* 0x000000bcbb06723e */ /* 0x000fe600000018ff */
[----:B------:R-:W-:Y:S01]  /*39e0*/  STS [R5+0x1400], R4 ;  /* 0x0014000405007388 */ /* 0x000fe20000000800 */
[----:B------:R-:W-:Y:S03]  /*39f0*/  LOP3.LUT R0, R216, R0, RZ, 0xfc, !PT ;  /* 0x00000000d8007212 */ /* 0x000fe600078efcff */
[----:B------:R-:W-:Y:S01]  /*3a00*/  STS [R5+0x1000], R6 ;  /* 0x0010000605007388 */ /* 0x000fe20000000800 */
[----:B------:R-:W-:Y:S03]  /*3a10*/  LEA R208, R0, UR4, 0x1 ;  /* 0x0000000400d07c11 */ /* 0x000fe6000f8e08ff */
[----:B------:R-:W-:Y:S02]  /*3a20*/  LDSM.16.M88.4 R16, [R2+0x14000] ;  /* 0x014000000210783b */ /* 0x000fe40000000200 */
[C---:B------:R-:W-:Y:S02]  /*3a30*/  IMAD.IADD R209, R208.reuse, 0x1, R214 ;  /* 0x00000001d0d17824 */ /* 0x040fe400078e02d6 */
[----:B------:R-:W-:Y:S04]  /*3a40*/  IMAD.IADD R176, R208, 0x1, R220 ;  /* 0x00000001d0b07824 */ /* 0x000fe800078e02dc */
[----:B------:R-:W1:Y:S01]  /*3a50*/  LDSM.16.M88.4 R32, [R208+0x8000] ;  /* 0x00800000d020783b */ /* 0x000e620000000200 */
[----:B------:R-:W-:Y:S07]  /*3a60*/  IMAD.IADD R0, R214, 0x1, R176 ;  /* 0x00000001d6007824 */ /* 0x000fee00078e02b0 */
[----:B------:R-:W2:Y:S08]  /*3a70*/  LDSM.16.M88.4 R28, [R208+0x9000] ;  /* 0x00900000d01c783b */ /* 0x000eb00000000200 */
[----:B------:R-:W3:Y:S08]  /*3a80*/  LDSM.16.M88.4 R164, [R2+0x14800] ;  /* 0x0148000002a4783b */ /* 0x000ef00000000200 */
[----:B------:R-:W-:Y:S08]  /*3a90*/  LDSM.16.M88.4 R168, [R209+0x8000] ;  /* 0x00800000d1a8783b */ /* 0x000ff00000000200 */
        /* <DEDUP_REMOVED lines=50> */
[----:B------:R1:W2:Y:S02]  /*3dc0*/  LDSM.16.M88.4 R164, [R2+0x18800] ;  /* 0x0188000002a4783b */ /* 0x0002a40000000200 */
[----:B-1----:R-:W-:Y:S05]  /*3dd0*/  IMAD.U32 R2, RZ, RZ, UR46 ;  /* 0x0000002eff027e24 */ /* 0x002fea000f8e00ff */
[C---:B------:R-:W-:Y:S01]  /*3de0*/  LEA R2, P1, R180.reuse, R2, 0x2 ;  /* 0x00000002b4027211 */ /* 0x040fe200078210ff */
[-C--:B--2---:R-:W-:Y:S08]  /*3df0*/  HMMA.16816.F32.BF16 R20, R168, R164.reuse, R20 ;  /* 0x000000a4a814723c */ /* 0x084ff00000041814 */
        /* <DEDUP_REMOVED lines=17> */
[----:B------:R-:W2:Y:S08]  /*3f10*/  LDSM.16.M88.4 R172, [R176+0xb000] ;  /* 0x00b00000b0ac783b */ /* 0x000eb00000000200 */
[----:B------:R3:W4:Y:S02]  /*3f20*/  LDSM.16.M88.4 R176, [R3+0x18800] ;  /* 0x0188000003b0783b */ /* 0x0007240000000200 */
[----:B---3--:R-:W-:Y:S01]  /*3f30*/  IMAD.U32 R3, RZ, RZ, UR5 ;  /* 0x00000005ff037e24 */ /* 0x008fe2000f8e00ff */
[-C--:B-1----:R-:W-:Y:S05]  /*3f40*/  HMMA.16816.F32.BF16 R4, R168, R164.reuse, R4 ;  /* 0x000000a4a804723c */ /* 0x082fea0000041804 */
[----:B------:R-:W-:Y:S02]  /*3f50*/  LEA.HI.X R3, R180, R3, RZ, 0x2, P1 ;  /* 0x00000003b4037211 */ /* 0x000fe400008f14ff */
[----:B------:R-:W-:Y:S01]  /*3f60*/  FSETP.GE.FTZ.AND P1, PT, R207, RZ, PT ;  /* 0x000000ffcf00720b */ /* 0x000fe20003f36000 */
[C---:B--2---:R-:W-:Y:S02]  /*3f70*/  HMMA.16816.F32.BF16 R8, R172.reuse, R164, R8 ;  /* 0x000000a4ac08723c */ /* 0x044fe40000041808 */
[----:B------:R-:W2:Y:S06]  /*3f80*/  LDG.E R180, desc[UR32][R2.64] ;  /* 0x0000002002b47981 */ /* 0x000eac000c1e1900 */
[-C--:B------:R-:W-:Y:S08]  /*3f90*/  HMMA.16816.F32.BF16 R12, R172, R166.reuse, R12 ;  /* 0x000000a6ac0c723c */ /* 0x080ff0000004180c */
[C---:B------:R-:W-:Y:S01]  /*3fa0*/  HMMA.16816.F32.BF16 R16, R168.reuse, R166, R16 ;  /* 0x000000a6a810723c */ /* 0x040fe20000041810 */
[----:B------:R-:W-:Y:S07]  /*3fb0*/  LDSM.16.M88.4 R164, [R0+0xa000] ;  /* 0x00a0000000a4783b */ /* 0x000fee0000000200 */
[-C--:B----4-:R-:W-:Y:S08]  /*3fc0*/  HMMA.16816.F32.BF16 R20, R168, R176.reuse, R20 ;  /* 0x000000b0a814723c */ /* 0x090ff00000041814 */
[C---:B------:R-:W-:Y:S01]  /*3fd0*/  HMMA.16816.F32.BF16 R24, R172.reuse, R176, R24 ;  /* 0x000000b0ac18723c */ /* 0x040fe20000041818 */
[----:B------:R-:W3:Y:S04]  /*3fe0*/  LDG.E R177, desc[UR32][R2.64+0x20] ;  /* 0x0000202002b17981 */ /* 0x000ee8000c1e1900 */
[----:B------:R-:W5:Y:S03]  /*3ff0*/  LDG.E R176, desc[UR32][R2.64+0x80] ;  /* 0x0000802002b07981 */ /* 0x000f66000c1e1900 */
[-C--:B------:R-:W-:Y:S01]  /*4000*/  HMMA.16816.F32.BF16 R28, R172, R178.reuse, R28 ;  /* 0x000000b2ac1c723c */ /* 0x080fe2000004181c */
[----:B------:R1:W-:Y:S07]  /*4010*/  LDSM.16.M88.4 R172, [R0+0xb000] ;  /* 0x00b0000000ac783b */ /* 0x0003ee0000000200 */
[----:B------:R-:W-:Y:S01]  /*4020*/  HMMA.16816.F32.BF16 R32, R168, R178, R32 ;  /* 0x000000b2a820723c */ /* 0x000fe20000041820 */
[----:B------:R-:W4:Y:S08]  /*4030*/  LDSM.16.M88.4 R168, [R201+0x18000] ;  /* 0x01800000c9a8783b */ /* 0x000f300000000200 */
[----:B------:R2:W5:Y:S01]  /*4040*/  LDG.E R3, desc[UR32][R2.64+0xa0] ;  /* 0x0000a02002037981 */ /* 0x000562000c1e1900 */
[--C-:B-1----:R-:W-:Y:S04]  /*4050*/  SHF.R.U32.HI R0, RZ, 0x4, R221.reuse ;  /* 0x00000004ff007819 */ /* 0x102fe800000116dd */
[----:B------:R-:W-:Y:S04]  /*4060*/  LOP3.LUT R0, R0, 0x8, RZ, 0xc0, !PT ;  /* 0x0000000800007812 */ /* 0x000fe800078ec0ff */
[----:B------:R-:W-:Y:S01]  /*4070*/  LOP3.LUT R0, R0, 0x10, R221, 0xf8, !PT ;  /* 0x0000001000007812 */ /* 0x000fe200078ef8dd */
[-C--:B----4-:R-:W-:Y:S08]  /*4080*/  HMMA.16816.F32.BF16 R4, R164, R168.reuse, R4 ;  /* 0x000000a8a404723c */ /* 0x090ff00000041804 */
        /* <DEDUP_REMOVED lines=12> */
[----:B------:R-:W-:Y:S01]  /*4150*/  FADD.FTZ R2, -R180, R21 ;  /* 0x00000015b4027221 */ /* 0x000fe20000010100 */
[-C--:B------:R-:W-:Y:S01]  /*4160*/  FSEL R4, R4, R180.reuse, P3 ;  /* 0x000000b404047208 */ /* 0x080fe20001800000 */
[----:B------:R-:W-:Y:S01]  /*4170*/  FADD.FTZ R20, -R180, R20 ;  /* 0x00000014b4147221 */ /* 0x000fe20000010100 */
[----:B------:R-:W-:Y:S02]  /*4180*/  FSEL R5, R5, R180, P1 ;  /* 0x000000b405057208 */ /* 0x000fe40000800000 */
[----:B------:R-:W-:Y:S01]  /*4190*/  FSETP.GE.FTZ.AND P1, PT, R190, RZ, PT ;  /* 0x000000ffbe00720b */ /* 0x000fe20003f36000 */
[----:B------:R-:W-:Y:S01]  /*41a0*/  FMUL.FTZ R164, R213, R4 ;  /* 0x00000004d5a47220 */ /* 0x000fe20000410000 */
[-C--:B------:R-:W-:Y:S01]  /*41b0*/  FSEL R16, R16, R180.reuse, P5 ;  /* 0x000000b410107208 */ /* 0x080fe20002800000 */
[----:B------:R-:W-:Y:S01]  /*41c0*/  FMUL.FTZ R5, R207, R5 ;  /* 0x00000005cf057220 */ /* 0x000fe20000410000 */
[-C--:B------:R-:W-:Y:S02]  /*41d0*/  FSEL R17, R17, R180.reuse, P4 ;  /* 0x000000b411117208 */ /* 0x080fe40002000000 */
[----:B------:R-:W-:Y:S01]  /*41e0*/  FSEL R2, R2, R180, P1 ;  /* 0x000000b402027208 */ /* 0x000fe20000800000 */
[----:B------:R-:W-:Y:S01]  /*41f0*/  FMUL.FTZ R4, R198, R16 ;  /* 0x00000010c6047220 */ /* 0x000fe20000410000 */
[----:B------:R-:W-:Y:S01]  /*4200*/  FSETP.GE.FTZ.AND P4, PT, R183, RZ, PT ;  /* 0x000000ffb700720b */ /* 0x000fe20003f96000 */
[----:B------:R-:W-:Y:S01]  /*4210*/  FMUL.FTZ R17, R194, R17 ;  /* 0x00000011c2117220 */ /* 0x000fe20000410000 */
[----:B------:R-:W-:Y:S01]  /*4220*/  FSETP.GE.FTZ.AND P3, PT, R192, RZ, PT ;  /* 0x000000ffc000720b */ /* 0x000fe20003f76000 */
[----:B------:R-:W-:Y:S01]  /*4230*/  FMUL.FTZ R21, R190, R2 ;  /* 0x00000002be157220 */ /* 0x000fe20000410000 */
[----:B------:R-:W-:Y:S02]  /*4240*/  LOP3.LUT R2, R0, R204, RZ, 0x3c, !PT ;  /* 0x000000cc00027212 */ /* 0x000fe400078e3cff */
[----:B------:R-:W-:Y:S02]  /*4250*/  FSEL R20, R20, R180, P3 ;  /* 0x000000b414147208 */ /* 0x000fe40001800000 */
[----:B------:R-:W-:Y:S01]  /*4260*/  F2FP.BF16.F32.PACK_AB R16, R5, R164 ;  /* 0x000000a40510723e */ /* 0x000fe200000010ff */
[----:B------:R-:W-:Y:S01]  /*4270*/  FADD.FTZ R5, -R180, R32 ;  /* 0x00000020b4057221 */ /* 0x000fe20000010100 */
[----:B------:R-:W-:Y:S01]  /*4280*/  F2FP.BF16.F32.PACK_AB R17, R17, R4 ;  /* 0x000000041111723e */ /* 0x000fe200000010ff */
[----:B------:R-:W-:Y:S01]  /*4290*/  FMUL.FTZ R20, R192, R20 ;  /* 0x00000014c0147220 */ /* 0x000fe20000410000 */
[----:B------:R-:W-:Y:S02]  /*42a0*/  FSETP.GE.FTZ.AND P5, PT, R184, RZ, PT ;  /* 0x000000ffb800720b */ /* 0x000fe40003fb6000 */
[----:B------:R-:W-:Y:S01]  /*42b0*/  FSETP.GE.FTZ.AND P3, PT, R228, RZ, PT ;  /* 0x000000ffe400720b */ /* 0x000fe20003f76000 */
[----:B---3--:R-:W-:Y:S01]  /*42c0*/  FADD.FTZ R4, -R177, R6 ;  /* 0x00000006b1047221 */ /* 0x008fe20000010100 */
[----:B------:R-:W-:Y:S01]  /*42d0*/  FSETP.GE.FTZ.AND P1, PT, R227, RZ, PT ;  /* 0x000000ffe300720b */ /* 0x000fe20003f36000 */
[----:B------:R-:W-:Y:S01]  /*42e0*/  FADD.FTZ R0, -R177, R7 ;  /* 0x00000007b1007221 */ /* 0x000fe20000010100 */
[----:B------:R-:W-:Y:S01]  /*42f0*/  FSEL R5, R5, R180, P5 ;  /* 0x000000b405057208 */ /* 0x000fe20002800000 */
[----:B------:R-:W-:Y:S01]  /*4300*/  @P4 FADD.FTZ R180, -R180, R33 ;  /* 0x00000021b4b44221 */ /* 0x000fe20000010100 */
[-C--:B------:R-:W-:Y:S02]  /*4310*/  FSEL R4, R4, R177.reuse, P3 ;  /* 0x000000b104047208 */ /* 0x080fe40001800000 */
[----:B------:R-:W-:Y:S01]  /*4320*/  FSEL R0, R0, R177, P1 ;  /* 0x000000b100007208 */ /* 0x000fe20000800000 */
[----:B------:R-:W-:Y:S01]  /*4330*/  FMUL.FTZ R164, R184, R5 ;  /* 0x00000005b8a47220 */ /* 0x000fe20000410000 */
[----:B------:R-:W-:Y:S01]  /*4340*/  F2FP.BF16.F32.PACK_AB R21, R21, R20 ;  /* 0x000000141515723e */ /* 0x000fe200000010ff */
        /* <DEDUP_REMOVED lines=29> */
.L_x_1927:
[C---:B-1----:R-:W-:Y:S01]  /*4520*/  FADD.FTZ R5, -R177.reuse, R18 ;  /* 0x00000012b1057221 */ /* 0x042fe20000010100 */
[----:B------:R-:W-:Y:S01]  /*4530*/  FADD.FTZ R0, -R177, R19 ;  /* 0x00000013b1007221 */ /* 0x000fe20000010100 */
[----:B------:R-:W-:Y:S01]  /*4540*/  FSETP.GE.FTZ.AND P3, PT, R205, RZ, PT ;  /* 0x000000ffcd00720b */ /* 0x000fe20003f76000 */
[----:B------:R-:W-:Y:S01]  /*4550*/  FADD.FTZ R22, -R177, R22 ;  /* 0x00000016b1167221 */ /* 0x000fe20000010100 */
[----:B------:R-:W-:Y:S01]  /*4560*/  FSETP.GE.FTZ.AND P1, PT, R202, RZ, PT ;  /* 0x000000ffca00720b */ /* 0x000fe20003f36000 */
[----:B------:R-:W-:Y:S01]  /*4570*/  IMAD.MOV.U32 R19, RZ, RZ, 0x10 ;  /* 0x00000010ff137424 */ /* 0x000fe200078e00ff */
[-C--:B------:R-:W-:Y:S01]  /*4580*/  FSEL R5, R5, R177.reuse, P3 ;  /* 0x000000b105057208 */ /* 0x080fe20001800000 */
[----:B------:R1:W-:Y:S01]  /*4590*/  STS [R181+0x1c000], R16 ;  /* 0x01c00010b5007388 */ /* 0x0003e20000000800 */
[----:B------:R-:W-:Y:S01]  /*45a0*/  FSEL R0, R0, R177, P1 ;  /* 0x000000b100007208 */ /* 0x000fe20000800000 */
[----:B------:R-:W-:Y:S01]  /*45b0*/  FADD.FTZ R23, -R177, R23 ;  /* 0x00000017b1177221 */ /* 0x000fe20000010100 */
[----:B------:R-:W-:Y:S01]  /*45c0*/  FSETP.GE.FTZ.AND P4, PT, R197, RZ, PT ;  /* 0x000000ffc500720b */ /* 0x000fe20003f96000 */
[----:B------:R-:W-:Y:S01]  /*45d0*/  FMUL.FTZ R7, R205, R5 ;  /* 0x00000005cd077220 */ /* 0x000fe20000410000 */
[----:B------:R-:W-:Y:S01]  /*45e0*/  SEL R19, R19, 0xfffffff0, !P0 ;  /* 0xfffffff013137807 */ /* 0x000fe20004000000 */
[----:B------:R-:W-:Y:S01]  /*45f0*/  FMUL.FTZ R5, R202, R0 ;  /* 0x00000000ca057220 */ /* 0x000fe20000410000 */
[----:B------:R-:W-:Y:S01]  /*4600*/  FSEL R0, R22, R177, P4 ;  /* 0x000000b116007208 */ /* 0x000fe20002000000 */
[----:B------:R-:W-:Y:S01]  /*4610*/  FADD.FTZ R34, -R177, R34 ;  /* 0x00000022b1227221 */ /* 0x000fe20000010100 */
[----:B------:R-:W-:Y:S01]  /*4620*/  F2FP.BF16.F32.PACK_AB R4, R32, R33 ;  /* 0x000000212004723e */ /* 0x000fe200000010ff */
[C---:B-----5:R-:W-:Y:S01]  /*4630*/  FADD.FTZ R8, -R176.reuse, R8 ;  /* 0x00000008b0087221 */ /* 0x060fe20000010100 */
[----:B------:R-:W-:Y:S01]  /*4640*/  FSETP.GE.FTZ.AND P1, PT, R185, RZ, PT ;  /* 0x000000ffb900720b */ /* 0x000fe20003f36000 */
[----:B------:R-:W-:Y:S01]  /*4650*/  FMUL.FTZ R6, R197, R0 ;  /* 0x00000000c5067220 */ /* 0x000fe20000410000 */
[----:B------:R-:W-:Y:S01]  /*4660*/  F2FP.BF16.F32.PACK_AB R0, R5, R7 ;  /* 0x000000070500723e */ /* 0x000fe200000010ff */
[----:B------:R-:W-:Y:S01]  /*4670*/  IMAD.IADD R5, R181, 0x1, R19 ;  /* 0x00000001b5057824 */ /* 0x000fe200078e0213 */
[----:B------:R2:W-:Y:S01]  /*4680*/  STS [R181+0x1c400], R4 ;  /* 0x01c40004b5007388 */ /* 0x0005e20000000800 */
[----:B------:R-:W-:Y:S01]  /*4690*/  FSETP.GE.FTZ.AND P3, PT, R195, RZ, PT ;  /* 0x000000ffc300720b */ /* 0x000fe20003f76000 */
[C---:B------:R-:W-:Y:S01]  /*46a0*/  FADD.FTZ R9, -R176.reuse, R9 ;  /* 0x00000009b0097221 */ /* 0x040fe20000010100 */
[----:B------:R-:W-:Y:S01]  /*46b0*/  FSETP.GE.FTZ.AND P5, PT, R231, RZ, PT ;  /* 0x000000ffe700720b */ /* 0x000fe20003fb6000 */
[----:B------:R3:W-:Y:S01]  /*46c0*/  STS [R5+0x1c400], R0 ;  /* 0x01c4000005007388 */ /* 0x0007e20000000800 */
[----:B------:R-:W-:Y:S01]  /*46d0*/  FSEL R23, R23, R177, P3 ;  /* 0x000000b117177208 */ /* 0x000fe20001800000 */
[----:B------:R-:W-:Y:S01]  /*46e0*/  FADD.FTZ R12, -R176, R12 ;  /* 0x0000000cb00c7221 */ /* 0x000fe20000010100 */
[----:B------:R-:W-:Y:S01]  /*46f0*/  FSETP.GE.FTZ.AND P3, PT, R186, RZ, PT ;  /* 0x000000ffba00720b */ /* 0x000fe20003f76000 */
[----:B------:R4:W-:Y:S01]  /*4700*/  STS [R5+0x1c000], R17 ;  /* 0x01c0001105007388 */ /* 0x0009e20000000800 */
[----:B------:R-:W-:Y:S01]  /*4710*/  FSETP.GE.FTZ.AND P4, PT, R229, RZ, PT ;  /* 0x000000ffe500720b */ /* 0x000fe20003f96000 */
[----:B-1----:R-:W-:Y:S01]  /*4720*/  FMUL.FTZ R16, R195, R23 ;  /* 0x00000017c3107220 */ /* 0x002fe20000410000 */
[----:B------:R-:W-:Y:S01]  /*4730*/  FSEL R34, R34, R177, P3 ;  /* 0x000000b122227208 */ /* 0x000fe20001800000 */
[----:B------:R-:W-:Y:S01]  /*4740*/  @P1 FADD.FTZ R177, -R177, R35 ;  /* 0x00000023b1b11221 */ /* 0x000fe20000010100 */
[----:B------:R-:W-:Y:S01]  /*4750*/  FSETP.GE.FTZ.AND P3, PT, R210, RZ, PT ;  /* 0x000000ffd200720b */ /* 0x000fe20003f76000 */
[----:B------:R-:W-:Y:S01]  /*4760*/  FADD.FTZ R24, -R176, R24 ;  /* 0x00000018b0187221 */ /* 0x000fe20000010100 */
[-C--:B------:R-:W-:Y:S01]  /*4770*/  FSEL R8, R8, R176.reuse, P5 ;  /* 0x000000b008087208 */ /* 0x080fe20002800000 */
[C---:B------:R-:W-:Y:S01]  /*4780*/  FADD.FTZ R25, -R176.reuse, R25 ;  /* 0x00000019b0197221 */ /* 0x040fe20000010100 */
[----:B------:R-:W-:Y:S01]  /*4790*/  FSEL R9, R9, R176, P4 ;  /* 0x000000b009097208 */ /* 0x000fe20002000000 */
[----:B------:R-:W-:Y:S01]  /*47a0*/  FADD.FTZ R28, -R176, R28 ;  /* 0x0000001cb01c7221 */ /* 0x000fe20000010100 */
[----:B------:R-:W-:Y:S01]  /*47b0*/  FSETP.GE.FTZ.AND P1, PT, R206, RZ, PT ;  /* 0x000000ffce00720b */ /* 0x000fe20003f36000 */
[----:B------:R-:W-:Y:S01]  /*47c0*/  FMUL.FTZ R8, R231, R8 ;  /* 0x00000008e7087220 */ /* 0x000fe20000410000 */
[----:B------:R-:W-:Y:S01]  /*47d0*/  F2FP.BF16.F32.PACK_AB R16, R16, R6 ;  /* 0x000000061010723e */ /* 0x000fe200000010ff */
[----:B------:R-:W-:Y:S01]  /*47e0*/  FMUL.FTZ R9, R229, R9 ;  /* 0x00000009e5097220 */ /* 0x000fe20000410000 */
[----:B------:R-:W-:Y:S01]  /*47f0*/  FSETP.GE.FTZ.AND P4, PT, R196, RZ, PT ;  /* 0x000000ffc400720b */ /* 0x000fe20003f96000 */
[C---:B------:R-:W-:Y:S01]  /*4800*/  FADD.FTZ R11, -R3.reuse, R11 ;  /* 0x0000000b030b7221 */ /* 0x040fe20000010100 */
[----:B--2---:R-:W-:Y:S01]  /*4810*/  FSEL R4, R12, R176, P3 ;  /* 0x000000b00c047208 */ /* 0x004fe20001800000 */
[----:B------:R-:W-:Y:S01]  /*4820*/  FADD.FTZ R7, -R3, R14 ;  /* 0x0000000e03077221 */ /* 0x000fe20000010100 */
[----:B------:R-:W-:Y:S01]  /*4830*/  FSETP.GE.FTZ.AND P5, PT, R199, RZ, PT ;  /* 0x000000ffc700720b */ /* 0x000fe20003fb6000 */
[----:B------:R-:W-:Y:S01]  /*4840*/  FADD.FTZ R26, -R3, R26 ;  /* 0x0000001a031a7221 */ /* 0x000fe20000010100 */
[----:B---3--:R-:W-:Y:S01]  /*4850*/  FADD.FTZ R0, -R176, R13 ;  /* 0x0000000db0007221 */ /* 0x008fe20000010100 */
[----:B------:R-:W-:Y:S01]  /*4860*/  FMUL.FTZ R6, R210, R4 ;  /* 0x00000004d2067220 */ /* 0x000fe20000410000 */
[----:B------:R-:W-:Y:S01]  /*4870*/  FSETP.GE.FTZ.AND P3, PT, R188, RZ, PT ;  /* 0x000000ffbc00720b */ /* 0x000fe20003f76000 */
[----:B------:R-:W-:Y:S01]  /*4880*/  FMUL.FTZ R34, R186, R34 ;  /* 0x00000022ba227220 */ /* 0x000fe20000410000 */
[-C--:B------:R-:W-:Y:S01]  /*4890*/  FSEL R25, R25, R176.reuse, P4 ;  /* 0x000000b019197208 */ /* 0x080fe20002000000 */
[----:B------:R-:W-:Y:S01]  /*48a0*/  FMUL.FTZ R177, R185, R177 ;  /* 0x000000b1b9b17220 */ /* 0x000fe20000410000 */
[-C--:B------:R-:W-:Y:S02]  /*48b0*/  FSEL R0, R0, R176.reuse, P1 ;  /* 0x000000b000007208 */ /* 0x080fe40000800000 */
[----:B------:R-:W-:Y:S02]  /*48c0*/  FSETP.GE.FTZ.AND P1, PT, R187, RZ, PT ;  /* 0x000000ffbb00720b */ /* 0x000fe40003f36000 */
[----:B------:R-:W-:Y:S01]  /*48d0*/  FSEL R24, R24, R176, P5 ;  /* 0x000000b018187208 */ /* 0x000fe20002800000 */
[----:B------:R-:W-:Y:S01]  /*48e0*/  FMUL.FTZ R4, R206, R0 ;  /* 0x00000000ce047220 */ /* 0x000fe20000410000 */
[----:B------:R-:W-:Y:S01]  /*48f0*/  F2FP.BF16.F32.PACK_AB R0, R9, R8 ;  /* 0x000000080900723e */ /* 0x000fe200000010ff */
[----:B------:R-:W-:Y:S01]  /*4900*/  FADD.FTZ R8, -R3, R15 ;  /* 0x0000000f03087221 */ /* 0x000fe20000010100 */
[----:B------:R-:W-:Y:S01]  /*4910*/  FSEL R28, R28, R176, P3 ;  /* 0x000000b01c1c7208 */ /* 0x000fe20001800000 */
[----:B------:R-:W-:Y:S01]  /*4920*/  FMUL.FTZ R24, R199, R24 ;  /* 0x00000018c7187220 */ /* 0x000fe20000410000 */
[----:B------:R-:W-:Y:S01]  /*4930*/  F2FP.BF16.F32.PACK_AB R4, R4, R6 ;  /* 0x000000060404723e */ /* 0x000fe200000010ff */
[----:B------:R1:W-:Y:S01]  /*4940*/  STS [R181+0x1d000], R0 ;  /* 0x01d00000b5007388 */ /* 0x0003e20000000800 */
[----:B------:R-:W-:Y:S01]  /*4950*/  FADD.FTZ R6, -R3, R10 ;  /* 0x0000000a03067221 */ /* 0x000fe20000010100 */
[----:B------:R-:W-:Y:S01]  /*4960*/  FSETP.GE.FTZ.AND P3, PT, R232, RZ, PT ;  /* 0x000000ffe800720b */ /* 0x000fe20003f76000 */
[----:B------:R-:W-:Y:S01]  /*4970*/  FMUL.FTZ R9, R196, R25 ;  /* 0x00000019c4097220 */ /* 0x000fe20000410000 */
[----:B------:R-:W-:Y:S01]  /*4980*/  @P1 FADD.FTZ R176, -R176, R29 ;  /* 0x0000001db0b01221 */ /* 0x000fe20000010100 */
[----:B------:R-:W-:Y:S01]  /*4990*/  FSETP.GE.FTZ.AND P1, PT, R230, RZ, PT ;  /* 0x000000ffe600720b */ /* 0x000fe20003f36000 */
[----:B------:R-:W-:Y:S01]  /*49a0*/  FMUL.FTZ R28, R188, R28 ;  /* 0x0000001cbc1c7220 */ /* 0x000fe20000410000 */
[-C--:B------:R-:W-:Y:S01]  /*49b0*/  FSEL R6, R6, R3.reuse, P3 ;  /* 0x0000000306067208 */ /* 0x080fe20001800000 */
[----:B------:R-:W-:Y:S01]  /*49c0*/  FMUL.FTZ R176, R187, R176 ;  /* 0x000000b0bbb07220 */ /* 0x000fe20000410000 */
[----:B------:R-:W-:Y:S02]  /*49d0*/  FSEL R11, R11, R3, P1 ;  /* 0x000000030b0b7208 */ /* 0x000fe40000800000 */
[----:B------:R-:W-:Y:S01]  /*49e0*/  FSETP.GE.FTZ.AND P1, PT, R189, RZ, PT ;  /* 0x000000ffbd00720b */ /* 0x000fe20003f36000 */
[----:B------:R-:W-:Y:S01]  /*49f0*/  FMUL.FTZ R18, R232, R6 ;  /* 0x00000006e8127220 */ /* 0x000fe20000410000 */
[----:B------:R-:W-:Y:S01]  /*4a00*/  FSETP.GE.FTZ.AND P3, PT, R226, RZ, PT ;  /* 0x000000ffe200720b */ /* 0x000fe20003f76000 */
[----:B------:R-:W-:Y:S01]  /*4a10*/  FADD.FTZ R6, -R3, R27 ;  /* 0x0000001b03067221 */ /* 0x000fe20000010100 */
[----:B------:R-:W-:Y:S01]  /*4a20*/  FSETP.GE.FTZ.AND P6, PT, R225, RZ, PT ;  /* 0x000000ffe100720b */ /* 0x000fe20003fd6000 */
[----:B----4-:R-:W-:Y:S01]  /*4a30*/  FMUL.FTZ R17, R230, R11 ;  /* 0x0000000be6117220 */ /* 0x010fe20000410000 */
[----:B------:R-:W-:Y:S02]  /*4a40*/  FSEL R7, R7, R3, P3 ;  /* 0x0000000307077208 */ /* 0x000fe40001800000 */
[----:B------:R-:W-:Y:S02]  /*4a50*/  FSETP.GE.FTZ.AND P5, PT, R203, RZ, PT ;  /* 0x000000ffcb00720b */ /* 0x000fe40003fb6000 */
[----:B------:R-:W-:Y:S01]  /*4a60*/  FSETP.GE.FTZ.AND P4, PT, R193, RZ, PT ;  /* 0x000000ffc100720b */ /* 0x000fe20003f96000 */
[----:B------:R-:W-:Y:S01]  /*4a70*/  FMUL.FTZ R15, R226, R7 ;  /* 0x00000007e20f7220 */ /* 0x000fe20000410000 */
[----:B------:R-:W-:Y:S01]  /*4a80*/  FSETP.GE.FTZ.AND P3, PT, R191, RZ, PT ;  /* 0x000000ffbf00720b */ /* 0x000fe20003f76000 */
[----:B-1----:R-:W-:Y:S01]  /*4a90*/  FADD.FTZ R0, -R3, R30 ;  /* 0x0000001e03007221 */ /* 0x002fe20000010100 */
[-C--:B------:R-:W-:Y:S02]  /*4aa0*/  FSEL R8, R8, R3.reuse, P6 ;  /* 0x0000000308087208 */ /* 0x080fe40003000000 */
[-C--:B------:R-:W-:Y:S02]  /*4ab0*/  FSEL R7, R26, R3.reuse, P5 ;  /* 0x000000031a077208 */ /* 0x080fe40002800000 */
[-C--:B------:R-:W-:Y:S01]  /*4ac0*/  FSEL R6, R6, R3.reuse, P4 ;  /* 0x0000000306067208 */ /* 0x080fe20002000000 */
[----:B------:R-:W-:Y:S01]  /*4ad0*/  FMUL.FTZ R14, R225, R8 ;  /* 0x00000008e10e7220 */ /* 0x000fe20000410000 */
[----:B------:R-:W-:Y:S01]  /*4ae0*/  FSEL R0, R0, R3, P3 ;  /* 0x0000000300007208 */ /* 0x000fe20001800000 */
[----:B------:R-:W-:Y:S01]  /*4af0*/  @P1 FADD.FTZ R3, -R3, R31 ;  /* 0x0000001f03031221 */ /* 0x000fe20000010100 */
[----:B------:R-:W-:Y:S01]  /*4b00*/  FMUL.FTZ R13, R203, R7 ;  /* 0x00000007cb0d7220 */ /* 0x000fe20000410000 */
[----:B------:R-:W-:Y:S01]  /*4b10*/  FMUL.FTZ R7, R193, R6 ;  /* 0x00000006c1077220 */ /* 0x000fe20000410000 */
[----:B------:R-:W-:Y:S01]  /*4b20*/  F2FP.BF16.F32.PACK_AB R6, R14, R15 ;  /* 0x0000000f0e06723e */ /* 0x000fe200000010ff */
[----:B------:R-:W-:Y:S01]  /*4b30*/  FMUL.FTZ R8, R189, R3 ;  /* 0x00000003bd087220 */ /* 0x000fe20000410000 */
[----:B------:R-:W-:Y:S01]  /*4b40*/  F2FP.BF16.F32.PACK_AB R3, R17, R18 ;  /* 0x000000121103723e */ /* 0x000fe200000010ff */
[----:B------:R-:W-:Y:S01]  /*4b50*/  FMUL.FTZ R11, R191, R0 ;  /* 0x00000000bf0b7220 */ /* 0x000fe20000410000 */
[----:B------:R-:W-:Y:S01]  /*4b60*/  F2FP.BF16.F32.PACK_AB R20, R20, R164 ;  /* 0x000000a41414723e */ /* 0x000fe200000010ff */
[----:B------:R-:W-:Y:S01]  /*4b70*/  IMAD R225, R241, UR6, RZ ;  /* 0x00000006f1e17c24 */ /* 0x000fe2000f8e02ff */
[----:B------:R-:W-:Y:S01]  /*4b80*/  F2FP.BF16.F32.PACK_AB R12, R177, R34 ;  /* 0x00000022b10c723e */ /* 0x000fe200000010ff */
[----:B------:R1:W-:Y:S01]  /*4b90*/  STS [R181+0x1d400], R3 ;  /* 0x01d40003b5007388 */ /* 0x0003e20000000800 */
[----:B------:R-:W-:Y:S02]  /*4ba0*/  F2FP.BF16.F32.PACK_AB R9, R9, R24 ;  /* 0x000000180909723e */ /* 0x000fe400000010ff */
[----:B------:R-:W-:Y:S01]  /*4bb0*/  F2FP.BF16.F32.PACK_AB R7, R7, R13 ;  /* 0x0000000d0707723e */ /* 0x000fe200000010ff */
[----:B------:R2:W-:Y:S01]  /*4bc0*/  STS [R5+0x1d000], R4 ;  /* 0x01d0000405007388 */ /* 0x0005e20000000800 */
[----:B------:R-:W-:Y:S02]  /*4bd0*/  F2FP.BF16.F32.PACK_AB R10, R176, R28 ;  /* 0x0000001cb00a723e */ /* 0x000fe400000010ff */
[----:B------:R-:W-:Y:S01]  /*4be0*/  F2FP.BF16.F32.PACK_AB R8, R8, R11 ;  /* 0x0000000b0808723e */ /* 0x000fe200000010ff */
[----:B------:R-:W-:Y:S01]  /*4bf0*/  STS [R5+0x1d400], R6 ;  /* 0x01d4000605007388 */ /* 0x000fe20000000800 */
[----:B------:R-:W-:Y:S03]  /*4c00*/  LOP3.LUT R0, R219, 0x30, R218, 0xf8, !PT ;  /* 0x00000030db007812 */ /* 0x000fe600078ef8da */
[----:B------:R-:W-:Y:S01]  /*4c10*/  STS [R182+-0x4000], R21 ;  /* 0xffc00015b6007388 */ /* 0x000fe20000000800 */
[----:B------:R-:W-:Y:S03]  /*4c20*/  LOP3.LUT R0, R0, 0x1c0, R217, 0xf8, !PT ;  /* 0x000001c000007812 */ /* 0x000fe600078ef8d9 */
[----:B------:R-:W-:Y:S01]  /*4c30*/  STS [R182+-0x3c00], R16 ;  /* 0xffc40010b6007388 */ /* 0x000fe20000000800 */
[----:B------:R-:W-:Y:S04]  /*4c40*/  LOP3.LUT R0, R0, R215, RZ, 0x3c, !PT ;  /* 0x000000d700007212 */ /* 0x000fe800078e3cff */
[----:B-1----:R-:W-:Y:S02]  /*4c50*/  LOP3.LUT R3, R0, 0x200, R223, 0xf8, !PT ;  /* 0x0000020000037812 */ /* 0x002fe400078ef8df */
[----:B------:R-:W-:Y:S01]  /*4c60*/  LOP3.LUT R0, R2, 0x200, R217, 0xf8, !PT ;  /* 0x0000020002007812 */ /* 0x000fe200078ef8d9 */
[----:B--2---:R-:W-:Y:S01]  /*4c70*/  IMAD.IADD R4, R19, 0x1, R182 ;  /* 0x0000000113047824 */ /* 0x004fe200078e02b6 */
[----:B------:R-:W-:Y:S02]  /*4c80*/  LEA R3, R3, UR4, 0x1 ;  /* 0x0000000403037c11 */ /* 0x000fe4000f8e08ff */
[----:B------:R-:W-:Y:S01]  /*4c90*/  LEA R180, R0, UR4, 0x1 ;  /* 0x0000000400b47c11 */ /* 0x000fe2000f8e08ff */
[----:B------:R-:W-:Y:S01]  /*4ca0*/  IMAD.MOV.U32 R0, RZ, RZ, 0x40 ;  /* 0x00000040ff007424 */ /* 0x000fe200078e00ff */
[----:B------:R-:W-:Y:S04]  /*4cb0*/  STS [R4+-0x4000], R20 ;  /* 0xffc0001404007388 */ /* 0x000fe80000000800 */
[----:B------:R-:W-:Y:S01]  /*4cc0*/  STS [R4+-0x3c00], R12 ;  /* 0xffc4000c04007388 */ /* 0x000fe20000000800 */
[----:B------:R-:W-:Y:S03]  /*4cd0*/  SEL R0, R0, 0xffffffc0, !P0 ;  /* 0xffffffc000007807 */ /* 0x000fe60004000000 */
[----:B------:R-:W-:Y:S02]  /*4ce0*/  STS [R182+-0x3000], R9 ;  /* 0xffd00009b6007388 */ /* 0x000fe40000000800 */
[----:B------:R-:W-:Y:S02]  /*4cf0*/  IMAD.IADD R0, R180, 0x1, R0 ;  /* 0x00000001b4007824 */ /* 0x000fe400078e0200 */
[----:B------:R-:W-:Y:S04]  /*4d00*/  STS [R182+-0x2c00], R7 ;  /* 0xffd40007b6007388 */ /* 0x000fe80000000800 */
        /* <DEDUP_REMOVED lines=64> */
[C---:B------:R-:W-:Y:S04]  /*5110*/  HMMA.16816.F32.BF16 R48, R4.reuse, R14, R48 ;  /* 0x0000000e0430723c */ /* 0x040fe80000041830 */
[C---:B------:R-:W-:Y:S04]  /*5120*/  LEA R2, P1, R0.reuse, R238, 0x2 ;  /* 0x000000ee00027211 */ /* 0x040fe800078210ff */
[-C--:B------:R-:W-:Y:S03]  /*5130*/  HMMA.16816.F32.BF16 R52, R4, R20.reuse, R52 ;  /* 0x000000140434723c */ /* 0x080fe60000041834 */
[----:B------:R-:W-:Y:S01]  /*5140*/  LEA.HI.X.SX32 R0, R0, R239, 0x2, P1 ;  /* 0x000000ef00007211 */ /* 0x000fe200008f16ff */
[----:B------:R-:W-:Y:S04]  /*5150*/  IMAD.MOV.U32 R238, RZ, RZ, R2 ;  /* 0x000000ffffee7224 */ /* 0x000fe800078e0002 */
        /* <DEDUP_REMOVED lines=35> */
[----:B------:R-:W-:Y:S01]  /*5390*/  LOP3.LUT R2, R2, 0x1e00, R247, 0xf8, !PT ;  /* 0x00001e0002027812 */ /* 0x000fe200078ef8f7 */
[C---:B-1----:R-:W-:Y:S04]  /*53a0*/  IMAD.SHL.U32 R0, R5.reuse, 0x40, RZ ;  /* 0x0000004005007824 */ /* 0x042fe800078e00ff */
[----:B------:R-:W-:Y:S05]  /*53b0*/  IMAD.X R0, RZ, RZ, ~R0, P1 ;  /* 0x000000ffff007224 */ /* 0x000fea00008e0e00 */
[----:B------:R-:W-:Y:S04]  /*53c0*/  SHF.R.S64 R4, R4, 0x1f, R0 ;  /* 0x0000001f04047819 */ /* 0x000fe80000001000 */
[----:B------:R-:W-:Y:S04]  /*53d0*/  IADD3 R245, P1, PT, R4, R245, RZ ;  /* 0x000000f504f57210 */ /* 0x000fe80007f3e0ff */
[----:B------:R-:W-:Y:S02]  /*53e0*/  LEA.HI.X.SX32 R243, R0, R243, 0x1, P1 ;  /* 0x000000f300f37211 */ /* 0x000fe400008f0eff */
[C---:B------:R-:W-:Y:S02]  /*53f0*/  LEA R4, P1, R5.reuse, R245, 0x6 ;  /* 0x000000f505047211 */ /* 0x040fe400078230ff */
[----:B------:R-:W-:Y:S01]  /*5400*/  LEA R0, R2, UR4, 0x1 ;  /* 0x0000000402007c11 */ /* 0x000fe2000f8e08ff */
[----:B------:R-:W-:Y:S01]  /*5410*/  IMAD.MOV.U32 R7, RZ, RZ, R243 ;  /* 0x000000ffff077224 */ /* 0x000fe200078e00f3 */
[----:B--2---:R-:W-:Y:S01]  /*5420*/  LEA.HI.X R5, R5, R243, R6, 0x6, P1 ;  /* 0x000000f305057211 */ /* 0x004fe200008f3406 */
        /* <DEDUP_REMOVED lines=9> */
.L_x_1928:
[----:B------:R-:W-:Y:S01]  /*54c0*/  SHF.R.U32.HI R213, RZ, 0x3, R221 ;  /* 0x00000003ffd57819 */ /* 0x000fe200000116dd */
[----:B------:R-:W-:Y:S01]  /*54d0*/  LDSM.16.M88.4 R32, [R208+0x1c000] ;  /* 0x01c00000d020783b */ /* 0x000fe20000000200 */
[C---:B------:R-:W-:Y:S01]  /*54e0*/  VIADD R8, R208.reuse, 0x8000 ;  /* 0x00008000d0087836 */ /* 0x040fe20000000000 */
[----:B------:R-:W-:Y:S01]  /*54f0*/  UISETP.NE.AND UP2, UPT, UR39, URZ, UPT ;  /* 0x000000ff2700728c */ /* 0x000fe2000bf45270 */
[----:B-1----:R-:W-:Y:S01]  /*5500*/  LOP3.LUT R0, R213, 0x18, RZ, 0xc0, !PT ;  /* 0x00000018d5007812 */ /* 0x002fe200078ec0ff */
[----:B------:R-:W-:Y:S01]  /*5510*/  VIADD R2, R208, 0x8040 ;  /* 0x00008040d0027836 */ /* 0x000fe20000000000 */
[----:B------:R-:W-:Y:S01]  /*5520*/  LDSM.16.M88.4 R28, [R208+0x1d000] ;  /* 0x01d00000d01c783b */ /* 0x000fe20000000200 */
[----:B------:R-:W-:Y:S01]  /*5530*/  @P0 VIADD R2, R8, 0xffffffc0 ;  /* 0xffffffc008020836 */ /* 0x000fe20000000000 */
[----:B------:R-:W-:Y:S01]  /*5540*/  LOP3.LUT R0, R0, 0x20, R224, 0xf8, !PT ;  /* 0x0000002000007812 */ /* 0x000fe200078ef8e0 */
[----:B------:R-:W-:Y:S01]  /*5550*/  IMAD.U32 R230, RZ, RZ, UR13 ;  /* 0x0000000dffe67e24 */ /* 0x000fe2000f8e00ff */
[----:B------:R-:W-:Y:S01]  /*5560*/  PLOP3.LUT P3, PT, PT, PT, UP2, 0x80, 0x8 ;  /* 0x000000000008781c */ /* 0x000fe20003f6f028 */
[----:B------:R-:W-:Y:S01]  /*5570*/  LDSM.16.M88.4 R168, [R209+0x1c000] ;  /* 0x01c00000d1a8783b */ /* 0x000fe20000000200 */
[--C-:B------:R-:W-:Y:S01]  /*5580*/  LOP3.LUT R0, R0, 0x1c0, R217.reuse, 0xf8, !PT ;  /* 0x000001c000007812 */ /* 0x100fe200078ef8d9 */
[----:B------:R-:W-:Y:S01]  /*5590*/  IMAD.IADD R210, R214, 0x1, R2 ;  /* 0x00000001d6d27824 */ /* 0x000fe200078e0202 */
[----:B------:R-:W-:Y:S01]  /*55a0*/  LEA R230, P1, R230, R238, 0x2 ;  /* 0x000000eee6e67211 */ /* 0x000fe200078210ff */
[----:B------:R-:W-:Y:S01]  /*55b0*/  VIADD R242, R242, 0xfffffffc ;  /* 0xfffffffcf2f27836 */ /* 0x000fe20000000000 */
[----:B------:R-:W-:Y:S01]  /*55c0*/  LOP3.LUT R0, R0, R215, RZ, 0x3c, !PT ;  /* 0x000000d700007212 */ /* 0x000fe200078e3cff */
[----:B------:R-:W-:Y:S01]  /*55d0*/  LDSM.16.M88.4 R176, [R209+0x1d000] ;  /* 0x01d00000d1b0783b */ /* 0x000fe20000000200 */
[----:B------:R-:W-:Y:S02]  /*55e0*/  ULOP3.LUT UR43, UR39, 0x1, URZ, 0xc0, !UPT ;  /* 0x00000001272b7892 */ /* 0x000fe4000f8ec0ff */
[----:B------:R-:W-:Y:S01]  /*55f0*/  LOP3.LUT R0, R0, 0x200, R217, 0xf8, !PT ;  /* 0x0000020000007812 */ /* 0x000fe200078ef8d9 */
[----:B------:R-:W-:Y:S01]  /*5600*/  @UP2 UIADD3 UR47, UP1, UPT, UR44, -0x100, URZ ;  /* 0xffffff002c2f2890 */ /* 0x000fe2000ff3e0ff */
[----:B------:R-:W-:Y:S01]  /*5610*/  LDSM.16.M88.4 R184, [R2+0x14000] ;  /* 0x0140000002b8783b */ /* 0x000fe20000000200 */
[----:B------:R-:W-:Y:S01]  /*5620*/  UISETP.NE.U32.AND UP0, UPT, UR43, 0x1, UPT ;  /* 0x000000012b00788c */ /* 0x000fe2000bf05070 */
[----:B------:R-:W-:Y:S01]  /*5630*/  LEA R0, R0, UR4, 0x1 ;  /* 0x0000000400007c11 */ /* 0x000fe2000f8e08ff */
[----:B------:R-:W-:Y:S02]  /*5640*/  UIADD3 UR48, UPT, UPT, UR39, -0x1, URZ ;  /* 0xffffffff27307890 */ /* 0x000fe4000fffe0ff */
[----:B------:R-:W-:Y:S01]  /*5650*/  LDSM.16.M88.4 R192, [R2+0x15000] ;  /* 0x0150000002c0783b */ /* 0x000fe20000000200 */
[----:B------:R-:W-:Y:S04]  /*5660*/  @UP2 UIADD3.X UR43, UPT, UPT, UR45, -0x1, URZ, UP1, !UPT ;  /* 0xffffffff2d2b2890 */ /* 0x000fe80008ffe4ff */
        /* <DEDUP_REMOVED lines=33> */
[----:B------:R-:W-:Y:S07]  /*5880*/  LDSM.16.M88.4 R188, [R209+0x1f000] ;  /* 0x01f00000d1bc783b */ /* 0x000fee0000000200 */
[-C--:B-1----:R-:W-:Y:S08]  /*5890*/  HMMA.16816.F32.BF16 R20, R184, R164.reuse, R20 ;  /* 0x000000a4b814723c */ /* 0x082ff00000041814 */
[C---:B------:R-:W-:Y:S08]  /*58a0*/  HMMA.16816.F32.BF16 R24, R192.reuse, R164, R24 ;  /* 0x000000a4c018723c */ /* 0x040ff00000041818 */
[-C--:B------:R-:W-:Y:S08]  /*58b0*/  HMMA.16816.F32.BF16 R28, R192, R166.reuse, R28 ;  /* 0x000000a6c01c723c */ /* 0x080ff0000004181c */
[----:B------:R-:W-:Y:S01]  /*58c0*/  HMMA.16816.F32.BF16 R32, R184, R166, R32 ;  /* 0x000000a6b820723c */ /* 0x000fe20000041820 */
[----:B------:R-:W1:Y:S05]  /*58d0*/  LDSM.16.MT88.4 R164, [R0+0x12000] ;  /* 0x0120000000a4783b */ /* 0x000e6a0000004200 */
[----:B------:R-:W-:Y:S02]  /*58e0*/  LDSM.16.MT88.4 R184, [R0+0xe800] ;  /* 0x00e8000000b8783b */ /* 0x000fe40000004200 */
[-C--:B------:R-:W-:Y:S08]  /*58f0*/  HMMA.16816.F32.BF16 R4, R196, R200.reuse, R4 ;  /* 0x000000c8c404723c */ /* 0x080ff00000041804 */
[C---:B------:R-:W-:Y:S08]  /*5900*/  HMMA.16816.F32.BF16 R8, R204.reuse, R200, R8 ;  /* 0x000000c8cc08723c */ /* 0x040ff00000041808 */
[-C--:B------:R-:W-:Y:S08]  /*5910*/  HMMA.16816.F32.BF16 R12, R204, R202.reuse, R12 ;  /* 0x000000cacc0c723c */ /* 0x080ff0000004180c */
[C---:B------:R-:W-:Y:S01]  /*5920*/  HMMA.16816.F32.BF16 R16, R196.reuse, R202, R16 ;  /* 0x000000cac410723c */ /* 0x040fe20000041810 */
[----:B------:R-:W4:Y:S05]  /*5930*/  LDL R202, [R1+0x4] ;  /* 0x0000040001ca7983 */ /* 0x000f2a0000100800 */
[----:B------:R-:W4:Y:S02]  /*5940*/  LDL R203, [R1] ;  /* 0x0000000001cb7983 */ /* 0x000f240000100800 */
[-C--:B--2---:R-:W-:Y:S08]  /*5950*/  HMMA.16816.F32.BF16 R20, R196, R168.reuse, R20 ;  /* 0x000000a8c414723c */ /* 0x084ff00000041814 */
[C---:B------:R-:W-:Y:S08]  /*5960*/  HMMA.16816.F32.BF16 R24, R204.reuse, R168, R24 ;  /* 0x000000a8cc18723c */ /* 0x040ff00000041818 */
[-C--:B------:R-:W-:Y:S08]  /*5970*/  HMMA.16816.F32.BF16 R28, R204, R170.reuse, R28 ;  /* 0x000000aacc1c723c */ /* 0x080ff0000004181c */
[----:B------:R-:W-:Y:S01]  /*5980*/  HMMA.16816.F32.BF16 R32, R196, R170, R32 ;  /* 0x000000aac420723c */ /* 0x000fe20000041820 */
[----:B------:R2:W2:Y:S07]  /*5990*/  LDSM.16.M88.4 R168, [R209+0x1e000] ;  /* 0x01e00000d1a8783b */ /* 0x0004ae0000000200 */
        /* <DEDUP_REMOVED lines=8> */
[----:B------:R-:W3:Y:S03]  /*5a20*/  LDSM.16.MT88.4 R176, [R0+0x12800] ;  /* 0x0128000000b0783b */ /* 0x000ee60000004200 */
[C---:B------:R-:W-:Y:S04]  /*5a30*/  LEA R226, P1, R225.reuse, R228, 0x5 ;  /* 0x000000e4e1e27211 */ /* 0x040fe800078228ff */
[-C--:B-1----:R-:W-:Y:S03]  /*5a40*/  HMMA.16816.F32.BF16 R20, R172, R164.reuse, R20 ;  /* 0x000000a4ac14723c */ /* 0x082fe60000041814 */
[C---:B------:R-:W-:Y:S02]  /*5a50*/  LEA.HI.X.SX32 R227, R225.reuse, R229, 0x5, P1 ;  /* 0x000000e5e1e37211 */ /* 0x040fe400008f2eff */
[C---:B------:R-:W-:Y:S03]  /*5a60*/  LEA R208, P1, R225.reuse, R226, 0x5 ;  /* 0x000000e2e1d07211 */ /* 0x040fe600078228ff */
[C---:B------:R-:W-:Y:S04]  /*5a70*/  HMMA.16816.F32.BF16 R24, R180.reuse, R164, R24 ;  /* 0x000000a4b418723c */ /* 0x040fe80000041818 */
[C---:B--2---:R-:W-:Y:S02]  /*5a80*/  LEA.HI.X.SX32 R209, R225.reuse, R227, 0x5, P1 ;  /* 0x000000e3e1d17211 */ /* 0x044fe400008f2eff */
[C---:B------:R-:W-:Y:S02]  /*5a90*/  LEA R206, P1, R225.reuse, R208, 0x5 ;  /* 0x000000d0e1ce7211 */ /* 0x040fe400078228ff */
[-C--:B------:R-:W-:Y:S01]  /*5aa0*/  HMMA.16816.F32.BF16 R28, R180, R166.reuse, R28 ;  /* 0x000000a6b41c723c */ /* 0x080fe2000004181c */
[----:B------:R-:W-:Y:S02]  /*5ab0*/  LDSM.16.M88.4 R180, [R2+0x17000] ;  /* 0x0170000002b4783b */ /* 0x000fe40000000200 */
[C---:B------:R-:W-:Y:S02]  /*5ac0*/  LEA.HI.X.SX32 R207, R225.reuse, R209, 0x5, P1 ;  /* 0x000000d1e1cf7211 */ /* 0x040fe400008f2eff */
[C---:B------:R-:W-:Y:S03]  /*5ad0*/  LEA R204, P1, R225.reuse, R206, 0x5 ;  /* 0x000000cee1cc7211 */ /* 0x040fe600078228ff */
[----:B------:R-:W-:Y:S01]  /*5ae0*/  HMMA.16816.F32.BF16 R32, R172, R166, R32 ;  /* 0x000000a6ac20723c */ /* 0x000fe20000041820 */
[----:B------:R1:W-:Y:S03]  /*5af0*/  LDSM.16.M88.4 R164, [R2+0x16000] ;  /* 0x0160000002a4783b */ /* 0x0003e60000000200 */
[C---:B------:R-:W-:Y:S02]  /*5b00*/  LEA.HI.X.SX32 R205, R225.reuse, R207, 0x5, P1 ;  /* 0x000000cfe1cd7211 */ /* 0x040fe400008f2eff */
[----:B------:R-:W2:Y:S01]  /*5b10*/  LDSM.16.MT88.4 R172, [R0+0xf000] ;  /* 0x00f0000000ac783b */ /* 0x000ea20000004200 */
[C---:B------:R-:W-:Y:S01]  /*5b20*/  LEA R234, P1, R225.reuse, R204, 0x5 ;  /* 0x000000cce1ea7211 */ /* 0x040fe200078228ff */
[-C--:B------:R-:W-:Y:S05]  /*5b30*/  HMMA.16816.F32.BF16 R4, R168, R184.reuse, R4 ;  /* 0x000000b8a804723c */ /* 0x080fea0000041804 */
[C---:B------:R-:W-:Y:S03]  /*5b40*/  LEA.HI.X.SX32 R235, R225.reuse, R205, 0x5, P1 ;  /* 0x000000cde1eb7211 */ /* 0x040fe600008f2eff */
[C---:B------:R-:W-:Y:S04]  /*5b50*/  HMMA.16816.F32.BF16 R8, R188.reuse, R184, R8 ;  /* 0x000000b8bc08723c */ /* 0x040fe80000041808 */
[C---:B------:R-:W-:Y:S04]  /*5b60*/  IMAD.WIDE R236, R225.reuse, -0xc0, R234 ;  /* 0xffffff40e1ec7825 */ /* 0x040fe800078e02ea */
[-C--:B------:R-:W-:Y:S01]  /*5b70*/  HMMA.16816.F32.BF16 R12, R188, R186.reuse, R12 ;  /* 0x000000babc0c723c */ /* 0x080fe2000004180c */
[----:B-1----:R-:W-:Y:S02]  /*5b80*/  IMAD.MOV.U32 R2, RZ, RZ, 0x4 ;  /* 0x00000004ff027424 */ /* 0x002fe400078e00ff */
[C---:B------:R-:W-:Y:S04]  /*5b90*/  LEA R198, P1, R225.reuse, R236, 0x5 ;  /* 0x000000ece1c67211 */ /* 0x040fe800078228ff */
[C---:B------:R-:W-:Y:S01]  /*5ba0*/  LEA.HI.X.SX32 R199, R225.reuse, R237, 0x5, P1 ;  /* 0x000000ede1c77211 */ /* 0x040fe200008f2eff */
[C---:B------:R-:W-:Y:S01]  /*5bb0*/  HMMA.16816.F32.BF16 R16, R168.reuse, R186, R16 ;  /* 0x000000baa810723c */ /* 0x040fe20000041810 */
[----:B------:R-:W1:Y:S03]  /*5bc0*/  LDSM.16.MT88.4 R184, [R0+0x13000] ;  /* 0x0130000000b8783b */ /* 0x000e660000004200 */
[C---:B------:R-:W-:Y:S04]  /*5bd0*/  LEA R196, P1, R225.reuse, R198, 0x5 ;  /* 0x000000c6e1c47211 */ /* 0x040fe800078228ff */
[-C--:B---3--:R-:W-:Y:S03]  /*5be0*/  HMMA.16816.F32.BF16 R20, R168, R176.reuse, R20 ;  /* 0x000000b0a814723c */ /* 0x088fe60000041814 */
[C---:B------:R-:W-:Y:S02]  /*5bf0*/  LEA.HI.X.SX32 R197, R225.reuse, R199, 0x5, P1 ;  /* 0x000000c7e1c57211 */ /* 0x040fe400008f2eff */
[C---:B------:R-:W-:Y:S03]  /*5c00*/  LEA R194, P1, R225.reuse, R196, 0x5 ;  /* 0x000000c4e1c27211 */ /* 0x040fe600078228ff */
[C---:B------:R-:W-:Y:S04]  /*5c10*/  HMMA.16816.F32.BF16 R24, R188.reuse, R176, R24 ;  /* 0x000000b0bc18723c */ /* 0x040fe80000041818 */
[C---:B------:R-:W-:Y:S02]  /*5c20*/  LEA.HI.X.SX32 R195, R225.reuse, R197, 0x5, P1 ;  /* 0x000000c5e1c37211 */ /* 0x040fe400008f2eff */
[C---:B------:R-:W-:Y:S02]  /*5c30*/  LEA R192, P1, R225.reuse, R194, 0x5 ;  /* 0x000000c2e1c07211 */ /* 0x040fe400078228ff */
[-C--:B------:R-:W-:Y:S03]  /*5c40*/  HMMA.16816.F32.BF16 R28, R188, R178.reuse, R28 ;  /* 0x000000b2bc1c723c */ /* 0x080fe6000004181c */
[C---:B------:R-:W-:Y:S02]  /*5c50*/  LEA.HI.X.SX32 R193, R225.reuse, R195, 0x5, P1 ;  /* 0x000000c3e1c17211 */ /* 0x040fe400008f2eff */
[C---:B------:R-:W-:Y:S03]  /*5c60*/  LEA R190, P1, R225.reuse, R192, 0x5 ;  /* 0x000000c0e1be7211 */ /* 0x040fe600078228ff */
[----:B------:R-:W-:Y:S01]  /*5c70*/  HMMA.16816.F32.BF16 R32, R168, R178, R32 ;  /* 0x000000b2a820723c */ /* 0x000fe20000041820 */
[----:B------:R-:W-:Y:S03]  /*5c80*/  LDSM.16.M88.4 R168, [R210+0x16000] ;  /* 0x01600000d2a8783b */ /* 0x000fe60000000200 */
[C---:B------:R-:W-:Y:S02]  /*5c90*/  LEA.HI.X.SX32 R191, R225.reuse, R193, 0x5, P1 ;  /* 0x000000c1e1bf7211 */ /* 0x040fe400008f2eff */
[----:B------:R-:W-:Y:S01]  /*5ca0*/  LDSM.16.M88.4 R176, [R210+0x17000] ;  /* 0x01700000d2b0783b */ /* 0x000fe20000000200 */
[C---:B------:R-:W-:Y:S01]  /*5cb0*/  LEA R200, P1, R225.reuse, R190, 0x5 ;  /* 0x000000bee1c87211 */ /* 0x040fe200078228ff */
        /* <DEDUP_REMOVED lines=8> */
[----:B------:R-:W2:Y:S07]  /*5d40*/  LDSM.16.MT88.4 R172, [R0+0xf800] ;  /* 0x00f8000000ac783b */ /* 0x000eae0000004200 */
[-C--:B-1----:R-:W-:Y:S08]  /*5d50*/  HMMA.16816.F32.BF16 R20, R164, R184.reuse, R20 ;  /* 0x000000b8a414723c */ /* 0x082ff00000041814 */
[C---:B------:R-:W-:Y:S08]  /*5d60*/  HMMA.16816.F32.BF16 R24, R180.reuse, R184, R24 ;  /* 0x000000b8b418723c */ /* 0x040ff00000041818 */
[-C--:B------:R-:W-:Y:S08]  /*5d70*/  HMMA.16816.F32.BF16 R28, R180, R186.reuse, R28 ;  /* 0x000000bab41c723c */ /* 0x080ff0000004181c */
[----:B------:R-:W-:Y:S01]  /*5d80*/  HMMA.16816.F32.BF16 R32, R164, R186, R32 ;  /* 0x000000baa420723c */ /* 0x000fe20000041820 */
[----:B------:R1:W3:Y:S03]  /*5d90*/  LDSM.16.MT88.4 R164, [R0+0x13800] ;  /* 0x0138000000a4783b */ /* 0x0002e60000004200 */
[C---:B------:R-:W-:Y:S04]  /*5da0*/  LEA R186, P1, R225.reuse, R188, 0x5 ;  /* 0x000000bce1ba7211 */ /* 0x040fe800078228ff */
[C---:B------:R-:W-:Y:S01]  /*5db0*/  LEA.HI.X.SX32 R187, R225.reuse, R189, 0x5, P1 ;  /* 0x000000bde1bb7211 */ /* 0x040fe200008f2eff */
[-C--:B--2---:R-:W-:Y:S05]  /*5dc0*/  HMMA.16816.F32.BF16 R4, R168, R172.reuse, R4 ;  /* 0x000000aca804723c */ /* 0x084fea0000041804 */
[C---:B------:R-:W-:Y:S03]  /*5dd0*/  LEA R184, P1, R225.reuse, R186, 0x5 ;  /* 0x000000bae1b87211 */ /* 0x040fe600078228ff */
[C---:B------:R-:W-:Y:S04]  /*5de0*/  HMMA.16816.F32.BF16 R8, R176.reuse, R172, R8 ;  /* 0x000000acb008723c */ /* 0x040fe80000041808 */
[C---:B------:R-:W-:Y:S02]  /*5df0*/  LEA.HI.X.SX32 R185, R225.reuse, R187, 0x5, P1 ;  /* 0x000000bbe1b97211 */ /* 0x040fe400008f2eff */
[----:B------:R-:W-:Y:S01]  /*5e00*/  LEA R182, P1, R225, R184, 0x5 ;  /* 0x000000b8e1b67211 */ /* 0x000fe200078228ff */
[----:B-1----:R-:W-:Y:S01]  /*5e10*/  VIADD R0, R211, 0x40 ;  /* 0x00000040d3007836 */ /* 0x002fe20000000000 */
[-C--:B------:R-:W-:Y:S03]  /*5e20*/  HMMA.16816.F32.BF16 R12, R176, R174.reuse, R12 ;  /* 0x000000aeb00c723c */ /* 0x080fe6000004180c */
[----:B------:R-:W-:Y:S01]  /*5e30*/  LEA.HI.X.SX32 R183, R225, R185, 0x5, P1 ;  /* 0x000000b9e1b77211 */ /* 0x000fe200008f2eff */
[----:B------:R-:W-:Y:S01]  /*5e40*/  @P0 VIADD R0, R211, 0xffffffc0 ;  /* 0xffffffc0d3000836 */ /* 0x000fe20000000000 */
[C---:B------:R-:W-:Y:S03]  /*5e50*/  LEA R180, P1, R225.reuse, R182, 0x5 ;  /* 0x000000b6e1b47211 */ /* 0x040fe600078228ff */
[C---:B------:R-:W-:Y:S04]  /*5e60*/  HMMA.16816.F32.BF16 R16, R168.reuse, R174, R16 ;  /* 0x000000aea810723c */ /* 0x040fe80000041810 */
[C---:B------:R-:W-:Y:S04]  /*5e70*/  LEA.HI.X.SX32 R181, R225.reuse, R183, 0x5, P1 ;  /* 0x000000b7e1b57211 */ /* 0x040fe800008f2eff */
[-C--:B---3--:R-:W-:Y:S08]  /*5e80*/  HMMA.16816.F32.BF16 R20, R168, R164.reuse, R20 ;  /* 0x000000a4a814723c */ /* 0x088ff00000041814 */
[C---:B------:R-:W-:Y:S08]  /*5e90*/  HMMA.16816.F32.BF16 R24, R176.reuse, R164, R24 ;  /* 0x000000a4b018723c */ /* 0x040ff00000041818 */
[-C--:B------:R-:W-:Y:S03]  /*5ea0*/  HMMA.16816.F32.BF16 R28, R176, R166.reuse, R28 ;  /* 0x000000a6b01c723c */ /* 0x080fe6000004181c */
[C---:B------:R-:W-:Y:S04]  /*5eb0*/  LEA R178, P1, R225.reuse, R180, 0x5 ;  /* 0x000000b4e1b27211 */ /* 0x040fe800078228ff */
[C---:B------:R-:W-:Y:S01]  /*5ec0*/  LEA.HI.X.SX32 R179, R225.reuse, R181, 0x5, P1 ;  /* 0x000000b5e1b37211 */ /* 0x040fe200008f2eff */
[----:B------:R-:W-:Y:S01]  /*5ed0*/  HMMA.16816.F32.BF16 R32, R168, R166, R32 ;  /* 0x000000a6a820723c */ /* 0x000fe20000041820 */
[----:B------:R-:W-:Y:S03]  /*5ee0*/  LDSM.16.MT88.4 R168, [R0+0x800] ;  /* 0x0008000000a8783b */ /* 0x000fe60000004200 */
[----:B----4-:R-:W-:Y:S01]  /*5ef0*/  @P3 IMAD.WIDE.U32 R164, R202, R2, UR44 ;  /* 0x0000002ccaa43e25 */ /* 0x010fe2000f8e0002 */
[----:B------:R-:W-:Y:S01]  /*5f00*/  @UP2 UMOV UR44, UR47 ;  /* 0x0000002f002c2c82 */ /* 0x000fe20008000000 */
[----:B------:R-:W-:Y:S03]  /*5f10*/  @UP2 UMOV UR45, UR43 ;  /* 0x0000002b002d2c82 */ /* 0x000fe60008000000 */
[----:B------:R-:W2:Y:S05]  /*5f20*/  @P3 LDG.E R203, desc[UR32][R164.64+-0x100] ;  /* 0xffff0020a4cb3981 */ /* 0x000eaa000c1e1900 */
[----:B------:R-:W5:Y:S05]  /*5f30*/  @P3 LDG.E R252, desc[UR32][R164.64+-0xe0] ;  /* 0xffff2020a4fc3981 */ /* 0x000f6a000c1e1900 */
[----:B------:R-:W5:Y:S05]  /*5f40*/  @P3 LDG.E R251, desc[UR32][R164.64+-0x80] ;  /* 0xffff8020a4fb3981 */ /* 0x000f6a000c1e1900 */
[----:B------:R1:W5:Y:S05]  /*5f50*/  @P3 LDG.E R250, desc[UR32][R164.64+-0x60] ;  /* 0xffffa020a4fa3981 */ /* 0x00036a000c1e1900 */
        /* <DEDUP_REMOVED lines=25> */
[----:B------:R-:W-:Y:S05]  /*60f0*/  LDSM.16.MT88.4 R8, [R211] ;  /* 0x00000000d308783b */ /* 0x000fea0000004200 */
[----:B------:R-:W-:Y:S05]  /*6100*/  LDSM.16.MT88.4 R12, [R3+0x1e000] ;  /* 0x01e00000030c783b */ /* 0x000fea0000004200 */
[----:B------:R-:W-:Y:S05]  /*6110*/  LDSM.16.MT88.4 R16, [R0] ;  /* 0x000000000010783b */ /* 0x000fea0000004200 */
[----:B------:R-:W-:Y:S05]  /*6120*/  LDSM.16.MT88.4 R20, [R211+0x2000] ;  /* 0x00200000d314783b */ /* 0x000fea0000004200 */
[----:B------:R-:W-:Y:S05]  /*6130*/  LDSM.16.MT88.4 R24, [R0+0x2000] ;  /* 0x002000000018783b */ /* 0x000fea0000004200 */
[----:B------:R-:W-:Y:S05]  /*6140*/  LDSM.16.MT88.4 R180, [R211+0x3800] ;  /* 0x00380000d3b4783b */ /* 0x000fea0000004200 */
[----:B--2---:R2:W-:Y:S02]  /*6150*/  @P3 STL [R1], R203 ;  /* 0x000000cb01003387 */ /* 0x0045e40000100800 */
[C---:B--2---:R-:W-:Y:S03]  /*6160*/  IMAD.WIDE R202, R225.reuse, -0xc0, R178 ;  /* 0xffffff40e1ca7825 */ /* 0x044fe600078e02b2 */
[C---:B------:R-:W-:Y:S02]  /*6170*/  LEA R176, P1, R225.reuse, R202, 0x5 ;  /* 0x000000cae1b07211 */ /* 0x040fe400078228ff */
[----:B------:R-:W-:Y:S02]  /*6180*/  REDG.E.ADD.F32.FTZ.RN.STRONG.GPU desc[UR32][R202.64+0x180], R33 ;  /* 0x00018021ca0079a6 */ /* 0x000fe4000c12f320 */
[C---:B------:R-:W-:Y:S02]  /*6190*/  LEA.HI.X.SX32 R177, R225.reuse, R203, 0x5, P1 ;  /* 0x000000cbe1b17211 */ /* 0x040fe400008f2eff */
[C---:B------:R-:W-:Y:S03]  /*61a0*/  LEA R174, P1, R225.reuse, R176, 0x5 ;  /* 0x000000b0e1ae7211 */ /* 0x040fe600078228ff */
[----:B------:R-:W-:Y:S01]  /*61b0*/  REDG.E.ADD.F32.FTZ.RN.STRONG.GPU desc[UR32][R176.64+0x180], R34 ;  /* 0x00018022b00079a6 */ /* 0x000fe2000c12f320 */
[C---:B------:R-:W-:Y:S02]  /*61c0*/  LEA.HI.X.SX32 R175, R225.reuse, R177, 0x5, P1 ;  /* 0x000000b1e1af7211 */ /* 0x040fe400008f2eff */
[C---:B------:R-:W-:Y:S02]  /*61d0*/  LEA R172, P1, R225.reuse, R174, 0x5 ;  /* 0x000000aee1ac7211 */ /* 0x040fe400078228ff */
[----:B------:R-:W-:Y:S02]  /*61e0*/  LDSM.16.MT88.4 R176, [R3+0x1f800] ;  /* 0x01f8000003b0783b */ /* 0x000fe40000004200 */
[C---:B------:R-:W-:Y:S02]  /*61f0*/  LEA.HI.X.SX32 R173, R225.reuse, R175, 0x5, P1 ;  /* 0x000000afe1ad7211 */ /* 0x040fe400008f2eff */
[C---:B-1----:R-:W-:Y:S01]  /*6200*/  LEA R164, P1, R225.reuse, R172, 0x5 ;  /* 0x000000ace1a47211 */ /* 0x042fe200078228ff */
[----:B------:R-:W-:Y:S03]  /*6210*/  REDG.E.ADD.F32.FTZ.RN.STRONG.GPU desc[UR32][R174.64+0x180], R35 ;  /* 0x00018023ae0079a6 */ /* 0x000fe6000c12f320 */
[C---:B------:R-:W-:Y:S02]  /*6220*/  LEA.HI.X.SX32 R165, R225.reuse, R173, 0x5, P1 ;  /* 0x000000ade1a57211 */ /* 0x040fe400008f2eff */
[----:B------:R-:W-:Y:S01]  /*6230*/  REDG.E.ADD.F32.FTZ.RN.STRONG.GPU desc[UR32][R172.64+0x180], R28 ;  /* 0x0001801cac0079a6 */ /* 0x000fe2000c12f320 */
[C---:B------:R-:W-:Y:S04]  /*6240*/  LEA R4, P1, R225.reuse, R164, 0x5 ;  /* 0x000000a4e1047211 */ /* 0x040fe800078228ff */
[----:B------:R-:W-:Y:S01]  /*6250*/  REDG.E.ADD.F32.FTZ.RN.STRONG.GPU desc[UR32][R164.64+0x180], R29 ;  /* 0x0001801da40079a6 */ /* 0x000fe2000c12f320 */
[C---:B------:R-:W-:Y:S02]  /*6260*/  LEA.HI.X.SX32 R5, R225.reuse, R165, 0x5, P1 ;  /* 0x000000a5e1057211 */ /* 0x040fe400008f2eff */
[C---:B------:R-:W-:Y:S02]  /*6270*/  LEA R6, P1, R225.reuse, R4, 0x5 ;  /* 0x00000004e1067211 */ /* 0x040fe400078228ff */
[----:B------:R-:W-:Y:S02]  /*6280*/  LDSM.16.MT88.4 R32, [R3+0x1c800] ;  /* 0x01c800000320783b */ /* 0x000fe40000004200 */
[----:B------:R-:W-:Y:S03]  /*6290*/  LEA.HI.X.SX32 R7, R225, R5, 0x5, P1 ;  /* 0x00000005e1077211 */ /* 0x000fe600008f2eff */
[----:B------:R-:W-:Y:S01]  /*62a0*/  REDG.E.ADD.F32.FTZ.RN.STRONG.GPU desc[UR32][R4.64+0x180], R30 ;  /* 0x0001801e040079a6 */ /* 0x000fe2000c12f320 */
[----:B------:R-:W-:Y:S01]  /*62b0*/  PLOP3.LUT P1, PT, PT, PT, UP0, 0x80, 0x8 ;  /* 0x000000000008781c */ /* 0x000fe20003f2f008 */
[----:B------:R-:W-:Y:S03]  /*62c0*/  @UP2 UIADD3 UR46, UP0, UPT, UR46, -0x100, URZ ;  /* 0xffffff002e2e2890 */ /* 0x000fe6000ff1e0ff */
[----:B------:R-:W-:Y:S01]  /*62d0*/  REDG.E.ADD.F32.FTZ.RN.STRONG.GPU desc[UR32][R6.64+0x180], R31 ;  /* 0x0001801f060079a6 */ /* 0x000fe2000c12f320 */
[----:B------:R-:W-:Y:S04]  /*62e0*/  @UP2 UIADD3.X UR5, UPT, UPT, UR5, -0x1, URZ, UP0, !UPT ;  /* 0xffffffff05052890 */ /* 0x000fe800087fe4ff */
[----:B------:R-:W1:Y:S01]  /*62f0*/  LDSM.16.MT88.4 R4, [R3+0x1c000] ;  /* 0x01c000000304783b */ /* 0x000e620000004200 */
[----:B------:R-:W-:Y:S03]  /*6300*/  UISETP.GT.AND UP0, UPT, UR39, URZ, UPT ;  /* 0x000000ff2700728c */ /* 0x000fe6000bf04270 */
[----:B------:R-:W-:Y:S01]  /*6310*/  UMOV UR39, UR48 ;  /* 0x0000003000277c82 */ /* 0x000fe20008000000 */
[----:B------:R-:W2:Y:S05]  /*6320*/  LDSM.16.MT88.4 R28, [R211+0x800] ;  /* 0x00080000d31c783b */ /* 0x000eaa0000004200 */
[----:B------:R-:W3:Y:S05]  /*6330*/  LDSM.16.MT88.4 R164, [R3+0x1e800] ;  /* 0x01e8000003a4783b */ /* 0x000eea0000004200 */
[----:B------:R-:W4:Y:S01]  /*6340*/  LDSM.16.MT88.4 R172, [R211+0x2800] ;  /* 0x00280000d3ac783b */ /* 0x000f220000004200 */
        /* <DEDUP_REMOVED lines=20> */
[----:B------:R-:W1:Y:S05]  /*6490*/  LDSM.16.MT88.4 R4, [R3+0x1d000] ;  /* 0x01d000000304783b */ /* 0x000e6a0000004200 */
[----:B------:R-:W1:Y:S02]  /*64a0*/  LDSM.16.MT88.4 R24, [R211+0x3000] ;  /* 0x00300000d318783b */ /* 0x000e640000004200 */
[-C--:B--2---:R-:W-:Y:S08]  /*64b0*/  HMMA.16816.F32.BF16 R100, R32, R28.reuse, R100 ;  /* 0x0000001c2064723c */ /* 0x084ff00000041864 */
[C---:B---3--:R-:W-:Y:S08]  /*64c0*/  HMMA.16816.F32.BF16 R104, R164.reuse, R28, R104 ;  /* 0x0000001ca468723c */ /* 0x048ff00000041868 */
        /* <DEDUP_REMOVED lines=12> */
[----:B------:R-:W3:Y:S07]  /*6590*/  LDSM.16.MT88.4 R172, [R211+0x1800] ;  /* 0x00180000d3ac783b */ /* 0x000eee0000004200 */
[-C--:B-1----:R-:W-:Y:S08]  /*65a0*/  HMMA.16816.F32.BF16 R148, R32, R8.reuse, R148 ;  /* 0x000000082094723c */ /* 0x082ff00000041894 */
[C---:B------:R-:W-:Y:S08]  /*65b0*/  HMMA.16816.F32.BF16 R152, R164.reuse, R8, R152 ;  /* 0x00000008a498723c */ /* 0x040ff00000041898 */
[-C--:B------:R-:W-:Y:S01]  /*65c0*/  HMMA.16816.F32.BF16 R156, R164, R10.reuse, R156 ;  /* 0x0000000aa49c723c */ /* 0x080fe2000004189c */
[----:B------:R-:W1:Y:S07]  /*65d0*/  LDSM.16.MT88.4 R164, [R0+0x1800] ;  /* 0x0018000000a4783b */ /* 0x000e6e0000004200 */
[----:B------:R-:W-:Y:S01]  /*65e0*/  HMMA.16816.F32.BF16 R160, R32, R10, R160 ;  /* 0x0000000a20a0723c */ /* 0x000fe200000418a0 */
[----:B------:R4:W1:Y:S07]  /*65f0*/  LDSM.16.MT88.4 R8, [R0+0x3800] ;  /* 0x003800000008783b */ /* 0x00086e0000004200 */
[-C--:B------:R-:W-:Y:S08]  /*6600*/  HMMA.16816.F32.BF16 R100, R4, R12.reuse, R100 ;  /* 0x0000000c0464723c */ /* 0x080ff00000041864 */
        /* <DEDUP_REMOVED lines=22> */
[-C--:B-1----:R-:W-:Y:S08]  /*6770*/  HMMA.16816.F32.BF16 R116, R168, R164.reuse, R116 ;  /* 0x000000a4a874723c */ /* 0x082ff00000041874 */
        /* <DEDUP_REMOVED lines=13> */
.L_x_1926:
[----:B------:R-:W1:Y:S01]  /*6850*/  LDCU UR6, c[0x0][0x4fc] ;  /* 0x00009f80ff0677ac */ /* 0x000e620008000800 */
[----:B------:R-:W-:Y:S01]  /*6860*/  R2P PR, R221, 0x18 ;  /* 0x00000018dd007804 */ /* 0x000fe20000000000 */
[----:B------:R-:W2:Y:S01]  /*6870*/  LDCU UR5, c[0x0][0x500] ;  /* 0x0000a000ff0577ac */ /* 0x000ea20008000800 */
[----:B------:R-:W-:Y:S01]  /*6880*/  USHF.L.U32 UR14, UR35, 0x7, URZ ;  /* 0x00000007230e7899 */ /* 0x000fe200080006ff */
[----:B------:R-:W-:Y:S01]  /*6890*/  UMOV UR29, UR22 ;  /* 0x00000016001d7c82 */ /* 0x000fe20008000000 */
[----:B------:R-:W3:Y:S01]  /*68a0*/  LDCU.64 UR12, c[0x0][0x5b0] ;  /* 0x0000b600ff0c77ac */ /* 0x000ee20008000a00 */
[----:B-1----:R-:W-:Y:S01]  /*68b0*/  FMUL.FTZ R4, R58, UR6 ;  /* 0x000000063a047c20 */ /* 0x002fe20008410000 */
[----:B------:R-:W-:Y:S01]  /*68c0*/  FMUL.FTZ R11, R59, UR6 ;  /* 0x000000063b0b7c20 */ /* 0x000fe20008410000 */
[----:B----4-:R-:W-:Y:S01]  /*68d0*/  FMUL.FTZ R0, R62, UR6 ;  /* 0x000000063e007c20 */ /* 0x010fe20008410000 */
        /* <DEDUP_REMOVED lines=10> */
[----:B--2---:R-:W-:Y:S01]  /*6980*/  FMUL.FTZ R100, R100, UR5 ;  /* 0x0000000564647c20 */ /* 0x004fe20008410000 */
[----:B------:R-:W-:Y:S01]  /*6990*/  F2FP.BF16.F32.PACK_AB R9, R9, R66 ;  /* 0x000000420909723e */ /* 0x000fe200000010ff */
[----:B------:R-:W-:Y:S01]  /*69a0*/  FMUL.FTZ R27, R101, UR5 ;  /* 0x00000005651b7c20 */ /* 0x000fe20008410000 */
[----:B------:R-:W-:Y:S01]  /*69b0*/  F2FP.BF16.F32.PACK_AB R8, R8, R2 ;  /* 0x000000020808723e */ /* 0x000fe200000010ff */
[----:B------:R-:W-:Y:S01]  /*69c0*/  FMUL.FTZ R102, R102, UR5 ;  /* 0x0000000566667c20 */ /* 0x000fe20008410000 */
[----:B------:R-:W-:Y:S01]  /*69d0*/  LOP3.LUT R0, R247, 0x1f8, RZ, 0xc0, !PT ;  /* 0x000001f8f7007812 */ /* 0x000fe200078ec0ff */
[----:B------:R-:W-:Y:S01]  /*69e0*/  FMUL.FTZ R26, R103, UR5 ;  /* 0x00000005671a7c20 */ /* 0x000fe20008410000 */
[C---:B------:R-:W-:Y:S01]  /*69f0*/  SHF.L.U32 R66, R221.reuse, 0x5, RZ ;  /* 0x00000005dd427819 */ /* 0x040fe200000006ff */
[----:B------:R-:W-:Y:S01]  /*6a00*/  FMUL.FTZ R114, R114, UR5 ;  /* 0x0000000572727c20 */ /* 0x000fe20008410000 */
[----:B------:R-:W-:Y:S01]  /*6a10*/  SHF.L.U32 R2, R221, 0x1, RZ ;  /* 0x00000001dd027819 */ /* 0x000fe200000006ff */
[----:B------:R-:W-:Y:S01]  /*6a20*/  FMUL.FTZ R6, R115, UR5 ;  /* 0x0000000573067c20 */ /* 0x000fe20008410000 */
[----:B------:R-:W-:Y:S01]  /*6a30*/  LOP3.LUT R4, R4, 0x1c0, RZ, 0xc0, !PT ;  /* 0x000001c004047812 */ /* 0x000fe200078ec0ff */
[----:B------:R-:W-:Y:S01]  /*6a40*/  FMUL.FTZ R112, R112, UR5 ;  /* 0x0000000570707c20 */ /* 0x000fe20008410000 */
[----:B------:R-:W-:Y:S01]  /*6a50*/  F2FP.BF16.F32.PACK_AB R10, R10, R3 ;  /* 0x000000030a0a723e */ /* 0x000fe200000010ff */
[----:B------:R-:W-:Y:S01]  /*6a60*/  FMUL.FTZ R23, R113, UR5 ;  /* 0x0000000571177c20 */ /* 0x000fe20008410000 */
[--C-:B------:R-:W-:Y:S01]  /*6a70*/  LOP3.LUT R3, R0, 0x38, R221.reuse, 0x78, !PT ;  /* 0x0000003800037812 */ /* 0x100fe200078e78dd */
[----:B------:R-:W-:Y:S01]  /*6a80*/  FMUL.FTZ R18, R49, UR6 ;  /* 0x0000000631127c20 */ /* 0x000fe20008410000 */
[----:B------:R-:W-:Y:S01]  /*6a90*/  SHF.R.U32.HI R221, RZ, 0x4, R221 ;  /* 0x00000004ffdd7819 */ /* 0x000fe200000116dd */
[----:B------:R-:W-:Y:S01]  /*6aa0*/  FMUL.FTZ R169, R50, UR6 ;  /* 0x0000000632a97c20 */ /* 0x000fe20008410000 */
[----:B------:R-:W-:Y:S01]  /*6ab0*/  LOP3.LUT R66, R66, 0xc00, RZ, 0xc0, !PT ;  /* 0x00000c0042427812 */ /* 0x000fe200078ec0ff */
[----:B------:R-:W-:Y:S01]  /*6ac0*/  FMUL.FTZ R104, R104, UR5 ;  /* 0x0000000568687c20 */ /* 0x000fe20008410000 */
[--C-:B------:R-:W-:Y:S01]  /*6ad0*/  LOP3.LUT R0, R4, 0x38, R2.reuse, 0xf8, !PT ;  /* 0x0000003804007812 */ /* 0x100fe200078ef802 */
[----:B------:R-:W-:Y:S01]  /*6ae0*/  FMUL.FTZ R25, R105, UR5 ;  /* 0x0000000569197c20 */ /* 0x000fe20008410000 */
[----:B------:R-:W-:Y:S01]  /*6af0*/  LOP3.LUT R2, R66, 0x6, R2, 0xf8, !PT ;  /* 0x0000000642027812 */ /* 0x000fe200078ef802 */
[----:B------:R-:W-:Y:S01]  /*6b00*/  FMUL.FTZ R106, R106, UR5 ;  /* 0x000000056a6a7c20 */ /* 0x000fe20008410000 */
[----:B------:R-:W-:Y:S01]  /*6b10*/  LOP3.LUT R0, R0, 0x8, R221, 0x78, !PT ;  /* 0x0000000800007812 */ /* 0x000fe200078e78dd */
[----:B------:R-:W-:Y:S01]  /*6b20*/  FMUL.FTZ R24, R107, UR5 ;  /* 0x000000056b187c20 */ /* 0x000fe20008410000 */
[----:B------:R-:W-:Y:S01]  /*6b30*/  MOV R4, 0x20 ;  /* 0x0000002000047802 */ /* 0x000fe20000000f00 */
[----:B------:R-:W-:Y:S01]  /*6b40*/  FMUL.FTZ R170, R48, UR6 ;  /* 0x0000000630aa7c20 */ /* 0x000fe20008410000 */
[----:B------:R-:W-:Y:S01]  /*6b50*/  LOP3.LUT R0, R2, R0, RZ, 0xfc, !PT ;  /* 0x0000000002007212 */ /* 0x000fe200078efcff */
[----:B------:R-:W-:Y:S01]  /*6b60*/  FMUL.FTZ R15, R47, UR6 ;  /* 0x000000062f0f7c20 */ /* 0x000fe20008410000 */
[----:B------:R-:W-:Y:S01]  /*6b70*/  SEL R4, R4, 0xffffffe0, !P3 ;  /* 0xffffffe004047807 */ /* 0x000fe20005800000 */
[----:B------:R-:W-:Y:S01]  /*6b80*/  FMUL.FTZ R108, R108, UR5 ;  /* 0x000000056c6c7c20 */ /* 0x000fe20008410000 */
[----:B------:R-:W-:Y:S01]  /*6b90*/  LEA R0, R0, UR4, 0x1 ;  /* 0x0000000400007c11 */ /* 0x000fe2000f8e08ff */
[----:B------:R-:W-:Y:S01]  /*6ba0*/  FMUL.FTZ R50, R109, UR5 ;  /* 0x000000056d327c20 */ /* 0x000fe20008410000 */
[----:B------:R-:W-:Y:S01]  /*6bb0*/  FMUL.FTZ R110, R110, UR5 ;  /* 0x000000056e6e7c20 */ /* 0x000fe20008410000 */
[----:B------:R-:W-:Y:S01]  /*6bc0*/  FMUL.FTZ R49, R111, UR5 ;  /* 0x000000056f317c20 */ /* 0x000fe20008410000 */
[----:B------:R-:W-:Y:S01]  /*6bd0*/  IADD3 R66, PT, PT, R0, 0xc000, RZ ;  /* 0x0000c00000427810 */ /* 0x000fe20007ffe0ff */
[----:B------:R-:W-:Y:S01]  /*6be0*/  FMUL.FTZ R19, R43, UR6 ;  /* 0x000000062b137c20 */ /* 0x000fe20008410000 */
[----:B------:R-:W-:Y:S01]  /*6bf0*/  F2FP.BF16.F32.PACK_AB R27, R27, R100 ;  /* 0x000000641b1b723e */ /* 0x000fe200000010ff */
[----:B------:R-:W-:Y:S01]  /*6c00*/  BAR.SYNC.DEFER_BLOCKING 0x0 ;  /* 0x0000000000007b1d */ /* 0x000fe20000010000 */
[----:B------:R-:W-:Y:S01]  /*6c10*/  F2FP.BF16.F32.PACK_AB R26, R26, R102 ;  /* 0x000000661a1a723e */ /* 0x000fe200000010ff */
[----:B------:R-:W-:Y:S01]  /*6c20*/  FMUL.FTZ R168, R44, UR6 ;  /* 0x000000062ca87c20 */ /* 0x000fe20008410000 */
[----:B------:R-:W-:Y:S01]  /*6c30*/  LOP3.LUT R247, R3, 0x1e00, R247, 0xf8, !PT ;  /* 0x00001e0003f77812 */ /* 0x000fe200078ef8f7 */
        /* <DEDUP_REMOVED lines=69> */
[----:B------:R2:W-:Y:S01]  /*7090*/  STS [R0+0xe400], R24 ;  /* 0x00e4001800007388 */ /* 0x0005e20000000800 */
[----:B-1----:R-:W-:Y:S01]  /*70a0*/  IADD3 R6, PT, PT, R4, R2, RZ ;  /* 0x0000000204067210 */ /* 0x002fe20007ffe0ff */
        /* <DEDUP_REMOVED lines=22> */
[----:B------:R-:W-:Y:S01]  /*7210*/  F2FP.BF16.F32.PACK_AB R34, R34, R140 ;  /* 0x0000008c2222723e */ /* 0x000fe200000010ff */
[----:B--2---:R-:W1:Y:S01]  /*7220*/  LDC.64 R24, c[0x0][0x5c0] ;  /* 0x00017000ff187b82 */ /* 0x004e620000000a00 */
[----:B------:R-:W-:Y:S01]  /*7230*/  STS [R6+0x400], R43 ;  /* 0x0004002b06007388 */ /* 0x000fe20000000800 */
[----:B------:R-:W-:Y:S01]  /*7240*/  F2FP.BF16.F32.PACK_AB R33, R33, R142 ;  /* 0x0000008e2121723e */ /* 0x000fe200000010ff */
[----:B------:R-:W-:Y:S01]  /*7250*/  FMUL.FTZ R166, R52, UR6 ;  /* 0x0000000634a67c20 */ /* 0x000fe20008410000 */
[----:B------:R-:W-:Y:S01]  /*7260*/  F2FP.BF16.F32.PACK_AB R32, R32, R148 ;  /* 0x000000942020723e */ /* 0x000fe200000010ff */
        /* <DEDUP_REMOVED lines=30> */
[----:B------:R-:W-:Y:S01]  /*7450*/  F2FP.BF16.F32.PACK_AB R16, R16, R168 ;  /* 0x000000a81010723e */ /* 0x000fe200000010ff */
[----:B------:R-:W-:Y:S01]  /*7460*/  FMUL.FTZ R80, R80, UR6 ;  /* 0x0000000650507c20 */ /* 0x000fe20008410000 */
        /* <DEDUP_REMOVED lines=14> */
[----:B------:R-:W-:Y:S01]  /*7550*/  USHF.R.S32.HI UR5, URZ, 0x1f, UR14 ;  /* 0x0000001fff057899 */ /* 0x000fe2000801140e */
[----:B------:R-:W-:Y:S01]  /*7560*/  FMUL.FTZ R76, R76, UR6 ;  /* 0x000000064c4c7c20 */ /* 0x000fe20008410000 */
[----:B------:R-:W-:Y:S01]  /*7570*/  STS [R2+0x4000], R32 ;  /* 0x0040002002007388 */ /* 0x000fe20000000800 */
[----:B------:R-:W-:Y:S01]  /*7580*/  FMUL.FTZ R59, R77, UR6 ;  /* 0x000000064d3b7c20 */ /* 0x000fe20008410000 */
[----:B------:R-:W-:Y:S01]  /*7590*/  FMUL.FTZ R78, R78, UR6 ;  /* 0x000000064e4e7c20 */ /* 0x000fe20008410000 */
[----:B------:R-:W-:Y:S01]  /*75a0*/  FMUL.FTZ R58, R79, UR6 ;  /* 0x000000064f3a7c20 */ /* 0x000fe20008410000 */
[----:B------:R-:W-:Y:S01]  /*75b0*/  STS [R2+0x4400], R31 ;  /* 0x0044001f02007388 */ /* 0x000fe20000000800 */
[----:B------:R-:W-:Y:S01]  /*75c0*/  F2FP.BF16.F32.PACK_AB R12, R12, R164 ;  /* 0x000000a40c0c723e */ /* 0x000fe200000010ff */
[----:B------:R-:W-:Y:S01]  /*75d0*/  UIADD3 UR14, UP0, UPT, UR42, UR14, URZ ;  /* 0x0000000e2a0e7290 */ /* 0x000fe2000ff1e0ff */
[----:B------:R-:W-:Y:S01]  /*75e0*/  FMUL.FTZ R84, R84, UR6 ;  /* 0x0000000654547c20 */ /* 0x000fe20008410000 */
[----:B------:R-:W-:Y:S01]  /*75f0*/  STS [R6+0x4000], R28 ;  /* 0x0040001c06007388 */ /* 0x000fe20000000800 */
[----:B------:R-:W-:Y:S01]  /*7600*/  FMUL.FTZ R57, R85, UR6 ;  /* 0x0000000655397c20 */ /* 0x000fe20008410000 */
[----:B------:R-:W-:Y:S01]  /*7610*/  FMUL.FTZ R86, R86, UR6 ;  /* 0x0000000656567c20 */ /* 0x000fe20008410000 */
        /* <DEDUP_REMOVED lines=18> */
[----:B------:R-:W-:Y:S01]  /*7740*/  F2FP.BF16.F32.PACK_AB R5, R5, R68 ;  /* 0x000000440505723e */ /* 0x000fe200000010ff */
[----:B------:R-:W2:Y:S01]  /*7750*/  LDCU.64 UR6, c[0x0][0x5a8] ;  /* 0x0000b500ff0677ac */ /* 0x000ea20008000a00 */
        /* <DEDUP_REMOVED lines=10> */
[----:B------:R-:W-:-:S02]  /*7800*/  F2FP.BF16.F32.PACK_AB R59, R59, R76 ;  /* 0x0000004c3b3b723e */ /* 0x000fc400000010ff */
[----:B------:R-:W-:Y:S01]  /*7810*/  F2FP.BF16.F32.PACK_AB R58, R58, R78 ;  /* 0x0000004e3a3a723e */ /* 0x000fe200000010ff */
[----:B------:R-:W-:Y:S01]  /*7820*/  STS [R3+0x14400], R17 ;  /* 0x0144001103007388 */ /* 0x000fe20000000800 */
[----:B------:R-:W-:Y:S02]  /*7830*/  F2FP.BF16.F32.PACK_AB R57, R57, R84 ;  /* 0x000000543939723e */ /* 0x000fe400000010ff */
[----:B------:R-:W-:Y:S01]  /*7840*/  F2FP.BF16.F32.PACK_AB R56, R56, R86 ;  /* 0x000000563838723e */ /* 0x000fe200000010ff */
[----:B------:R3:W-:Y:S01]  /*7850*/  STS [R0+0x16000], R20 ;  /* 0x0160001400007388 */ /* 0x0007e20000000800 */
[----:B------:R-:W-:Y:S01]  /*7860*/  F2FP.BF16.F32.PACK_AB R61, R61, R96 ;  /* 0x000000603d3d723e */ /* 0x000fe200000010ff */
[----:B--2---:R-:W-:Y:S01]  /*7870*/  UIMAD UR7, UR29, UR7, URZ ;  /* 0x000000071d0772a4 */ /* 0x004fe2000f8e02ff */
[----:B------:R-:W-:Y:S01]  /*7880*/  F2FP.BF16.F32.PACK_AB R60, R60, R98 ;  /* 0x000000623c3c723e */ /* 0x000fe200000010ff */
[----:B------:R-:W-:Y:S01]  /*7890*/  STS [R0+0x16400], R19 ;  /* 0x0164001300007388 */ /* 0x000fe20000000800 */
[----:B------:R-:W-:-:S02]  /*78a0*/  F2FP.BF16.F32.PACK_AB R62, R62, R88 ;  /* 0x000000583e3e723e */ /* 0x000fc400000010ff */
[----:B------:R-:W-:Y:S01]  /*78b0*/  F2FP.BF16.F32.PACK_AB R65, R65, R90 ;  /* 0x0000005a4141723e */ /* 0x000fe200000010ff */
[----:B------:R-:W-:Y:S01]  /*78c0*/  STS [R3+0x16000], R16 ;  /* 0x0160001003007388 */ /* 0x000fe20000000800 */
[----:B------:R-:W-:Y:S02]  /*78d0*/  F2FP.BF16.F32.PACK_AB R64, R64, R92 ;  /* 0x0000005c4040723e */ /* 0x000fe400000010ff */
[----:B------:R-:W-:Y:S01]  /*78e0*/  F2FP.BF16.F32.PACK_AB R63, R63, R94 ;  /* 0x0000005e3f3f723e */ /* 0x000fe200000010ff */
[----:B------:R-:W-:Y:S04]  /*78f0*/  STS [R3+0x16400], R15 ;  /* 0x0164000f03007388 */ /* 0x000fe80000000800 */
[----:B------:R-:W-:Y:S04]  /*7900*/  STS [R2+0x8000], R14 ;  /* 0x0080000e02007388 */ /* 0x000fe80000000800 */
[----:B------:R-:W-:Y:S04]  /*7910*/  STS [R2+0x8400], R13 ;  /* 0x0084000d02007388 */ /* 0x000fe80000000800 */
[----:B------:R-:W-:Y:S01]  /*7920*/  STS [R6+0x8000], R10 ;  /* 0x0080000a06007388 */ /* 0x000fe20000000800 */
[----:B---3--:R-:W2:Y:S03]  /*7930*/  LDC.64 R20, c[0x0][0x5c8] ;  /* 0x00017200ff147b82 */ /* 0x008ea60000000a00 */
[----:B------:R3:W-:Y:S04]  /*7940*/  STS [R6+0x8400], R9 ;  /* 0x0084000906007388 */ /* 0x0007e80000000800 */
[----:B------:R4:W-:Y:S04]  /*7950*/  STS [R2+0xa000], R12 ;  /* 0x00a0000c02007388 */ /* 0x0009e80000000800 */
[----:B------:R-:W-:Y:S04]  /*7960*/  STS [R2+0xa400], R11 ;  /* 0x00a4000b02007388 */ /* 0x000fe80000000800 */
[----:B------:R1:W-:Y:S04]  /*7970*/  STS [R6+0xa000], R8 ;  /* 0x00a0000806007388 */ /* 0x0003e80000000800 */
[----:B------:R1:W-:Y:S04]  /*7980*/  STS [R6+0xa400], R7 ;  /* 0x00a4000706007388 */ /* 0x0003e80000000800 */
[----:B------:R1:W-:Y:S01]  /*7990*/  STS [R0+0x18000], R5 ;  /* 0x0180000500007388 */ /* 0x0003e20000000800 */
[----:B--2---:R-:W-:-:S03]  /*79a0*/  SHF.L.U32 R22, R20, 0x6, RZ ;  /* 0x0000000614167819 */ /* 0x004fc600000006ff */
[----:B------:R-:W-:Y:S01]  /*79b0*/  STS [R0+0x18400], R53 ;  /* 0x0184003500007388 */ /* 0x000fe20000000800 */
[----:B---3--:R-:W-:-:S03]  /*79c0*/  MOV R9, RZ ;  /* 0x000000ff00097202 */ /* 0x008fc60000000f00 */
[----:B------:R-:W-:Y:S01]  /*79d0*/  STS [R3+0x18000], R52 ;  /* 0x0180003403007388 */ /* 0x000fe20000000800 */
[----:B----4-:R-:W2:Y:S03]  /*79e0*/  LDC.64 R12, c[0x0][0x5e0] ;  /* 0x00017800ff0c7b82 */ /* 0x010ea60000000a00 */
[----:B------:R-:W-:Y:S04]  /*79f0*/  STS [R3+0x18400], R51 ;  /* 0x0184003303007388 */ /* 0x000fe80000000800 */
[----:B------:R-:W-:Y:S01]  /*7a00*/  STS [R0+0x1a000], R54 ;  /* 0x01a0003600007388 */ /* 0x000fe20000000800 */
[----:B-1----:R-:W-:Y:S01]  /*7a10*/  MOV R8, R215 ;  /* 0x000000d700087202 */ /* 0x002fe20000000f00 */
[----:B------:R-:W1:Y:S02]  /*7a20*/  LDC.64 R10, c[0x0][0x5d8] ;  /* 0x00017600ff0a7b82 */ /* 0x000e640000000a00 */
[----:B------:R3:W-:Y:S01]  /*7a30*/  STS [R0+0x1a400], R55 ;  /* 0x01a4003700007388 */ /* 0x0007e20000000800 */
[----:B------:R-:W-:-:S03]  /*7a40*/  IMAD R7, R24, UR42, RZ ;  /* 0x0000002a18077c24 */ /* 0x000fc6000f8e02ff */
[----:B------:R-:W-:Y:S01]  /*7a50*/  STS [R3+0x1a000], R59 ;  /* 0x01a0003b03007388 */ /* 0x000fe20000000800 */
[----:B------:R-:W-:-:S03]  /*7a60*/  IMAD.WIDE.U32 R4, R24, UR14, R8 ;  /* 0x0000000e18047c25 */ /* 0x000fc6000f8e0008 */
[----:B------:R-:W-:Y:S01]  /*7a70*/  STS [R3+0x1a400], R58 ;  /* 0x01a4003a03007388 */ /* 0x000fe20000000800 */
[----:B------:R-:W-:-:S03]  /*7a80*/  IMAD R7, R25, UR14, R7 ;  /* 0x0000000e19077c24 */ /* 0x000fc6000f8e0207 */
[----:B------:R-:W-:Y:S02]  /*7a90*/  STS [R2+0xc000], R57 ;  /* 0x00c0003902007388 */ /* 0x000fe40000000800 */
[----:B------:R-:W-:Y:S02]  /*7aa0*/  IADD3 R5, PT, PT, R5, R7, RZ ;  /* 0x0000000705057210 */ /* 0x000fe40007ffe0ff */
[----:B------:R-:W-:Y:S01]  /*7ab0*/  STS [R2+0xc400], R56 ;  /* 0x00c4003802007388 */ /* 0x000fe20000000800 */
[----:B------:R-:W-:-:S03]  /*7ac0*/  MOV R7, UR6 ;  /* 0x0000000600077c02 */ /* 0x000fc60008000f00 */
[----:B------:R-:W-:Y:S02]  /*7ad0*/  STS [R6+0xc000], R61 ;  /* 0x00c0003d06007388 */ /* 0x000fe40000000800 */
[----:B------:R-:W-:Y:S02]  /*7ae0*/  IMAD.WIDE.U32 R4, R7, UR29, R4 ;  /* 0x0000001d07047c25 */ /* 0x000fe4000f8e0004 */
[----:B------:R-:W-:Y:S01]  /*7af0*/  STS [R6+0xc400], R60 ;  /* 0x00c4003c06007388 */ /* 0x000fe20000000800 */
[----:B---3--:R-:W-:Y:S02]  /*7b00*/  LEA R0, R247, UR4, 0x1 ;  /* 0x00000004f7007c11 */ /* 0x008fe4000f8e08ff */
[----:B------:R-:W-:Y:S01]  /*7b10*/  IADD3 R5, PT, PT, R5, UR7, RZ ;  /* 0x0000000705057c10 */ /* 0x000fe2000fffe0ff */
[----:B------:R-:W-:Y:S01]  /*7b20*/  STS [R2+0xe000], R62 ;  /* 0x00e0003e02007388 */ /* 0x000fe20000000800 */
[----:B------:R-:W3:Y:S03]  /*7b30*/  LDCU.128 UR4, c[0x0][0x560] ;  /* 0x0000ac00ff0477ac */ /* 0x000ee60008000c00 */
[----:B------:R4:W-:Y:S01]  /*7b40*/  STS [R2+0xe400], R65 ;  /* 0x00e4004102007388 */ /* 0x0009e20000000800 */
[----:B-1----:R-:W-:Y:S01]  /*7b50*/  IMAD.WIDE.U32 R4, R10, UR27, R4 ;  /* 0x0000001b0a047c25 */ /* 0x002fe2000f8e0004 */
[----:B------:R-:W-:-:S02]  /*7b60*/  SHF.L.U32 R10, R24, 0x6, RZ ;  /* 0x00000006180a7819 */ /* 0x000fc400000006ff */
[----:B------:R-:W-:Y:S01]  /*7b70*/  STS [R6+0xe000], R64 ;  /* 0x00e0004006007388 */ /* 0x000fe20000000800 */
[----:B------:R-:W-:Y:S01]  /*7b80*/  IMAD R5, R11, UR27, R5 ;  /* 0x0000001b0b057c24 */ /* 0x000fe2000f8e0205 */
[----:B------:R-:W-:Y:S02]  /*7b90*/  SHF.L.U64.HI R11, R24, 0x6, R25 ;  /* 0x00000006180b7819 */ /* 0x000fe40000010219 */
[----:B------:R1:W-:Y:S01]  /*7ba0*/  STS [R6+0xe400], R63 ;  /* 0x00e4003f06007388 */ /* 0x0003e20000000800 */
[----:B------:R-:W-:Y:S01]  /*7bb0*/  IMAD.WIDE.U32 R4, R213, R24, R4 ;  /* 0x00000018d5047225 */ /* 0x000fe200078e0004 */
[----:B------:R-:W-:Y:S03]  /*7bc0*/  BAR.SYNC.DEFER_BLOCKING 0x0 ;  /* 0x0000000000007b1d */ /* 0x000fe60000010000 */
[----:B----4-:R-:W-:-:S04]  /*7bd0*/  IMAD.WIDE.U32 R2, R20, UR14, R8 ;  /* 0x0000000e14027c25 */ /* 0x010fc8000f8e0008 */
[----:B-1----:R-:W-:Y:S01]  /*7be0*/  IMAD R6, R20, UR42, RZ ;  /* 0x0000002a14067c24 */ /* 0x002fe2000f8e02ff */
[----:B------:R-:W1:Y:S03]  /*7bf0*/  LDS.128 R76, [R0+0xc000] ;  /* 0x00c00000004c7984 */ /* 0x000e660000000c00 */
[----:B------:R-:W-:Y:S01]  /*7c00*/  IMAD R6, R21, UR14, R6 ;  /* 0x0000000e15067c24 */ /* 0x000fe2000f8e0206 */
[----:B------:R-:W4:Y:S04]  /*7c10*/  LDS.128 R68, [R0+0x10000] ;  /* 0x0100000000447984 */ /* 0x000f280000000c00 */
[----:B------:R-:W-:Y:S02]  /*7c20*/  IADD3 R3, PT, PT, R3, R6, RZ ;  /* 0x0000000603037210 */ /* 0x000fe40007ffe0ff */
[----:B------:R-:W-:Y:S01]  /*7c30*/  MOV R6, UR12 ;  /* 0x0000000c00067c02 */ /* 0x000fe20008000f00 */
[----:B------:R-:W4:Y:S04]  /*7c40*/  LDS.128 R72, [R0+0xd000] ;  /* 0x00d0000000487984 */ /* 0x000f280000000c00 */
[----:B------:R-:W-:Y:S01]  /*7c50*/  IMAD.WIDE.U32 R6, R6, UR29, R2 ;  /* 0x0000001d06067c25 */ /* 0x000fe2000f8e0002 */
[C---:B---3--:R-:W-:Y:S01]  /*7c60*/  LEA R2, P0, R4.reuse, UR4, 0x1 ;  /* 0x0000000404027c11 */ /* 0x048fe2000f8008ff */
[----:B------:R-:W3:Y:S02]  /*7c70*/  LDS.128 R64, [R0+0x11000] ;  /* 0x0110000000407984 */ /* 0x000ee40000000c00 */
[----:B------:R-:W-:Y:S01]  /*7c80*/  IMAD R3, R213, R25, R5 ;  /* 0x00000019d5037224 */ /* 0x000fe200078e0205 */
[----:B------:R-:W-:Y:S01]  /*7c90*/  IADD3 R5, PT, PT, R7, UR13, RZ ;  /* 0x0000000d07057c10 */ /* 0x000fe2000fffe0ff */
[----:B------:R-:W3:Y:S03]  /*7ca0*/  LDS.128 R52, [R0+0xe000] ;  /* 0x00e0000000347984 */ /* 0x000ee60000000c00 */
[----:B------:R-:W-:Y:S01]  /*7cb0*/  LEA.HI.X R3, R4, UR5, R3, 0x1, P0 ;  /* 0x0000000504037c11 */ /* 0x000fe200080f0c03 */
[----:B------:R-:W3:Y:S01]  /*7cc0*/  LDS.128 R48, [R0+0x12000] ;  /* 0x0120000000307984 */ /* 0x000ee20000000c00 */
[----:B------:R-:W-:-:S02]  /*7cd0*/  MOV R4, R6 ;  /* 0x0000000600047202 */ /* 0x000fc40000000f00 */
[-C--:B------:R-:W-:Y:S01]  /*7ce0*/  LEA R6, P0, R24, R2.reuse, 0x7 ;  /* 0x0000000218067211 */ /* 0x080fe200078038ff */
[----:B------:R-:W3:Y:S02]  /*7cf0*/  LDS.128 R60, [R0+0xf000] ;  /* 0x00f00000003c7984 */ /* 0x000ee40000000c00 */
[----:B--2---:R-:W-:Y:S01]  /*7d00*/  IMAD.WIDE.U32 R4, R12, UR27, R4 ;  /* 0x0000001b0c047c25 */ /* 0x004fe2000f8e0004 */
[-C--:B------:R-:W-:Y:S01]  /*7d10*/  LEA.HI.X R7, R24, R3.reuse, R25, 0x7, P0 ;  /* 0x0000000318077211 */ /* 0x080fe200000f3c19 */
[----:B------:R-:W2:Y:S01]  /*7d20*/  LDS.128 R56, [R0+0x13000] ;  /* 0x0130000000387984 */ /* 0x000ea20000000c00 */
[----:B------:R-:W-:Y:S01]  /*7d30*/  IADD3 R8, P0, PT, R10, R2, RZ ;  /* 0x000000020a087210 */ /* 0x000fe20007f1e0ff */
[----:B------:R-:W-:Y:S01]  /*7d40*/  IMAD R5, R13, UR27, R5 ;  /* 0x0000001b0d057c24 */ /* 0x000fe2000f8e0205 */
[----:B------:R-:W-:Y:S01]  /*7d50*/  IADD3 R10, P1, PT, R6, R10, RZ ;  /* 0x0000000a060a7210 */ /* 0x000fe20007f3e0ff */
[----:B------:R-:W2:Y:S01]  /*7d60*/  LDS.128 R40, [R0+0x14000] ;  /* 0x0140000000287984 */ /* 0x000ea20000000c00 */
[----:B------:R-:W-:-:S02]  /*7d70*/  IADD3.X R9, PT, PT, R11, R3, RZ, P0, !PT ;  /* 0x000000030b097210 */ /* 0x000fc400007fe4ff */
[----:B------:R-:W-:Y:S01]  /*7d80*/  IADD3.X R11, PT, PT, R7, R11, RZ, P1, !PT ;  /* 0x0000000b070b7210 */ /* 0x000fe20000ffe4ff */
[----:B------:R-:W2:Y:S04]  /*7d90*/  LDS.128 R44, [R0+0x18000] ;  /* 0x01800000002c7984 */ /* 0x000ea80000000c00 */
[----:B------:R-:W2:Y:S04]  /*7da0*/  LDS.128 R36, [R0+0x15000] ;  /* 0x0150000000247984 */ /* 0x000ea80000000c00 */
[----:B------:R-:W2:Y:S04]  /*7db0*/  LDS.128 R24, [R0+0x19000] ;  /* 0x0190000000187984 */ /* 0x000ea80000000c00 */
[----:B------:R-:W2:Y:S04]  /*7dc0*/  LDS.128 R32, [R0+0x16000] ;  /* 0x0160000000207984 */ /* 0x000ea80000000c00 */
[----:B------:R-:W2:Y:S04]  /*7dd0*/  LDS.128 R16, [R0+0x1a000] ;  /* 0x01a0000000107984 */ /* 0x000ea80000000c00 */
[----:B------:R-:W2:Y:S04]  /*7de0*/  LDS.128 R28, [R0+0x17000] ;  /* 0x01700000001c7984 */ /* 0x000ea80000000c00 */
[----:B------:R3:W2:Y:S04]  /*7df0*/  LDS.128 R12, [R0+0x1b000] ;  /* 0x01b00000000c7984 */ /* 0x0006a80000000c00 */
[----:B-1----:R-:W-:Y:S04]  /*7e00*/  STG.E.128 desc[UR32][R2.64], R76 ;  /* 0x0000004c02007986 */ /* 0x002fe8000c101d20 */
[----:B----4-:R1:W-:Y:S04]  /*7e10*/  STG.E.128 desc[UR32][R2.64+0x80], R68 ;  /* 0x0000804402007986 */ /* 0x0103e8000c101d20 */
[----:B------:R-:W-:Y:S04]  /*7e20*/  STG.E.128 desc[UR32][R8.64], R72 ;  /* 0x0000004808007986 */ /* 0x000fe8000c101d20 */
[----:B---3--:R3:W-:Y:S04]  /*7e30*/  STG.E.128 desc[UR32][R8.64+0x80], R64 ;  /* 0x0000804008007986 */ /* 0x0087e8000c101d20 */
[----:B------:R-:W-:Y:S01]  /*7e40*/  STG.E.128 desc[UR32][R6.64], R52 ;  /* 0x0000003406007986 */ /* 0x000fe2000c101d20 */
[----:B------:R-:W-:-:S03]  /*7e50*/  SHF.L.U64.HI R0, R20, 0x6, R21 ;  /* 0x0000000614007819 */ /* 0x000fc60000010215 */
[----:B------:R4:W-:Y:S04]  /*7e60*/  STG.E.128 desc[UR32][R6.64+0x80], R48 ;  /* 0x0000803006007986 */ /* 0x0009e8000c101d20 */
[----:B------:R4:W-:Y:S04]  /*7e70*/  STG.E.128 desc[UR32][R10.64], R60 ;  /* 0x0000003c0a007986 */ /* 0x0009e8000c101d20 */
[----:B--2---:R2:W-:Y:S01]  /*7e80*/  STG.E.128 desc[UR32][R10.64+0x80], R56 ;  /* 0x000080380a007986 */ /* 0x0045e2000c101d20 */
[----:B-1----:R-:W-:-:S04]  /*7e90*/  IMAD.WIDE.U32 R2, R213, R20, R4 ;  /* 0x00000014d5027225 */ /* 0x002fc800078e0004 */
[----:B------:R-:W-:Y:S01]  /*7ea0*/  IMAD R213, R213, R21, R3 ;  /* 0x00000015d5d57224 */ /* 0x000fe200078e0203 */
[----:B------:R-:W-:-:S04]  /*7eb0*/  LEA R4, P0, R2, UR6, 0x1 ;  /* 0x0000000602047c11 */ /* 0x000fc8000f8008ff */
[----:B------:R-:W-:Y:S02]  /*7ec0*/  LEA.HI.X R5, R2, UR7, R213, 0x1, P0 ;  /* 0x0000000702057c11 */ /* 0x000fe400080f0cd5 */
[-C--:B------:R-:W-:Y:S02]  /*7ed0*/  LEA R2, P0, R20, R4.reuse, 0x7 ;  /* 0x0000000414027211 */ /* 0x080fe400078038ff */
[----:B---3--:R-:W-:Y:S01]  /*7ee0*/  IADD3 R8, P1, PT, R22, R4, RZ ;  /* 0x0000000416087210 */ /* 0x008fe20007f3e0ff */
[----:B------:R2:W-:Y:S01]  /*7ef0*/  STG.E.128 desc[UR32][R4.64], R40 ;  /* 0x0000002804007986 */ /* 0x0005e2000c101d20 */
[-C--:B------:R-:W-:Y:S02]  /*7f00*/  LEA.HI.X R3, R20, R5.reuse, R21, 0x7, P0 ;  /* 0x0000000514037211 */ /* 0x080fe400000f3c15 */
[----:B----4-:R-:W-:Y:S01]  /*7f10*/  IADD3 R6, P0, PT, R2, R22, RZ ;  /* 0x0000001602067210 */ /* 0x010fe20007f1e0ff */
[----:B------:R2:W-:Y:S01]  /*7f20*/  STG.E.128 desc[UR32][R4.64+0x80], R44 ;  /* 0x0000802c04007986 */ /* 0x0005e2000c101d20 */
[----:B------:R-:W-:-:S02]  /*7f30*/  IADD3.X R9, PT, PT, R0, R5, RZ, P1, !PT ;  /* 0x0000000500097210 */ /* 0x000fc40000ffe4ff */
[----:B------:R-:W-:-:S03]  /*7f40*/  IADD3.X R7, PT, PT, R3, R0, RZ, P0, !PT ;  /* 0x0000000003077210 */ /* 0x000fc600007fe4ff */
[----:B------:R2:W-:Y:S04]  /*7f50*/  STG.E.128 desc[UR32][R8.64], R36 ;  /* 0x0000002408007986 */ /* 0x0005e8000c101d20 */
[----:B------:R2:W-:Y:S04]  /*7f60*/  STG.E.128 desc[UR32][R8.64+0x80], R24 ;  /* 0x0000801808007986 */ /* 0x0005e8000c101d20 */
[----:B------:R2:W-:Y:S04]  /*7f70*/  STG.E.128 desc[UR32][R2.64], R32 ;  /* 0x0000002002007986 */ /* 0x0005e8000c101d20 */
[----:B------:R2:W-:Y:S04]  /*7f80*/  STG.E.128 desc[UR32][R2.64+0x80], R16 ;  /* 0x0000801002007986 */ /* 0x0005e8000c101d20 */
[----:B------:R2:W-:Y:S04]  /*7f90*/  STG.E.128 desc[UR32][R6.64], R28 ;  /* 0x0000001c06007986 */ /* 0x0005e8000c101d20 */
[----:B------:R2:W-:Y:S02]  /*7fa0*/  STG.E.128 desc[UR32][R6.64+0x80], R12 ;  /* 0x0000800c06007986 */ /* 0x0005e4000c101d20 */
.L_x_1923:
[----:B------:R-:W3:Y:S01]  /*7fb0*/  LDCU UR5, c[0x0][0x438] ;  /* 0x00008700ff0577ac */ /* 0x000ee20008000800 */
        /* <DEDUP_REMOVED lines=8> */
[----:B-1----:R-:W-:Y:S05]  /*8040*/  EXIT ;  /* 0x000000000000794d */ /* 0x002fea0003800000 */
.L_x_1931:
        /* <DEDUP_REMOVED lines=11> */
.L_x_2449:


//--------------------- .text._ZN5flash44flash_bwd_dq_dk_dv_loop_seqk_parallel_kernelI23Flash_bwd_kernel_traitsILi128ELi64ELi128ELi8ELi2ELi4ELi2ELb0ELb0EN7cutlass10bfloat16_tE19Flash_kernel_traitsILi128ELi64ELi128ELi8ES3_EELb0ELb0ELb0ELb0ELb1ELb1ELb1EEEvNS_16Flash_bwd_paramsE --------------------------
	.section	.text._ZN5flash44flash_bwd_dq_dk_dv_loop_seqk_parallel_kernelI23Flash_bwd_kernel_traitsILi128ELi64ELi128ELi8ELi2ELi4ELi2ELb0ELb0EN7cutlass10bfloat16_tE19Flash_kernel_traitsILi128ELi64ELi128ELi8ES3_EELb0ELb0ELb0ELb0ELb1ELb1ELb1EEEvNS_16Flash_bwd_paramsE,"ax",@progbits
	.align	128
        .global         _ZN5flash44flash_bwd_dq_dk_dv_loop_seqk_parallel_kernelI23Flash_bwd_kernel_traitsILi128ELi64ELi128ELi8ELi2ELi4ELi2ELb0ELb0EN7cutlass10bfloat16_tE19Flash_kernel_traitsILi128ELi64ELi128ELi8ES3_EELb0ELb0ELb0ELb0ELb1ELb1ELb1EEEvNS_16Flash_bwd_paramsE
        .type           _ZN5flash44flash_bwd_dq_dk_dv_loop_seqk_parallel_kernelI23Flash_bwd_kernel_traitsILi128ELi64ELi128ELi8ELi2ELi4ELi2ELb0ELb0EN7cutlass10bfloat16_tE19Flash_kernel_traitsILi128ELi64ELi128ELi8ES3_EELb0ELb0ELb0ELb0ELb1ELb1ELb1EEEvNS_16Flash_bwd_paramsE,@function
        .size           _ZN5flash44flash_bwd_dq_dk_dv_loop_seqk_parallel_kernelI23Flash_bwd_kernel_traitsILi128ELi64ELi128ELi8ELi2ELi4ELi2ELb0ELb0EN7cutlass10bfloat16_tE19Flash_kernel_traitsILi128ELi64ELi128ELi8ES3_EELb0ELb0ELb0ELb0ELb1ELb1ELb1EEEvNS_16Flash_bwd_paramsE,(.L_x_2450 - _ZN5flash44flash_bwd_dq_dk_dv_loop_seqk_parallel_kernelI23Flash_bwd_kernel_traitsILi128ELi64ELi128ELi8ELi2ELi4ELi2ELb0ELb0EN7cutlass10bfloat16_tE19Flash_kernel_traitsILi128ELi64ELi128ELi8ES3_EELb0ELb0ELb0ELb0ELb1ELb1ELb1EEEvNS_16Flash_bwd_paramsE)
        .other          _ZN5flash44flash_bwd_dq_dk_dv_loop_seqk_parallel_kernelI23Flash_bwd_kernel_traitsILi128ELi64ELi128ELi8ELi2ELi4ELi2ELb0ELb0EN7cutlass10bfloat16_tE19Flash_kernel_traitsILi128ELi64ELi128ELi8ES3_EELb0ELb0ELb0ELb0ELb1ELb1ELb1EEEvNS_16Flash_bwd_paramsE,@"STO_CUDA_ENTRY STV_DEFAULT"
_ZN5flash44flash_bwd_dq_dk_dv_loop_seqk_parallel_kernelI23Flash_bwd_kernel_traitsILi128ELi64ELi128ELi8ELi2ELi4ELi2ELb0ELb0EN7cutlass10bfloat16_tE19Flash_kernel_traitsILi128ELi64ELi128ELi8ES3_EELb0ELb0ELb0ELb0ELb1ELb1ELb1EEEvNS_16Flash_bwd_paramsE:
.text._ZN5flash44flash_bwd_dq_dk_dv_loop_seqk_parallel_kernelI23Flash_bwd_kernel_traitsILi128ELi64ELi128ELi8ELi2ELi4ELi2ELb0ELb0EN7cutlass10bfloat16_tE19Flash_kernel_traitsILi128ELi64ELi128ELi8ES3_EELb0ELb0ELb0ELb0ELb1ELb1ELb1EEEvNS_16Flash_bwd_paramsE:
        /* <DEDUP_REMOVED lines=35> */
.L_x_1939:
[----:B------:R-:W-:Y:S01]  /*0230*/  @UP4 ULEA UR6, UP1, UR27, UR10, 0x2 ;  /* 0x0000000a1b064291 */ /* 0x000fe2000f8210ff */
[----:B------:R-:W-:Y:S01]  /*0240*/  PLOP3.LUT P1, PT, PT, PT, UP4, 0x80, 0x8 ;  /* 0x000000000008781c */ /* 0x000fe20003f2f048 */
[----:B------:R-:W-:Y:S01]  /*0250*/  @UP3 ULEA UR4, UP0, UR27, UR8, 0x2 ;  /* 0x000000081b043291 */ /* 0x000fe2000f8010ff */
[----:B------:R-:W-:Y:S01]  /*0260*/  PLOP3.LUT P0, PT, PT, PT, UP3, 0x80, 0x8 ;  /* 0x000000000008781c */ /* 0x000fe20003f0f038 */
[----:B------:R-:W-:Y:S02]  /*0270*/  @UP4 ULEA.HI.X UR7, UR27, UR11, URZ, 0x2, UP1 ;  /* 0x0000000b1b074291 */ /* 0x000fe400088f14ff */
[----:B------:R-:W-:Y:S01]  /*0280*/  @UP3 ULEA.HI.X UR5, UR27, UR9, URZ, 0x2, UP0 ;  /* 0x000000091b053291 */ /* 0x000fe200080f14ff */
[----:B-1----:R-:W-:Y:S02]  /*0290*/  IMAD.U32 R4, RZ, RZ, UR6 ;  /* 0x00000006ff047e24 */ /* 0x002fe4000f8e00ff */
        /* <DEDUP_REMOVED lines=65> */
.L_x_1933:
[----:B------:R-:W1:Y:S01]  /*06b0*/  LDCU UR39, c[0x0][0x3e0] ;  /* 0x00007c00ff2777ac */ /* 0x000e620008000800 */
[----:B------:R-:W2:Y:S01]  /*06c0*/  LDCU UR43, c[0x0][0x444] ;  /* 0x00008880ff2b77ac */ /* 0x000ea20008000800 */
[----:B-1----:R-:W-:-:S04]  /*06d0*/  UIMAD UR39, UR27, UR39, UR26 ;  /* 0x000000271b2772a4 */ /* 0x002fc8000f8e021a */
[----:B--2---:R-:W-:-:S12]  /*06e0*/  UIMAD UR39, UR39, UR43, URZ ;  /* 0x0000002b272772a4 */ /* 0x004fd8000f8e02ff */
.L_x_1934:
        /* <DEDUP_REMOVED lines=13> */
[----:B------:R-:W1:Y:S01]  /*07c0*/  LDCU UR34, c[0x0][0x3e0] ;  /* 0x00007c00ff2277ac */ /* 0x000e620008000800 */
[----:B------:R-:W-:-:S02]  /*07d0*/  CS2R R150, SRZ ;  /* 0x0000000000967805 */ /* 0x000fc4000001ff00 */
[----:B------:R-:W-:Y:S02]  /*07e0*/  CS2R R148, SRZ ;  /* 0x0000000000947805 */ /* 0x000fe4000001ff00 */
[----:B------:R-:W-:Y:S01]  /*07f0*/  CS2R R142, SRZ ;  /* 0x00000000008e7805 */ /* 0x000fe2000001ff00 */
[----:B------:R-:W1:Y:S01]  /*0800*/  LDCU UR35, c[0x0][0x44c] ;  /* 0x00008980ff2377ac */ /* 0x000e620008000800 */
[----:B------:R-:W-:Y:S01]  /*0810*/  CS2R R140, SRZ ;  /* 0x00000000008c7805 */ /* 0x000fe2000001ff00 */
[----:B--2---:R-:W-:Y:S01]  /*0820*/  IMAD.U32 R8, RZ, RZ, UR16 ;  /* 0x00000010ff087e24 */ /* 0x004fe2000f8e00ff */
[----:B------:R-:W-:Y:S01]  /*0830*/  CS2R R146, SRZ ;  /* 0x0000000000927805 */ /* 0x000fe2000001ff00 */
[----:B------:R-:W-:Y:S01]  /*0840*/  USHF.R.S32.HI UR46, URZ, 0x1f, UR42 ;  /* 0x0000001fff2e7899 */ /* 0x000fe2000801142a */
[----:B------:R-:W-:Y:S01]  /*0850*/  CS2R R144, SRZ ;  /* 0x0000000000907805 */ /* 0x000fe2000001ff00 */
[----:B------:R-:W-:Y:S01]  /*0860*/  UIADD3 UR19, UP0, UPT, UR18, UR42, URZ ;  /* 0x0000002a12137290 */ /* 0x000fe2000ff1e0ff */
[----:B----4-:R-:W-:Y:S01]  /*0870*/  IMAD.U32 R4, RZ, RZ, UR14 ;  /* 0x0000000eff047e24 */ /* 0x010fe2000f8e00ff */
[----:B------:R-:W2:Y:S01]  /*0880*/  LDCU.64 UR12, c[0x0][0x3a0] ;  /* 0x00007400ff0c77ac */ /* 0x000ea20008000a00 */
[----:B------:R-:W-:Y:S01]  /*0890*/  CS2R R138, SRZ ;  /* 0x00000000008a7805 */ /* 0x000fe2000001ff00 */
[----:B-----5:R-:W-:Y:S01]  /*08a0*/  IMAD.U32 R6, RZ, RZ, UR6 ;  /* 0x00000006ff067e24 */ /* 0x020fe2000f8e00ff */
[----:B------:R-:W-:Y:S01]  /*08b0*/  CS2R R136, SRZ ;  /* 0x0000000000887805 */ /* 0x000fe2000001ff00 */
[----:B------:R-:W-:Y:S01]  /*08c0*/  ULEA.HI.X.SX32 UR46, UR18, UR46, 0x1, UP0 ;  /* 0x0000002e122e7291 */ /* 0x000fe200080f0eff */
[----:B------:R-:W-:Y:S01]  /*08d0*/  CS2R R134, SRZ ;  /* 0x0000000000867805 */ /* 0x000fe2000001ff00 */
[----:B------:R-:W4:Y:S01]  /*08e0*/  LDCU.64 UR4, c[0x0][0x3a8] ;  /* 0x00007500ff0477ac */ /* 0x000f220008000a00 */
[----:B-1----:R-:W-:Y:S01]  /*08f0*/  IMAD.SHL.U32 R41, R221, 0x8, RZ ;  /* 0x00000008dd297824 */ /* 0x002fe200078e00ff */
[----:B------:R-:W-:-:S02]  /*0900*/  SHF.R.U32.HI R36, RZ, 0x5, R221 ;  /* 0x00000005ff247819 */ /* 0x000fc400000116dd */
[----:B------:R-:W-:Y:S01]  /*0910*/  CS2R R132, SRZ ;  /* 0x0000000000847805 */ /* 0x000fe2000001ff00 */
[----:B------:R-:W-:Y:S01]  /*0920*/  UIMAD UR16, UR46, UR14, URZ ;  /* 0x0000000e2e1072a4 */ /* 0x000fe2000f8e02ff */
[----:B------:R-:W-:Y:S01]  /*0930*/  LOP3.LUT R9, R221, 0x1f, RZ, 0xc0, !PT ;  /* 0x0000001fdd097812 */ /* 0x000fe200078ec0ff */
[----:B------:R-:W-:Y:S01]  /*0940*/  UIMAD UR46, UR46, UR6, URZ ;  /* 0x000000062e2e72a4 */ /* 0x000fe2000f8e02ff */
[----:B------:R-:W-:Y:S01]  /*0950*/  LOP3.LUT R215, R41, 0x38, RZ, 0xc0, !PT ;  /* 0x0000003829d77812 */ /* 0x000fe200078ec0ff */
[----:B------:R-:W-:Y:S01]  /*0960*/  UIMAD UR38, UR34, UR35, URZ ;  /* 0x00000023222672a4 */ /* 0x000fe2000f8e02ff */
[C---:B------:R-:W-:Y:S01]  /*0970*/  IMAD.SHL.U32 R10, R36.reuse, 0x10, RZ ;  /* 0x00000010240a7824 */ /* 0x040fe200078e00ff */
[----:B------:R-:W-:Y:S01]  /*0980*/  UIMAD UR46, UR19, UR7, UR46 ;  /* 0x00000007132e72a4 */ /* 0x000fe2000f8e022e */
[----:B------:R-:W-:Y:S01]  /*0990*/  SHF.R.U32.HI R164, RZ, 0x2, R221 ;  /* 0x00000002ffa47819 */ /* 0x000fe200000116dd */
[----:B------:R-:W-:Y:S01]  /*09a0*/  IMAD.MOV.U32 R2, RZ, RZ, R215 ;  /* 0x000000ffff027224 */ /* 0x000fe200078e00d7 */
[----:B------:R-:W-:Y:S01]  /*09b0*/  UIMAD UR16, UR19, UR15, UR16 ;  /* 0x0000000f131072a4 */ /* 0x000fe2000f8e0210 */
[----:B------:R-:W-:Y:S01]  /*09c0*/  IMAD R36, R36, UR38, R9 ;  /* 0x0000002624247c24 */ /* 0x000fe2000f8e0209 */
[----:B------:R-:W-:Y:S01]  /*09d0*/  LOP3.LUT R10, R10, 0x10, RZ, 0xc0, !PT ;  /* 0x000000100a0a7812 */ /* 0x000fe200078ec0ff */
[----:B------:R-:W-:Y:S01]  /*09e0*/  IMAD.WIDE.U32 R6, R6, UR19, R2 ;  /* 0x0000001306067c25 */ /* 0x000fe2000f8e0002 */
[----:B------:R-:W-:Y:S01]  /*09f0*/  SHF.R.U32.HI R214, RZ, 0x3, R221 ;  /* 0x00000003ffd67819 */ /* 0x000fe200000116dd */
[----:B------:R-:W-:Y:S01]  /*0a00*/  ULEA UR45, UR45, 0xffffffc0, 0x6 ;  /* 0xffffffc02d2d7891 */ /* 0x000fe2000f8e30ff */
[----:B------:R-:W-:Y:S01]  /*0a10*/  LOP3.LUT R164, R10, 0x7, R164, 0xf8, !PT ;  /* 0x000000070aa47812 */ /* 0x000fe200078ef8a4 */
[--C-:B------:R-:W-:Y:S01]  /*0a20*/  IMAD.WIDE.U32 R4, R4, UR19, R2.reuse ;  /* 0x0000001304047c25 */ /* 0x100fe2000f8e0002 */
[----:B------:R-:W1:Y:S01]  /*0a30*/  LDCU.64 UR18, c[0x0][0x3d0] ;  /* 0x00007a00ff1277ac */ /* 0x000e620008000a00 */
[----:B------:R-:W-:Y:S01]  /*0a40*/  STL [R1+0x30], R41 ;  /* 0x0000302901007387 */ /* 0x000fe20000100800 */
[----:B------:R-:W-:Y:S01]  /*0a50*/  CS2R R126, SRZ ;  /* 0x00000000007e7805 */ /* 0x000fe2000001ff00 */
[----:B------:R-:W-:Y:S01]  /*0a60*/  IMAD.WIDE.U32 R8, R8, UR27, R2 ;  /* 0x0000001b08087c25 */ /* 0x000fe2000f8e0002 */
[----:B------:R-:W-:Y:S01]  /*0a70*/  ULEA UR44, UR40, UR44, 0x6 ;  /* 0x0000002c282c7291 */ /* 0x000fe2000f8e30ff */
[----:B------:R-:W-:Y:S01]  /*0a80*/  CS2R R124, SRZ ;  /* 0x00000000007c7805 */ /* 0x000fe2000001ff00 */
[----:B------:R-:W-:Y:S01]  /*0a90*/  ULEA UR39, UR40, UR39, 0x6 ;  /* 0x0000002728277291 */ /* 0x000fe2000f8e30ff */
[----:B------:R-:W-:Y:S01]  /*0aa0*/  VIADD R3, R7, UR46 ;  /* 0x0000002e07037c36 */ /* 0x000fe20008000000 */
[----:B------:R-:W-:Y:S01]  /*0ab0*/  USHF.R.S32.HI UR46, URZ, 0x1f, UR45 ;  /* 0x0000001fff2e7899 */ /* 0x000fe2000801142d */
[----:B------:R-:W-:Y:S01]  /*0ac0*/  VIADD R5, R5, UR16 ;  /* 0x0000001005057c36 */ /* 0x000fe20008000000 */
[----:B------:R-:W-:Y:S01]  /*0ad0*/  USHF.L.U64.HI UR16, UR14, 0x6, UR15 ;  /* 0x000000060e107899 */ /* 0x000fe2000801020f */
[----:B--2---:R-:W-:Y:S01]  /*0ae0*/  IMAD.U32 R7, RZ, RZ, UR12 ;  /* 0x0000000cff077e24 */ /* 0x004fe2000f8e00ff */
[----:B------:R-:W-:Y:S01]  /*0af0*/  CS2R R130, SRZ ;  /* 0x0000000000827805 */ /* 0x000fe2000001ff00 */
[----:B----4-:R-:W-:Y:S01]  /*0b00*/  IMAD.U32 R11, RZ, RZ, UR4 ;  /* 0x00000004ff0b7e24 */ /* 0x010fe2000f8e00ff */
[----:B------:R-:W-:Y:S01]  /*0b10*/  CS2R R128, SRZ ;  /* 0x0000000000807805 */ /* 0x000fe2000001ff00 */
[----:B------:R-:W-:Y:S01]  /*0b20*/  IMAD.WIDE.U32 R4, R7, UR27, R4 ;  /* 0x0000001b07047c25 */ /* 0x000fe2000f8e0004 */
[----:B------:R-:W-:-:S02]  /*0b30*/  CS2R R122, SRZ ;  /* 0x00000000007a7805 */ /* 0x000fc4000001ff00 */
[----:B------:R-:W-:Y:S02]  /*0b40*/  CS2R R120, SRZ ;  /* 0x0000000000787805 */ /* 0x000fe4000001ff00 */
[----:B------:R-:W-:Y:S01]  /*0b50*/  CS2R R118, SRZ ;  /* 0x0000000000767805 */ /* 0x000fe2000001ff00 */
[----:B------:R-:W-:Y:S01]  /*0b60*/  IMAD.U32 R7, RZ, RZ, UR5 ;  /* 0x00000005ff077e24 */ /* 0x000fe2000f8e00ff */
[----:B------:R-:W2:Y:S01]  /*0b70*/  LDCU.64 UR4, c[0x0][0x3d8] ;  /* 0x00007b00ff0477ac */ /* 0x000ea20008000a00 */
[----:B------:R-:W-:Y:S01]  /*0b80*/  IMAD.MOV.U32 R2, RZ, RZ, R6 ;  /* 0x000000ffff027224 */ /* 0x000fe200078e0006 */
[----:B------:R-:W-:Y:S01]  /*0b90*/  CS2R R116, SRZ ;  /* 0x0000000000747805 */ /* 0x000fe2000001ff00 */
[----:B------:R-:W-:Y:S01]  /*0ba0*/  IMAD.U32 R6, RZ, RZ, UR13 ;  /* 0x0000000dff067e24 */ /* 0x000fe2000f8e00ff */
[----:B------:R-:W4:Y:S01]  /*0bb0*/  LDCU.64 UR12, c[0x0][0x398] ;  /* 0x00007300ff0c77ac */ /* 0x000f220008000a00 */
[----:B------:R-:W-:Y:S01]  /*0bc0*/  IMAD.U32 R10, RZ, RZ, UR17 ;  /* 0x00000011ff0a7e24 */ /* 0x000fe2000f8e00ff */
[----:B------:R-:W-:Y:S01]  /*0bd0*/  CS2R R110, SRZ ;  /* 0x00000000006e7805 */ /* 0x000fe2000001ff00 */
[----:B------:R-:W-:Y:S01]  /*0be0*/  IMAD R5, R6, UR27, R5 ;  /* 0x0000001b06057c24 */ /* 0x000fe2000f8e0205 */
[----:B------:R-:W-:Y:S01]  /*0bf0*/  USHF.L.U32 UR17, UR14, 0x6, URZ ;  /* 0x000000060e117899 */ /* 0x000fe200080006ff */
[----:B------:R-:W-:Y:S01]  /*0c00*/  IMAD.WIDE.U32 R2, R11, UR27, R2 ;  /* 0x0000001b0b027c25 */ /* 0x000fe2000f8e0002 */
[----:B------:R-:W-:-:S02]  /*0c10*/  CS2R R108, SRZ ;  /* 0x00000000006c7805 */ /* 0x000fc4000001ff00 */
[----:B------:R-:W-:Y:S02]  /*0c20*/  CS2R R114, SRZ ;  /* 0x0000000000727805 */ /* 0x000fe4000001ff00 */
[----:B------:R-:W-:Y:S01]  /*0c30*/  CS2R R112, SRZ ;  /* 0x0000000000707805 */ /* 0x000fe2000001ff00 */
[C---:B-1----:R-:W-:Y:S01]  /*0c40*/  IMAD R6, R14.reuse, UR18, RZ ;  /* 0x000000120e067c24 */ /* 0x042fe2000f8e02ff */
[----:B------:R-:W-:Y:S01]  /*0c50*/  CS2R R106, SRZ ;  /* 0x00000000006a7805 */ /* 0x000fe2000001ff00 */
[----:B------:R-:W-:Y:S01]  /*0c60*/  IMAD.MOV.U32 R18, RZ, RZ, R8 ;  /* 0x000000ffff127224 */ /* 0x000fe200078e0008 */
[----:B------:R-:W-:Y:S01]  /*0c70*/  CS2R R104, SRZ ;  /* 0x0000000000687805 */ /* 0x000fe2000001ff00 */
[----:B------:R-:W-:Y:S01]  /*0c80*/  IMAD R3, R7, UR27, R3 ;  /* 0x0000001b07037c24 */ /* 0x000fe2000f8e0203 */
[----:B------:R-:W-:Y:S01]  /*0c90*/  CS2R R102, SRZ ;  /* 0x0000000000667805 */ /* 0x000fe2000001ff00 */
[----:B--2---:R-:W-:Y:S01]  /*0ca0*/  IMAD R8, R14, UR4, RZ ;  /* 0x000000040e087c24 */ /* 0x004fe2000f8e02ff */
[----:B------:R-:W-:Y:S01]  /*0cb0*/  CS2R R100, SRZ ;  /* 0x0000000000647805 */ /* 0x000fe2000001ff00 */
[C---:B------:R-:W-:Y:S01]  /*0cc0*/  IMAD R20, R0.reuse, UR19, R6 ;  /* 0x0000001300147c24 */ /* 0x040fe2000f8e0206 */
[----:B------:R-:W-:Y:S01]  /*0cd0*/  CS2R R94, SRZ ;  /* 0x00000000005e7805 */ /* 0x000fe2000001ff00 */
[----:B------:R-:W-:Y:S01]  /*0ce0*/  IMAD.U32 R7, RZ, RZ, UR16 ;  /* 0x00000010ff077e24 */ /* 0x000fe2000f8e00ff */
[----:B------:R-:W-:Y:S01]  /*0cf0*/  USHF.L.U32 UR16, UR14, 0x5, URZ ;  /* 0x000000050e107899 */ /* 0x000fe200080006ff */
[----:B------:R-:W-:Y:S01]  /*0d00*/  IMAD.U32 R6, RZ, RZ, UR17 ;  /* 0x00000011ff067e24 */ /* 0x000fe2000f8e00ff */
[----:B------:R-:W-:Y:S01]  /*0d10*/  USHF.L.U64.HI UR17, UR6, 0x6, UR7 ;  /* 0x0000000606117899 */ /* 0x000fe20008010207 */
[----:B------:R-:W-:Y:S01]  /*0d20*/  IMAD R16, R0, UR5, R8 ;  /* 0x0000000500107c24 */ /* 0x000fe2000f8e0208 */
[----:B------:R-:W-:Y:S01]  /*0d30*/  USHF.L.U32 UR5, UR6, 0x6, URZ ;  /* 0x0000000606057899 */ /* 0x000fe200080006ff */
[----:B------:R-:W-:Y:S01]  /*0d40*/  IMAD R19, R10, UR27, R9 ;  /* 0x0000001b0a137c24 */ /* 0x000fe2000f8e0209 */
[----:B------:R-:W-:Y:S01]  /*0d50*/  CS2R R92, SRZ ;  /* 0x00000000005c7805 */ /* 0x000fe2000001ff00 */
[----:B------:R-:W-:Y:S01]  /*0d60*/  IMAD.WIDE.U32 R12, R0, UR18, R4 ;  /* 0x00000012000c7c25 */ /* 0x000fe2000f8e0004 */
[----:B------:R-:W1:Y:S01]  /*0d70*/  LDCU.64 UR18, c[0x0][0x3c8] ;  /* 0x00007900ff1277ac */ /* 0x000e620008000a00 */
[----:B------:R-:W-:-:S02]  /*0d80*/  CS2R R98, SRZ ;  /* 0x0000000000627805 */ /* 0x000fc4000001ff00 */
[----:B------:R-:W-:Y:S01]  /*0d90*/  CS2R R96, SRZ ;  /* 0x0000000000607805 */ /* 0x000fe2000001ff00 */
[----:B------:R-:W-:Y:S01]  /*0da0*/  IMAD.WIDE.U32 R10, R0, UR4, R2 ;  /* 0x00000004000a7c25 */ /* 0x000fe2000f8e0002 */
[----:B------:R-:W-:Y:S01]  /*0db0*/  USHF.L.U64.HI UR4, UR14, 0x5, UR15 ;  /* 0x000000050e047899 */ /* 0x000fe2000801020f */
[----:B------:R-:W-:Y:S02]  /*0dc0*/  CS2R R90, SRZ ;  /* 0x00000000005a7805 */ /* 0x000fe4000001ff00 */
[----:B------:R-:W-:Y:S01]  /*0dd0*/  CS2R R88, SRZ ;  /* 0x0000000000587805 */ /* 0x000fe2000001ff00 */
[C---:B------:R-:W-:Y:S01]  /*0de0*/  IMAD.WIDE.U32 R4, R214.reuse, UR14, R6 ;  /* 0x0000000ed6047c25 */ /* 0x040fe2000f8e0006 */
[----:B------:R-:W-:Y:S02]  /*0df0*/  CS2R R86, SRZ ;  /* 0x0000000000567805 */ /* 0x000fe4000001ff00 */
[----:B------:R-:W-:Y:S02]  /*0e00*/  CS2R R84, SRZ ;  /* 0x0000000000547805 */ /* 0x000fe4000001ff00 */
[----:B------:R-:W-:Y:S01]  /*0e10*/  CS2R R78, SRZ ;  /* 0x00000000004e7805 */ /* 0x000fe2000001ff00 */
[----:B------:R-:W-:Y:S01]  /*0e20*/  IMAD R34, R214, UR15, RZ ;  /* 0x0000000fd6227c24 */ /* 0x000fe2000f8e02ff */
[C---:B------:R-:W-:Y:S01]  /*0e30*/  IADD3 R17, P6, PT, R12.reuse, R4, RZ ;  /* 0x000000040c117210 */ /* 0x040fe20007fde0ff */
[----:B------:R-:W-:Y:S01]  /*0e40*/  IMAD.U32 R2, RZ, RZ, UR5 ;  /* 0x00000005ff027e24 */ /* 0x000fe2000f8e00ff */
[----:B------:R-:W-:Y:S01]  /*0e50*/  IADD3 R22, P5, P4, R12, UR16, R4 ;  /* 0x000000100c167c10 */ /* 0x000fe2000fcbe004 */
[----:B------:R-:W-:Y:S01]  /*0e60*/  IMAD.IADD R15, R34, 0x1, R5 ;  /* 0x00000001220f7824 */ /* 0x000fe200078e0205 */
[----:B------:R-:W-:Y:S01]  /*0e70*/  USHF.L.U64.HI UR15, UR6, 0x5, UR7 ;  /* 0x00000005060f7899 */ /* 0x000fe20008010207 */
[----:B------:R-:W-:Y:S01]  /*0e80*/  IMAD.U32 R4, RZ, RZ, UR16 ;  /* 0x00000010ff047e24 */ /* 0x000fe2000f8e00ff */
[----:B------:R-:W-:Y:S01]  /*0e90*/  USHF.L.U32 UR5, UR6, 0x5, URZ ;  /* 0x0000000506057899 */ /* 0x000fe200080006ff */
[----:B------:R-:W-:Y:S01]  /*0ea0*/  IMAD.U32 R5, RZ, RZ, UR4 ;  /* 0x00000004ff057e24 */ /* 0x000fe2000f8e00ff */
[----:B------:R-:W-:Y:S01]  /*0eb0*/  CS2R R76, SRZ ;  /* 0x00000000004c7805 */ /* 0x000fe2000001ff00 */
[----:B------:R-:W-:Y:S01]  /*0ec0*/  IMAD.U32 R3, RZ, RZ, UR17 ;  /* 0x00000011ff037e24 */ /* 0x000fe2000f8e00ff */
[----:B------:R-:W2:Y:S01]  /*0ed0*/  LDCU.64 UR16, c[0x0][0x388] ;  /* 0x00007100ff1077ac */ /* 0x000ea20008000a00 */
        /* <DEDUP_REMOVED lines=15> */
[----:B------:R-:W-:Y:S01]  /*0fd0*/  IADD3 R30, P1, P0, R10, UR5, R2 ;  /* 0x000000050a1e7c10 */ /* 0x000fe2000f83e002 */
[----:B------:R-:W-:Y:S01]  /*0fe0*/  IMAD.WIDE.U32 R6, R214, UR6, R6 ;  /* 0x00000006d6067c25 */ /* 0x000fe2000f8e0006 */
[C---:B------:R-:W-:Y:S02]  /*0ff0*/  IADD3 R25, P2, PT, R10.reuse, R2, RZ ;  /* 0x000000020a197210 */ /* 0x040fe40007f5e0ff */
[----:B------:R-:W-:Y:S02]  /*1000*/  CS2R R66, SRZ ;  /* 0x0000000000427805 */ /* 0x000fe4000001ff00 */
[----:B------:R-:W-:Y:S01]  /*1010*/  IADD3.X R8, PT, PT, R5, R34, R9, P3, !PT ;  /* 0x0000002205087210 */ /* 0x000fe20001ffe409 */
[----:B------:R-:W-:Y:S01]  /*1020*/  IMAD.IADD R14, R35, 0x1, R3 ;  /* 0x00000001230e7824 */ /* 0x000fe200078e0203 */
[----:B------:R-:W-:Y:S01]  /*1030*/  IADD3 R9, P3, PT, R10, R6, RZ ;  /* 0x000000060a097210 */ /* 0x000fe20007f7e0ff */
[----:B------:R-:W-:Y:S01]  /*1040*/  IMAD.IADD R3, R11, 0x1, R16 ;  /* 0x000000010b037824 */ /* 0x000fe200078e0210 */
[----:B------:R-:W-:Y:S01]  /*1050*/  CS2R R64, SRZ ;  /* 0x0000000000407805 */ /* 0x000fe2000001ff00 */
[----:B------:R-:W-:Y:S01]  /*1060*/  IMAD.X R11, R15, 0x1, R5, P6 ;  /* 0x000000010f0b7824 */ /* 0x000fe200030e0605 */
[----:B------:R-:W-:Y:S01]  /*1070*/  IADD3.X R15, PT, PT, R5, UR4, R15, P5, P4 ;  /* 0x00000004050f7c10 */ /* 0x000fe2000afe840f */
[----:B------:R-:W5:Y:S01]  /*1080*/  LDCU.64 UR4, c[0x0][0x390] ;  /* 0x00007200ff0477ac */ /* 0x000f620008000a00 */
[C---:B------:R-:W-:Y:S01]  /*1090*/  IADD3.X R13, PT, PT, R3.reuse, R35, R7, P3, !PT ;  /* 0x00000023030d7210 */ /* 0x040fe20001ffe407 */
[----:B---3--:R-:W-:Y:S01]  /*10a0*/  IMAD R7, R28, UR46, RZ ;  /* 0x0000002e1c077c24 */ /* 0x008fe2000f8e02ff */
[----:B--2---:R-:W-:Y:S01]  /*10b0*/  LEA R20, P3, R0, UR16, 0x1 ;  /* 0x0000001000147c11 */ /* 0x004fe2000f8608ff */
[----:B------:R-:W-:Y:S01]  /*10c0*/  IMAD.WIDE.U32 R32, R28, UR45, RZ ;  /* 0x0000002d1c207c25 */ /* 0x000fe2000f8e00ff */
[----:B------:R-:W-:-:S02]  /*10d0*/  IADD3.X R31, PT, PT, R3, UR15, R14, P1, P0 ;  /* 0x0000000f031f7c10 */ /* 0x000fc40008fe040e */
[----:B------:R-:W-:Y:S02]  /*10e0*/  CS2R R58, SRZ ;  /* 0x00000000003a7805 */ /* 0x000fe4000001ff00 */
[----:B------:R-:W-:Y:S01]  /*10f0*/  LEA.HI.X R21, R0, UR17, R8, 0x1, P3 ;  /* 0x0000001100157c11 */ /* 0x000fe200098f0c08 */
[----:B------:R-:W-:Y:S01]  /*1100*/  IMAD R7, R29, UR45, R7 ;  /* 0x0000002d1d077c24 */ /* 0x000fe2000f8e0207 */
[----:B------:R-:W-:Y:S01]  /*1110*/  LOP3.LUT R6, R32, R215, RZ, 0xfc, !PT ;  /* 0x000000d720067212 */ /* 0x000fe200078efcff */
[----:B----4-:R-:W-:Y:S01]  /*1120*/  IMAD.U32 R0, RZ, RZ, UR12 ;  /* 0x0000000cff007e24 */ /* 0x010fe2000f8e00ff */
[----:B------:R-:W-:Y:S01]  /*1130*/  LEA R16, P0, R17, UR16, 0x1 ;  /* 0x0000001011107c11 */ /* 0x000fe2000f8008ff */
[----:B------:R-:W-:Y:S01]  /*1140*/  IMAD.IADD R7, R33, 0x1, R7 ;  /* 0x0000000121077824 */ /* 0x000fe200078e0207 */
[----:B------:R-:W-:Y:S01]  /*1150*/  CS2R R56, SRZ ;  /* 0x0000000000387805 */ /* 0x000fe2000001ff00 */
[----:B------:R-:W-:Y:S01]  /*1160*/  IMAD.MOV.U32 R4, RZ, RZ, R12 ;  /* 0x000000ffff047224 */ /* 0x000fe200078e000c */
[----:B------:R-:W-:Y:S01]  /*1170*/  LEA.HI.X R17, R17, UR17, R11, 0x1, P0 ;  /* 0x0000001111117c11 */ /* 0x000fe200080f0c0b */
[----:B------:R-:W-:Y:S01]  /*1180*/  IMAD.X R12, R14, 0x1, R3, P2 ;  /* 0x000000010e0c7824 */ /* 0x000fe200010e0603 */
[----:B------:R-:W2:Y:S01]  /*1190*/  LDC.64 R32, c[0x0][0x598] ;  /* 0x00016600ff207b82 */ /* 0x000ea20000000a00 */
[----:B------:R-:W-:Y:S01]  /*11a0*/  IMAD.U32 R8, RZ, RZ, UR13 ;  /* 0x0000000dff087e24 */ /* 0x000fe2000f8e00ff */
[----:B------:R-:W-:Y:S01]  /*11b0*/  LEA R14, P0, R22, UR16, 0x1 ;  /* 0x00000010160e7c11 */ /* 0x000fe2000f8008ff */
[----:B------:R-:W-:Y:S01]  /*11c0*/  IMAD.WIDE.U32 R6, R0, UR27, R6 ;  /* 0x0000001b00067c25 */ /* 0x000fe2000f8e0006 */
[----:B------:R-:W-:Y:S01]  /*11d0*/  ISETP.NE.AND P2, PT, RZ, UR36, PT ;  /* 0x00000024ff007c0c */ /* 0x000fe2000bf45270 */
[----:B------:R-:W3:Y:S01]  /*11e0*/  LDCU.64 UR12, c[0x0][0x460] ;  /* 0x00008c00ff0c77ac */ /* 0x000ee20008000a00 */
[----:B------:R-:W-:Y:S01]  /*11f0*/  LEA.HI.X R15, R22, UR17, R15, 0x1, P0 ;  /* 0x00000011160f7c11 */ /* 0x000fe200080f0c0f */
[----:B------:R-:W-:Y:S01]  /*1200*/  IMAD.MOV.U32 R2, RZ, RZ, R10 ;  /* 0x000000ffff027224 */ /* 0x000fe200078e000a */
[----:B-----5:R-:W-:Y:S01]  /*1210*/  LEA R22, P1, R9, UR4, 0x1 ;  /* 0x0000000409167c11 */ /* 0x020fe2000f8208ff */
[----:B------:R-:W-:Y:S01]  /*1220*/  IMAD R7, R8, UR27, R7 ;  /* 0x0000001b08077c24 */ /* 0x000fe2000f8e0207 */
[----:B------:R-:W-:Y:S01]  /*1230*/  LEA R24, P0, R25, UR4, 0x1 ;  /* 0x0000000419187c11 */ /* 0x000fe2000f8008ff */
[----:B-1----:R-:W-:Y:S01]  /*1240*/  IMAD.U32 R10, RZ, RZ, UR18 ;  /* 0x00000012ff0a7e24 */ /* 0x002fe2000f8e00ff */
[----:B------:R-:W-:Y:S01]  /*1250*/  LEA.HI.X R23, R9, UR5, R13, 0x1, P1 ;  /* 0x0000000509177c11 */ /* 0x000fe200088f0c0d */
[----:B------:R-:W-:Y:S01]  /*1260*/  IMAD R0, R26, UR46, RZ ;  /* 0x0000002e1a007c24 */ /* 0x000fe2000f8e02ff */
[----:B------:R-:W-:Y:S01]  /*1270*/  LEA.HI.X R25, R25, UR5, R12, 0x1, P0 ;  /* 0x0000000519197c11 */ /* 0x000fe200080f0c0c */
[----:B------:R-:W-:Y:S01]  /*1280*/  IMAD.WIDE.U32 R10, R10, UR26, R6 ;  /* 0x0000001a0a0a7c25 */ /* 0x000fe2000f8e0006 */
[----:B------:R-:W-:Y:S01]  /*1290*/  UIMAD UR18, UR26, UR35, URZ ;  /* 0x000000231a1272a4 */ /* 0x000fe2000f8e02ff */
[----:B------:R-:W-:-:S02]  /*12a0*/  CS2R R54, SRZ ;  /* 0x0000000000367805 */ /* 0x000fc4000001ff00 */
[----:B------:R-:W-:Y:S01]  /*12b0*/  CS2R R52, SRZ ;  /* 0x0000000000347805 */ /* 0x000fe2000001ff00 */
[----:B------:R-:W-:Y:S01]  /*12c0*/  IMAD.WIDE.U32 R6, R214, UR14, R4 ;  /* 0x0000000ed6067c25 */ /* 0x000fe2000f8e0004 */
[----:B------:R-:W1:Y:S01]  /*12d0*/  LDCU.64 UR14, c[0x0][0x380] ;  /* 0x00007000ff0e77ac */ /* 0x000e620008000a00 */
[----:B------:R-:W-:Y:S02]  /*12e0*/  CS2R R46, SRZ ;  /* 0x00000000002e7805 */ /* 0x000fe4000001ff00 */
[----:B------:R-:W-:Y:S01]  /*12f0*/  CS2R R44, SRZ ;  /* 0x00000000002c7805 */ /* 0x000fe2000001ff00 */
[----:B------:R-:W-:Y:S01]  /*1300*/  IMAD R12, R27, UR45, R0 ;  /* 0x0000002d1b0c7c24 */ /* 0x000fe2000f8e0200 */
[----:B---3--:R-:W-:Y:S01]  /*1310*/  UISETP.NE.U32.AND UP1, UPT, UR12, URZ, UPT ;  /* 0x000000ff0c00728c */ /* 0x008fe2000bf25070 */
[----:B------:R-:W-:Y:S01]  /*1320*/  IMAD.WIDE.U32 R8, R26, UR45, R18 ;  /* 0x0000002d1a087c25 */ /* 0x000fe2000f8e0012 */
[C---:B------:R-:W-:Y:S02]  /*1330*/  LEA R18, P0, R30.reuse, UR4, 0x1 ;  /* 0x000000041e127c11 */ /* 0x040fe4000f8008ff */
[----:B------:R-:W-:Y:S01]  /*1340*/  CS2R R50, SRZ ;  /* 0x0000000000327805 */ /* 0x000fe2000001ff00 */
[----:B------:R-:W-:Y:S01]  /*1350*/  UISETP.NE.AND.EX UP1, UPT, UR13, URZ, UPT, UP1 ;  /* 0x000000ff0d00728c */ /* 0x000fe2000bf25310 */
[----:B------:R-:W-:Y:S01]  /*1360*/  IMAD.U32 R0, RZ, RZ, UR19 ;  /* 0x00000013ff007e24 */ /* 0x000fe2000f8e00ff */
[----:B------:R-:W-:Y:S01]  /*1370*/  LEA.HI.X R19, R30, UR5, R31, 0x1, P0 ;  /* 0x000000051e137c11 */ /* 0x000fe200080f0c1f */
[----:B------:R-:W-:Y:S01]  /*1380*/  IMAD.IADD R5, R9, 0x1, R12 ;  /* 0x0000000109057824 */ /* 0x000fe200078e020c */
[----:B------:R-:W-:Y:S01]  /*1390*/  LEA R12, P0, R6, UR16, 0x1 ;  /* 0x00000010060c7c11 */ /* 0x000fe2000f8008ff */
[----:B------:R-:W-:Y:S01]  /*13a0*/  IMAD R9, R0, UR26, R11 ;  /* 0x0000001a00097c24 */ /* 0x000fe2000f8e020b */
[----:B------:R-:W-:Y:S01]  /*13b0*/  UIMAD.WIDE.U32 UR12, UR27, UR43, URZ ;  /* 0x0000002b1b0c72a5 */ /* 0x000fe2000f8e00ff */
[----:B------:R-:W-:Y:S01]  /*13c0*/  IMAD.IADD R0, R7, 0x1, R34 ;  /* 0x0000000107007824 */ /* 0x000fe200078e0222 */
[----:B------:R-:W-:Y:S01]  /*13d0*/  USHF.R.S32.HI UR19, URZ, 0x1f, UR18 ;  /* 0x0000001fff137899 */ /* 0x000fe20008011412 */
[----:B------:R-:W-:Y:S01]  /*13e0*/  IMAD.MOV.U32 R4, RZ, RZ, R8 ;  /* 0x000000ffff047224 */ /* 0x000fe200078e0008 */
[----:B------:R-:W-:Y:S01]  /*13f0*/  UIMAD.WIDE.U32 UR48, UR12, UR34, URZ ;  /* 0x000000220c3072a5 */ /* 0x000fe2000f8e00ff */
[----:B------:R-:W-:Y:S01]  /*1400*/  IMAD.WIDE.U32 R2, R214, UR6, R2 ;  /* 0x00000006d6027c25 */ /* 0x000fe2000f8e0002 */
[----:B------:R-:W3:Y:S01]  /*1410*/  LDCU.64 UR6, c[0x0][0x550] ;  /* 0x0000aa00ff0677ac */ /* 0x000ee20008000a00 */
[----:B------:R-:W-:-:S02]  /*1420*/  LEA.HI.X R13, R6, UR17, R0, 0x1, P0 ;  /* 0x00000011060d7c11 */ /* 0x000fc400080f0c00 */
[----:B------:R-:W-:Y:S01]  /*1430*/  CS2R R48, SRZ ;  /* 0x0000000000307805 */ /* 0x000fe2000001ff00 */
[----:B------:R-:W-:Y:S01]  /*1440*/  IMAD.MOV.U32 R8, RZ, RZ, R10 ;  /* 0x000000ffff087224 */ /* 0x000fe200078e000a */
[----:B------:R-:W-:Y:S01]  /*1450*/  LEA R10, P0, R2, UR4, 0x1 ;  /* 0x00000004020a7c11 */ /* 0x000fe2000f8008ff */
[----:B------:R-:W-:Y:S01]  /*1460*/  IMAD.IADD R3, R3, 0x1, R35 ;  /* 0x0000000103037824 */ /* 0x000fe200078e0223 */
[----:B------:R-:W-:Y:S01]  /*1470*/  UMOV UR4, UR24 ;  /* 0x0000001800047c82 */ /* 0x000fe20008000000 */
[----:B------:R-:W-:Y:S01]  /*1480*/  IMAD R0, R214, R29, RZ ;  /* 0x0000001dd6007224 */ /* 0x000fe200078e02ff */
[----:B------:R-:W-:Y:S01]  /*1490*/  SHF.L.U64.HI R29, R28, 0x5, R29 ;  /* 0x000000051c1d7819 */ /* 0x000fe2000001021d */
[----:B------:R-:W-:Y:S01]  /*14a0*/  IMAD.WIDE.U32 R6, R214, R28, R8 ;  /* 0x0000001cd6067225 */ /* 0x000fe200078e0008 */
[----:B------:R-:W-:Y:S01]  /*14b0*/  LEA.HI.X R11, R2, UR5, R3, 0x1, P0 ;  /* 0x00000005020b7c11 */ /* 0x000fe200080f0c03 */
[----:B------:R-:W4:Y:S01]  /*14c0*/  S2R R9, SR_CTAID.X ;  /* 0x0000000000097919 */ /* 0x000f220000002500 */
[----:B------:R-:W-:Y:S01]  /*14d0*/  ULOP3.LUT UR5, UR40, 0x80000001, URZ, 0xc0, !UPT ;  /* 0x8000000128057892 */ /* 0x000fe2000f8ec0ff */
[----:B--2---:R-:W-:Y:S01]  /*14e0*/  IMAD.WIDE.U32 R4, R32, UR26, R4 ;  /* 0x0000001a20047c25 */ /* 0x004fe2000f8e0004 */
[----:B-1----:R-:W-:Y:S01]  /*14f0*/  LEA R37, P0, R6, UR14, 0x1 ;  /* 0x0000000e06257c11 */ /* 0x002fe2000f8008ff */
[----:B------:R-:W-:Y:S01]  /*1500*/  USHF.R.S32.HI UR14, URZ, 0x1f, UR43 ;  /* 0x0000001fff0e7899 */ /* 0x000fe2000801142b */
[----:B------:R-:W-:Y:S01]  /*1510*/  CS2R R42, SRZ ;  /* 0x00000000002a7805 */ /* 0x000fe2000001ff00 */
[----:B------:R-:W-:Y:S01]  /*1520*/  IMAD.IADD R7, R7, 0x1, R0 ;  /* 0x0000000107077824 */ /* 0x000fe200078e0200 */
[----:B------:R-:W-:Y:S01]  /*1530*/  UISETP.NE.AND UP0, UPT, UR5, 0x1, UPT ;  /* 0x000000010500788c */ /* 0x000fe2000bf05270 */
[----:B------:R-:W-:Y:S01]  /*1540*/  IMAD R5, R33, UR26, R5 ;  /* 0x0000001a21057c24 */ /* 0x000fe2000f8e0205 */
[----:B------:R-:W-:Y:S01]  /*1550*/  UIMAD UR14, UR14, UR27, URZ ;  /* 0x0000001b0e0e72a4 */ /* 0x000fe2000f8e02ff */
[----:B------:R-:W-:Y:S01]  /*1560*/  IMAD.SHL.U32 R0, R28, 0x20, RZ ;  /* 0x000000201c007824 */ /* 0x000fe200078e00ff */
[----:B------:R-:W-:Y:S01]  /*1570*/  LEA.HI.X R38, R6, UR15, R7, 0x1, P0 ;  /* 0x0000000f06267c11 */ /* 0x000fe200080f0c07 */
[----:B------:R-:W-:Y:S01]  /*1580*/  IMAD.WIDE.U32 R2, R214, R26, R4 ;  /* 0x0000001ad6027225 */ /* 0x000fe200078e0004 */
[----:B------:R-:W-:Y:S01]  /*1590*/  LOP3.LUT R6, R41, 0x1f8, RZ, 0xc0, !PT ;  /* 0x000001f829067812 */ /* 0x000fe200078ec0ff */
[----:B------:R-:W-:Y:S01]  /*15a0*/  UIADD3 UR14, UPT, UPT, UR13, UR14, URZ ;  /* 0x0000000e0d0e7290 */ /* 0x000fe2000fffe0ff */
[----:B------:R-:W-:Y:S01]  /*15b0*/  LEA R4, P0, R0, R37, 0x1 ;  /* 0x0000002500047211 */ /* 0x000fe200078008ff */
[----:B------:R-:W-:Y:S01]  /*15c0*/  IMAD R8, R214, R27, RZ ;  /* 0x0000001bd6087224 */ /* 0x000fe200078e02ff */
[----:B---3--:R-:W-:Y:S01]  /*15d0*/  LEA R39, P1, R2, UR6, 0x1 ;  /* 0x0000000602277c11 */ /* 0x008fe2000f8208ff */
[----:B------:R-:W-:Y:S01]  /*15e0*/  UIMAD UR14, UR14, UR34, URZ ;  /* 0x000000220e0e72a4 */ /* 0x000fe2000f8e02ff */
[----:B------:R-:W-:Y:S01]  /*15f0*/  LEA.HI.X R5, R0, R38, R29, 0x1, P0 ;  /* 0x0000002600057211 */ /* 0x000fe200000f0c1d */
[----:B------:R-:W-:Y:S01]  /*1600*/  IMAD.IADD R3, R3, 0x1, R8 ;  /* 0x0000000103037824 */ /* 0x000fe200078e0208 */
[----:B------:R-:W-:Y:S01]  /*1610*/  LOP3.LUT R6, R6, 0x38, R221, 0x78, !PT ;  /* 0x0000003806067812 */ /* 0x000fe200078e78dd */
[C---:B------:R-:W-:Y:S01]  /*1620*/  IMAD.SHL.U32 R0, R26.reuse, 0x20, RZ ;  /* 0x000000201a007824 */ /* 0x040fe200078e00ff */
[----:B------:R-:W-:Y:S01]  /*1630*/  SHF.L.U64.HI R27, R26, 0x5, R27 ;  /* 0x000000051a1b7819 */ /* 0x000fe2000001021b */
[----:B------:R-:W-:Y:S01]  /*1640*/  USEL UR5, URZ, 0x4000, UP0 ;  /* 0x00004000ff057887 */ /* 0x000fe20008000000 */
[----:B------:R-:W-:Y:S01]  /*1650*/  LEA.HI.X R40, R2, UR7, R3, 0x1, P1 ;  /* 0x0000000702287c11 */ /* 0x000fe200088f0c03 */
[----:B------:R-:W-:Y:S01]  /*1660*/  USHF.R.S32.HI UR7, URZ, 0x1f, UR34 ;  /* 0x0000001fff077899 */ /* 0x000fe20008011422 */
[----:B------:R-:W-:Y:S01]  /*1670*/  LEA R2, P0, R0, R39, 0x1 ;  /* 0x0000002700027211 */ /* 0x000fe200078008ff */
[----:B------:R-:W-:Y:S01]  /*1680*/  USHF.R.S32.HI UR6, URZ, 0x1f, UR35 ;  /* 0x0000001fff067899 */ /* 0x000fe20008011423 */
[----:B------:R-:W-:Y:S01]  /*1690*/  LOP3.LUT R6, R6, 0x1e00, R41, 0xf8, !PT ;  /* 0x00001e0006067812 */ /* 0x000fe200078ef829 */
[----:B------:R-:W-:Y:S01]  /*16a0*/  IMAD.MOV.U32 R7, RZ, RZ, R40 ;  /* 0x000000ffff077224 */ /* 0x000fe200078e0028 */
[----:B------:R-:W-:Y:S01]  /*16b0*/  LEA.HI.X R3, R0, R40, R27, 0x1, P0 ;  /* 0x0000002800037211 */ /* 0x000fe200000f0c1b */
[----:B------:R-:W-:Y:S01]  /*16c0*/  UIMAD UR7, UR7, UR12, UR14 ;  /* 0x0000000c070772a4 */ /* 0x000fe2000f8e020e */
[----:B------:R-:W-:Y:S01]  /*16d0*/  LEA R0, R6, UR4, 0x1 ;  /* 0x0000000406007c11 */ /* 0x000fe2000f8e08ff */
[----:B------:R-:W-:Y:S01]  /*16e0*/  IMAD.MOV.U32 R6, RZ, RZ, R39 ;  /* 0x000000ffff067224 */ /* 0x000fe200078e0027 */
[----:B------:R-:W-:Y:S01]  /*16f0*/  @P2 BAR.SYNC.DEFER_BLOCKING 0x0 ;  /* 0x0000000000002b1d */ /* 0x000fe20000010000 */
[----:B------:R-:W-:-:S02]  /*1700*/  UIADD3 UR7, UPT, UPT, UR49, UR7, URZ ;  /* 0x0000000731077290 */ /* 0x000fc4000fffe0ff */
[----:B------:R-:W-:Y:S01]  /*1710*/  VIADD R8, R0, UR5 ;  /* 0x0000000500087c36 */ /* 0x000fe20008000000 */
[----:B------:R-:W-:Y:S02]  /*1720*/  USEL UR41, UR41, URZ, UP1 ;  /* 0x000000ff29297287 */ /* 0x000fe40008800000 */
[----:B------:R-:W-:Y:S02]  /*1730*/  UIMAD UR7, UR7, UR35, URZ ;  /* 0x00000023070772a4 */ /* 0x000fe4000f8e02ff */
[----:B------:R-:W-:Y:S01]  /*1740*/  UIMAD.WIDE.U32 UR18, UR48, UR35, UR18 ;  /* 0x00000023301272a5 */ /* 0x000fe2000f8e0012 */
[----:B------:R-:W-:Y:S01]  /*1750*/  STL [R1+0x2c], R37 ;  /* 0x00002c2501007387 */ /* 0x000fe20000100800 */
[----:B------:R-:W-:Y:S02]  /*1760*/  UIMAD UR6, UR6, UR48, UR7 ;  /* 0x00000030060672a4 */ /* 0x000fe4000f8e0207 */
[----:B------:R-:W-:Y:S01]  /*1770*/  UIMAD.WIDE UR16, UR34, UR35, URZ ;  /* 0x00000023221072a5 */ /* 0x000fe2000f8e02ff */
[----:B------:R-:W-:Y:S01]  /*1780*/  STL [R1+0x28], R38 ;  /* 0x0000282601007387 */ /* 0x000fe20000100800 */
[----:B------:R-:W-:-:S02]  /*1790*/  UIADD3 UR41, UP0, UPT, UR45, UR41, URZ ;  /* 0x000000292d297290 */ /* 0x000fc4000ff1e0ff */
[----:B------:R-:W-:Y:S01]  /*17a0*/  UIADD3 UR7, UPT, UPT, UR19, UR6, URZ ;  /* 0x0000000613077290 */ /* 0x000fe2000fffe0ff */
[----:B------:R-:W-:Y:S01]  /*17b0*/  STL [R1+0x24], R39 ;  /* 0x0000242701007387 */ /* 0x000fe20000100800 */
[----:B------:R-:W-:Y:S02]  /*17c0*/  UIADD3.X UR46, UPT, UPT, URZ, UR46, URZ, UP0, !UPT ;  /* 0x0000002eff2e7290 */ /* 0x000fe400087fe4ff */
[----:B------:R-:W-:Y:S01]  /*17d0*/  UIMAD UR12, UR17, UR41, URZ ;  /* 0x00000029110c72a4 */ /* 0x000fe2000f8e02ff */
[----:B------:R1:W-:Y:S01]  /*17e0*/  STL [R1+0x20], R40 ;  /* 0x0000202801007387 */ /* 0x0003e20000100800 */
[----:B------:R-:W-:Y:S01]  /*17f0*/  UMOV UR6, UR18 ;  /* 0x0000001200067c82 */ /* 0x000fe20008000000 */
[----:B------:R-:W-:Y:S02]  /*1800*/  USHF.L.U32 UR13, UR38, 0x6, URZ ;  /* 0x00000006260d7899 */ /* 0x000fe400080006ff */
[----:B------:R-:W-:Y:S01]  /*1810*/  @!PT LDS RZ, [RZ] ;  /* 0x00000000fffff984 */ /* 0x000fe20000000800 */
[----:B------:R-:W-:Y:S01]  /*1820*/  @!PT LDS RZ, [RZ] ;  /* 0x00000000fffff984 */ /* 0x000fe20000000800 */
[----:B------:R-:W-:Y:S01]  /*1830*/  @!PT LDS RZ, [RZ] ;  /* 0x00000000fffff984 */ /* 0x000fe20000000800 */
[----:B------:R-:W-:Y:S01]  /*1840*/  LDGSTS.E.BYPASS.LTC128B.128 [R0+0x8000], desc[UR30][R6.64] ;  /* 0x0800000006007fae */ /* 0x000fe2000b981a1e */
[----:B------:R-:W-:-:S02]  /*1850*/  UIMAD.WIDE.U32 UR14, UR16, UR41, UR6 ;  /* 0x00000029100e72a5 */ /* 0x000fc4000f8e0006 */
[----:B------:R-:W-:Y:S01]  /*1860*/  UIMAD UR12, UR16, UR46, UR12 ;  /* 0x0000002e100c72a4 */ /* 0x000fe2000f8e020c */
[----:B------:R2:W-:Y:S01]  /*1870*/  LDGSTS.E.BYPASS.LTC128B.128 [R0+0xa000], desc[UR30][R6.64+0x80] ;  /* 0x0a00008006007fae */ /* 0x0005e2000b981a1e */
[----:B------:R-:W3:Y:S03]  /*1880*/  LDCU.64 UR6, c[0x0][0x570] ;  /* 0x0000ae00ff0677ac */ /* 0x000ee60008000a00 */
[----:B------:R-:W-:Y:S01]  /*1890*/  LDGSTS.E.BYPASS.LTC128B.128 [R0+0x9000], desc[UR30][R2.64] ;  /* 0x0900000002007fae */ /* 0x000fe2000b981a1e */
[----:B------:R-:W-:Y:S02]  /*18a0*/  UIADD3 UR12, UPT, UPT, UR15, UR12, URZ ;  /* 0x0000000c0f0c7290 */ /* 0x000fe4000fffe0ff */
[----:B------:R-:W-:Y:S01]  /*18b0*/  UISETP.GE.AND UP0, UPT, UR37, 0x1, UPT ;  /* 0x000000012500788c */ /* 0x000fe2000bf06270 */
[----:B------:R5:W-:Y:S01]  /*18c0*/  LDGSTS.E.BYPASS.LTC128B.128 [R0+0xb000], desc[UR30][R2.64+0x80] ;  /* 0x0b00008002007fae */ /* 0x000be2000b981a1e */
[----:B-1----:R-:W-:Y:S01]  /*18d0*/  CS2R R40, SRZ ;  /* 0x0000000000287805 */ /* 0x002fe2000001ff00 */
[----:B--2---:R-:W4:Y:S01]  /*18e0*/  LDC.64 R6, c[0x0][0x5f8] ;  /* 0x00017e00ff067b82 */ /* 0x004f220000000a00 */
[----:B-----5:R-:W-:-:S02]  /*18f0*/  IMAD.MOV.U32 R2, RZ, RZ, R37 ;  /* 0x000000ffff027224 */ /* 0x020fc400078e0025 */
[----:B------:R-:W-:Y:S01]  /*1900*/  IMAD.MOV.U32 R3, RZ, RZ, R38 ;  /* 0x000000ffff037224 */ /* 0x000fe200078e0026 */
[----:B------:R-:W-:-:S04]  /*1910*/  CS2R R38, SRZ ;  /* 0x0000000000267805 */ /* 0x000fc8000001ff00 */
        /* <DEDUP_REMOVED lines=8> */
[----:B----4-:R-:W-:-:S03]  /*19a0*/  IMAD.WIDE.U32 R2, R9, R6, RZ ;  /* 0x0000000609027225 */ /* 0x010fc600078e00ff */
[----:B------:R2:W-:Y:S04]  /*19b0*/  LDGSTS.E.BYPASS.LTC128B.128 [R0+0xe000], desc[UR30][R16.64] ;  /* 0x0e00000010007fae */ /* 0x0005e8000b981a1e */
[----:B------:R2:W-:Y:S01]  /*19c0*/  LDGSTS.E.BYPASS.LTC128B.128 [R0+0x12000], desc[UR30][R16.64+0x80] ;  /* 0x1200008010007fae */ /* 0x0005e2000b981a1e */
[----:B-1----:R-:W-:-:S03]  /*19d0*/  SEL R4, R2, RZ, P2 ;  /* 0x000000ff02047207 */ /* 0x002fc60001000000 */
[----:B------:R2:W-:Y:S01]  /*19e0*/  LDGSTS.E.BYPASS.LTC128B.128 [R0+0xf000], desc[UR30][R14.64] ;  /* 0x0f0000000e007fae */ /* 0x0005e2000b981a1e */
[----:B------:R-:W-:Y:S01]  /*19f0*/  IMAD R2, R9, R7, R3 ;  /* 0x0000000709027224 */ /* 0x000fe200078e0203 */
[----:B------:R-:W-:Y:S02]  /*1a00*/  IADD3 R5, P1, P0, R36, UR14, R4 ;  /* 0x0000000e24057c10 */ /* 0x000fe4000f83e004 */
[----:B------:R2:W-:Y:S01]  /*1a10*/  LDGSTS.E.BYPASS.LTC128B.128 [R0+0x13000], desc[UR30][R14.64+0x80] ;  /* 0x130000800e007fae */ /* 0x0005e2000b981a1e */
[----:B------:R-:W-:Y:S01]  /*1a20*/  SHF.R.S32.HI R4, RZ, 0x1f, R36 ;  /* 0x0000001fff047819 */ /* 0x000fe20000011424 */
[----:B------:R-:W-:Y:S01]  /*1a30*/  IMAD.U32 R3, RZ, RZ, UR13 ;  /* 0x0000000dff037e24 */ /* 0x000fe2000f8e00ff */
[----:B------:R-:W-:Y:S01]  /*1a40*/  SEL R2, R2, RZ, P2 ;  /* 0x000000ff02027207 */ /* 0x000fe20001000000 */
[----:B------:R2:W-:Y:S01]  /*1a50*/  LDGSTS.E.BYPASS.LTC128B.128 [R0+0x14000], desc[UR30][R10.64] ;  /* 0x140000000a007fae */ /* 0x0005e2000b981a1e */
[----:B------:R-:W1:Y:S01]  /*1a60*/  LDCU.64 UR14, c[0x0][0x5e8] ;  /* 0x0000bd00ff0e77ac */ /* 0x000e620008000a00 */
[----:B------:R-:W-:-:S02]  /*1a70*/  CS2R R36, SRZ ;  /* 0x0000000000247805 */ /* 0x000fc4000001ff00 */
[----:B------:R-:W-:Y:S01]  /*1a80*/  IADD3.X R4, PT, PT, R4, UR12, R2, P1, P0 ;  /* 0x0000000c04047c10 */ /* 0x000fe20008fe0402 */
[----:B------:R2:W-:Y:S01]  /*1a90*/  LDGSTS.E.BYPASS.LTC128B.128 [R0+0x18000], desc[UR30][R10.64+0x80] ;  /* 0x180000800a007fae */ /* 0x0005e2000b981a1e */
[----:B------:R-:W-:Y:S01]  /*1aa0*/  IADD3 R2, P0, PT, R5, UR13, RZ ;  /* 0x0000000d05027c10 */ /* 0x000fe2000ff1e0ff */
[----:B------:R-:W4:Y:S02]  /*1ab0*/  LDCU.64 UR12, c[0x0][0x420] ;  /* 0x00008400ff0c77ac */ /* 0x000f240008000a00 */
[----:B------:R2:W-:Y:S01]  /*1ac0*/  LDGSTS.E.BYPASS.LTC128B.128 [R0+0x15000], desc[UR30][R22.64] ;  /* 0x1500000016007fae */ /* 0x0005e2000b981a1e */
[----:B------:R-:W-:Y:S02]  /*1ad0*/  LEA.HI.X.SX32 R3, R3, R4, 0x1, P0 ;  /* 0x0000000403037211 */ /* 0x000fe400000f0eff */
[C---:B---3--:R-:W-:Y:S01]  /*1ae0*/  LEA R242, P0, R2.reuse, UR6, 0x2 ;  /* 0x0000000602f27c11 */ /* 0x048fe2000f8010ff */
[----:B------:R2:W-:Y:S03]  /*1af0*/  LDGSTS.E.BYPASS.LTC128B.128 [R0+0x19000], desc[UR30][R22.64+0x80] ;  /* 0x1900008016007fae */ /* 0x0005e6000b981a1e */
[----:B------:R-:W-:Y:S01]  /*1b00*/  LEA.HI.X R243, R2, UR7, R3, 0x2, P0 ;  /* 0x0000000702f37c11 */ /* 0x000fe200080f1403 */
[----:B------:R2:W-:Y:S01]  /*1b10*/  LDGSTS.E.BYPASS.LTC128B.128 [R0+0x16000], desc[UR30][R24.64] ;  /* 0x1600000018007fae */ /* 0x0005e2000b981a1e */
[----:B-1----:R-:W-:-:S03]  /*1b20*/  UIMAD.WIDE UR14, UR39, 0x4, UR14 ;  /* 0x00000004270e78a5 */ /* 0x002fc6000f8e020e */
[----:B------:R2:W-:Y:S04]  /*1b30*/  LDGSTS.E.BYPASS.LTC128B.128 [R0+0x1a000], desc[UR30][R24.64+0x80] ;  /* 0x1a00008018007fae */ /* 0x0005e8000b981a1e */
[----:B------:R2:W-:Y:S01]  /*1b40*/  LDGSTS.E.BYPASS.LTC128B.128 [R0+0x17000], desc[UR30][R18.64] ;  /* 0x1700000012007fae */ /* 0x0005e2000b981a1e */
[----:B----4-:R-:W-:-:S03]  /*1b50*/  UIMAD.WIDE UR18, UR44, 0x4, UR12 ;  /* 0x000000042c1278a5 */ /* 0x010fc6000f8e020c */
[----:B------:R2:W-:Y:S04]  /*1b60*/  LDGSTS.E.BYPASS.LTC128B.128 [R0+0x1b000], desc[UR30][R18.64+0x80] ;  /* 0x1b00008012007fae */ /* 0x0005e8000b981a1e */
[----:B------:R-:W0:Y:S01]  /*1b70*/  LDGDEPBAR ;  /* 0x00000000000079af */ /* 0x000e220000000000 */
[----:B------:R-:W-:Y:S05]  /*1b80*/  BRA.U !UP0, `(.L_x_1935) ;  /* 0x0000004908b87547 */ /* 0x000fea000b800000 */
[----:B------:R-:W-:Y:S01]  /*1b90*/  IMAD.MOV.U32 R2, RZ, RZ, 0x4 ;  /* 0x00000004ff027424 */ /* 0x000fe200078e00ff */
[----:B--2---:R-:W-:Y:S01]  /*1ba0*/  SHF.R.U32.HI R0, RZ, 0x1, R221 ;  /* 0x00000001ff007819 */ /* 0x004fe200000116dd */
[C---:B------:R-:W-:Y:S02]  /*1bb0*/  IMAD.SHL.U32 R4, R221.reuse, 0x40, RZ ;  /* 0x00000040dd047824 */ /* 0x040fe400078e00ff */
[----:B------:R-:W-:Y:S01]  /*1bc0*/  IMAD.SHL.U32 R5, R221, 0x20, RZ ;  /* 0x00000020dd057824 */ /* 0x000fe200078e00ff */
[----:B------:R-:W-:Y:S01]  /*1bd0*/  USHF.L.U32 UR38, UR38, 0x3, URZ ;  /* 0x0000000326267899 */ /* 0x000fe200080006ff */
[----:B------:R-:W-:Y:S01]  /*1be0*/  IMAD.WIDE.U32 R2, R164, R2, UR18 ;  /* 0x00000012a4027e25 */ /* 0x000fe2000f8e0002 */
[----:B------:R-:W1:Y:S04]  /*1bf0*/  LDCU UR6, c[0x0][0x3e0] ;  /* 0x00007c00ff0677ac */ /* 0x000e680008000800 */
[----:B------:R-:W2:Y:S01]  /*1c00*/  LDG.E R11, desc[UR30][R2.64] ;  /* 0x0000001e020b7981 */ /* 0x000ea2000c1e1900 */
[----:B------:R-:W3:Y:S03]  /*1c10*/  LDCU UR12, c[0x0][0x50c] ;  /* 0x0000a180ff0c77ac */ /* 0x000ee60008000800 */
[----:B------:R-:W4:Y:S01]  /*1c20*/  LDG.E R10, desc[UR30][R2.64+0x20] ;  /* 0x0000201e020a7981 */ /* 0x000f22000c1e1900 */
[----:B------:R-:W1:Y:S03]  /*1c30*/  LDCU UR7, c[0x0][0x45c] ;  /* 0x00008b80ff0777ac */ /* 0x000e660008000800 */
[----:B------:R-:W5:Y:S04]  /*1c40*/  LDG.E R9, desc[UR30][R2.64+0x80] ;  /* 0x0000801e02097981 */ /* 0x000f68000c1e1900 */
[----:B------:R3:W5:Y:S01]  /*1c50*/  LDG.E R7, desc[UR30][R2.64+0xa0] ;  /* 0x0000a01e02077981 */ /* 0x000762000c1e1900 */
[----:B------:R-:W-:Y:S01]  /*1c60*/  LOP3.LUT R215, R215, 0x1c0, R4, 0xf8, !PT ;  /* 0x000001c0d7d77812 */ /* 0x000fe200078ef804 */
[----:B------:R-:W-:-:S02]  /*1c70*/  IMAD.MOV.U32 R212, RZ, RZ, 0x20 ;  /* 0x00000020ffd47424 */ /* 0x000fc400078e00ff */
[----:B------:R-:W-:Y:S01]  /*1c80*/  IMAD.MOV.U32 R218, RZ, RZ, 0x40 ;  /* 0x00000040ffda7424 */ /* 0x000fe200078e00ff */
[----:B------:R-:W-:Y:S01]  /*1c90*/  LOP3.LUT R0, R215, 0x8, R0, 0x78, !PT ;  /* 0x00000008d7007812 */ /* 0x000fe200078e7800 */
[----:B------:R-:W-:Y:S01]  /*1ca0*/  IMAD.MOV.U32 R159, RZ, RZ, RZ ;  /* 0x000000ffff9f7224 */ /* 0x000fe200078e00ff */
[----:B---3--:R-:W-:Y:S02]  /*1cb0*/  SHF.R.U32.HI R3, RZ, 0x4, R221 ;  /* 0x00000004ff037819 */ /* 0x008fe400000116dd */
[----:B------:R-:W-:Y:S02]  /*1cc0*/  LOP3.LUT R2, R4, 0x200, RZ, 0xc0, !PT ;  /* 0x0000020004027812 */ /* 0x000fe400078ec0ff */
[----:B------:R-:W-:Y:S02]  /*1cd0*/  LOP3.LUT R3, R3, 0x8, RZ, 0xc0, !PT ;  /* 0x0000000803037812 */ /* 0x000fe400078ec0ff */
[----:B------:R-:W-:Y:S02]  /*1ce0*/  LOP3.LUT R2, R2, 0x400, R5, 0xf8, !PT ;  /* 0x0000040002027812 */ /* 0x000fe400078ef805 */
[----:B------:R-:W-:-:S02]  /*1cf0*/  LOP3.LUT R3, R3, 0x10, R221, 0xf8, !PT ;  /* 0x0000001003037812 */ /* 0x000fc400078ef8dd */
[----:B------:R-:W3:Y:S01]  /*1d00*/  S2R R221, SR_TID.X ;  /* 0x0000000000dd7919 */ /* 0x000ee20000002100 */
[----:B------:R-:W-:Y:S02]  /*1d10*/  LOP3.LUT R213, R2, R0, RZ, 0xfc, !PT ;  /* 0x0000000002d57212 */ /* 0x000fe400078efcff */
[----:B------:R-:W-:-:S04]  /*1d20*/  LOP3.LUT R3, R3, R215, RZ, 0x3c, !PT ;  /* 0x000000d703037212 */ /* 0x000fc800078e3cff */
[----:B------:R-:W-:Y:S01]  /*1d30*/  LOP3.LUT R3, R3, 0x200, R4, 0xf8, !PT ;  /* 0x0000020003037812 */ /* 0x000fe200078ef804 */
[C---:B---3--:R-:W-:Y:S01]  /*1d40*/  IMAD.SHL.U32 R0, R221.reuse, 0x10, RZ ;  /* 0x00000010dd007824 */ /* 0x048fe200078e00ff */
[--C-:B------:R-:W-:Y:S01]  /*1d50*/  SHF.R.U32.HI R219, RZ, 0x1, R221.reuse ;  /* 0x00000001ffdb7819 */ /* 0x100fe200000116dd */
[C---:B------:R-:W-:Y:S01]  /*1d60*/  IMAD.SHL.U32 R224, R221.reuse, 0x2, RZ ;  /* 0x00000002dde07824 */ /* 0x040fe200078e00ff */
[----:B------:R-:W-:Y:S01]  /*1d70*/  SHF.R.U32.HI R6, RZ, 0x2, R221 ;  /* 0x00000002ff067819 */ /* 0x000fe200000116dd */
[----:B------:R-:W-:Y:S01]  /*1d80*/  IMAD.SHL.U32 R223, R221, 0x20, RZ ;  /* 0x00000020dddf7824 */ /* 0x000fe200078e00ff */
[----:B------:R-:W-:Y:S02]  /*1d90*/  LOP3.LUT R0, R0, 0x1c0, RZ, 0xc0, !PT ;  /* 0x000001c000007812 */ /* 0x000fe400078ec0ff */
[----:B------:R-:W-:Y:S02]  /*1da0*/  LOP3.LUT R5, R219, 0x10, RZ, 0xc0, !PT ;  /* 0x00000010db057812 */ /* 0x000fe400078ec0ff */
[----:B------:R-:W-:-:S02]  /*1db0*/  LOP3.LUT R2, R224, 0x7006, R223, 0xc8, !PT ;  /* 0x00007006e0027812 */ /* 0x000fc400078ec8df */
[----:B------:R-:W-:Y:S02]  /*1dc0*/  LOP3.LUT R0, R0, 0x38, R224, 0xf8, !PT ;  /* 0x0000003800007812 */ /* 0x000fe400078ef8e0 */
[----:B------:R-:W-:Y:S02]  /*1dd0*/  LOP3.LUT R2, R2, 0x400, R223, 0xf8, !PT ;  /* 0x0000040002027812 */ /* 0x000fe400078ef8df */
[----:B------:R-:W-:Y:S02]  /*1de0*/  LOP3.LUT R0, R0, 0x20, R219, 0x78, !PT ;  /* 0x0000002000007812 */ /* 0x000fe400078e78db */
[----:B------:R-:W-:Y:S02]  /*1df0*/  LOP3.LUT R4, R5, 0x7, R6, 0xf8, !PT ;  /* 0x0000000705047812 */ /* 0x000fe400078ef806 */
[----:B------:R-:W-:Y:S01]  /*1e00*/  LOP3.LUT R0, R2, R0, RZ, 0xfc, !PT ;  /* 0x0000000002007212 */ /* 0x000fe200078efcff */
[----:B--2---:R-:W-:Y:S04]  /*1e10*/  STL [R1+0x40], R11 ;  /* 0x0000400b01007387 */ /* 0x004fe80000100800 */
[----:B----4-:R-:W-:Y:S04]  /*1e20*/  STL [R1+0x3c], R10 ;  /* 0x00003c0a01007387 */ /* 0x010fe80000100800 */
[----:B-----5:R-:W-:Y:S04]  /*1e30*/  STL [R1+0x38], R9 ;  /* 0x0000380901007387 */ /* 0x020fe80000100800 */
[----:B------:R-:W-:Y:S04]  /*1e40*/  STL [R1+0x34], R7 ;  /* 0x0000340701007387 */ /* 0x000fe80000100800 */
[----:B------:R-:W-:Y:S04]  /*1e50*/  STL [R1+0x44], R4 ;  /* 0x0000440401007387 */ /* 0x000fe80000100800 */
[----:B------:R2:W-:Y:S04]  /*1e60*/  STL [R1+0x48], R0 ;  /* 0x0000480001007387 */ /* 0x0005e80000100800 */
[----:B------:R3:W-:Y:S01]  /*1e70*/  STL [R1+0x1c], R8 ;  /* 0x00001c0801007387 */ /* 0x0007e20000100800 */
[----:B--2---:R-:W-:-:S02]  /*1e80*/  IMAD.MOV.U32 R0, RZ, RZ, 0x10 ;  /* 0x00000010ff007424 */ /* 0x004fc400078e00ff */
[C---:B------:R-:W-:Y:S01]  /*1e90*/  IMAD.SHL.U32 R217, R221.reuse, 0x40, RZ ;  /* 0x00000040ddd97824 */ /* 0x040fe200078e00ff */
[C---:B------:R-:W-:Y:S02]  /*1ea0*/  LOP3.LUT P1, RZ, R221.reuse, 0x2, RZ, 0xc0, !PT ;  /* 0x00000002ddff7812 */ /* 0x040fe4000782c0ff */
[----:B------:R-:W-:Y:S02]  /*1eb0*/  LOP3.LUT P0, RZ, R221, 0x4, RZ, 0xc0, !PT ;  /* 0x00000004ddff7812 */ /* 0x000fe4000780c0ff */
[----:B------:R-:W-:Y:S02]  /*1ec0*/  LOP3.LUT R216, R217, 0x200, RZ, 0xc0, !PT ;  /* 0x00000200d9d87812 */ /* 0x000fe400078ec0ff */
[----:B------:R-:W-:Y:S02]  /*1ed0*/  LEA R213, R213, UR4, 0x1 ;  /* 0x00000004d5d57c11 */ /* 0x000fe4000f8e08ff */
[----:B------:R-:W-:Y:S02]  /*1ee0*/  LEA R211, R3, UR4, 0x1 ;  /* 0x0000000403d37c11 */ /* 0x000fe4000f8e08ff */
[----:B------:R-:W-:Y:S01]  /*1ef0*/  LOP3.LUT P2, RZ, R221, 0x8, RZ, 0xc0, !PT ;  /* 0x00000008ddff7812 */ /* 0x000fe2000784c0ff */
        /* <DEDUP_REMOVED lines=8> */
[----:B-1-3--:R-:W-:-:S07]  /*1f80*/  LOP3.LUT R216, R216, 0x400, R223, 0xf8, !PT ;  /* 0x00000400d8d87812 */ /* 0x00afce00078ef8df */
.L_x_1938:
[----:B------:R-:W0:Y:S01]  /*1f90*/  LDGDEPBAR ;  /* 0x00000000000079af */ /* 0x000e220000000000 */
[----:B------:R-:W-:Y:S01]  /*1fa0*/  SHF.L.U32 R0, R221, 0x3, RZ ;  /* 0x00000003dd007819 */ /* 0x000fe200000006ff */
[----:B------:R-:W-:Y:S01]  /*1fb0*/  UMOV UR4, UR23 ;  /* 0x0000001700047c82 */ /* 0x000fe20008000000 */
[C---:B------:R-:W-:Y:S05]  /*1fc0*/  IADD3 R206, PT, PT, R213.reuse, R212, RZ ;  /* 0x000000d4d5ce7210 */ /* 0x040fea0007ffe0ff */
[----:B------:R1:W-:Y:S01]  /*1fd0*/  STL [R1+0x54], R38 ;  /* 0x0000542601007387 */ /* 0x0003e20000100800 */
[----:B------:R-:W-:Y:S01]  /*1fe0*/  LOP3.LUT R215, R0, 0x38, RZ, 0xc0, !PT ;  /* 0x0000003800d77812 */ /* 0x000fe200078ec0ff */
[----:B------:R-:W-:Y:S01]  /*1ff0*/  UIADD3 UR13, UPT, UPT, UR40, 0x1, URZ ;  /* 0x00000001280d7890 */ /* 0x000fe2000fffe0ff */
[----:B------:R-:W-:Y:S01]  /*2000*/  IADD3 R207, PT, PT, R213, R218, RZ ;  /* 0x000000dad5cf7210 */ /* 0x000fe20007ffe0ff */
[----:B------:R2:W-:Y:S01]  /*2010*/  STL [R1+0x50], R37 ;  /* 0x0000502501007387 */ /* 0x0005e20000100800 */
[----:B------:R-:W-:Y:S01]  /*2020*/  LOP3.LUT R210, R215, 0x1c0, R217, 0xf8, !PT ;  /* 0x000001c0d7d27812 */ /* 0x000fe200078ef8d9 */
[----:B------:R-:W-:Y:S01]  /*2030*/  UISETP.NE.AND UP0, UPT, UR13, 0x1, UPT ;  /* 0x000000010d00788c */ /* 0x000fe2000bf05270 */
[----:B------:R-:W-:Y:S01]  /*2040*/  IADD3 R205, PT, PT, R212, R207, RZ ;  /* 0x000000cfd4cd7210 */ /* 0x000fe20007ffe0ff */
[----:B------:R-:W-:Y:S04]  /*2050*/  STL [R1+0x4c], R36 ;  /* 0x00004c2401007387 */ /* 0x000fe80000100800 */
[----:B------:R3:W-:Y:S04]  /*2060*/  STL [R1+0x30], R0 ;  /* 0x0000300001007387 */ /* 0x0007e80000100800 */
[----:B------:R-:W4:Y:S04]  /*2070*/  LDL R225, [R1+0x38] ;  /* 0x0000380001e17983 */ /* 0x000f280000100800 */
[----:B-1----:R-:W4:Y:S04]  /*2080*/  LDL R38, [R1+0x40] ;  /* 0x0000400001267983 */ /* 0x002f280000100800 */
[----:B--2---:R-:W2:Y:S01]  /*2090*/  LDL R37, [R1+0x3c] ;  /* 0x00003c0001257983 */ /* 0x004ea20000100800 */
[----:B---3--:R-:W-:Y:S04]  /*20a0*/  LOP3.LUT R0, R222, R210, R220, 0xf6, !PT ;  /* 0x000000d2de007212 */ /* 0x008fe800078ef6dc */
[----:B------:R-:W-:Y:S04]  /*20b0*/  LEA R0, R0, UR4, 0x1 ;  /* 0x0000000400007c11 */ /* 0x000fe8000f8e08ff */
[-C--:B------:R-:W-:Y:S02]  /*20c0*/  IADD3 R3, PT, PT, R212, R0.reuse, RZ ;  /* 0x00000000d4037210 */ /* 0x080fe40007ffe0ff */
[----:B------:R-:W-:Y:S04]  /*20d0*/  IADD3 R2, PT, PT, R218, R0, RZ ;  /* 0x00000000da027210 */ /* 0x000fe80007ffe0ff */
[----:B------:R-:W-:Y:S01]  /*20e0*/  IADD3 R204, PT, PT, R212, R2, RZ ;  /* 0x00000002d4cc7210 */ /* 0x000fe20007ffe0ff */
[----:B------:R-:W-:Y:S04]  /*20f0*/  DEPBAR.LE SB0, 0x0 ;  /* 0x000080000000791a */ /* 0x000fe80000000000 */
[----:B------:R-:W-:Y:S06]  /*2100*/  BAR.SYNC.DEFER_BLOCKING 0x0 ;  /* 0x0000000000007b1d */ /* 0x000fec0000010000 */
[----:B------:R-:W-:Y:S08]  /*2110*/  LDSM.16.M88.4 R32, [R213] ;  /* 0x00000000d520783b */ /* 0x000ff00000000200 */
[----:B------:R-:W1:Y:S08]  /*2120*/  LDSM.16.M88.4 R16, [R0+0xc000] ;  /* 0x00c000000010783b */ /* 0x000e700000000200 */
[----:B------:R-:W3:Y:S08]  /*2130*/  LDSM.16.M88.4 R28, [R213+0x1000] ;  /* 0x00100000d51c783b */ /* 0x000ef00000000200 */
[----:B------:R-:W3:Y:S08]  /*2140*/  LDSM.16.M88.4 R164, [R0+0xc800] ;  /* 0x00c8000000a4783b */ /* 0x000ef00000000200 */
[----:B------:R-:W-:Y:S08]  /*2150*/  LDSM.16.M88.4 R168, [R206] ;  /* 0x00000000cea8783b */ /* 0x000ff00000000200 */
[----:B------:R-:W3:Y:S01]  /*2160*/  LDSM.16.M88.4 R172, [R3+0xc000] ;  /* 0x00c0000003ac783b */ /* 0x000ee20000000200 */
[-C--:B-1----:R-:W-:Y:S07]  /*2170*/  HMMA.16816.F32.BF16 R4, R32, R16.reuse, RZ ;  /* 0x000000102004723c */ /* 0x082fee00000418ff */
[----:B------:R-:W1:Y:S01]  /*2180*/  LDSM.16.M88.4 R176, [R206+0x1000] ;  /* 0x00100000ceb0783b */ /* 0x000e620000000200 */
[C---:B---3--:R-:W-:Y:S07]  /*2190*/  HMMA.16816.F32.BF16 R8, R28.reuse, R16, RZ ;  /* 0x000000101c08723c */ /* 0x048fee00000418ff */
[----:B------:R-:W3:Y:S01]  /*21a0*/  LDSM.16.M88.4 R180, [R3+0xc800] ;  /* 0x00c8000003b4783b */ /* 0x000ee20000000200 */
[-C--:B------:R-:W-:Y:S07]  /*21b0*/  HMMA.16816.F32.BF16 R12, R28, R18.reuse, RZ ;  /* 0x000000121c0c723c */ /* 0x080fee00000418ff */
[----:B------:R-:W-:Y:S01]  /*21c0*/  LDSM.16.M88.4 R184, [R207] ;  /* 0x00000000cfb8783b */ /* 0x000fe20000000200 */
[C---:B------:R-:W-:Y:S07]  /*21d0*/  HMMA.16816.F32.BF16 R16, R32.reuse, R18, RZ ;  /* 0x000000122010723c */ /* 0x040fee00000418ff */
[----:B------:R-:W3:Y:S01]  /*21e0*/  LDSM.16.M88.4 R188, [R2+0xc000] ;  /* 0x00c0000002bc783b */ /* 0x000ee20000000200 */
[-C--:B------:R-:W-:Y:S07]  /*21f0*/  HMMA.16816.F32.BF16 R20, R32, R164.reuse, RZ ;  /* 0x000000a42014723c */ /* 0x080fee00000418ff */
[----:B------:R-:W3:Y:S01]  /*2200*/  LDSM.16.M88.4 R192, [R207+0x1000] ;  /* 0x00100000cfc0783b */ /* 0x000ee20000000200 */
[C---:B------:R-:W-:Y:S07]  /*2210*/  HMMA.16816.F32.BF16 R24, R28.reuse, R164, RZ ;  /* 0x000000a41c18723c */ /* 0x040fee00000418ff */
[----:B------:R-:W3:Y:S01]  /*2220*/  LDSM.16.M88.4 R196, [R2+0xc800] ;  /* 0x00c8000002c4783b */ /* 0x000ee20000000200 */
[-C--:B------:R-:W-:Y:S07]  /*2230*/  HMMA.16816.F32.BF16 R28, R28, R166.reuse, RZ ;  /* 0x000000a61c1c723c */ /* 0x080fee00000418ff */
[----:B------:R-:W-:Y:S01]  /*2240*/  LDSM.16.M88.4 R200, [R205+0x1000] ;  /* 0x00100000cdc8783b */ /* 0x000fe20000000200 */
[----:B------:R-:W-:Y:S07]  /*2250*/  HMMA.16816.F32.BF16 R32, R32, R166, RZ ;  /* 0x000000a62020723c */ /* 0x000fee00000418ff */
[----:B------:R-:W-:Y:S01]  /*2260*/  LDSM.16.M88.4 R164, [R205] ;  /* 0x00000000cda4783b */ /* 0x000fe20000000200 */
[-C--:B------:R-:W-:Y:S08]  /*2270*/  HMMA.16816.F32.BF16 R4, R168, R172.reuse, R4 ;  /* 0x000000aca804723c */ /* 0x080ff00000041804 */
[C---:B-1----:R-:W-:Y:S08]  /*2280*/  HMMA.16816.F32.BF16 R8, R176.reuse, R172, R8 ;  /* 0x000000acb008723c */ /* 0x042ff00000041808 */
        /* <DEDUP_REMOVED lines=8> */
[----:B------:R-:W3:Y:S07]  /*2310*/  LDSM.16.M88.4 R168, [R204+0xc800] ;  /* 0x00c80000cca8783b */ /* 0x000eee0000000200 */
[-C--:B------:R-:W-:Y:S01]  /*2320*/  HMMA.16816.F32.BF16 R4, R184, R188.reuse, R4 ;  /* 0x000000bcb804723c */ /* 0x080fe20000041804 */
[----:B------:R-:W3:Y:S07]  /*2330*/  LDSM.16.M88.4 R180, [R0+0x10000] ;  /* 0x0100000000b4783b */ /* 0x000eee0000000200 */
        /* <DEDUP_REMOVED lines=10> */
[-C--:B-1----:R-:W-:Y:S01]  /*23e0*/  HMMA.16816.F32.BF16 R4, R164, R172.reuse, R4 ;  /* 0x000000aca404723c */ /* 0x082fe20000041804 */
[----:B------:R-:W-:Y:S04]  /*23f0*/  LDSM.16.M88.4 R196, [R207+0x2000] ;  /* 0x00200000cfc4783b */ /* 0x000fe80000000200 */
[----:B----4-:R-:W-:Y:S03]  /*2400*/  FSETP.NEU.FTZ.AND P1, PT, R38, -INF , PT ;  /* 0xff8000002600780b */ /* 0x010fe60003f3d000 */
[C---:B------:R-:W-:Y:S08]  /*2410*/  HMMA.16816.F32.BF16 R8, R200.reuse, R172, R8 ;  /* 0x000000acc808723c */ /* 0x040ff00000041808 */
        /* <DEDUP_REMOVED lines=10> */
[----:B------:R4:W3:Y:S07]  /*24c0*/  LDSM.16.M88.4 R168, [R3+0x10800] ;  /* 0x0108000003a8783b */ /* 0x0008ee0000000200 */
[C---:B--2---:R-:W-:Y:S08]  /*24d0*/  HMMA.16816.F32.BF16 R8, R188.reuse, R180, R8 ;  /* 0x000000b4bc08723c */ /* 0x044ff00000041808 */
[-C--:B------:R-:W-:Y:S08]  /*24e0*/  HMMA.16816.F32.BF16 R12, R188, R182.reuse, R12 ;  /* 0x000000b6bc0c723c */ /* 0x080ff0000004180c */
[C---:B------:R-:W-:Y:S01]  /*24f0*/  HMMA.16816.F32.BF16 R16, R176.reuse, R182, R16 ;  /* 0x000000b6b010723c */ /* 0x040fe20000041810 */
[----:B------:R-:W-:Y:S03]  /*2500*/  LDSM.16.M88.4 R180, [R2+0x10800] ;  /* 0x0108000002b4783b */ /* 0x000fe60000000200 */
[----:B----4-:R-:W-:Y:S04]  /*2510*/  FMUL.FTZ R3, R225, 1.4426950216293334961 ;  /* 0x3fb8aa3be1037820 */ /* 0x010fe80000410000 */
        /* <DEDUP_REMOVED lines=8> */
[C---:B---3--:R-:W-:Y:S08]  /*25a0*/  HMMA.16816.F32.BF16 R8, R164.reuse, R192, R8 ;  /* 0x000000c0a408723c */ /* 0x048ff00000041808 */
[-C--:B------:R-:W-:Y:S08]  /*25b0*/  HMMA.16816.F32.BF16 R12, R164, R194.reuse, R12 ;  /* 0x000000c2a40c723c */ /* 0x080ff0000004180c */
[C---:B------:R-:W-:Y:S08]  /*25c0*/  HMMA.16816.F32.BF16 R16, R172.reuse, R194, R16 ;  /* 0x000000c2ac10723c */ /* 0x040ff00000041810 */
[-C--:B------:R-:W-:Y:S08]  /*25d0*/  HMMA.16816.F32.BF16 R20, R172, R168.reuse, R20 ;  /* 0x000000a8ac14723c */ /* 0x080ff00000041814 */
        /* <DEDUP_REMOVED lines=9> */
[C---:B------:R-:W-:Y:S04]  /*2670*/  HMMA.16816.F32.BF16 R24, R176.reuse, R180, R24 ;  /* 0x000000b4b018723c */ /* 0x040fe80000041818 */
[----:B------:R-:W-:Y:S04]  /*2680*/  IADD3 R180, PT, PT, R212, R0, RZ ;  /* 0x00000000d4b47210 */ /* 0x000fe80007ffe0ff */
[-C--:B------:R-:W-:Y:S08]  /*2690*/  HMMA.16816.F32.BF16 R28, R176, R182.reuse, R28 ;  /* 0x000000b6b01c723c */ /* 0x080ff0000004181c */
[----:B------:R-:W-:Y:S08]  /*26a0*/  HMMA.16816.F32.BF16 R32, R196, R182, R32 ;  /* 0x000000b6c420723c */ /* 0x000ff00000041820 */
[-C--:B-1----:R-:W-:Y:S08]  /*26b0*/  HMMA.16816.F32.BF16 R4, R184, R188.reuse, R4 ;  /* 0x000000bcb804723c */ /* 0x082ff00000041804 */
[C---:B---3--:R-:W-:Y:S08]  /*26c0*/  HMMA.16816.F32.BF16 R8, R164.reuse, R188, R8 ;  /* 0x000000bca408723c */ /* 0x048ff00000041808 */
[-C--:B------:R-:W-:Y:S03]  /*26d0*/  HMMA.16816.F32.BF16 R12, R164, R190.reuse, R12 ;  /* 0x000000bea40c723c */ /* 0x080fe6000004180c */
[----:B------:R-:W-:Y:S01]  /*26e0*/  FMUL.FTZ R4, R4, UR12 ;  /* 0x0000000c04047c20 */ /* 0x000fe20008410000 */
[----:B------:R-:W-:Y:S01]  /*26f0*/  FMUL.FTZ R5, R5, UR12 ;  /* 0x0000000c05057c20 */ /* 0x000fe20008410000 */
[----:B------:R-:W-:Y:S01]  /*2700*/  FMUL.FTZ R6, R6, UR12 ;  /* 0x0000000c06067c20 */ /* 0x000fe20008410000 */
[----:B------:R-:W-:Y:S01]  /*2710*/  FMUL.FTZ R7, R7, UR12 ;  /* 0x0000000c07077c20 */ /* 0x000fe20008410000 */
[----:B------:R-:W-:Y:S01]  /*2720*/  MUFU.TANH R183, R4 ;  /* 0x0000000400b77308 */ /* 0x000fe20000002400 */
[C---:B------:R-:W-:Y:S04]  /*2730*/  HMMA.16816.F32.BF16 R16, R184.reuse, R190, R16 ;  /* 0x000000beb810723c */ /* 0x040fe80000041810 */
[----:B------:R-:W-:Y:S01]  /*2740*/  FMUL.FTZ R8, R8, UR12 ;  /* 0x0000000c08087c20 */ /* 0x000fe20008410000 */
[----:B------:R-:W-:Y:S01]  /*2750*/  FMUL.FTZ R10, R10, UR12 ;  /* 0x0000000c0a0a7c20 */ /* 0x000fe20008410000 */
[----:B------:R-:W-:Y:S01]  /*2760*/  FMUL.FTZ R11, R11, UR12 ;  /* 0x0000000c0b0b7c20 */ /* 0x000fe20008410000 */
[----:B------:R-:W-:Y:S02]  /*2770*/  FMUL.FTZ R9, R9, UR12 ;  /* 0x0000000c09097c20 */ /* 0x000fe40008410000 */
[----:B------:R-:W1:Y:S02]  /*2780*/  MUFU.TANH R214, R8 ;  /* 0x0000000800d67308 */ /* 0x000e640000002400 */
[----:B------:R-:W-:Y:S01]  /*2790*/  FMUL.FTZ R13, R13, UR12 ;  /* 0x0000000c0d0d7c20 */ /* 0x000fe20008410000 */
[----:B------:R-:W-:Y:S01]  /*27a0*/  FMUL.FTZ R12, R12, UR12 ;  /* 0x0000000c0c0c7c20 */ /* 0x000fe20008410000 */
[----:B------:R-:W-:Y:S01]  /*27b0*/  FMUL.FTZ R14, R14, UR12 ;  /* 0x0000000c0e0e7c20 */ /* 0x000fe20008410000 */
[----:B------:R-:W-:Y:S05]  /*27c0*/  FMUL.FTZ R15, R15, UR12 ;  /* 0x0000000c0f0f7c20 */ /* 0x000fea0008410000 */
[----:B------:R-:W2:Y:S01]  /*27d0*/  MUFU.TANH R209, R10 ;  /* 0x0000000a00d17308 */ /* 0x000ea20000002400 */
[----:B------:R-:W-:Y:S01]  /*27e0*/  FMUL.FTZ R16, R16, UR12 ;  /* 0x0000000c10107c20 */ /* 0x000fe20008410000 */
[----:B------:R-:W-:Y:S01]  /*27f0*/  FMUL.FTZ R17, R17, UR12 ;  /* 0x0000000c11117c20 */ /* 0x000fe20008410000 */
[----:B------:R-:W-:Y:S01]  /*2800*/  FMUL.FTZ R18, R18, UR12 ;  /* 0x0000000c12127c20 */ /* 0x000fe20008410000 */
[----:B------:R-:W-:Y:S06]  /*2810*/  FMUL.FTZ R19, R19, UR12 ;  /* 0x0000000c13137c20 */ /* 0x000fec0008410000 */
[----:B------:R-:W3:Y:S01]  /*2820*/  MUFU.TANH R36, R11 ;  /* 0x0000000b00247308 */ /* 0x000ee20000002400 */
[----:B-1----:R-:W-:Y:S01]  /*2830*/  STL [R1], R214 ;  /* 0x000000d601007387 */ /* 0x002fe20000100800 */
[----:B------:R-:W-:Y:S08]  /*2840*/  FMUL.FTZ R8, R37, 1.4426950216293334961 ;  /* 0x3fb8aa3b25087820 */ /* 0x000ff00000410000 */
[----:B------:R1:W-:Y:S01]  /*2850*/  MUFU.TANH R252, R9 ;  /* 0x0000000900fc7308 */ /* 0x0003e20000002400 */
[----:B--2---:R-:W-:Y:S09]  /*2860*/  STL [R1+0x18], R209 ;  /* 0x000018d101007387 */ /* 0x004ff20000100800 */
[----:B------:R-:W2:Y:S01]  /*2870*/  MUFU.TANH R181, R5 ;  /* 0x0000000500b57308 */ /* 0x000ea20000002400 */
[----:B---3--:R-:W-:Y:S04]  /*2880*/  STL [R1+0x14], R36 ;  /* 0x0000142401007387 */ /* 0x008fe80000100800 */
[----:B------:R-:W3:Y:S05]  /*2890*/  LDL R11, [R1+0x34] ;  /* 0x00003400010b7983 */ /* 0x000eea0000100800 */
[----:B------:R-:W4:Y:S01]  /*28a0*/  MUFU.TANH R224, R6 ;  /* 0x0000000600e07308 */ /* 0x000f220000002400 */
[----:B-1----:R-:W-:Y:S05]  /*28b0*/  FMUL.FTZ R9, R38, 1.4426950216293334961 ;  /* 0x3fb8aa3b26097820 */ /* 0x002fea0000410000 */
[----:B------:R-:W-:Y:S02]  /*28c0*/  FSEL R9, R9, RZ, P1 ;  /* 0x000000ff09097208 */ /* 0x000fe40000800000 */
[----:B------:R-:W-:Y:S02]  /*28d0*/  FSETP.NEU.FTZ.AND P1, PT, R37, -INF , PT ;  /* 0xff8000002500780b */ /* 0x000fe40003f3d000 */
[----:B------:R1:W-:Y:S01]  /*28e0*/  MUFU.TANH R223, R7 ;  /* 0x0000000700df7308 */ /* 0x0003e20000002400 */
[----:B------:R-:W-:Y:S01]  /*28f0*/  FFMA.FTZ R2, R183, UR7, -R9 ;  /* 0x00000007b7027c23 */ /* 0x000fe20008010809 */
[----:B------:R-:W-:Y:S02]  /*2900*/  FSEL R8, R8, RZ, P1 ;  /* 0x000000ff08087208 */ /* 0x000fe40000800000 */
[----:B------:R-:W-:Y:S06]  /*2910*/  FSETP.NEU.FTZ.AND P1, PT, R225, -INF , PT ;  /* 0xff800000e100780b */ /* 0x000fec0003f3d000 */
[----:B------:R2:W-:Y:S01]  /*2920*/  MUFU.EX2 R200, R2 ;  /* 0x0000000200c87308 */ /* 0x0005e20000000800 */
[----:B------:R-:W-:Y:S05]  /*2930*/  FSEL R3, R3, RZ, P1 ;  /* 0x000000ff03037208 */ /* 0x000fea0000800000 */
[----:B------:R-:W-:Y:S04]  /*2940*/  FFMA.FTZ R10, R214, UR7, -R3 ;  /* 0x00000007d60a7c23 */ /* 0x000fe80008010803 */
[----:B------:R-:W-:Y:S01]  /*2950*/  MUFU.TANH R245, R13 ;  /* 0x0000000d00f57308 */ /* 0x000fe20000002400 */
[----:B-1----:R-:W1:Y:S09]  /*2960*/  LDSM.16.M88.4 R4, [R204+0x10800] ;  /* 0x01080000cc04783b */ /* 0x002e720000000200 */
[----:B------:R4:W-:Y:S01]  /*2970*/  MUFU.EX2 R241, R10 ;  /* 0x0000000a00f17308 */ /* 0x0009e20000000800 */
[----:B--2---:R-:W-:Y:S09]  /*2980*/  FFMA.FTZ R2, R181, UR7, -R9 ;  /* 0x00000007b5027c23 */ /* 0x004ff20008010809 */
[----:B------:R2:W-:Y:S10]  /*2990*/  MUFU.EX2 R201, R2 ;  /* 0x0000000200c97308 */ /* 0x0005f40000000800 */
[----:B------:R-:W1:Y:S01]  /*29a0*/  MUFU.TANH R208, R14 ;  /* 0x0000000e00d07308 */ /* 0x000e620000002400 */
[--C-:B----4-:R-:W-:Y:S09]  /*29b0*/  FFMA.FTZ R10, R252, UR7, -R3.reuse ;  /* 0x00000007fc0a7c23 */ /* 0x110ff20008010803 */
[----:B------:R-:W-:Y:S01]  /*29c0*/  MUFU.EX2 R240, R10 ;  /* 0x0000000a00f07308 */ /* 0x000fe20000000800 */
[--C-:B--2---:R-:W-:Y:S09]  /*29d0*/  FFMA.FTZ R2, R224, UR7, -R8.reuse ;  /* 0x00000007e0027c23 */ /* 0x104ff20008010808 */
[----:B------:R2:W-:Y:S01]  /*29e0*/  MUFU.EX2 R227, R2 ;  /* 0x0000000200e37308 */ /* 0x0005e20000000800 */
[-C--:B-1----:R-:W-:Y:S01]  /*29f0*/  HMMA.16816.F32.BF16 R20, R184, R4.reuse, R20 ;  /* 0x00000004b814723c */ /* 0x082fe20000041814 */
[----:B------:R-:W-:Y:S08]  /*2a00*/  STL [R1+0x10], R208 ;  /* 0x000010d001007387 */ /* 0x000ff00000100800 */
[----:B------:R-:W1:Y:S01]  /*2a10*/  MUFU.TANH R13, R15 ;  /* 0x0000000f000d7308 */ /* 0x000e620000002400 */
[C---:B------:R-:W-:Y:S04]  /*2a20*/  HMMA.16816.F32.BF16 R24, R164.reuse, R4, R24 ;  /* 0x00000004a418723c */ /* 0x040fe80000041818 */
[--C-:B------:R-:W-:Y:S05]  /*2a30*/  FFMA.FTZ R4, R245, UR7, -R3.reuse ;  /* 0x00000007f5047c23 */ /* 0x100fea0008010803 */
[----:B------:R-:W-:Y:S01]  /*2a40*/  MUFU.TANH R247, R12 ;  /* 0x0000000c00f77308 */ /* 0x000fe20000002400 */
[-C--:B------:R-:W-:Y:S03]  /*2a50*/  HMMA.16816.F32.BF16 R28, R164, R6.reuse, R28 ;  /* 0x00000006a41c723c */ /* 0x080fe6000004181c */
[----:B--2---:R-:W-:Y:S01]  /*2a60*/  FFMA.FTZ R2, R223, UR7, -R8 ;  /* 0x00000007df027c23 */ /* 0x004fe20008010808 */
[----:B------:R-:W-:Y:S01]  /*2a70*/  FMUL.FTZ R20, R20, UR12 ;  /* 0x0000000c14147c20 */ /* 0x000fe20008410000 */
[----:B------:R-:W-:Y:S01]  /*2a80*/  FMUL.FTZ R21, R21, UR12 ;  /* 0x0000000c15157c20 */ /* 0x000fe20008410000 */
[----:B------:R-:W-:Y:S03]  /*2a90*/  FMUL.FTZ R22, R22, UR12 ;  /* 0x0000000c16167c20 */ /* 0x000fe60008410000 */
[----:B------:R-:W2:Y:S01]  /*2aa0*/  MUFU.EX2 R229, R2 ;  /* 0x0000000200e57308 */ /* 0x000ea20000000800 */
[----:B------:R-:W-:Y:S01]  /*2ab0*/  HMMA.16816.F32.BF16 R32, R184, R6, R32 ;  /* 0x00000006b820723c */ /* 0x000fe20000041820 */
[----:B-1----:R-:W-:Y:S03]  /*2ac0*/  STL [R1+0xc], R13 ;  /* 0x00000c0d01007387 */ /* 0x002fe60000100800 */
[----:B------:R-:W-:Y:S01]  /*2ad0*/  FMUL.FTZ R23, R23, UR12 ;  /* 0x0000000c17177c20 */ /* 0x000fe20008410000 */
[----:B------:R-:W-:Y:S01]  /*2ae0*/  FMUL.FTZ R24, R24, UR12 ;  /* 0x0000000c18187c20 */ /* 0x000fe20008410000 */
[----:B------:R-:W-:Y:S03]  /*2af0*/  FMUL.FTZ R25, R25, UR12 ;  /* 0x0000000c19197c20 */ /* 0x000fe60008410000 */
[----:B------:R-:W-:Y:S01]  /*2b00*/  MUFU.EX2 R236, R4 ;  /* 0x0000000400ec7308 */ /* 0x000fe20000000800 */
[----:B------:R-:W-:Y:S01]  /*2b10*/  FMUL.FTZ R26, R26, UR12 ;  /* 0x0000000c1a1a7c20 */ /* 0x000fe20008410000 */
[----:B------:R-:W-:Y:S01]  /*2b20*/  FMUL.FTZ R27, R27, UR12 ;  /* 0x0000000c1b1b7c20 */ /* 0x000fe20008410000 */
[----:B------:R-:W-:Y:S01]  /*2b30*/  F2FP.BF16.F32.PACK_AB R6, R201, R200 ;  /* 0x000000c8c906723e */ /* 0x000fe200000010ff */
[----:B------:R-:W-:Y:S01]  /*2b40*/  FMUL.FTZ R5, R28, UR12 ;  /* 0x0000000c1c057c20 */ /* 0x000fe20008410000 */
[----:B------:R-:W-:Y:S01]  /*2b50*/  FMUL.FTZ R29, R29, UR12 ;  /* 0x0000000c1d1d7c20 */ /* 0x000fe20008410000 */
[----:B------:R-:W-:Y:S01]  /*2b60*/  FMUL.FTZ R30, R30, UR12 ;  /* 0x0000000c1e1e7c20 */ /* 0x000fe20008410000 */
[----:B------:R-:W-:Y:S03]  /*2b70*/  FMUL.FTZ R31, R31, UR12 ;  /* 0x0000000c1f1f7c20 */ /* 0x000fe60008410000 */
[----:B------:R-:W-:Y:S01]  /*2b80*/  MUFU.TANH R38, R16 ;  /* 0x0000001000267308 */ /* 0x000fe20000002400 */
[----:B------:R-:W-:Y:S01]  /*2b90*/  FMUL.FTZ R34, R34, UR12 ;  /* 0x0000000c22227c20 */ /* 0x000fe20008410000 */
[----:B------:R-:W-:Y:S01]  /*2ba0*/  FMUL.FTZ R33, R33, UR12 ;  /* 0x0000000c21217c20 */ /* 0x000fe20008410000 */
[----:B------:R-:W-:Y:S07]  /*2bb0*/  FMUL.FTZ R35, R35, UR12 ;  /* 0x0000000c23237c20 */ /* 0x000fee0008410000 */
        /* <DEDUP_REMOVED lines=10> */
[----:B------:R1:W-:Y:S10]  /*2c60*/  MUFU.TANH R230, R5 ;  /* 0x0000000500e67308 */ /* 0x0003f40000002400 */
[----:B------:R-:W-:Y:S10]  /*2c70*/  MUFU.TANH R233, R29 ;  /* 0x0000001d00e97308 */ /* 0x000ff40000002400 */
[----:B------:R-:W-:Y:S01]  /*2c80*/  MUFU.TANH R196, R34 ;  /* 0x0000002200c47308 */ /* 0x000fe20000002400 */
[----:B-1----:R-:W-:Y:S09]  /*2c90*/  FMUL.FTZ R5, R32, UR12 ;  /* 0x0000000c20057c20 */ /* 0x002ff20008410000 */
[----:B------:R2:W-:Y:S10]  /*2ca0*/  MUFU.TANH R220, R5 ;  /* 0x0000000500dc7308 */ /* 0x0005f40000002400 */
[----:B------:R-:W-:Y:S10]  /*2cb0*/  MUFU.TANH R244, R30 ;  /* 0x0000001e00f47308 */ /* 0x000ff40000002400 */
[----:B------:R-:W-:Y:S01]  /*2cc0*/  MUFU.TANH R248, R31 ;  /* 0x0000001f00f87308 */ /* 0x000fe20000002400 */
[----:B--2---:R-:W-:Y:S09]  /*2cd0*/  F2FP.BF16.F32.PACK_AB R5, R229, R227 ;  /* 0x000000e3e505723e */ /* 0x004ff200000010ff */
[----:B------:R-:W-:Y:S10]  /*2ce0*/  MUFU.TANH R217, R33 ;  /* 0x0000002100d97308 */ /* 0x000ff40000002400 */
[----:B------:R-:W-:Y:S01]  /*2cf0*/  MUFU.TANH R199, R35 ;  /* 0x0000002300c77308 */ /* 0x000fe20000002400 */
[C---:B---3--:R-:W-:Y:S01]  /*2d00*/  FMUL.FTZ R2, R11.reuse, 1.4426950216293334961 ;  /* 0x3fb8aa3b0b027820 */ /* 0x048fe20000410000 */
[----:B------:R-:W-:Y:S04]  /*2d10*/  FSETP.NEU.FTZ.AND P1, PT, R11, -INF , PT ;  /* 0xff8000000b00780b */ /* 0x000fe80003f3d000 */
[----:B------:R-:W-:Y:S05]  /*2d20*/  FSEL R2, R2, RZ, P1 ;  /* 0x000000ff02027208 */ /* 0x000fea0000800000 */
[--C-:B------:R-:W-:Y:S01]  /*2d30*/  FFMA.FTZ R10, R209, UR7, -R2.reuse ;  /* 0x00000007d10a7c23 */ /* 0x100fe20008010802 */
[--C-:B------:R-:W-:Y:S03]  /*2d40*/  FFMA.FTZ R4, R208, UR7, -R2.reuse ;  /* 0x00000007d0047c23 */ /* 0x100fe60008010802 */
[----:B------:R1:W2:Y:S10]  /*2d50*/  MUFU.EX2 R11, R10 ;  /* 0x0000000a000b7308 */ /* 0x0002b40000000800 */
[----:B------:R3:W-:Y:S01]  /*2d60*/  MUFU.EX2 R251, R4 ;  /* 0x0000000400fb7308 */ /* 0x0007e20000000800 */
[--C-:B-1----:R-:W-:Y:S01]  /*2d70*/  FFMA.FTZ R10, R36, UR7, -R2.reuse ;  /* 0x00000007240a7c23 */ /* 0x102fe20008010802 */
[----:B--2---:R-:W-:Y:S08]  /*2d80*/  STL [R1+0x8], R11 ;  /* 0x0000080b01007387 */ /* 0x004ff00000100800 */
[----:B------:R-:W-:Y:S01]  /*2d90*/  MUFU.TANH R36, R20 ;  /* 0x0000001400247308 */ /* 0x000fe20000002400 */
[----:B---3--:R-:W-:Y:S09]  /*2da0*/  FFMA.FTZ R4, R13, UR7, -R2 ;  /* 0x000000070d047c23 */ /* 0x008ff20008010802 */
[----:B------:R1:W2:Y:S10]  /*2db0*/  MUFU.EX2 R12, R10 ;  /* 0x0000000a000c7308 */ /* 0x0002b40000000800 */
[----:B------:R3:W-:Y:S01]  /*2dc0*/  MUFU.EX2 R250, R4 ;  /* 0x0000000400fa7308 */ /* 0x0007e20000000800 */
[----:B-1----:R-:W-:Y:S01]  /*2dd0*/  FFMA.FTZ R10, R247, UR7, -R3 ;  /* 0x00000007f70a7c23 */ /* 0x002fe20008010803 */
[----:B--2---:R-:W-:Y:S08]  /*2de0*/  STL [R1+0x4], R12 ;  /* 0x0000040c01007387 */ /* 0x004ff00000100800 */
[----:B------:R1:W-:Y:S01]  /*2df0*/  MUFU.EX2 R237, R10 ;  /* 0x0000000a00ed7308 */ /* 0x0003e20000000800 */
[----:B------:R-:W2:Y:S01]  /*2e00*/  LDL R184, [R1+0x44] ;  /* 0x0000440001b87983 */ /* 0x000ea20000100800 */
[--C-:B---3--:R-:W-:Y:S08]  /*2e10*/  FFMA.FTZ R4, R38, UR7, -R9.reuse ;  /* 0x0000000726047c23 */ /* 0x108ff00008010809 */
[----:B------:R3:W-:Y:S01]  /*2e20*/  MUFU.EX2 R193, R4 ;  /* 0x0000000400c17308 */ /* 0x0007e20000000800 */
[----:B-1----:R-:W4:Y:S01]  /*2e30*/  LDL R10, [R1+0x48] ;  /* 0x00004800010a7983 */ /* 0x002f220000100800 */
[--C-:B---3--:R-:W-:Y:S08]  /*2e40*/  FFMA.FTZ R4, R37, UR7, -R9.reuse ;  /* 0x0000000725047c23 */ /* 0x108ff00008010809 */
[----:B------:R1:W-:Y:S02]  /*2e50*/  MUFU.EX2 R192, R4 ;  /* 0x0000000400c07308 */ /* 0x0003e40000000800 */
[--C-:B-1----:R-:W-:Y:S08]  /*2e60*/  FFMA.FTZ R4, R228, UR7, -R8.reuse ;  /* 0x00000007e4047c23 */ /* 0x102ff00008010808 */
[----:B------:R1:W-:Y:S02]  /*2e70*/  MUFU.EX2 R203, R4 ;  /* 0x0000000400cb7308 */ /* 0x0003e40000000800 */
[--C-:B-1----:R-:W-:Y:S08]  /*2e80*/  FFMA.FTZ R4, R226, UR7, -R8.reuse ;  /* 0x00000007e2047c23 */ /* 0x102ff00008010808 */
[----:B------:R1:W-:Y:S02]  /*2e90*/  MUFU.EX2 R202, R4 ;  /* 0x0000000400ca7308 */ /* 0x0003e40000000800 */
[--C-:B-1----:R-:W-:Y:S08]  /*2ea0*/  FFMA.FTZ R4, R36, UR7, -R9.reuse ;  /* 0x0000000724047c23 */ /* 0x102ff00008010809 */
[----:B------:R1:W-:Y:S02]  /*2eb0*/  MUFU.EX2 R190, R4 ;  /* 0x0000000400be7308 */ /* 0x0003e40000000800 */
[----:B-1----:R-:W-:Y:S08]  /*2ec0*/  FFMA.FTZ R4, R222, UR7, -R9 ;  /* 0x00000007de047c23 */ /* 0x002ff00008010809 */
[----:B------:R1:W-:Y:S02]  /*2ed0*/  MUFU.EX2 R189, R4 ;  /* 0x0000000400bd7308 */ /* 0x0003e40000000800 */
[--C-:B-1----:R-:W-:Y:S08]  /*2ee0*/  FFMA.FTZ R4, R225, UR7, -R8.reuse ;  /* 0x00000007e1047c23 */ /* 0x102ff00008010808 */
[----:B------:R1:W-:Y:S02]  /*2ef0*/  MUFU.EX2 R198, R4 ;  /* 0x0000000400c67308 */ /* 0x0003e40000000800 */
[----:B-1----:R-:W-:Y:S08]  /*2f00*/  FFMA.FTZ R4, R214, UR7, -R8 ;  /* 0x00000007d6047c23 */ /* 0x002ff00008010808 */
[----:B------:R1:W-:Y:S02]  /*2f10*/  MUFU.EX2 R197, R4 ;  /* 0x0000000400c57308 */ /* 0x0003e40000000800 */
[--C-:B-1----:R-:W-:Y:S08]  /*2f20*/  FFMA.FTZ R4, R235, UR7, -R3.reuse ;  /* 0x00000007eb047c23 */ /* 0x102ff00008010803 */
[----:B------:R1:W-:Y:S02]  /*2f30*/  MUFU.EX2 R207, R4 ;  /* 0x0000000400cf7308 */ /* 0x0003e40000000800 */
[--C-:B-1----:R-:W-:Y:S08]  /*2f40*/  FFMA.FTZ R4, R234, UR7, -R3.reuse ;  /* 0x00000007ea047c23 */ /* 0x102ff00008010803 */
[----:B------:R1:W3:Y:S02]  /*2f50*/  MUFU.EX2 R206, R4 ;  /* 0x0000000400ce7308 */ /* 0x0002e40000000800 */
[--C-:B-1----:R-:W-:Y:S01]  /*2f60*/  FFMA.FTZ R4, R249, UR7, -R2.reuse ;  /* 0x00000007f9047c23 */ /* 0x102fe20008010802 */
[----:B---3--:R-:W-:Y:S07]  /*2f70*/  F2FP.BF16.F32.PACK_AB R7, R206, R207 ;  /* 0x000000cfce07723e */ /* 0x008fee00000010ff */
[----:B------:R1:W-:Y:S02]  /*2f80*/  MUFU.EX2 R239, R4 ;  /* 0x0000000400ef7308 */ /* 0x0003e40000000800 */
[----:B-1----:R-:W-:Y:S08]  /*2f90*/  FFMA.FTZ R4, R246, UR7, -R2 ;  /* 0x00000007f6047c23 */ /* 0x002ff00008010802 */
[----:B------:R1:W-:Y:S02]  /*2fa0*/  MUFU.EX2 R238, R4 ;  /* 0x0000000400ee7308 */ /* 0x0003e40000000800 */
[--C-:B-1----:R-:W-:Y:S01]  /*2fb0*/  FFMA.FTZ R4, R230, UR7, -R3.reuse ;  /* 0x00000007e6047c23 */ /* 0x102fe20008010803 */
[----:B------:R-:W-:Y:S07]  /*2fc0*/  FFMA.FTZ R3, R233, UR7, -R3 ;  /* 0x00000007e9037c23 */ /* 0x000fee0008010803 */
[----:B------:R1:W-:Y:S10]  /*2fd0*/  MUFU.EX2 R205, R4 ;  /* 0x0000000400cd7308 */ /* 0x0003f40000000800 */
[----:B------:R3:W-:Y:S01]  /*2fe0*/  MUFU.EX2 R204, R3 ;  /* 0x0000000300cc7308 */ /* 0x0007e20000000800 */
[--C-:B-1----:R-:W-:Y:S01]  /*2ff0*/  FFMA.FTZ R4, R196, UR7, -R8.reuse ;  /* 0x00000007c4047c23 */ /* 0x102fe20008010808 */
[----:B------:R-:W-:Y:S08]  /*3000*/  FFMA.FTZ R8, R199, UR7, -R8 ;  /* 0x00000007c7087c23 */ /* 0x000ff00008010808 */
[----:B------:R1:W-:Y:S01]  /*3010*/  MUFU.EX2 R195, R4 ;  /* 0x0000000400c37308 */ /* 0x0003e20000000800 */
[--C-:B---3--:R-:W-:Y:S01]  /*3020*/  FFMA.FTZ R3, R220, UR7, -R9.reuse ;  /* 0x00000007dc037c23 */ /* 0x108fe20008010809 */
[----:B------:R-:W-:Y:S08]  /*3030*/  FFMA.FTZ R9, R217, UR7, -R9 ;  /* 0x00000007d9097c23 */ /* 0x000ff00008010809 */
[----:B------:R3:W-:Y:S10]  /*3040*/  MUFU.EX2 R188, R3 ;  /* 0x0000000300bc7308 */ /* 0x0007f40000000800 */
[----:B------:R-:W2:Y:S01]  /*3050*/  MUFU.EX2 R191, R9 ;  /* 0x0000000900bf7308 */ /* 0x000ea20000000800 */
[----:B-1----:R-:W-:Y:S09]  /*3060*/  F2FP.BF16.F32.PACK_AB R4, R192, R193 ;  /* 0x000000c1c004723e */ /* 0x002ff200000010ff */
[----:B------:R-:W1:Y:S01]  /*3070*/  MUFU.EX2 R194, R8 ;  /* 0x0000000800c27308 */ /* 0x000e620000000800 */
[----:B----4-:R-:W-:Y:S02]  /*3080*/  LEA R185, R10, UR4, 0x1 ;  /* 0x000000040ab97c11 */ /* 0x010fe4000f8e08ff */
[----:B------:R-:W-:Y:S02]  /*3090*/  MOV R10, 0x10 ;  /* 0x00000010000a7802 */ /* 0x000fe40000000f00 */
[C---:B---3--:R-:W-:Y:S01]  /*30a0*/  IADD3 R3, PT, PT, R185.reuse, 0x20000, RZ ;  /* 0x00020000b9037810 */ /* 0x048fe20007ffe0ff */
[----:B------:R3:W-:Y:S01]  /*30b0*/  STS [R185+0x20000], R6 ;  /* 0x02000006b9007388 */ /* 0x0007e20000000800 */
[----:B------:R-:W-:Y:S02]  /*30c0*/  SEL R10, R10, 0xfffffff0, !P0 ;  /* 0xfffffff00a0a7807 */ /* 0x000fe40004000000 */
[----:B------:R-:W-:Y:S01]  /*30d0*/  IADD3 R186, PT, PT, R185, 0x20020, RZ ;  /* 0x00020020b9ba7810 */ /* 0x000fe20007ffe0ff */
[----:B------:R4:W-:Y:S01]  /*30e0*/  STS [R185+0x20400], R5 ;  /* 0x02040005b9007388 */ /* 0x0009e20000000800 */
[----:B------:R-:W-:Y:S02]  /*30f0*/  @P2 IADD3 R186, PT, PT, R3, -0x20, RZ ;  /* 0xffffffe003ba2810 */ /* 0x000fe40007ffe0ff */
[----:B------:R-:W-:Y:S02]  /*3100*/  IADD3 R187, PT, PT, R185, R10, RZ ;  /* 0x0000000ab9bb7210 */ /* 0x000fe40007ffe0ff */
[----:B------:R-:W-:Y:S03]  /*3110*/  F2FP.BF16.F32.PACK_AB R3, R202, R203 ;  /* 0x000000cbca03723e */ /* 0x000fe600000010ff */
[----:B------:R2:W-:Y:S04]  /*3120*/  STS [R187+0x20000], R4 ;  /* 0x02000004bb007388 */ /* 0x0005e80000000800 */
[----:B------:R1:W-:Y:S01]  /*3130*/  STS [R187+0x20400], R3 ;  /* 0x02040003bb007388 */ /* 0x0003e20000000800 */
[--C-:B---3--:R-:W-:Y:S01]  /*3140*/  FFMA.FTZ R6, R244, UR7, -R2.reuse ;  /* 0x00000007f4067c23 */ /* 0x108fe20008010802 */
[----:B------:R-:W-:Y:S03]  /*3150*/  FFMA.FTZ R2, R248, UR7, -R2 ;  /* 0x00000007f8027c23 */ /* 0x000fe60008010802 */
[----:B------:R3:W-:Y:S01]  /*3160*/  MUFU.EX2 R232, R6 ;  /* 0x0000000600e87308 */ /* 0x0007e20000000800 */
[----:B----4-:R-:W-:Y:S05]  /*3170*/  F2FP.BF16.F32.PACK_AB R5, R12, R11 ;  /* 0x0000000b0c05723e */ /* 0x010fea00000010ff */
[----:B------:R4:W-:Y:S01]  /*3180*/  STS [R185+0x21400], R5 ;  /* 0x02140005b9007388 */ /* 0x0009e20000000800 */
[----:B--2---:R-:W-:Y:S03]  /*3190*/  F2FP.BF16.F32.PACK_AB R4, R236, R237 ;  /* 0x000000edec04723e */ /* 0x004fe600000010ff */
[----:B------:R2:W4:Y:S01]  /*31a0*/  MUFU.EX2 R231, R2 ;  /* 0x0000000200e77308 */ /* 0x0005220000000800 */
[----:B-1----:R-:W-:Y:S02]  /*31b0*/  F2FP.BF16.F32.PACK_AB R3, R250, R251 ;  /* 0x000000fbfa03723e */ /* 0x002fe400000010ff */
[----:B---3--:R-:W-:Y:S05]  /*31c0*/  F2FP.BF16.F32.PACK_AB R6, R240, R241 ;  /* 0x000000f1f006723e */ /* 0x008fea00000010ff */
[----:B------:R1:W-:Y:S04]  /*31d0*/  STS [R185+0x21000], R6 ;  /* 0x02100006b9007388 */ /* 0x0003e80000000800 */
[----:B------:R3:W-:Y:S01]  /*31e0*/  STS [R187+0x21000], R4 ;  /* 0x02100004bb007388 */ /* 0x0007e20000000800 */
[----:B--2---:R-:W-:Y:S03]  /*31f0*/  F2FP.BF16.F32.PACK_AB R2, R189, R190 ;  /* 0x000000bebd02723e */ /* 0x004fe600000010ff */
[----:B------:R2:W-:Y:S01]  /*3200*/  STS [R187+0x21400], R3 ;  /* 0x02140003bb007388 */ /* 0x0005e20000000800 */
[----:B----4-:R-:W-:Y:S03]  /*3210*/  F2FP.BF16.F32.PACK_AB R5, R191, R188 ;  /* 0x000000bcbf05723e */ /* 0x010fe600000010ff */
[----:B------:R4:W-:Y:S01]  /*3220*/  STS [R186], R2 ;  /* 0x00000002ba007388 */ /* 0x0009e20000000800 */
[----:B-1----:R-:W-:Y:S02]  /*3230*/  F2FP.BF16.F32.PACK_AB R6, R197, R198 ;  /* 0x000000c6c506723e */ /* 0x002fe400000010ff */
[----:B---3--:R-:W-:Y:S03]  /*3240*/  F2FP.BF16.F32.PACK_AB R4, R194, R195 ;  /* 0x000000c3c204723e */ /* 0x008fe600000010ff */
[----:B------:R1:W-:Y:S01]  /*3250*/  STS [R186+0x400], R6 ;  /* 0x00040006ba007388 */ /* 0x0003e20000000800 */
[----:B--2---:R-:W-:Y:S02]  /*3260*/  IADD3 R3, PT, PT, R10, R186, RZ ;  /* 0x000000ba0a037210 */ /* 0x004fe40007ffe0ff */
[----:B----4-:R-:W-:Y:S03]  /*3270*/  LOP3.LUT R2, R210, 0x8, R219, 0x78, !PT ;  /* 0x00000008d2027812 */ /* 0x010fe600078e78db */
[----:B------:R2:W-:Y:S01]  /*3280*/  STS [R3], R5 ;  /* 0x0000000503007388 */ /* 0x0005e20000000800 */
[----:B------:R-:W-:Y:S03]  /*3290*/  LOP3.LUT R2, R216, R2, RZ, 0xfc, !PT ;  /* 0x00000002d8027212 */ /* 0x000fe600078efcff */
[----:B------:R3:W-:Y:S01]  /*32a0*/  STS [R3+0x400], R4 ;  /* 0x0004000403007388 */ /* 0x0007e20000000800 */
[----:B------:R-:W-:Y:S03]  /*32b0*/  LEA R208, R2, UR4, 0x1 ;  /* 0x0000000402d07c11 */ /* 0x000fe6000f8e08ff */
[----:B------:R-:W-:Y:S01]  /*32c0*/  STS [R186+0x1000], R7 ;  /* 0x00100007ba007388 */ /* 0x000fe20000000800 */
[----:B------:R-:W-:Y:S02]  /*32d0*/  IADD3 R2, PT, PT, R218, R0, RZ ;  /* 0x00000000da027210 */ /* 0x000fe40007ffe0ff */
[C---:B------:R-:W-:Y:S02]  /*32e0*/  IADD3 R209, PT, PT, R208.reuse, R212, RZ ;  /* 0x000000d4d0d17210 */ /* 0x040fe40007ffe0ff */
[----:B------:R-:W-:Y:S02]  /*32f0*/  IADD3 R182, PT, PT, R208, R218, RZ ;  /* 0x000000dad0b67210 */ /* 0x000fe40007ffe0ff */
[----:B-1----:R-:W-:Y:S05]  /*3300*/  F2FP.BF16.F32.PACK_AB R6, R238, R239 ;  /* 0x000000efee06723e */ /* 0x002fea00000010ff */
[----:B------:R-:W-:Y:S01]  /*3310*/  STS [R186+0x1400], R6 ;  /* 0x00140006ba007388 */ /* 0x000fe20000000800 */
[----:B--2---:R-:W-:Y:S02]  /*3320*/  F2FP.BF16.F32.PACK_AB R5, R204, R205 ;  /* 0x000000cdcc05723e */ /* 0x004fe400000010ff */
[----:B---3--:R-:W-:Y:S03]  /*3330*/  F2FP.BF16.F32.PACK_AB R4, R231, R232 ;  /* 0x000000e8e704723e */ /* 0x008fe600000010ff */
[----:B------:R-:W-:Y:S04]  /*3340*/  STS [R3+0x1000], R5 ;  /* 0x0010000503007388 */ /* 0x000fe80000000800 */
[----:B------:R1:W-:Y:S04]  /*3350*/  STS [R3+0x1400], R4 ;  /* 0x0014000403007388 */ /* 0x0003e80000000800 */
[----:B------:R-:W-:Y:S08]  /*3360*/  LDSM.16.M88.4 R32, [R208+0x8000] ;  /* 0x00800000d020783b */ /* 0x000ff00000000200 */
[----:B------:R-:W2:Y:S08]  /*3370*/  LDSM.16.M88.4 R16, [R0+0x14000] ;  /* 0x014000000010783b */ /* 0x000eb00000000200 */
[----:B------:R-:W3:Y:S01]  /*3380*/  LDSM.16.M88.4 R28, [R208+0x9000] ;  /* 0x00900000d01c783b */ /* 0x000ee20000000200 */
[C---:B-1----:R-:W-:Y:S07]  /*3390*/  IADD3 R3, PT, PT, R212.reuse, R2, RZ ;  /* 0x00000002d4037210 */ /* 0x042fee0007ffe0ff */
[----:B------:R-:W1:Y:S08]  /*33a0*/  LDSM.16.M88.4 R164, [R0+0x14800] ;  /* 0x0148000000a4783b */ /* 0x000e700000000200 */
        /* <DEDUP_REMOVED lines=26> */
[----:B------:R-:W-:Y:S02]  /*3550*/  MOV R177, R181 ;  /* 0x000000b500b17202 */ /* 0x000fe40000000f00 */
[----:B------:R-:W-:Y:S02]  /*3560*/  IADD3 R181, PT, PT, R212, R182, RZ ;  /* 0x000000b6d4b57210 */ /* 0x000fe40007ffe0ff */
[-C--:B------:R-:W-:Y:S08]  /*3570*/  HMMA.16816.F32.BF16 R12, R164, R178.reuse, R12 ;  /* 0x000000b2a40c723c */ /* 0x080ff0000004180c */
[C---:B------:R-:W-:Y:S08]  /*3580*/  HMMA.16816.F32.BF16 R16, R172.reuse, R178, R16 ;  /* 0x000000b2ac10723c */ /* 0x040ff00000041810 */
        /* <DEDUP_REMOVED lines=20> */
[C---:B--2---:R-:W-:Y:S04]  /*36d0*/  HMMA.16816.F32.BF16 R8, R168.reuse, R164, R8 ;  /* 0x000000a4a808723c */ /* 0x044fe80000041808 */
[----:B------:R-:W-:Y:S02]  /*36e0*/  MOV R165, R177 ;  /* 0x000000b100a57202 */ /* 0x000fe40000000f00 */
[----:B------:R1:W2:Y:S02]  /*36f0*/  LDSM.16.M88.4 R176, [R0+0x18800] ;  /* 0x0188000000b0783b */ /* 0x0002a40000000200 */
[-C--:B------:R-:W-:Y:S08]  /*3700*/  HMMA.16816.F32.BF16 R12, R168, R166.reuse, R12 ;  /* 0x000000a6a80c723c */ /* 0x080ff0000004180c */
[C---:B------:R-:W-:Y:S04]  /*3710*/  HMMA.16816.F32.BF16 R16, R172.reuse, R166, R16 ;  /* 0x000000a6ac10723c */ /* 0x040fe80000041810 */
[----:B-1----:R-:W-:Y:S02]  /*3720*/  MOV R0, R165 ;  /* 0x000000a500007202 */ /* 0x002fe40000000f00 */
[----:B------:R-:W-:Y:S02]  /*3730*/  LDSM.16.M88.4 R164, [R209+0xa000] ;  /* 0x00a00000d1a4783b */ /* 0x000fe40000000200 */
[-C--:B--2---:R-:W-:Y:S08]  /*3740*/  HMMA.16816.F32.BF16 R20, R172, R176.reuse, R20 ;  /* 0x000000b0ac14723c */ /* 0x084ff00000041814 */
[C---:B------:R-:W-:Y:S01]  /*3750*/  HMMA.16816.F32.BF16 R24, R168.reuse, R176, R24 ;  /* 0x000000b0a818723c */ /* 0x040fe20000041818 */
[----:B------:R-:W-:Y:S02]  /*3760*/  MOV R176, UR14 ;  /* 0x0000000e00b07c02 */ /* 0x000fe40008000f00 */
[----:B------:R-:W-:Y:S02]  /*3770*/  MOV R177, UR5 ;  /* 0x0000000500b17c02 */ /* 0x000fe40008000f00 */
[C---:B------:R-:W-:Y:S03]  /*3780*/  LEA R176, P1, R184.reuse, R176, 0x2 ;  /* 0x000000b0b8b07211 */ /* 0x040fe600078210ff */
[-C--:B------:R-:W-:Y:S01]  /*3790*/  HMMA.16816.F32.BF16 R28, R168, R178.reuse, R28 ;  /* 0x000000b2a81c723c */ /* 0x080fe2000004181c */
[----:B------:R-:W1:Y:S02]  /*37a0*/  LDSM.16.M88.4 R168, [R180+0x18000] ;  /* 0x01800000b4a8783b */ /* 0x000e640000000200 */
[----:B------:R-:W-:Y:S05]  /*37b0*/  LEA.HI.X R177, R184, R177, RZ, 0x2, P1 ;  /* 0x000000b1b8b17211 */ /* 0x000fea00008f14ff */
[----:B------:R-:W-:Y:S01]  /*37c0*/  HMMA.16816.F32.BF16 R32, R172, R178, R32 ;  /* 0x000000b2ac20723c */ /* 0x000fe20000041820 */
[----:B------:R-:W2:Y:S03]  /*37d0*/  LDSM.16.M88.4 R172, [R209+0xb000] ;  /* 0x00b00000d1ac783b */ /* 0x000ea60000000200 */
[----:B------:R-:W-:Y:S02]  /*37e0*/  MOV R179, R0 ;  /* 0x0000000000b37202 */ /* 0x000fe40000000f00 */
[----:B------:R-:W-:Y:S03]  /*37f0*/  MOV R0, R183 ;  /* 0x000000b700007202 */ /* 0x000fe60000000f00 */
[----:B------:R-:W3:Y:S04]  /*3800*/  LDG.E R184, desc[UR30][R176.64] ;  /* 0x0000001eb0b87981 */ /* 0x000ee8000c1e1900 */
[----:B------:R-:W4:Y:S01]  /*3810*/  LDG.E R183, desc[UR30][R176.64+0x20] ;  /* 0x0000201eb0b77981 */ /* 0x000f22000c1e1900 */
[-C--:B-1----:R-:W-:Y:S08]  /*3820*/  HMMA.16816.F32.BF16 R4, R164, R168.reuse, R4 ;  /* 0x000000a8a404723c */ /* 0x082ff00000041804 */
[C---:B--2---:R-:W-:Y:S08]  /*3830*/  HMMA.16816.F32.BF16 R8, R172.reuse, R168, R8 ;  /* 0x000000a8ac08723c */ /* 0x044ff00000041808 */
[-C--:B------:R-:W-:Y:S08]  /*3840*/  HMMA.16816.F32.BF16 R12, R172, R170.reuse, R12 ;  /* 0x000000aaac0c723c */ /* 0x080ff0000004180c */
[C---:B------:R-:W-:Y:S01]  /*3850*/  HMMA.16816.F32.BF16 R16, R164.reuse, R170, R16 ;  /* 0x000000aaa410723c */ /* 0x040fe20000041810 */
[----:B------:R1:W2:Y:S08]  /*3860*/  LDSM.16.M88.4 R168, [R180+0x18800] ;  /* 0x01880000b4a8783b */ /* 0x0002b00000000200 */
[----:B-1----:R-:W5:Y:S01]  /*3870*/  LDG.E R180, desc[UR30][R176.64+0xa0] ;  /* 0x0000a01eb0b47981 */ /* 0x002f62000c1e1900 */
[-C--:B--2---:R-:W-:Y:S08]  /*3880*/  HMMA.16816.F32.BF16 R20, R164, R168.reuse, R20 ;  /* 0x000000a8a414723c */ /* 0x084ff00000041814 */
[C---:B------:R-:W-:Y:S08]  /*3890*/  HMMA.16816.F32.BF16 R24, R172.reuse, R168, R24 ;  /* 0x000000a8ac18723c */ /* 0x040ff00000041818 */
[-C--:B------:R-:W-:Y:S01]  /*38a0*/  HMMA.16816.F32.BF16 R28, R172, R170.reuse, R28 ;  /* 0x000000aaac1c723c */ /* 0x080fe2000004181c */
[----:B------:R-:W-:Y:S07]  /*38b0*/  LDSM.16.M88.4 R172, [R182+0xa000] ;  /* 0x00a00000b6ac783b */ /* 0x000fee0000000200 */
[----:B------:R-:W-:Y:S01]  /*38c0*/  HMMA.16816.F32.BF16 R32, R164, R170, R32 ;  /* 0x000000aaa420723c */ /* 0x000fe20000041820 */
[----:B------:R-:W1:Y:S08]  /*38d0*/  LDSM.16.M88.4 R164, [R2+0x18000] ;  /* 0x0180000002a4783b */ /* 0x000e700000000200 */
[----:B------:R2:W1:Y:S08]  /*38e0*/  LDSM.16.M88.4 R168, [R182+0xb000] ;  /* 0x00b00000b6a8783b */ /* 0x0004700000000200 */
[----:B--2---:R2:W5:Y:S01]  /*38f0*/  LDG.E R182, desc[UR30][R176.64+0x80] ;  /* 0x0000801eb0b67981 */ /* 0x004562000c1e1900 */
        /* <DEDUP_REMOVED lines=11> */
[----:B------:R2:W1:Y:S02]  /*39b0*/  LDSM.16.M88.4 R172, [R181+0xb000] ;  /* 0x00b00000b5ac783b */ /* 0x0004640000000200 */
[----:B--2---:R-:W-:Y:S06]  /*39c0*/  MOV R181, R179 ;  /* 0x000000b300b57202 */ /* 0x004fec0000000f00 */
[----:B------:R3:W2:Y:S01]  /*39d0*/  LDSM.16.M88.4 R176, [R3+0x18800] ;  /* 0x0188000003b0783b */ /* 0x0006a20000000200 */
[-C--:B-1----:R-:W-:Y:S08]  /*39e0*/  HMMA.16816.F32.BF16 R4, R164, R168.reuse, R4 ;  /* 0x000000a8a404723c */ /* 0x082ff00000041804 */
[C---:B------:R-:W-:Y:S08]  /*39f0*/  HMMA.16816.F32.BF16 R8, R172.reuse, R168, R8 ;  /* 0x000000a8ac08723c */ /* 0x040ff00000041808 */
[-C--:B------:R-:W-:Y:S03]  /*3a00*/  HMMA.16816.F32.BF16 R12, R172, R170.reuse, R12 ;  /* 0x000000aaac0c723c */ /* 0x080fe6000004180c */
[C---:B---3--:R-:W-:Y:S01]  /*3a10*/  FADD.FTZ R3, -R184.reuse, R4 ;  /* 0x00000004b8037221 */ /* 0x048fe20000010100 */
[----:B------:R-:W-:Y:S01]  /*3a20*/  FADD.FTZ R2, -R184, R5 ;  /* 0x00000005b8027221 */ /* 0x000fe20000010100 */
[----:B------:R-:W-:Y:S01]  /*3a30*/  FFMA.FTZ R5, -R181, R181, 1 ;  /* 0x3f800000b5057423 */ /* 0x000fe200000101b5 */
[----:B------:R-:W-:Y:S01]  /*3a40*/  FFMA.FTZ R4, -R0, R0, 1 ;  /* 0x3f80000000047423 */ /* 0x000fe20000010100 */
[--C-:B------:R-:W-:Y:S01]  /*3a50*/  SHF.R.U32.HI R0, RZ, 0x4, R221.reuse ;  /* 0x00000004ff007819 */ /* 0x100fe200000116dd */
[C---:B------:R-:W-:Y:S04]  /*3a60*/  HMMA.16816.F32.BF16 R16, R164.reuse, R170, R16 ;  /* 0x000000aaa410723c */ /* 0x040fe80000041810 */
[----:B------:R-:W-:Y:S01]  /*3a70*/  FMUL.FTZ R5, R5, UR12 ;  /* 0x0000000c05057c20 */ /* 0x000fe20008410000 */
[----:B------:R-:W-:Y:S01]  /*3a80*/  FMUL.FTZ R3, R200, R3 ;  /* 0x00000003c8037220 */ /* 0x000fe20000410000 */
[----:B------:R-:W-:Y:S01]  /*3a90*/  FMUL.FTZ R2, R201, R2 ;  /* 0x00000002c9027220 */ /* 0x000fe20000410000 */
[----:B------:R-:W-:Y:S01]  /*3aa0*/  FMUL.FTZ R4, R4, UR12 ;  /* 0x0000000c04047c20 */ /* 0x000fe20008410000 */
[----:B------:R-:W-:Y:S01]  /*3ab0*/  LOP3.LUT R0, R0, 0x8, RZ, 0xc0, !PT ;  /* 0x0000000800007812 */ /* 0x000fe200078ec0ff */
[-C--:B--2---:R-:W-:Y:S03]  /*3ac0*/  HMMA.16816.F32.BF16 R20, R164, R176.reuse, R20 ;  /* 0x000000b0a414723c */ /* 0x084fe60000041814 */
[----:B------:R-:W-:Y:S01]  /*3ad0*/  FMUL.FTZ R4, R4, R3 ;  /* 0x0000000304047220 */ /* 0x000fe20000410000 */
[----:B------:R-:W-:Y:S01]  /*3ae0*/  LOP3.LUT R0, R0, 0x10, R221, 0xf8, !PT ;  /* 0x0000001000007812 */ /* 0x000fe200078ef8dd */
[----:B------:R-:W-:Y:S01]  /*3af0*/  FMUL.FTZ R3, R5, R2 ;  /* 0x0000000205037220 */ /* 0x000fe20000410000 */
[----:B------:R-:W-:Y:S02]  /*3b00*/  FFMA.FTZ R5, -R38, R38, 1 ;  /* 0x3f80000026057423 */ /* 0x000fe40000010126 */
[----:B------:R1:W5:Y:S01]  /*3b10*/  LDL.LU R38, [R1+0x54] ;  /* 0x0000540001267983 */ /* 0x0003620000300800 */
[----:B------:R-:W-:Y:S01]  /*3b20*/  LOP3.LUT R2, R0, R210, RZ, 0x3c, !PT ;  /* 0x000000d200027212 */ /* 0x000fe200078e3cff */
[C---:B------:R-:W-:Y:S01]  /*3b30*/  FADD.FTZ R0, -R184.reuse, R16 ;  /* 0x00000010b8007221 */ /* 0x040fe20000010100 */
[----:B------:R-:W-:Y:S01]  /*3b40*/  FFMA.FTZ R16, -R37, R37, 1 ;  /* 0x3f80000025107423 */ /* 0x000fe20000010125 */
[C---:B------:R-:W-:Y:S01]  /*3b50*/  FADD.FTZ R17, -R184.reuse, R17 ;  /* 0x00000011b8117221 */ /* 0x040fe20000010100 */
[----:B------:R-:W-:Y:S01]  /*3b60*/  F2FP.BF16.F32.PACK_AB R3, R3, R4 ;  /* 0x000000040303723e */ /* 0x000fe200000010ff */
[----:B------:R1:W5:Y:S01]  /*3b70*/  LDL.LU R37, [R1+0x50] ;  /* 0x0000500001257983 */ /* 0x0003620000300800 */
[C---:B------:R-:W-:Y:S04]  /*3b80*/  HMMA.16816.F32.BF16 R24, R172.reuse, R176, R24 ;  /* 0x000000b0ac18723c */ /* 0x040fe80000041818 */
[----:B------:R-:W-:Y:S01]  /*3b90*/  FADD.FTZ R4, -R184, R20 ;  /* 0x00000014b8047221 */ /* 0x000fe20000010100 */
[----:B------:R-:W-:Y:S01]  /*3ba0*/  FMUL.FTZ R20, R192, R17 ;  /* 0x00000011c0147220 */ /* 0x000fe20000410000 */
[----:B------:R-:W-:Y:S01]  /*3bb0*/  FFMA.FTZ R17, -R36, R36, 1 ;  /* 0x3f80000024117423 */ /* 0x000fe20000010124 */
[----:B------:R-:W-:Y:S01]  /*3bc0*/  FMUL.FTZ R0, R193, R0 ;  /* 0x00000000c1007220 */ /* 0x000fe20000410000 */
[----:B------:R1:W5:Y:S01]  /*3bd0*/  LDL.LU R36, [R1+0x4c] ;  /* 0x00004c0001247983 */ /* 0x0003620000300800 */
[-C--:B------:R-:W-:Y:S03]  /*3be0*/  HMMA.16816.F32.BF16 R28, R172, R178.reuse, R28 ;  /* 0x000000b2ac1c723c */ /* 0x080fe6000004181c */
[----:B------:R-:W-:Y:S01]  /*3bf0*/  FMUL.FTZ R5, R5, UR12 ;  /* 0x0000000c05057c20 */ /* 0x000fe20008410000 */
[----:B------:R-:W-:Y:S01]  /*3c00*/  FMUL.FTZ R16, R16, UR12 ;  /* 0x0000000c10107c20 */ /* 0x000fe20008410000 */
[----:B------:R-:W-:Y:S01]  /*3c10*/  FADD.FTZ R21, -R184, R21 ;  /* 0x00000015b8157221 */ /* 0x000fe20000010100 */
[----:B------:R-:W-:Y:S01]  /*3c20*/  FMUL.FTZ R4, R190, R4 ;  /* 0x00000004be047220 */ /* 0x000fe20000410000 */
[----:B------:R-:W-:Y:S01]  /*3c30*/  FMUL.FTZ R0, R5, R0 ;  /* 0x0000000005007220 */ /* 0x000fe20000410000 */
[----:B------:R-:W-:Y:S04]  /*3c40*/  HMMA.16816.F32.BF16 R32, R164, R178, R32 ;  /* 0x000000b2a420723c */ /* 0x000fe80000041820 */
[----:B------:R-:W-:Y:S01]  /*3c50*/  FFMA.FTZ R164, -R222, R222, 1 ;  /* 0x3f800000dea47423 */ /* 0x000fe200000101de */
[----:B------:R-:W-:Y:S01]  /*3c60*/  FMUL.FTZ R20, R16, R20 ;  /* 0x0000001410147220 */ /* 0x000fe20000410000 */
[----:B------:R-:W-:Y:S01]  /*3c70*/  FMUL.FTZ R21, R189, R21 ;  /* 0x00000015bd157220 */ /* 0x000fe20000410000 */
[----:B------:R-:W-:Y:S01]  /*3c80*/  FMUL.FTZ R17, R17, UR12 ;  /* 0x0000000c11117c20 */ /* 0x000fe20008410000 */
[----:B------:R-:W-:Y:S01]  /*3c90*/  FMUL.FTZ R164, R164, UR12 ;  /* 0x0000000ca4a47c20 */ /* 0x000fe20008410000 */
[----:B------:R-:W-:Y:S01]  /*3ca0*/  FFMA.FTZ R16, -R220, R220, 1 ;  /* 0x3f800000dc107423 */ /* 0x000fe200000101dc */
[----:B------:R-:W-:Y:S01]  /*3cb0*/  F2FP.BF16.F32.PACK_AB R20, R20, R0 ;  /* 0x000000001414723e */ /* 0x000fe200000010ff */
[----:B------:R-:W-:Y:S01]  /*3cc0*/  FMUL.FTZ R4, R17, R4 ;  /* 0x0000000411047220 */ /* 0x000fe20000410000 */
[----:B------:R-:W-:Y:S01]  /*3cd0*/  FMUL.FTZ R21, R164, R21 ;  /* 0x00000015a4157220 */ /* 0x000fe20000410000 */
[----:B------:R-:W-:Y:S01]  /*3ce0*/  FMUL.FTZ R16, R16, UR12 ;  /* 0x0000000c10107c20 */ /* 0x000fe20008410000 */
[----:B------:R-:W-:Y:S01]  /*3cf0*/  FFMA.FTZ R17, -R224, R224, 1 ;  /* 0x3f800000e0117423 */ /* 0x000fe200000101e0 */
[----:B------:R-:W-:Y:S01]  /*3d00*/  SHF.L.U32 R222, R221, 0x5, RZ ;  /* 0x00000005ddde7819 */ /* 0x000fe200000006ff */
[----:B----4-:R-:W-:Y:S01]  /*3d10*/  FADD.FTZ R18, -R183, R18 ;  /* 0x00000012b7127221 */ /* 0x010fe20000010100 */
[----:B------:R-:W-:Y:S01]  /*3d20*/  F2FP.BF16.F32.PACK_AB R21, R21, R4 ;  /* 0x000000041515723e */ /* 0x000fe200000010ff */
[----:B------:R-:W-:Y:S01]  /*3d30*/  FADD.FTZ R4, -R183, R6 ;  /* 0x00000006b7047221 */ /* 0x000fe20000010100 */
[C---:B------:R-:W-:Y:S01]  /*3d40*/  FADD.FTZ R32, -R184.reuse, R32 ;  /* 0x00000020b8207221 */ /* 0x040fe20000010100 */
[----:B------:R-:W-:Y:S01]  /*3d50*/  FADD.FTZ R5, -R184, R33 ;  /* 0x00000021b8057221 */ /* 0x000fe20000010100 */
[----:B------:R-:W-:Y:S01]  /*3d60*/  FMUL.FTZ R17, R17, UR12 ;  /* 0x0000000c11117c20 */ /* 0x000fe20008410000 */
[----:B------:R-:W-:Y:S01]  /*3d70*/  FMUL.FTZ R4, R227, R4 ;  /* 0x00000004e3047220 */ /* 0x000fe20000410000 */
[----:B------:R-:W-:Y:S01]  /*3d80*/  FMUL.FTZ R0, R188, R32 ;  /* 0x00000020bc007220 */ /* 0x000fe20000410000 */
[----:B------:R-:W-:Y:S01]  /*3d90*/  FFMA.FTZ R32, -R217, R217, 1 ;  /* 0x3f800000d9207423 */ /* 0x000fe200000101d9 */
[----:B------:R-:W-:Y:S01]  /*3da0*/  FMUL.FTZ R5, R191, R5 ;  /* 0x00000005bf057220 */ /* 0x000fe20000410000 */
[----:B------:R-:W-:Y:S01]  /*3db0*/  LOP3.LUT R222, R222, 0x7a00, RZ, 0xc0, !PT ;  /* 0x00007a00dede7812 */ /* 0x000fe200078ec0ff */
[----:B------:R-:W-:Y:S01]  /*3dc0*/  FMUL.FTZ R33, R16, R0 ;  /* 0x0000000010217220 */ /* 0x000fe20000410000 */
[----:B------:R-:W-:Y:S01]  /*3dd0*/  FADD.FTZ R0, -R183, R7 ;  /* 0x00000007b7007221 */ /* 0x000fe20000010100 */
[----:B------:R-:W-:Y:S01]  /*3de0*/  FFMA.FTZ R16, -R223, R223, 1 ;  /* 0x3f800000df107423 */ /* 0x000fe200000101df */
[----:B------:R-:W-:Y:S01]  /*3df0*/  LOP3.LUT R220, R221, 0x8, RZ, 0xc0, !PT ;  /* 0x00000008dddc7812 */ /* 0x000fe200078ec0ff */
[----:B------:R-:W-:Y:S01]  /*3e00*/  FMUL.FTZ R32, R32, UR12 ;  /* 0x0000000c20207c20 */ /* 0x000fe20008410000 */
[----:B------:R-:W-:Y:S01]  /*3e10*/  FMUL.FTZ R0, R229, R0 ;  /* 0x00000000e5007220 */ /* 0x000fe20000410000 */
[C---:B------:R-:W-:Y:S01]  /*3e20*/  SHF.L.U32 R217, R221.reuse, 0x6, RZ ;  /* 0x00000006ddd97819 */ /* 0x040fe200000006ff */
[----:B------:R-:W-:Y:S01]  /*3e30*/  FMUL.FTZ R16, R16, UR12 ;  /* 0x0000000c10107c20 */ /* 0x000fe20008410000 */
[C---:B------:R-:W-:Y:S01]  /*3e40*/  SHF.L.U32 R224, R221.reuse, 0x1, RZ ;  /* 0x00000001dde07819 */ /* 0x040fe200000006ff */
[----:B------:R-:W-:Y:S01]  /*3e50*/  FMUL.FTZ R32, R32, R5 ;  /* 0x0000000520207220 */ /* 0x000fe20000410000 */
[----:B------:R-:W-:Y:S01]  /*3e60*/  SHF.L.U32 R223, R221, 0x5, RZ ;  /* 0x00000005dddf7819 */ /* 0x000fe200000006ff */
[----:B------:R-:W-:Y:S01]  /*3e70*/  FMUL.FTZ R17, R17, R4 ;  /* 0x0000000411117220 */ /* 0x000fe20000410000 */
[----:B------:R-:W-:Y:S01]  /*3e80*/  FMUL.FTZ R16, R16, R0 ;  /* 0x0000000010107220 */ /* 0x000fe20000410000 */
[----:B------:R-:W-:Y:S01]  /*3e90*/  FADD.FTZ R19, -R183, R19 ;  /* 0x00000013b7137221 */ /* 0x000fe20000010100 */
[----:B-1----:R-:W-:Y:S06]  /*3ea0*/  BRA.U !UP0, `(.L_x_1936) ;  /* 0x00000001087c7547 */ /* 0x002fec000b800000 */
[----:B------:R-:W2:Y:S01]  /*3eb0*/  LDL.LU R166, [R1+0x28] ;  /* 0x0000280001a67983 */ /* 0x000ea20000300800 */
[----:B------:R-:W1:Y:S01]  /*3ec0*/  LDC R5, c[0x0][0x3b0] ;  /* 0x0000ec00ff057b82 */ /* 0x000e620000000800 */
[----:B------:R-:W-:Y:S01]  /*3ed0*/  IADD3 R4, P1, PT, RZ, -UR28, RZ ;  /* 0x8000001cff047c10 */ /* 0x000fe2000ff3e0ff */
[----:B------:R-:W-:Y:S01]  /*3ee0*/  ULOP3.LUT UR13, UR40, 0x1, URZ, 0xc0, !UPT ;  /* 0x00000001280d7892 */ /* 0x000fe2000f8ec0ff */
[----:B------:R-:W3:Y:S03]  /*3ef0*/  LDL.LU R165, [R1+0x2c] ;  /* 0x00002c0001a57983 */ /* 0x000ee60000300800 */
[----:B------:R-:W-:Y:S01]  /*3f00*/  UISETP.NE.U32.AND UP1, UPT, UR13, 0x1, UPT ;  /* 0x000000010d00788c */ /* 0x000fe2000bf25070 */
[----:B------:R-:W4:Y:S01]  /*3f10*/  LDL.LU R164, [R1+0x1c] ;  /* 0x00001c0001a47983 */ /* 0x000f220000300800 */
[----:B------:R-:W2:Y:S02]  /*3f20*/  LDC R6, c[0x0][0x3b4] ;  /* 0x0000ed00ff067b82 */ /* 0x000ea40000000800 */
[----:B------:R-:W-:Y:S06]  /*3f30*/  USEL UR13, UR21, 0x4000, !UP1 ;  /* 0x00004000150d7887 */ /* 0x000fec000c800000 */
[----:B------:R-:W-:Y:S02]  /*3f40*/  VIADD R213, R213, UR13 ;  /* 0x0000000dd5d57c36 */ /* 0x000fe40008000000 */
[----:B----4-:R-:W-:Y:S02]  /*3f50*/  VIADD R164, R164, UR13 ;  /* 0x0000000da4a47c36 */ /* 0x010fe40008000000 */
[C---:B-1----:R-:W-:Y:S04]  /*3f60*/  IMAD.SHL.U32 R0, R5.reuse, 0x40, RZ ;  /* 0x0000004005007824 */ /* 0x042fe800078e00ff */
[----:B------:R-:W-:Y:S05]  /*3f70*/  IMAD.X R0, RZ, RZ, ~R0, P1 ;  /* 0x000000ffff007224 */ /* 0x000fea00008e0e00 */
[----:B------:R-:W-:Y:S04]  /*3f80*/  SHF.R.S64 R4, R4, 0x1f, R0 ;  /* 0x0000001f04047819 */ /* 0x000fe80000001000 */
[----:B---3--:R-:W-:Y:S04]  /*3f90*/  IADD3 R165, P1, PT, R4, R165, RZ ;  /* 0x000000a504a57210 */ /* 0x008fe80007f3e0ff */
[----:B--2---:R-:W-:Y:S01]  /*3fa0*/  LEA.HI.X.SX32 R166, R0, R166, 0x1, P1 ;  /* 0x000000a600a67211 */ /* 0x004fe200008f0eff */
[----:B------:R1:W-:Y:S01]  /*3fb0*/  STL [R1+0x2c], R165 ;  /* 0x00002ca501007387 */ /* 0x0003e20000100800 */
[C---:B------:R-:W-:Y:S03]  /*3fc0*/  LEA R4, P1, R5.reuse, R165, 0x6 ;  /* 0x000000a505047211 */ /* 0x040fe600078230ff */
[----:B------:R1:W-:Y:S01]  /*3fd0*/  STL [R1+0x28], R166 ;  /* 0x000028a601007387 */ /* 0x0003e20000100800 */
[----:B------:R-:W-:Y:S01]  /*3fe0*/  LEA.HI.X R5, R5, R166, R6, 0x6, P1 ;  /* 0x000000a605057211 */ /* 0x000fe200008f3406 */
[----:B------:R-:W-:Y:S02]  /*3ff0*/  IMAD.MOV.U32 R6, RZ, RZ, R165 ;  /* 0x000000ffff067224 */ /* 0x000fe400078e00a5 */
[----:B------:R1:W-:Y:S01]  /*4000*/  STL [R1+0x1c], R164 ;  /* 0x00001ca401007387 */ /* 0x0003e20000100800 */
        /* <DEDUP_REMOVED lines=9> */
.L_x_1936:
[----:B-1----:R-:W2:Y:S01]  /*40a0*/  LDL.LU R164, [R1] ;  /* 0x0000000001a47983 */ /* 0x002ea20000300800 */
[----:B------:R-:W-:Y:S01]  /*40b0*/  FADD.FTZ R22, -R183, R22 ;  /* 0x00000016b7167221 */ /* 0x000fe20000010100 */
[----:B------:R-:W-:Y:S01]  /*40c0*/  FFMA.FTZ R7, -R225, R225, 1 ;  /* 0x3f800000e1077423 */ /* 0x000fe200000101e1 */
[----:B------:R-:W-:Y:S02]  /*40d0*/  F2FP.BF16.F32.PACK_AB R0, R16, R17 ;  /* 0x000000111000723e */ /* 0x000fe400000010ff */
[----:B------:R-:W3:Y:S01]  /*40e0*/  LDL.LU R169, [R1+0x8] ;  /* 0x0000080001a97983 */ /* 0x000ee20000300800 */
[----:B------:R-:W-:Y:S01]  /*40f0*/  FMUL.FTZ R22, R198, R22 ;  /* 0x00000016c6167220 */ /* 0x000fe20000410000 */
[----:B------:R-:W-:Y:S01]  /*4100*/  FMUL.FTZ R7, R7, UR12 ;  /* 0x0000000c07077c20 */ /* 0x000fe20008410000 */
[----:B------:R-:W-:Y:S02]  /*4110*/  FFMA.FTZ R4, -R228, R228, 1 ;  /* 0x3f800000e4047423 */ /* 0x000fe400000101e4 */
[----:B------:R-:W4:Y:S01]  /*4120*/  LDL.LU R168, [R1+0x4] ;  /* 0x0000040001a87983 */ /* 0x000f220000300800 */
[----:B------:R-:W-:Y:S01]  /*4130*/  FMUL.FTZ R5, R202, R19 ;  /* 0x00000013ca057220 */ /* 0x000fe20000410000 */
[----:B------:R-:W-:Y:S01]  /*4140*/  FMUL.FTZ R22, R7, R22 ;  /* 0x0000001607167220 */ /* 0x000fe20000410000 */
[----:B------:R-:W-:Y:S02]  /*4150*/  FMUL.FTZ R6, R203, R18 ;  /* 0x00000012cb067220 */ /* 0x000fe40000410000 */
[----:B------:R-:W4:Y:S01]  /*4160*/  LDL.LU R167, [R1+0x18] ;  /* 0x0000180001a77983 */ /* 0x000f220000300800 */
[----:B------:R-:W-:Y:S01]  /*4170*/  FMUL.FTZ R4, R4, UR12 ;  /* 0x0000000c04047c20 */ /* 0x000fe20008410000 */
[C---:B------:R-:W-:Y:S01]  /*4180*/  FADD.FTZ R34, -R183.reuse, R34 ;  /* 0x00000022b7227221 */ /* 0x040fe20000010100 */
[----:B------:R-:W-:Y:S02]  /*4190*/  FADD.FTZ R23, -R183, R23 ;  /* 0x00000017b7177221 */ /* 0x000fe40000010100 */
[----:B------:R-:W4:Y:S01]  /*41a0*/  LDL.LU R166, [R1+0x14] ;  /* 0x0000140001a67983 */ /* 0x000f220000300800 */
[C---:B-----5:R-:W-:Y:S01]  /*41b0*/  FADD.FTZ R12, -R182.reuse, R12 ;  /* 0x0000000cb60c7221 */ /* 0x060fe20000010100 */
[----:B------:R-:W-:Y:S01]  /*41c0*/  FMUL.FTZ R34, R195, R34 ;  /* 0x00000022c3227220 */ /* 0x000fe20000410000 */
[----:B------:R-:W-:Y:S02]  /*41d0*/  FMUL.FTZ R23, R197, R23 ;  /* 0x00000017c5177220 */ /* 0x000fe40000410000 */
[----:B------:R-:W2:Y:S01]  /*41e0*/  LDL.LU R165, [R1+0x10] ;  /* 0x0000100001a57983 */ /* 0x000ea20000300800 */
[----:B------:R-:W-:Y:S01]  /*41f0*/  FMUL.FTZ R12, R237, R12 ;  /* 0x0000000ced0c7220 */ /* 0x000fe20000410000 */
[C---:B------:R-:W-:Y:S01]  /*4200*/  FADD.FTZ R8, -R182.reuse, R8 ;  /* 0x00000008b6087221 */ /* 0x040fe20000010100 */
[C---:B------:R-:W-:Y:S02]  /*4210*/  FADD.FTZ R9, -R182.reuse, R9 ;  /* 0x00000009b6097221 */ /* 0x040fe40000010100 */
[----:B------:R1:W-:Y:S01]  /*4220*/  STS [R185+0x1c000], R3 ;  /* 0x01c00003b9007388 */ /* 0x0003e20000000800 */
[----:B------:R-:W-:Y:S01]  /*4230*/  FADD.FTZ R24, -R182, R24 ;  /* 0x00000018b6187221 */ /* 0x000fe20000010100 */
[----:B------:R-:W-:Y:S01]  /*4240*/  FMUL.FTZ R8, R241, R8 ;  /* 0x00000008f1087220 */ /* 0x000fe20000410000 */
[----:B------:R-:W-:Y:S02]  /*4250*/  FMUL.FTZ R9, R240, R9 ;  /* 0x00000009f0097220 */ /* 0x000fe40000410000 */
[----:B------:R1:W-:Y:S01]  /*4260*/  STS [R185+0x1c400], R0 ;  /* 0x01c40000b9007388 */ /* 0x0003e20000000800 */
[----:B------:R-:W-:Y:S01]  /*4270*/  FMUL.FTZ R24, R207, R24 ;  /* 0x00000018cf187220 */ /* 0x000fe20000410000 */
[----:B------:R-:W-:Y:S01]  /*4280*/  FADD.FTZ R25, -R182, R25 ;  /* 0x00000019b6197221 */ /* 0x000fe20000010100 */
[C---:B------:R-:W-:Y:S02]  /*4290*/  FADD.FTZ R10, -R180.reuse, R10 ;  /* 0x0000000ab40a7221 */ /* 0x040fe40000010100 */
[----:B------:R4:W-:Y:S01]  /*42a0*/  STS [R187+0x1c000], R20 ;  /* 0x01c00014bb007388 */ /* 0x0009e20000000800 */
[----:B------:R-:W-:Y:S01]  /*42b0*/  FADD.FTZ R11, -R180, R11 ;  /* 0x0000000bb40b7221 */ /* 0x000fe20000010100 */
[----:B------:R-:W-:Y:S01]  /*42c0*/  FMUL.FTZ R25, R206, R25 ;  /* 0x00000019ce197220 */ /* 0x000fe20000410000 */
[----:B------:R-:W-:Y:S01]  /*42d0*/  FADD.FTZ R26, -R180, R26 ;  /* 0x0000001ab41a7221 */ /* 0x000fe20000010100 */
[----:B------:R-:W-:Y:S01]  /*42e0*/  FADD.FTZ R28, -R182, R28 ;  /* 0x0000001cb61c7221 */ /* 0x000fe20000010100 */
[C---:B------:R-:W-:Y:S01]  /*42f0*/  FADD.FTZ R14, -R180.reuse, R14 ;  /* 0x0000000eb40e7221 */ /* 0x040fe20000010100 */
[----:B------:R-:W-:Y:S01]  /*4300*/  FADD.FTZ R30, -R180, R30 ;  /* 0x0000001eb41e7221 */ /* 0x000fe20000010100 */
[----:B------:R-:W-:Y:S01]  /*4310*/  FMUL.FTZ R26, R239, R26 ;  /* 0x0000001aef1a7220 */ /* 0x000fe20000410000 */
[----:B------:R-:W-:Y:S01]  /*4320*/  FMUL.FTZ R28, R205, R28 ;  /* 0x0000001ccd1c7220 */ /* 0x000fe20000410000 */
[----:B------:R-:W-:Y:S01]  /*4330*/  FMUL.FTZ R14, R251, R14 ;  /* 0x0000000efb0e7220 */ /* 0x000fe20000410000 */
[----:B------:R-:W-:Y:S01]  /*4340*/  FMUL.FTZ R30, R232, R30 ;  /* 0x0000001ee81e7220 */ /* 0x000fe20000410000 */
[----:B------:R-:W-:Y:S01]  /*4350*/  FADD.FTZ R27, -R180, R27 ;  /* 0x0000001bb41b7221 */ /* 0x000fe20000010100 */
[----:B------:R-:W-:Y:S01]  /*4360*/  F2FP.BF16.F32.PACK_AB R17, R32, R33 ;  /* 0x000000212011723e */ /* 0x000fe200000010ff */
[----:B------:R-:W4:Y:S02]  /*4370*/  LDC R184, c[0x0][0x44c] ;  /* 0x00011300ffb87b82 */ /* 0x000f240000000800 */
[----:B------:R-:W-:Y:S01]  /*4380*/  FMUL.FTZ R27, R238, R27 ;  /* 0x0000001bee1b7220 */ /* 0x000fe20000410000 */
[----:B-1----:R-:W-:Y:S04]  /*4390*/  FFMA.FTZ R3, -R226, R226, 1 ;  /* 0x3f800000e2037423 */ /* 0x002fe800000101e2 */
[----:B------:R-:W-:Y:S01]  /*43a0*/  FMUL.FTZ R19, R3, UR12 ;  /* 0x0000000c03137c20 */ /* 0x000fe20008410000 */
[----:B------:R-:W-:Y:S01]  /*43b0*/  FADD.FTZ R3, -R183, R35 ;  /* 0x00000023b7037221 */ /* 0x000fe20000010100 */
[----:B------:R-:W-:Y:S01]  /*43c0*/  FMUL.FTZ R35, R4, R6 ;  /* 0x0000000604237220 */ /* 0x000fe20000410000 */
[----:B------:R-:W-:Y:S01]  /*43d0*/  FFMA.FTZ R4, -R199, R199, 1 ;  /* 0x3f800000c7047423 */ /* 0x000fe200000101c7 */
[----:B------:R-:W-:Y:S01]  /*43e0*/  FMUL.FTZ R19, R19, R5 ;  /* 0x0000000513137220 */ /* 0x000fe20000410000 */
[----:B------:R-:W-:Y:S01]  /*43f0*/  FFMA.FTZ R5, -R196, R196, 1 ;  /* 0x3f800000c4057423 */ /* 0x000fe200000101c4 */
[----:B------:R-:W-:Y:S01]  /*4400*/  FMUL.FTZ R3, R194, R3 ;  /* 0x00000003c2037220 */ /* 0x000fe20000410000 */
[----:B------:R-:W-:Y:S01]  /*4410*/  FMUL.FTZ R4, R4, UR12 ;  /* 0x0000000c04047c20 */ /* 0x000fe20008410000 */
[----:B------:R-:W-:Y:S01]  /*4420*/  FFMA.FTZ R6, -R214, R214, 1 ;  /* 0x3f800000d6067423 */ /* 0x000fe200000101d6 */
[----:B------:R-:W-:Y:S01]  /*4430*/  FMUL.FTZ R5, R5, UR12 ;  /* 0x0000000c05057c20 */ /* 0x000fe20008410000 */
[----:B------:R-:W-:Y:S01]  /*4440*/  FADD.FTZ R0, -R182, R13 ;  /* 0x0000000db6007221 */ /* 0x000fe20000010100 */
[----:B------:R-:W-:Y:S01]  /*4450*/  FMUL.FTZ R16, R4, R3 ;  /* 0x0000000304107220 */ /* 0x000fe20000410000 */
[----:B------:R-:W-:Y:S01]  /*4460*/  FMUL.FTZ R6, R6, UR12 ;  /* 0x0000000c06067c20 */ /* 0x000fe20008410000 */
[----:B------:R-:W-:Y:S01]  /*4470*/  FMUL.FTZ R34, R5, R34 ;  /* 0x0000002205227220 */ /* 0x000fe20000410000 */
[----:B------:R-:W-:Y:S01]  /*4480*/  FFMA.FTZ R5, -R247, R247, 1 ;  /* 0x3f800000f7057423 */ /* 0x000fe200000101f7 */
        /* <DEDUP_REMOVED lines=9> */
[----:B------:R-:W-:Y:S01]  /*4520*/  FADD.FTZ R0, -R182, R29 ;  /* 0x0000001db6007221 */ /* 0x000fe20000010100 */
[----:B------:R-:W-:Y:S01]  /*4530*/  FMUL.FTZ R6, R6, UR12 ;  /* 0x0000000c06067c20 */ /* 0x000fe20008410000 */
[----:B------:R-:W-:Y:S01]  /*4540*/  FFMA.FTZ R4, -R233, R233, 1 ;  /* 0x3f800000e9047423 */ /* 0x000fe200000101e9 */
[----:B------:R-:W-:Y:S01]  /*4550*/  STS [R187+0x1c400], R3 ;  /* 0x01c40003bb007388 */ /* 0x000fe20000000800 */
[----:B------:R-:W-:Y:S01]  /*4560*/  FMUL.FTZ R0, R204, R0 ;  /* 0x00000000cc007220 */ /* 0x000fe20000410000 */
[----:B------:R-:W-:Y:S01]  /*4570*/  FMUL.FTZ R19, R6, R9 ;  /* 0x0000000906137220 */ /* 0x000fe20000410000 */
[----:B------:R-:W-:Y:S01]  /*4580*/  FMUL.FTZ R4, R4, UR12 ;  /* 0x0000000c04047c20 */ /* 0x000fe20008410000 */
[----:B------:R-:W-:Y:S01]  /*4590*/  FFMA.FTZ R6, -R234, R234, 1 ;  /* 0x3f800000ea067423 */ /* 0x000fe200000101ea */
[----:B------:R-:W-:Y:S01]  /*45a0*/  FFMA.FTZ R5, -R230, R230, 1 ;  /* 0x3f800000e6057423 */ /* 0x000fe200000101e6 */
[----:B------:R-:W-:Y:S01]  /*45b0*/  F2FP.BF16.F32.PACK_AB R18, R18, R22 ;  /* 0x000000161212723e */ /* 0x000fe200000010ff */
[----:B------:R-:W-:Y:S01]  /*45c0*/  FMUL.FTZ R9, R4, R0 ;  /* 0x0000000004097220 */ /* 0x000fe20000410000 */
[----:B------:R-:W-:Y:S01]  /*45d0*/  FMUL.FTZ R6, R6, UR12 ;  /* 0x0000000c06067c20 */ /* 0x000fe20008410000 */
[----:B------:R-:W-:Y:S01]  /*45e0*/  F2FP.BF16.F32.PACK_AB R4, R12, R13 ;  /* 0x0000000d0c04723e */ /* 0x000fe200000010ff */
[----:B------:R-:W-:Y:S01]  /*45f0*/  FMUL.FTZ R5, R5, UR12 ;  /* 0x0000000c05057c20 */ /* 0x000fe20008410000 */
[----:B------:R-:W-:Y:S03]  /*4600*/  F2FP.BF16.F32.PACK_AB R16, R16, R34 ;  /* 0x000000221010723e */ /* 0x000fe600000010ff */
[----:B------:R-:W-:Y:S05]  /*4610*/  FMUL.FTZ R28, R5, R28 ;  /* 0x0000001c051c7220 */ /* 0x000fea0000410000 */
[----:B------:R-:W-:Y:S01]  /*4620*/  F2FP.BF16.F32.PACK_AB R9, R9, R28 ;  /* 0x0000001c0909723e */ /* 0x000fe200000010ff */
[----:B--2---:R-:W-:Y:S01]  /*4630*/  FFMA.FTZ R5, -R165, R165, 1 ;  /* 0x3f800000a5057423 */ /* 0x004fe200000101a5 */
[----:B------:R-:W-:Y:S01]  /*4640*/  FFMA.FTZ R7, -R164, R164, 1 ;  /* 0x3f800000a4077423 */ /* 0x000fe200000101a4 */
[----:B---3--:R-:W-:Y:S01]  /*4650*/  FMUL.FTZ R10, R169, R10 ;  /* 0x0000000aa90a7220 */ /* 0x008fe20000410000 */
[----:B------:R-:W2:Y:S01]  /*4660*/  LDL.LU R164, [R1+0xc] ;  /* 0x00000c0001a47983 */ /* 0x000ea20000300800 */
[----:B----4-:R-:W-:Y:S01]  /*4670*/  FMUL.FTZ R11, R168, R11 ;  /* 0x0000000ba80b7220 */ /* 0x010fe20000410000 */
[----:B------:R-:W-:Y:S01]  /*4680*/  FMUL.FTZ R7, R7, UR12 ;  /* 0x0000000c07077c20 */ /* 0x000fe20008410000 */
[----:B------:R-:W-:Y:S01]  /*4690*/  FMUL.FTZ R5, R5, UR12 ;  /* 0x0000000c05057c20 */ /* 0x000fe20008410000 */
[----:B------:R-:W-:Y:S02]  /*46a0*/  IMAD R225, R184, UR6, RZ ;  /* 0x00000006b8e17c24 */ /* 0x000fe4000f8e02ff */
[----:B------:R-:W-:Y:S01]  /*46b0*/  FMUL.FTZ R20, R7, R8 ;  /* 0x0000000807147220 */ /* 0x000fe20000410000 */
[----:B------:R-:W-:Y:S01]  /*46c0*/  FFMA.FTZ R7, -R235, R235, 1 ;  /* 0x3f800000eb077423 */ /* 0x000fe200000101eb */
[----:B------:R-:W-:Y:S01]  /*46d0*/  FMUL.FTZ R8, R6, R25 ;  /* 0x0000001906087220 */ /* 0x000fe20000410000 */
[----:B------:R-:W-:Y:S01]  /*46e0*/  FFMA.FTZ R6, -R166, R166, 1 ;  /* 0x3f800000a6067423 */ /* 0x000fe200000101a6 */
[----:B------:R-:W-:Y:S01]  /*46f0*/  FMUL.FTZ R14, R5, R14 ;  /* 0x0000000e050e7220 */ /* 0x000fe20000410000 */
[----:B------:R-:W-:Y:S01]  /*4700*/  F2FP.BF16.F32.PACK_AB R0, R19, R20 ;  /* 0x000000141300723e */ /* 0x000fe200000010ff */
[----:B------:R-:W-:Y:S01]  /*4710*/  FMUL.FTZ R7, R7, UR12 ;  /* 0x0000000c07077c20 */ /* 0x000fe20008410000 */
[----:B------:R-:W-:Y:S01]  /*4720*/  FMUL.FTZ R6, R6, UR12 ;  /* 0x0000000c06067c20 */ /* 0x000fe20008410000 */
[----:B------:R-:W-:Y:S02]  /*4730*/  FFMA.FTZ R5, -R244, R244, 1 ;  /* 0x3f800000f4057423 */ /* 0x000fe400000101f4 */
[----:B------:R1:W-:Y:S01]  /*4740*/  STS [R185+0x1d000], R0 ;  /* 0x01d00000b9007388 */ /* 0x0003e20000000800 */
[----:B------:R-:W-:Y:S01]  /*4750*/  FMUL.FTZ R24, R7, R24 ;  /* 0x0000001807187220 */ /* 0x000fe20000410000 */
[----:B------:R-:W-:Y:S01]  /*4760*/  FFMA.FTZ R7, -R167, R167, 1 ;  /* 0x3f800000a7077423 */ /* 0x000fe200000101a7 */
[----:B------:R-:W-:Y:S01]  /*4770*/  FMUL.FTZ R11, R6, R11 ;  /* 0x0000000b060b7220 */ /* 0x000fe20000410000 */
[----:B------:R-:W-:Y:S01]  /*4780*/  FMUL.FTZ R5, R5, UR12 ;  /* 0x0000000c05057c20 */ /* 0x000fe20008410000 */
[----:B------:R-:W-:Y:S01]  /*4790*/  FFMA.FTZ R6, -R246, R246, 1 ;  /* 0x3f800000f6067423 */ /* 0x000fe200000101f6 */
[----:B------:R-:W-:Y:S01]  /*47a0*/  FMUL.FTZ R7, R7, UR12 ;  /* 0x0000000c07077c20 */ /* 0x000fe20008410000 */
[----:B------:R-:W-:Y:S01]  /*47b0*/  F2FP.BF16.F32.PACK_AB R8, R8, R24 ;  /* 0x000000180808723e */ /* 0x000fe200000010ff */
[----:B------:R-:W-:Y:S01]  /*47c0*/  FMUL.FTZ R30, R5, R30 ;  /* 0x0000001e051e7220 */ /* 0x000fe20000410000 */
[----:B------:R-:W-:Y:S01]  /*47d0*/  FMUL.FTZ R6, R6, UR12 ;  /* 0x0000000c06067c20 */ /* 0x000fe20008410000 */
[----:B------:R-:W-:Y:S01]  /*47e0*/  FMUL.FTZ R12, R7, R10 ;  /* 0x0000000a070c7220 */ /* 0x000fe20000410000 */
[----:B------:R-:W-:Y:S02]  /*47f0*/  FFMA.FTZ R7, -R249, R249, 1 ;  /* 0x3f800000f9077423 */ /* 0x000fe400000101f9 */
[----:B------:R-:W-:Y:S02]  /*4800*/  FMUL.FTZ R6, R6, R27 ;  /* 0x0000001b06067220 */ /* 0x000fe40000410000 */
[----:B------:R-:W-:Y:S04]  /*4810*/  FMUL.FTZ R7, R7, UR12 ;  /* 0x0000000c07077c20 */ /* 0x000fe80008410000 */
[----:B------:R-:W-:Y:S05]  /*4820*/  FMUL.FTZ R26, R7, R26 ;  /* 0x0000001a071a7220 */ /* 0x000fea0000410000 */
[----:B------:R-:W-:Y:S01]  /*4830*/  F2FP.BF16.F32.PACK_AB R6, R6, R26 ;  /* 0x0000001a0606723e */ /* 0x000fe200000010ff */
[----:B-1----:R-:W-:Y:S04]  /*4840*/  FADD.FTZ R0, -R180, R15 ;  /* 0x0000000fb4007221 */ /* 0x002fe80000010100 */
[----:B------:R-:W-:Y:S01]  /*4850*/  FMUL.FTZ R0, R250, R0 ;  /* 0x00000000fa007220 */ /* 0x000fe20000410000 */
[----:B--2---:R-:W-:Y:S01]  /*4860*/  FFMA.FTZ R3, -R164, R164, 1 ;  /* 0x3f800000a4037423 */ /* 0x004fe200000101a4 */
[----:B------:R-:W-:Y:S03]  /*4870*/  MOV R164, 0x10 ;  /* 0x0000001000a47802 */ /* 0x000fe60000000f00 */
[----:B------:R-:W-:Y:S01]  /*4880*/  FMUL.FTZ R3, R3, UR12 ;  /* 0x0000000c03037c20 */ /* 0x000fe20008410000 */
[----:B------:R-:W-:Y:S03]  /*4890*/  SEL R164, R164, 0xfffffff0, !P0 ;  /* 0xfffffff0a4a47807 */ /* 0x000fe60004000000 */
[----:B------:R-:W-:Y:S01]  /*48a0*/  FMUL.FTZ R10, R3, R0 ;  /* 0x00000000030a7220 */ /* 0x000fe20000410000 */
[----:B------:R-:W-:Y:S01]  /*48b0*/  FADD.FTZ R0, -R180, R31 ;  /* 0x0000001fb4007221 */ /* 0x000fe20000010100 */
[----:B------:R-:W-:Y:S03]  /*48c0*/  FFMA.FTZ R3, -R248, R248, 1 ;  /* 0x3f800000f8037423 */ /* 0x000fe600000101f8 */
[----:B------:R-:W-:Y:S01]  /*48d0*/  FMUL.FTZ R0, R231, R0 ;  /* 0x00000000e7007220 */ /* 0x000fe20000410000 */
[----:B------:R-:W-:Y:S01]  /*48e0*/  FMUL.FTZ R3, R3, UR12 ;  /* 0x0000000c03037c20 */ /* 0x000fe20008410000 */
[----:B------:R-:W-:Y:S03]  /*48f0*/  F2FP.BF16.F32.PACK_AB R5, R10, R14 ;  /* 0x0000000e0a05723e */ /* 0x000fe600000010ff */
[----:B------:R-:W-:Y:S01]  /*4900*/  FMUL.FTZ R7, R3, R0 ;  /* 0x0000000003077220 */ /* 0x000fe20000410000 */
[----:B------:R-:W-:Y:S02]  /*4910*/  F2FP.BF16.F32.PACK_AB R3, R11, R12 ;  /* 0x0000000c0b03723e */ /* 0x000fe400000010ff */
[----:B------:R-:W-:Y:S02]  /*4920*/  LOP3.LUT R0, R220, 0x30, R219, 0xf8, !PT ;  /* 0x00000030dc007812 */ /* 0x000fe400078ef8db */
[----:B------:R-:W-:Y:S01]  /*4930*/  F2FP.BF16.F32.PACK_AB R7, R7, R30 ;  /* 0x0000001e0707723e */ /* 0x000fe200000010ff */
[----:B------:R1:W-:Y:S01]  /*4940*/  STS [R185+0x1d400], R3 ;  /* 0x01d40003b9007388 */ /* 0x0003e20000000800 */
[----:B------:R-:W-:Y:S04]  /*4950*/  LOP3.LUT R0, R0, 0x1c0, R217, 0xf8, !PT ;  /* 0x000001c000007812 */ /* 0x000fe800078ef8d9 */
[----:B------:R2:W-:Y:S01]  /*4960*/  STS [R187+0x1d000], R4 ;  /* 0x01d00004bb007388 */ /* 0x0005e20000000800 */
[----:B------:R-:W-:Y:S04]  /*4970*/  LOP3.LUT R0, R0, R215, RZ, 0x3c, !PT ;  /* 0x000000d700007212 */ /* 0x000fe800078e3cff */
[----:B------:R-:W-:Y:S05]  /*4980*/  STS [R187+0x1d400], R5 ;  /* 0x01d40005bb007388 */ /* 0x000fea0000000800 */
[----:B------:R-:W-:Y:S05]  /*4990*/  STS [R186+-0x4000], R21 ;  /* 0xffc00015ba007388 */ /* 0x000fea0000000800 */
[----:B------:R-:W-:Y:S01]  /*49a0*/  STS [R186+-0x3c00], R18 ;  /* 0xffc40012ba007388 */ /* 0x000fe20000000800 */
[----:B-1----:R-:W-:Y:S02]  /*49b0*/  LOP3.LUT R3, R0, 0x200, R223, 0xf8, !PT ;  /* 0x0000020000037812 */ /* 0x002fe400078ef8df */
[----:B------:R-:W-:Y:S02]  /*49c0*/  LOP3.LUT R0, R2, 0x200, R217, 0xf8, !PT ;  /* 0x0000020002007812 */ /* 0x000fe400078ef8d9 */
[----:B--2---:R-:W-:Y:S02]  /*49d0*/  IADD3 R4, PT, PT, R164, R186, RZ ;  /* 0x000000baa4047210 */ /* 0x004fe40007ffe0ff */
[----:B------:R-:W-:Y:S02]  /*49e0*/  LEA R3, R3, UR4, 0x1 ;  /* 0x0000000403037c11 */ /* 0x000fe4000f8e08ff */
[----:B------:R-:W-:Y:S01]  /*49f0*/  LEA R180, R0, UR4, 0x1 ;  /* 0x0000000400b47c11 */ /* 0x000fe2000f8e08ff */
[----:B------:R-:W-:Y:S01]  /*4a00*/  STS [R4+-0x4000], R17 ;  /* 0xffc0001104007388 */ /* 0x000fe20000000800 */
[----:B------:R-:W-:Y:S04]  /*4a10*/  MOV R0, 0x40 ;  /* 0x0000004000007802 */ /* 0x000fe80000000f00 */
[----:B------:R-:W-:Y:S01]  /*4a20*/  STS [R4+-0x3c00], R16 ;  /* 0xffc4001004007388 */ /* 0x000fe20000000800 */
[----:B------:R-:W-:Y:S04]  /*4a30*/  SEL R0, R0, 0xffffffc0, !P0 ;  /* 0xffffffc000007807 */ /* 0x000fe80004000000 */
[----:B------:R-:W-:Y:S01]  /*4a40*/  STS [R186+-0x3000], R8 ;  /* 0xffd00008ba007388 */ /* 0x000fe20000000800 */
[----:B------:R-:W-:Y:S04]  /*4a50*/  IADD3 R0, PT, PT, R180, R0, RZ ;  /* 0x00000000b4007210 */ /* 0x000fe80007ffe0ff */
        /* <DEDUP_REMOVED lines=64> */
[----:B----4-:R-:W-:Y:S04]  /*4e60*/  LEA R0, -R225, RZ, 0x6 ;  /* 0x000000ffe1007211 */ /* 0x010fe800078e31ff */
[C---:B------:R-:W-:Y:S01]  /*4e70*/  LEA R2, P1, R0.reuse, R242, 0x2 ;  /* 0x000000f200027211 */ /* 0x040fe200078210ff */
[C---:B------:R-:W-:Y:S04]  /*4e80*/  HMMA.16816.F32.BF16 R48, R4.reuse, R14, R48 ;  /* 0x0000000e0430723c */ /* 0x040fe80000041830 */
[----:B------:R-:W-:Y:S02]  /*4e90*/  LEA.HI.X.SX32 R0, R0, R243, 0x2, P1 ;  /* 0x000000f300007211 */ /* 0x000fe400008f16ff */
[----:B------:R-:W-:Y:S02]  /*4ea0*/  MOV R242, R2 ;  /* 0x0000000200f27202 */ /* 0x000fe40000000f00 */
[-C--:B------:R-:W-:Y:S03]  /*4eb0*/  HMMA.16816.F32.BF16 R52, R4, R20.reuse, R52 ;  /* 0x000000140434723c */ /* 0x080fe60000041834 */
[----:B------:R-:W-:Y:S05]  /*4ec0*/  MOV R243, R0 ;  /* 0x0000000000f37202 */ /* 0x000fea0000000f00 */
        /* <DEDUP_REMOVED lines=29> */
[----:B------:R-:W2:Y:S01]  /*50a0*/  LDL R188, [R1+0x30] ;  /* 0x0000300001bc7983 */ /* 0x000ea20000100800 */
[----:B------:R-:W1:Y:S01]  /*50b0*/  LDC R5, c[0x0][0x590] ;  /* 0x00016400ff057b82 */ /* 0x000e620000000800 */
[----:B------:R-:W-:Y:S02]  /*50c0*/  IADD3 R4, P1, PT, RZ, -UR29, RZ ;  /* 0x8000001dff047c10 */ /* 0x000fe4000ff3e0ff */
[----:B------:R-:W3:Y:S04]  /*50d0*/  LDL.LU R185, [R1+0x20] ;  /* 0x0000200001b97983 */ /* 0x000ee80000300800 */
[----:B------:R-:W4:Y:S01]  /*50e0*/  LDL.LU R184, [R1+0x24] ;  /* 0x0000240001b87983 */ /* 0x000f220000300800 */
[----:B------:R-:W5:Y:S01]  /*50f0*/  LDC R6, c[0x0][0x594] ;  /* 0x00016500ff067b82 */ /* 0x000f620000000800 */
[C---:B-1----:R-:W-:Y:S04]  /*5100*/  IMAD.SHL.U32 R0, R5.reuse, 0x40, RZ ;  /* 0x0000004005007824 */ /* 0x042fe800078e00ff */
[----:B------:R-:W-:Y:S05]  /*5110*/  IMAD.X R0, RZ, RZ, ~R0, P1 ;  /* 0x000000ffff007224 */ /* 0x000fea00008e0e00 */
[----:B------:R-:W-:Y:S02]  /*5120*/  SHF.R.S64 R4, R4, 0x1f, R0 ;  /* 0x0000001f04047819 */ /* 0x000fe40000001000 */
[----:B--2---:R-:W-:Y:S04]  /*5130*/  LOP3.LUT R2, R188, 0x1f8, RZ, 0xc0, !PT ;  /* 0x000001f8bc027812 */ /* 0x004fe800078ec0ff */
[----:B------:R-:W-:Y:S02]  /*5140*/  LOP3.LUT R2, R2, 0x38, R221, 0x78, !PT ;  /* 0x0000003802027812 */ /* 0x000fe400078e78dd */
[----:B----4-:R-:W-:Y:S02]  /*5150*/  IADD3 R184, P1, PT, R4, R184, RZ ;  /* 0x000000b804b87210 */ /* 0x010fe40007f3e0ff */
[----:B------:R-:W-:Y:S02]  /*5160*/  LOP3.LUT R2, R2, 0x1e00, R188, 0xf8, !PT ;  /* 0x00001e0002027812 */ /* 0x000fe400078ef8bc */
[----:B---3--:R-:W-:Y:S01]  /*5170*/  LEA.HI.X.SX32 R185, R0, R185, 0x1, P1 ;  /* 0x000000b900b97211 */ /* 0x008fe200008f0eff */
[----:B------:R1:W-:Y:S01]  /*5180*/  STL [R1+0x24], R184 ;  /* 0x000024b801007387 */ /* 0x0003e20000100800 */
[C---:B------:R-:W-:Y:S02]  /*5190*/  LEA R4, P1, R5.reuse, R184, 0x6 ;  /* 0x000000b805047211 */ /* 0x040fe400078230ff */
[----:B------:R-:W-:Y:S01]  /*51a0*/  LEA R0, R2, UR4, 0x1 ;  /* 0x0000000402007c11 */ /* 0x000fe2000f8e08ff */
[----:B------:R1:W-:Y:S01]  /*51b0*/  STL [R1+0x20], R185 ;  /* 0x000020b901007387 */ /* 0x0003e20000100800 */
[----:B-----5:R-:W-:Y:S01]  /*51c0*/  LEA.HI.X R5, R5, R185, R6, 0x6, P1 ;  /* 0x000000b905057211 */ /* 0x020fe200008f3406 */
        /* <DEDUP_REMOVED lines=10> */
.L_x_1937:
[----:B------:R-:W-:Y:S01]  /*5270*/  SHF.R.U32.HI R214, RZ, 0x3, R221 ;  /* 0x00000003ffd67819 */ /* 0x000fe200000116dd */
[----:B------:R-:W-:Y:S01]  /*5280*/  LDSM.16.M88.4 R32, [R208+0x1c000] ;  /* 0x01c00000d020783b */ /* 0x000fe20000000200 */
[----:B------:R-:W-:Y:S01]  /*5290*/  VIADD R8, R208, 0x8000 ;  /* 0x00008000d0087836 */ /* 0x000fe20000000000 */
[----:B------:R-:W-:Y:S01]  /*52a0*/  UISETP.NE.AND UP2, UPT, UR40, URZ, UPT ;  /* 0x000000ff2800728c */ /* 0x000fe2000bf45270 */
[----:B-1----:R-:W-:Y:S01]  /*52b0*/  LOP3.LUT R0, R214, 0x18, RZ, 0xc0, !PT ;  /* 0x00000018d6007812 */ /* 0x002fe200078ec0ff */
[----:B------:R-:W-:Y:S01]  /*52c0*/  VIADD R2, R208, 0x8040 ;  /* 0x00008040d0027836 */ /* 0x000fe20000000000 */
[----:B------:R-:W-:Y:S01]  /*52d0*/  LDSM.16.M88.4 R28, [R208+0x1d000] ;  /* 0x01d00000d01c783b */ /* 0x000fe20000000200 */
[----:B------:R-:W-:Y:S01]  /*52e0*/  @P0 VIADD R2, R8, 0xffffffc0 ;  /* 0xffffffc008020836 */ /* 0x000fe20000000000 */
[----:B------:R-:W-:Y:S01]  /*52f0*/  LOP3.LUT R0, R0, 0x20, R224, 0xf8, !PT ;  /* 0x0000002000007812 */ /* 0x000fe200078ef8e0 */
[----:B------:R-:W-:Y:S01]  /*5300*/  IMAD.MOV.U32 R250, RZ, RZ, 0x4 ;  /* 0x00000004fffa7424 */ /* 0x000fe200078e00ff */
[----:B------:R-:W-:Y:S01]  /*5310*/  PLOP3.LUT P3, PT, PT, PT, UP2, 0x80, 0x8 ;  /* 0x000000000008781c */ /* 0x000fe20003f6f028 */
[----:B------:R-:W-:Y:S01]  /*5320*/  LDSM.16.M88.4 R168, [R209+0x1c000] ;  /* 0x01c00000d1a8783b */ /* 0x000fe20000000200 */
[----:B------:R-:W-:Y:S01]  /*5330*/  LOP3.LUT R0, R0, 0x1c0, R217, 0xf8, !PT ;  /* 0x000001c000007812 */ /* 0x000fe200078ef8d9 */
[----:B------:R-:W-:Y:S01]  /*5340*/  IMAD.IADD R210, R212, 0x1, R2 ;  /* 0x00000001d4d27824 */ /* 0x000fe200078e0202 */
[----:B------:R-:W-:Y:S01]  /*5350*/  SHF.R.U32.HI R249, RZ, 0x2, R221 ;  /* 0x00000002fff97819 */ /* 0x000fe200000116dd */
[----:B------:R-:W-:Y:S01]  /*5360*/  IMAD.U32 R234, RZ, RZ, UR38 ;  /* 0x00000026ffea7e24 */ /* 0x000fe2000f8e00ff */
[----:B------:R-:W-:Y:S01]  /*5370*/  LOP3.LUT R0, R0, R215, RZ, 0x3c, !PT ;  /* 0x000000d700007212 */ /* 0x000fe200078e3cff */
[----:B------:R-:W-:Y:S01]  /*5380*/  LDSM.16.M88.4 R176, [R209+0x1d000] ;  /* 0x01d00000d1b0783b */ /* 0x000fe20000000200 */
[----:B------:R-:W-:Y:S01]  /*5390*/  LOP3.LUT R248, R219, 0x10, RZ, 0xc0, !PT ;  /* 0x00000010dbf87812 */ /* 0x000fe200078ec0ff */
[----:B------:R-:W-:Y:S01]  /*53a0*/  ULOP3.LUT UR13, UR40, 0x1, URZ, 0xc0, !UPT ;  /* 0x00000001280d7892 */ /* 0x000fe2000f8ec0ff */
[----:B------:R-:W-:Y:S01]  /*53b0*/  LOP3.LUT R0, R0, 0x200, R217, 0xf8, !PT ;  /* 0x0000020000007812 */ /* 0x000fe200078ef8d9 */
[----:B------:R-:W-:Y:S01]  /*53c0*/  @UP2 UIADD3 UR15, UP1, UPT, UR18, -0x100, URZ ;  /* 0xffffff00120f2890 */ /* 0x000fe2000ff3e0ff */
[----:B------:R-:W-:Y:S01]  /*53d0*/  LDSM.16.M88.4 R184, [R2+0x14000] ;  /* 0x0140000002b8783b */ /* 0x000fe20000000200 */
[----:B------:R-:W-:Y:S01]  /*53e0*/  LEA R234, P1, R234, R242, 0x2 ;  /* 0x000000f2eaea7211 */ /* 0x000fe200078210ff */
[----:B------:R-:W-:Y:S01]  /*53f0*/  UISETP.NE.U32.AND UP0, UPT, UR13, 0x1, UPT ;  /* 0x000000010d00788c */ /* 0x000fe2000bf05070 */
[----:B------:R-:W-:Y:S01]  /*5400*/  LEA R0, R0, UR4, 0x1 ;  /* 0x0000000400007c11 */ /* 0x000fe2000f8e08ff */
[----:B------:R-:W-:Y:S01]  /*5410*/  UIADD3 UR16, UPT, UPT, UR40, -0x1, URZ ;  /* 0xffffffff28107890 */ /* 0x000fe2000fffe0ff */
[----:B------:R-:W-:Y:S01]  /*5420*/  LDSM.16.M88.4 R192, [R2+0x15000] ;  /* 0x0150000002c0783b */ /* 0x000fe20000000200 */
[----:B------:R-:W-:Y:S01]  /*5430*/  LOP3.LUT R248, R248, 0x7, R249, 0xf8, !PT ;  /* 0x00000007f8f87812 */ /* 0x000fe200078ef8f9 */
[----:B------:R-:W-:Y:S03]  /*5440*/  @UP2 UIADD3.X UR13, UPT, UPT, UR19, -0x1, URZ, UP1, !UPT ;  /* 0xffffffff130d2890 */ /* 0x000fe60008ffe4ff */
[----:B------:R-:W1:Y:S05]  /*5450*/  LDSM.16.MT88.4 R16, [R0+0xc000] ;  /* 0x00c000000010783b */ /* 0x000e6a0000004200 */
[----:B------:R-:W2:Y:S05]  /*5460*/  LDSM.16.MT88.4 R164, [R0+0x10000] ;  /* 0x0100000000a4783b */ /* 0x000eaa0000004200 */
[----:B------:R-:W3:Y:S05]  /*5470*/  LDL R247, [R1+0x40] ;  /* 0x0000400001f77983 */ /* 0x000eea0000100800 */
[----:B------:R-:W4:Y:S05]  /*5480*/  LDSM.16.MT88.4 R172, [R0+0xc800] ;  /* 0x00c8000000ac783b */ /* 0x000f2a0000004200 */
[----:B------:R-:W5:Y:S05]  /*5490*/  LDL R246, [R1+0x3c] ;  /* 0x00003c0001f67983 */ /* 0x000f6a0000100800 */
[----:B------:R-:W4:Y:S05]  /*54a0*/  LDSM.16.MT88.4 R180, [R0+0x10800] ;  /* 0x0108000000b4783b */ /* 0x000f2a0000004200 */
[----:B------:R-:W5:Y:S05]  /*54b0*/  LDL R245, [R1+0x38] ;  /* 0x0000380001f57983 */ /* 0x000f6a0000100800 */
[----:B------:R-:W4:Y:S05]  /*54c0*/  LDSM.16.MT88.4 R188, [R0+0xd000] ;  /* 0x00d0000000bc783b */ /* 0x000f2a0000004200 */
[----:B------:R-:W5:Y:S01]  /*54d0*/  LDL R244, [R1+0x34] ;  /* 0x0000340001f47983 */ /* 0x000f620000100800 */
[-C--:B-1----:R-:W-:Y:S04]  /*54e0*/  HMMA.16816.F32.BF16 R4, R32, R16.reuse, RZ ;  /* 0x000000102004723c */ /* 0x082fe800000418ff */
[----:B------:R-:W-:Y:S05]  /*54f0*/  LDSM.16.M88.4 R196, [R210+0x14000] ;  /* 0x01400000d2c4783b */ /* 0x000fea0000000200 */
[----:B------:R-:W-:Y:S01]  /*5500*/  LDSM.16.MT88.4 R200, [R0+0xd800] ;  /* 0x00d8000000c8783b */ /* 0x000fe20000004200 */
[C---:B------:R-:W-:Y:S04]  /*5510*/  HMMA.16816.F32.BF16 R8, R28.reuse, R16, RZ ;  /* 0x000000101c08723c */ /* 0x040fe800000418ff */
[----:B------:R-:W-:Y:S04]  /*5520*/  LDSM.16.M88.4 R204, [R210+0x15000] ;  /* 0x01500000d2cc783b */ /* 0x000fe80000000200 */
        /* <DEDUP_REMOVED lines=17> */
[----:B------:R-:W2:Y:S05]  /*5640*/  LDSM.16.MT88.4 R168, [R0+0x11800] ;  /* 0x0118000000a8783b */ /* 0x000eaa0000004200 */
[----:B------:R-:W4:Y:S02]  /*5650*/  LDSM.16.M88.4 R180, [R208+0x1f000] ;  /* 0x01f00000d0b4783b */ /* 0x000f240000000200 */
        /* <DEDUP_REMOVED lines=28> */
[C---:B----4-:R-:W-:Y:S04]  /*5820*/  HMMA.16816.F32.BF16 R8, R180.reuse, R176, R8 ;  /* 0x000000b0b408723c */ /* 0x050fe80000041808 */
        /* <DEDUP_REMOVED lines=22> */
[-C--:B--2---:R-:W-:Y:S05]  /*5990*/  HMMA.16816.F32.BF16 R4, R168, R176.reuse, R4 ;  /* 0x000000b0a804723c */ /* 0x084fea0000041804 */
        /* <DEDUP_REMOVED lines=15> */
[-C--:B------:R-:W-:Y:S03]  /*5a90*/  HMMA.16816.F32.BF16 R28, R184, R166.reuse, R28 ;  /* 0x000000a6b81c723c */ /* 0x080fe6000004181c */
[C---:B------:R-:W-:Y:S04]  /*5aa0*/  LEA R192, P1, R225.reuse, R238, 0x5 ;  /* 0x000000eee1c07211 */ /* 0x040fe800078228ff */
[C---:B------:R-:W-:Y:S01]  /*5ab0*/  LEA.HI.X.SX32 R193, R225.reuse, R239, 0x5, P1 ;  /* 0x000000efe1c17211 */ /* 0x040fe200008f2eff */
[----:B------:R-:W-:Y:S01]  /*5ac0*/  HMMA.16816.F32.BF16 R32, R168, R166, R32 ;  /* 0x000000a6a820723c */ /* 0x000fe20000041820 */
[----:B------:R-:W-:Y:S05]  /*5ad0*/  LDSM.16.M88.4 R164, [R210+0x16000] ;  /* 0x01600000d2a4783b */ /* 0x000fea0000000200 */
[----:B------:R-:W1:Y:S02]  /*5ae0*/  LDSM.16.MT88.4 R168, [R0+0xf800] ;  /* 0x00f8000000a8783b */ /* 0x000e640000004200 */
[-C--:B--2---:R-:W-:Y:S08]  /*5af0*/  HMMA.16816.F32.BF16 R4, R172, R176.reuse, R4 ;  /* 0x000000b0ac04723c */ /* 0x084ff00000041804 */
[C---:B------:R-:W-:Y:S08]  /*5b00*/  HMMA.16816.F32.BF16 R8, R180.reuse, R176, R8 ;  /* 0x000000b0b408723c */ /* 0x040ff00000041808 */
[-C--:B------:R-:W-:Y:S08]  /*5b10*/  HMMA.16816.F32.BF16 R12, R180, R178.reuse, R12 ;  /* 0x000000b2b40c723c */ /* 0x080ff0000004180c */
[C---:B------:R-:W-:Y:S01]  /*5b20*/  HMMA.16816.F32.BF16 R16, R172.reuse, R178, R16 ;  /* 0x000000b2ac10723c */ /* 0x040fe20000041810 */
[----:B------:R-:W2:Y:S07]  /*5b30*/  LDSM.16.M88.4 R176, [R210+0x17000] ;  /* 0x01700000d2b0783b */ /* 0x000eae0000000200 */
[-C--:B------:R-:W-:Y:S08]  /*5b40*/  HMMA.16816.F32.BF16 R20, R172, R188.reuse, R20 ;  /* 0x000000bcac14723c */ /* 0x080ff00000041814 */
[C---:B------:R-:W-:Y:S04]  /*5b50*/  HMMA.16816.F32.BF16 R24, R180.reuse, R188, R24 ;  /* 0x000000bcb418723c */ /* 0x040fe80000041818 */
[C---:B------:R-:W-:Y:S04]  /*5b60*/  LEA R188, P1, R225.reuse, R192, 0x5 ;  /* 0x000000c0e1bc7211 */ /* 0x040fe800078228ff */
[-C--:B------:R-:W-:Y:S03]  /*5b70*/  HMMA.16816.F32.BF16 R28, R180, R190.reuse, R28 ;  /* 0x000000beb41c723c */ /* 0x080fe6000004181c */
[C---:B------:R-:W-:Y:S02]  /*5b80*/  LEA.HI.X.SX32 R189, R225.reuse, R193, 0x5, P1 ;  /* 0x000000c1e1bd7211 */ /* 0x040fe400008f2eff */
[C---:B------:R-:W-:Y:S03]  /*5b90*/  LEA R186, P1, R225.reuse, R188, 0x5 ;  /* 0x000000bce1ba7211 */ /* 0x040fe600078228ff */
[----:B------:R-:W-:Y:S01]  /*5ba0*/  HMMA.16816.F32.BF16 R32, R172, R190, R32 ;  /* 0x000000beac20723c */ /* 0x000fe20000041820 */
[----:B------:R4:W5:Y:S03]  /*5bb0*/  LDSM.16.MT88.4 R172, [R0+0x13800] ;  /* 0x0138000000ac783b */ /* 0x0009660000004200 */
[C---:B------:R-:W-:Y:S02]  /*5bc0*/  LEA.HI.X.SX32 R187, R225.reuse, R189, 0x5, P1 ;  /* 0x000000bde1bb7211 */ /* 0x040fe400008f2eff */
[C---:B------:R-:W-:Y:S02]  /*5bd0*/  LEA R184, P1, R225.reuse, R186, 0x5 ;  /* 0x000000bae1b87211 */ /* 0x040fe400078228ff */
[-C--:B-1----:R-:W-:Y:S05]  /*5be0*/  HMMA.16816.F32.BF16 R4, R164, R168.reuse, R4 ;  /* 0x000000a8a404723c */ /* 0x082fea0000041804 */
[C---:B------:R-:W-:Y:S02]  /*5bf0*/  LEA.HI.X.SX32 R185, R225.reuse, R187, 0x5, P1 ;  /* 0x000000bbe1b97211 */ /* 0x040fe400008f2eff */
[C---:B------:R-:W-:Y:S01]  /*5c00*/  LEA R182, P1, R225.reuse, R184, 0x5 ;  /* 0x000000b8e1b67211 */ /* 0x040fe200078228ff */
[C---:B--2---:R-:W-:Y:S04]  /*5c10*/  HMMA.16816.F32.BF16 R8, R176.reuse, R168, R8 ;  /* 0x000000a8b008723c */ /* 0x044fe80000041808 */
[----:B------:R-:W-:Y:S01]  /*5c20*/  @P3 IMAD.WIDE.U32 R168, R248, R250, UR18 ;  /* 0x00000012f8a83e25 */ /* 0x000fe2000f8e00fa */
[C---:B------:R-:W-:Y:S01]  /*5c30*/  LEA.HI.X.SX32 R183, R225.reuse, R185, 0x5, P1 ;  /* 0x000000b9e1b77211 */ /* 0x040fe200008f2eff */
[----:B------:R-:W-:Y:S01]  /*5c40*/  @UP2 UMOV UR18, UR15 ;  /* 0x0000000f00122c82 */ /* 0x000fe20008000000 */
[C---:B------:R-:W-:Y:S01]  /*5c50*/  LEA R190, P1, R225.reuse, R182, 0x5 ;  /* 0x000000b6e1be7211 */ /* 0x040fe200078228ff */
[-C--:B------:R-:W-:Y:S01]  /*5c60*/  HMMA.16816.F32.BF16 R12, R176, R170.reuse, R12 ;  /* 0x000000aab00c723c */ /* 0x080fe2000004180c */
[----:B---3--:R-:W2:Y:S01]  /*5c70*/  @P3 LDG.E R247, desc[UR30][R168.64+-0x100] ;  /* 0xffff001ea8f73981 */ /* 0x008ea2000c1e1900 */
[----:B------:R-:W-:Y:S01]  /*5c80*/  @UP2 UMOV UR19, UR13 ;  /* 0x0000000d00132c82 */ /* 0x000fe20008000000 */
[----:B------:R-:W-:Y:S01]  /*5c90*/  LEA.HI.X.SX32 R191, R225, R183, 0x5, P1 ;  /* 0x000000b7e1bf7211 */ /* 0x000fe200008f2eff */
[C---:B----4-:R-:W-:Y:S02]  /*5ca0*/  VIADD R0, R211.reuse, 0x40 ;  /* 0x00000040d3007836 */ /* 0x050fe40000000000 */
[----:B-----5:R-:W3:Y:S01]  /*5cb0*/  @P3 LDG.E R246, desc[UR30][R168.64+-0xe0] ;  /* 0xffff201ea8f63981 */ /* 0x020ee2000c1e1900 */
[----:B------:R-:W-:Y:S01]  /*5cc0*/  @P0 VIADD R0, R211, 0xffffffc0 ;  /* 0xffffffc0d3000836 */ /* 0x000fe20000000000 */
[C---:B------:R-:W-:Y:S03]  /*5cd0*/  HMMA.16816.F32.BF16 R16, R164.reuse, R170, R16 ;  /* 0x000000aaa410723c */ /* 0x040fe60000041810 */
[----:B------:R-:W4:Y:S01]  /*5ce0*/  @P3 LDG.E R245, desc[UR30][R168.64+-0x80] ;  /* 0xffff801ea8f53981 */ /* 0x000f22000c1e1900 */
[C---:B------:R-:W-:Y:S04]  /*5cf0*/  IMAD.WIDE R226, R225.reuse, -0xc0, R190 ;  /* 0xffffff40e1e27825 */ /* 0x040fe800078e02be */
[----:B------:R1:W5:Y:S01]  /*5d00*/  @P3 LDG.E R244, desc[UR30][R168.64+-0x60] ;  /* 0xffffa01ea8f43981 */ /* 0x000362000c1e1900 */
[-C--:B------:R-:W-:Y:S04]  /*5d10*/  HMMA.16816.F32.BF16 R20, R164, R172.reuse, R20 ;  /* 0x000000aca414723c */ /* 0x080fe80000041814 */
[----:B------:R1:W-:Y:S01]  /*5d20*/  REDG.E.ADD.F32.FTZ.RN.STRONG.GPU desc[UR30][R242.64], R4 ;  /* 0x00000004f20079a6 */ /* 0x0003e2000c12f31e */
[C---:B------:R-:W-:Y:S04]  /*5d30*/  LEA R180, P1, R225.reuse, R226, 0x5 ;  /* 0x000000e2e1b47211 */ /* 0x040fe800078228ff */
[----:B------:R1:W-:Y:S01]  /*5d40*/  REDG.E.ADD.F32.FTZ.RN.STRONG.GPU desc[UR30][R234.64], R5 ;  /* 0x00000005ea0079a6 */ /* 0x0003e2000c12f31e */
[C---:B------:R-:W-:Y:S01]  /*5d50*/  LEA.HI.X.SX32 R181, R225.reuse, R227, 0x5, P1 ;  /* 0x000000e3e1b57211 */ /* 0x040fe200008f2eff */
[C---:B------:R-:W-:Y:S03]  /*5d60*/  HMMA.16816.F32.BF16 R24, R176.reuse, R172, R24 ;  /* 0x000000acb018723c */ /* 0x040fe60000041818 */
[----:B------:R1:W-:Y:S01]  /*5d70*/  REDG.E.ADD.F32.FTZ.RN.STRONG.GPU desc[UR30][R232.64], R6 ;  /* 0x00000006e80079a6 */ /* 0x0003e2000c12f31e */
[C---:B------:R-:W-:Y:S04]  /*5d80*/  LEA R172, P1, R225.reuse, R180, 0x5 ;  /* 0x000000b4e1ac7211 */ /* 0x040fe800078228ff */
[----:B------:R1:W-:Y:S01]  /*5d90*/  REDG.E.ADD.F32.FTZ.RN.STRONG.GPU desc[UR30][R230.64], R7 ;  /* 0x00000007e60079a6 */ /* 0x0003e2000c12f31e */
[-C--:B------:R-:W-:Y:S04]  /*5da0*/  HMMA.16816.F32.BF16 R28, R176, R174.reuse, R28 ;  /* 0x000000aeb01c723c */ /* 0x080fe8000004181c */
[----:B------:R-:W-:Y:S01]  /*5db0*/  REDG.E.ADD.F32.FTZ.RN.STRONG.GPU desc[UR30][R228.64], R8 ;  /* 0x00000008e40079a6 */ /* 0x000fe2000c12f31e */
[C---:B------:R-:W-:Y:S04]  /*5dc0*/  LEA.HI.X.SX32 R173, R225.reuse, R181, 0x5, P1 ;  /* 0x000000b5e1ad7211 */ /* 0x040fe800008f2eff */
[----:B------:R-:W-:Y:S01]  /*5dd0*/  REDG.E.ADD.F32.FTZ.RN.STRONG.GPU desc[UR30][R206.64], R9 ;  /* 0x00000009ce0079a6 */ /* 0x000fe2000c12f31e */
[C---:B------:R-:W-:Y:S01]  /*5de0*/  LEA R170, P1, R225.reuse, R172, 0x5 ;  /* 0x000000ace1aa7211 */ /* 0x040fe200078228ff */
[----:B------:R-:W-:Y:S03]  /*5df0*/  HMMA.16816.F32.BF16 R32, R164, R174, R32 ;  /* 0x000000aea420723c */ /* 0x000fe60000041820 */
[----:B------:R-:W-:Y:S01]  /*5e00*/  REDG.E.ADD.F32.FTZ.RN.STRONG.GPU desc[UR30][R204.64], R10 ;  /* 0x0000000acc0079a6 */ /* 0x000fe2000c12f31e */
[C---:B------:R-:W-:Y:S04]  /*5e10*/  LEA.HI.X.SX32 R171, R225.reuse, R173, 0x5, P1 ;  /* 0x000000ade1ab7211 */ /* 0x040fe800008f2eff */
[----:B------:R-:W-:Y:S01]  /*5e20*/  REDG.E.ADD.F32.FTZ.RN.STRONG.GPU desc[UR30][R236.64], R11 ;  /* 0x0000000bec0079a6 */ /* 0x000fe2000c12f31e */
[C---:B-1----:R-:W-:Y:S04]  /*5e30*/  LEA R168, P1, R225.reuse, R170, 0x5 ;  /* 0x000000aae1a87211 */ /* 0x042fe800078228ff */
        /* <DEDUP_REMOVED lines=8> */
[----:B------:R-:W-:Y:S02]  /*5ec0*/  LEA.HI.X.SX32 R7, R225, R5, 0x5, P1 ;  /* 0x00000005e1077211 */ /* 0x000fe400008f2eff */
[----:B------:R-:W-:Y:S02]  /*5ed0*/  PLOP3.LUT P1, PT, PT, PT, UP0, 0x80, 0x8 ;  /* 0x000000000008781c */ /* 0x000fe40003f2f008 */
[----:B------:R-:W-:Y:S01]  /*5ee0*/  REDG.E.ADD.F32.FTZ.RN.STRONG.GPU desc[UR30][R198.64+0x80], R12 ;  /* 0x0000800cc60079a6 */ /* 0x000fe2000c12f31e */
[----:B------:R-:W-:Y:S04]  /*5ef0*/  @UP2 UIADD3 UR14, UP0, UPT, UR14, -0x100, URZ ;  /* 0xffffff000e0e2890 */ /* 0x000fe8000ff1e0ff */
[----:B------:R-:W-:Y:S01]  /*5f00*/  REDG.E.ADD.F32.FTZ.RN.STRONG.GPU desc[UR30][R196.64+0x80], R13 ;  /* 0x0000800dc40079a6 */ /* 0x000fe2000c12f31e */
[----:B------:R-:W-:Y:S02]  /*5f10*/  @UP2 UIADD3.X UR5, UPT, UPT, UR5, -0x1, URZ, UP0, !UPT ;  /* 0xffffffff05052890 */ /* 0x000fe400087fe4ff */
[----:B------:R-:W-:Y:S02]  /*5f20*/  UISETP.GT.AND UP0, UPT, UR40, URZ, UPT ;  /* 0x000000ff2800728c */ /* 0x000fe4000bf04270 */
[----:B------:R-:W-:Y:S01]  /*5f30*/  REDG.E.ADD.F32.FTZ.RN.STRONG.GPU desc[UR30][R194.64+0x80], R14 ;  /* 0x0000800ec20079a6 */ /* 0x000fe2000c12f31e */
[----:B------:R-:W-:Y:S04]  /*5f40*/  UMOV UR40, UR16 ;  /* 0x0000001000287c82 */ /* 0x000fe80008000000 */
        /* <DEDUP_REMOVED lines=19> */
[----:B------:R-:W1:Y:S05]  /*6080*/  LDSM.16.MT88.4 R12, [R3+0x1e000] ;  /* 0x01e00000030c783b */ /* 0x000e6a0000004200 */
[----:B------:R-:W1:Y:S05]  /*6090*/  LDSM.16.MT88.4 R16, [R0] ;  /* 0x000000000010783b */ /* 0x000e6a0000004200 */
[----:B------:R-:W2:Y:S05]  /*60a0*/  LDSM.16.MT88.4 R20, [R211+0x2000] ;  /* 0x00200000d314783b */ /* 0x000eaa0000004200 */
[----:B------:R-:W2:Y:S05]  /*60b0*/  LDSM.16.MT88.4 R24, [R0+0x2000] ;  /* 0x002000000018783b */ /* 0x000eaa0000004200 */
[----:B------:R-:W-:Y:S05]  /*60c0*/  LDSM.16.MT88.4 R32, [R3+0x1c800] ;  /* 0x01c800000320783b */ /* 0x000fea0000004200 */
[----:B------:R-:W3:Y:S05]  /*60d0*/  LDSM.16.MT88.4 R28, [R211+0x800] ;  /* 0x00080000d31c783b */ /* 0x000eea0000004200 */
[----:B------:R-:W4:Y:S01]  /*60e0*/  LDSM.16.MT88.4 R164, [R3+0x1e800] ;  /* 0x01e8000003a4783b */ /* 0x000f220000004200 */
[-C--:B-1----:R-:W-:Y:S04]  /*60f0*/  HMMA.16816.F32.BF16 R100, R4, R8.reuse, R100 ;  /* 0x000000080464723c */ /* 0x082fe80000041864 */
[----:B------:R-:W1:Y:S05]  /*6100*/  LDSM.16.MT88.4 R168, [R0+0x800] ;  /* 0x0008000000a8783b */ /* 0x000e6a0000004200 */
[----:B------:R-:W1:Y:S01]  /*6110*/  LDSM.16.MT88.4 R172, [R211+0x2800] ;  /* 0x00280000d3ac783b */ /* 0x000e620000004200 */
[C---:B------:R-:W-:Y:S04]  /*6120*/  HMMA.16816.F32.BF16 R104, R12.reuse, R8, R104 ;  /* 0x000000080c68723c */ /* 0x040fe80000041868 */
[----:B------:R-:W-:Y:S04]  /*6130*/  LDSM.16.MT88.4 R176, [R3+0x1f800] ;  /* 0x01f8000003b0783b */ /* 0x000fe80000004200 */
[-C--:B------:R-:W-:Y:S01]  /*6140*/  HMMA.16816.F32.BF16 R108, R12, R10.reuse, R108 ;  /* 0x0000000a0c6c723c */ /* 0x080fe2000004186c */
[----:B------:R-:W-:Y:S07]  /*6150*/  LDSM.16.MT88.4 R180, [R211+0x3800] ;  /* 0x00380000d3b4783b */ /* 0x000fee0000004200 */
[C---:B------:R-:W-:Y:S01]  /*6160*/  HMMA.16816.F32.BF16 R112, R4.reuse, R10, R112 ;  /* 0x0000000a0470723c */ /* 0x040fe20000041870 */
[----:B------:R-:W1:Y:S07]  /*6170*/  LDSM.16.MT88.4 R8, [R0+0x2800] ;  /* 0x002800000008783b */ /* 0x000e6e0000004200 */
[-C--:B------:R-:W-:Y:S08]  /*6180*/  HMMA.16816.F32.BF16 R116, R4, R16.reuse, R116 ;  /* 0x000000100474723c */ /* 0x080ff00000041874 */
[C---:B------:R-:W-:Y:S08]  /*6190*/  HMMA.16816.F32.BF16 R120, R12.reuse, R16, R120 ;  /* 0x000000100c78723c */ /* 0x040ff00000041878 */
[-C--:B------:R-:W-:Y:S08]  /*61a0*/  HMMA.16816.F32.BF16 R124, R12, R18.reuse, R124 ;  /* 0x000000120c7c723c */ /* 0x080ff0000004187c */
[C---:B------:R-:W-:Y:S01]  /*61b0*/  HMMA.16816.F32.BF16 R128, R4.reuse, R18, R128 ;  /* 0x000000120480723c */ /* 0x040fe20000041880 */
[----:B------:R-:W-:Y:S07]  /*61c0*/  LDSM.16.MT88.4 R16, [R3+0x1f000] ;  /* 0x01f000000310783b */ /* 0x000fee0000004200 */
[-C--:B--2---:R-:W-:Y:S08]  /*61d0*/  HMMA.16816.F32.BF16 R132, R4, R20.reuse, R132 ;  /* 0x000000140484723c */ /* 0x084ff00000041884 */
[C---:B------:R-:W-:Y:S08]  /*61e0*/  HMMA.16816.F32.BF16 R136, R12.reuse, R20, R136 ;  /* 0x000000140c88723c */ /* 0x040ff00000041888 */
[-C--:B------:R-:W-:Y:S08]  /*61f0*/  HMMA.16816.F32.BF16 R140, R12, R22.reuse, R140 ;  /* 0x000000160c8c723c */ /* 0x080ff0000004188c */
[C---:B------:R-:W-:Y:S01]  /*6200*/  HMMA.16816.F32.BF16 R144, R4.reuse, R22, R144 ;  /* 0x000000160490723c */ /* 0x040fe20000041890 */
[----:B------:R-:W-:Y:S07]  /*6210*/  LDSM.16.MT88.4 R20, [R0+0x1000] ;  /* 0x001000000014783b */ /* 0x000fee0000004200 */
[-C--:B------:R-:W-:Y:S08]  /*6220*/  HMMA.16816.F32.BF16 R148, R4, R24.reuse, R148 ;  /* 0x000000180494723c */ /* 0x080ff00000041894 */
[C---:B------:R-:W-:Y:S01]  /*6230*/  HMMA.16816.F32.BF16 R152, R12.reuse, R24, R152 ;  /* 0x000000180c98723c */ /* 0x040fe20000041898 */
[----:B------:R-:W-:Y:S07]  /*6240*/  @P3 STL [R1+0x40], R247 ;  /* 0x000040f701003387 */ /* 0x000fee0000100800 */
[-C--:B------:R-:W-:Y:S01]  /*6250*/  HMMA.16816.F32.BF16 R156, R12, R26.reuse, R156 ;  /* 0x0000001a0c9c723c */ /* 0x080fe2000004189c */
[----:B------:R-:W-:Y:S05]  /*6260*/  LDSM.16.MT88.4 R12, [R211+0x1000] ;  /* 0x00100000d30c783b */ /* 0x000fea0000004200 */
[----:B---3--:R-:W-:Y:S02]  /*6270*/  @P3 STL [R1+0x3c], R246 ;  /* 0x00003cf601003387 */ /* 0x008fe40000100800 */
[----:B------:R-:W-:Y:S03]  /*6280*/  HMMA.16816.F32.BF16 R160, R4, R26, R160 ;  /* 0x0000001a04a0723c */ /* 0x000fe600000418a0 */
[----:B------:R-:W2:Y:S05]  /*6290*/  LDSM.16.MT88.4 R4, [R3+0x1d000] ;  /* 0x01d000000304783b */ /* 0x000eaa0000004200 */
[-C--:B------:R-:W-:Y:S01]  /*62a0*/  HMMA.16816.F32.BF16 R100, R32, R28.reuse, R100 ;  /* 0x0000001c2064723c */ /* 0x080fe20000041864 */
[----:B------:R-:W3:Y:S05]  /*62b0*/  LDSM.16.MT88.4 R24, [R211+0x3000] ;  /* 0x00300000d318783b */ /* 0x000eea0000004200 */
[----:B----4-:R-:W-:Y:S02]  /*62c0*/  @P3 STL [R1+0x38], R245 ;  /* 0x000038f501003387 */ /* 0x010fe40000100800 */
[C---:B------:R-:W-:Y:S03]  /*62d0*/  HMMA.16816.F32.BF16 R104, R164.reuse, R28, R104 ;  /* 0x0000001ca468723c */ /* 0x040fe60000041868 */
[----:B-----5:R-:W-:Y:S05]  /*62e0*/  @P3 STL [R1+0x34], R244 ;  /* 0x000034f401003387 */ /* 0x020fea0000100800 */
        /* <DEDUP_REMOVED lines=16> */
[----:B------:R-:W5:Y:S07]  /*63f0*/  LDSM.16.MT88.4 R164, [R0+0x1800] ;  /* 0x0018000000a4783b */ /* 0x000f6e0000004200 */
[----:B------:R-:W-:Y:S01]  /*6400*/  HMMA.16816.F32.BF16 R160, R32, R10, R160 ;  /* 0x0000000a20a0723c */ /* 0x000fe200000418a0 */
[----:B------:R3:W5:Y:S07]  /*6410*/  LDSM.16.MT88.4 R8, [R0+0x3800] ;  /* 0x003800000008783b */ /* 0x00076e0000004200 */
[-C--:B--2---:R-:W-:Y:S08]  /*6420*/  HMMA.16816.F32.BF16 R100, R4, R12.reuse, R100 ;  /* 0x0000000c0464723c */ /* 0x084ff00000041864 */
[C---:B------:R-:W-:Y:S08]  /*6430*/  HMMA.16816.F32.BF16 R104, R16.reuse, R12, R104 ;  /* 0x0000000c1068723c */ /* 0x040ff00000041868 */
[-C--:B------:R-:W-:Y:S03]  /*6440*/  HMMA.16816.F32.BF16 R108, R16, R14.reuse, R108 ;  /* 0x0000000e106c723c */ /* 0x080fe6000004186c */
[C---:B---3--:R-:W-:Y:S02]  /*6450*/  VIADD R0, R211.reuse, 0xffffc000 ;  /* 0xffffc000d3007836 */ /* 0x048fe40000000000 */
        /* <DEDUP_REMOVED lines=14> */
[----:B------:R-:W-:Y:S08]  /*6540*/  HMMA.16816.F32.BF16 R160, R4, R30, R160 ;  /* 0x0000001e04a0723c */ /* 0x000ff000000418a0 */
[-C--:B-1----:R-:W-:Y:S08]  /*6550*/  HMMA.16816.F32.BF16 R100, R168, R172.reuse, R100 ;  /* 0x000000aca864723c */ /* 0x082ff00000041864 */
[C---:B------:R-:W-:Y:S08]  /*6560*/  HMMA.16816.F32.BF16 R104, R176.reuse, R172, R104 ;  /* 0x000000acb068723c */ /* 0x040ff00000041868 */
[-C--:B------:R-:W-:Y:S08]  /*6570*/  HMMA.16816.F32.BF16 R108, R176, R174.reuse, R108 ;  /* 0x000000aeb06c723c */ /* 0x080ff0000004186c */
[C---:B------:R-:W-:Y:S08]  /*6580*/  HMMA.16816.F32.BF16 R112, R168.reuse, R174, R112 ;  /* 0x000000aea870723c */ /* 0x040ff00000041870 */
[-C--:B-----5:R-:W-:Y:S08]  /*6590*/  HMMA.16816.F32.BF16 R116, R168, R164.reuse, R116 ;  /* 0x000000a4a874723c */ /* 0x0a0ff00000041874 */
        /* <DEDUP_REMOVED lines=13> */
.L_x_1935:
[----:B------:R-:W3:Y:S01]  /*6670*/  LDL.LU R165, [R1+0x30] ;  /* 0x0000300001a57983 */ /* 0x000ee20000300800 */
[----:B------:R-:W-:Y:S01]  /*6680*/  IMAD.SHL.U32 R4, R221, 0x10, RZ ;  /* 0x00000010dd047824 */ /* 0x000fe200078e00ff */
[----:B------:R-:W-:Y:S01]  /*6690*/  F2FP.BF16.F32.PACK_AB R164, R37, R36 ;  /* 0x0000002425a4723e */ /* 0x000fe200000010ff */
[C---:B------:R-:W-:Y:S01]  /*66a0*/  IMAD.SHL.U32 R37, R221.reuse, 0x20, RZ ;  /* 0x00000020dd257824 */ /* 0x040fe200078e00ff */
[----:B------:R-:W1:Y:S01]  /*66b0*/  LDCU UR5, c[0x0][0x500] ;  /* 0x0000a000ff0577ac */ /* 0x000e620008000800 */
[C---:B------:R-:W-:Y:S01]  /*66c0*/  IMAD.SHL.U32 R2, R221.reuse, 0x2, RZ ;  /* 0x00000002dd027824 */ /* 0x040fe200078e00ff */
[----:B------:R-:W-:Y:S02]  /*66d0*/  LOP3.LUT R4, R4, 0x1c0, RZ, 0xc0, !PT ;  /* 0x000001c004047812 */ /* 0x000fe400078ec0ff */
[----:B------:R-:W-:Y:S01]  /*66e0*/  R2P PR, R221, 0x18 ;  /* 0x00000018dd007804 */ /* 0x000fe20000000000 */
[----:B------:R-:W-:Y:S01]  /*66f0*/  USHF.L.U32 UR14, UR33, 0x7, URZ ;  /* 0x00000007210e7899 */ /* 0x000fe200080006ff */
[----:B------:R-:W-:Y:S01]  /*6700*/  LOP3.LUT R37, R37, 0xc00, RZ, 0xc0, !PT ;  /* 0x00000c0025257812 */ /* 0x000fe200078ec0ff */
[----:B------:R-:W4:Y:S01]  /*6710*/  LDCU.64 UR6, c[0x0][0x5a8] ;  /* 0x0000b500ff0677ac */ /* 0x000f220008000a00 */
[----:B------:R-:W-:-:S02]  /*6720*/  F2FP.BF16.F32.PACK_AB R39, R39, R38 ;  /* 0x000000262727723e */ /* 0x000fc400000010ff */
[----:B------:R-:W-:Y:S01]  /*6730*/  F2FP.BF16.F32.PACK_AB R48, R49, R48 ;  /* 0x000000303130723e */ /* 0x000fe200000010ff */
[----:B------:R-:W-:Y:S01]  /*6740*/  UMOV UR27, UR22 ;  /* 0x00000016001b7c82 */ /* 0x000fe20008000000 */
[----:B------:R-:W-:Y:S01]  /*6750*/  F2FP.BF16.F32.PACK_AB R50, R51, R50 ;  /* 0x000000323332723e */ /* 0x000fe200000010ff */
[----:B------:R-:W5:Y:S01]  /*6760*/  LDCU.64 UR12, c[0x0][0x5b0] ;  /* 0x0000b600ff0c77ac */ /* 0x000f620008000a00 */
[----:B------:R-:W-:Y:S02]  /*6770*/  F2FP.BF16.F32.PACK_AB R40, R41, R40 ;  /* 0x000000282928723e */ /* 0x000fe400000010ff */
[----:B------:R-:W-:Y:S01]  /*6780*/  F2FP.BF16.F32.PACK_AB R42, R43, R42 ;  /* 0x0000002a2b2a723e */ /* 0x000fe200000010ff */
[----:B-1----:R-:W-:Y:S01]  /*6790*/  FMUL.FTZ R100, R100, UR5 ;  /* 0x0000000564647c20 */ /* 0x002fe20008410000 */
        /* <DEDUP_REMOVED lines=88> */
[----:B------:R-:W-:Y:S01]  /*6d20*/  USHF.R.S32.HI UR5, URZ, 0x1f, UR14 ;  /* 0x0000001fff057899 */ /* 0x000fe2000801140e */
[----:B------:R-:W-:Y:S01]  /*6d30*/  F2FP.BF16.F32.PACK_AB R11, R11, R150 ;  /* 0x000000960b0b723e */ /* 0x000fe200000010ff */
[----:B------:R-:W-:Y:S01]  /*6d40*/  UIADD3 UR14, UP0, UPT, UR42, UR14, URZ ;  /* 0x0000000e2a0e7290 */ /* 0x000fe2000ff1e0ff */
[----:B------:R-:W-:Y:S01]  /*6d50*/  F2FP.BF16.F32.PACK_AB R8, R8, R160 ;  /* 0x000000a00808723e */ /* 0x000fe200000010ff */
[----:B----4-:R-:W-:Y:S01]  /*6d60*/  UIMAD UR7, UR27, UR7, URZ ;  /* 0x000000071b0772a4 */ /* 0x010fe2000f8e02ff */
[----:B------:R-:W-:Y:S01]  /*6d70*/  F2FP.BF16.F32.PACK_AB R7, R7, R162 ;  /* 0x000000a20707723e */ /* 0x000fe200000010ff */
[----:B------:R-:W-:Y:S01]  /*6d80*/  ULEA.HI.X.SX32 UR42, UR42, UR5, 0x1, UP0 ;  /* 0x000000052a2a7291 */ /* 0x000fe200080f0eff */
[----:B------:R-:W-:Y:S01]  /*6d90*/  F2FP.BF16.F32.PACK_AB R10, R10, R152 ;  /* 0x000000980a0a723e */ /* 0x000fe200000010ff */
[----:B-----5:R-:W-:Y:S01]  /*6da0*/  UIMAD UR13, UR27, UR13, URZ ;  /* 0x0000000d1b0d72a4 */ /* 0x020fe2000f8e02ff */
[----:B------:R-:W-:-:S02]  /*6db0*/  F2FP.BF16.F32.PACK_AB R9, R9, R154 ;  /* 0x0000009a0909723e */ /* 0x000fc400000010ff */
[----:B------:R-:W-:Y:S02]  /*6dc0*/  F2FP.BF16.F32.PACK_AB R5, R5, R156 ;  /* 0x0000009c0505723e */ /* 0x000fe400000010ff */
[----:B------:R-:W-:Y:S02]  /*6dd0*/  F2FP.BF16.F32.PACK_AB R36, R36, R158 ;  /* 0x0000009e2424723e */ /* 0x000fe400000010ff */
[----:B------:R-:W-:Y:S02]  /*6de0*/  F2FP.BF16.F32.PACK_AB R44, R45, R44 ;  /* 0x0000002c2d2c723e */ /* 0x000fe400000010ff */
[----:B------:R-:W-:Y:S02]  /*6df0*/  F2FP.BF16.F32.PACK_AB R46, R47, R46 ;  /* 0x0000002e2f2e723e */ /* 0x000fe400000010ff */
[----:B------:R-:W-:Y:S02]  /*6e00*/  F2FP.BF16.F32.PACK_AB R52, R53, R52 ;  /* 0x000000343534723e */ /* 0x000fe400000010ff */
        /* <DEDUP_REMOVED lines=23> */
[----:B---3--:R-:W-:-:S04]  /*6f80*/  LOP3.LUT R0, R165, 0x1f8, RZ, 0xc0, !PT ;  /* 0x000001f8a5007812 */ /* 0x008fc800078ec0ff */
[--C-:B------:R-:W-:Y:S02]  /*6f90*/  LOP3.LUT R3, R0, 0x38, R221.reuse, 0x78, !PT ;  /* 0x0000003800037812 */ /* 0x100fe400078e78dd */
[----:B------:R-:W-:Y:S02]  /*6fa0*/  SHF.R.U32.HI R221, RZ, 0x4, R221 ;  /* 0x00000004ffdd7819 */ /* 0x000fe400000116dd */
[--C-:B------:R-:W-:Y:S02]  /*6fb0*/  LOP3.LUT R0, R4, 0x38, R2.reuse, 0xf8, !PT ;  /* 0x0000003804007812 */ /* 0x100fe400078ef802 */
[----:B------:R-:W-:Y:S02]  /*6fc0*/  LOP3.LUT R2, R37, 0x6, R2, 0xf8, !PT ;  /* 0x0000000625027812 */ /* 0x000fe400078ef802 */
[----:B------:R-:W-:Y:S02]  /*6fd0*/  LOP3.LUT R0, R0, 0x8, R221, 0x78, !PT ;  /* 0x0000000800007812 */ /* 0x000fe400078e78dd */
[----:B------:R-:W-:-:S02]  /*6fe0*/  MOV R4, 0x20 ;  /* 0x0000002000047802 */ /* 0x000fc40000000f00 */
[----:B------:R-:W-:Y:S02]  /*6ff0*/  LOP3.LUT R0, R2, R0, RZ, 0xfc, !PT ;  /* 0x0000000002007212 */ /* 0x000fe400078efcff */
[----:B------:R-:W-:Y:S02]  /*7000*/  SEL R4, R4, 0xffffffe0, !P3 ;  /* 0xffffffe004047807 */ /* 0x000fe40005800000 */
[----:B------:R-:W-:Y:S01]  /*7010*/  LEA R0, R0, UR4, 0x1 ;  /* 0x0000000400007c11 */ /* 0x000fe2000f8e08ff */
[----:B------:R-:W-:Y:S01]  /*7020*/  BAR.SYNC.DEFER_BLOCKING 0x0 ;  /* 0x0000000000007b1d */ /* 0x000fe20000010000 */
[----:B------:R-:W-:-:S03]  /*7030*/  LOP3.LUT R38, R3, 0x1e00, R165, 0xf8, !PT ;  /* 0x00001e0003267812 */ /* 0x000fc600078ef8a5 */
[C---:B------:R-:W-:Y:S02]  /*7040*/  VIADD R37, R0.reuse, 0xc000 ;  /* 0x0000c00000257836 */ /* 0x040fe40000000000 */
[C---:B------:R-:W-:Y:S02]  /*7050*/  IMAD.IADD R3, R0.reuse, 0x1, R4 ;  /* 0x0000000100037824 */ /* 0x040fe400078e0204 */
[----:B------:R-:W-:Y:S01]  /*7060*/  VIADD R2, R0, 0xc040 ;  /* 0x0000c04000027836 */ /* 0x000fe20000000000 */
[----:B------:R-:W-:Y:S01]  /*7070*/  @P4 IADD3 R2, PT, PT, R37, -0x40, RZ ;  /* 0xffffffc025024810 */ /* 0x000fe20007ffe0ff */
[----:B------:R-:W-:Y:S04]  /*7080*/  STS [R0+0xc000], R16 ;  /* 0x00c0001000007388 */ /* 0x000fe80000000800 */
[----:B------:R-:W-:Y:S04]  /*7090*/  STS [R0+0xc400], R15 ;  /* 0x00c4000f00007388 */ /* 0x000fe80000000800 */
[----:B------:R1:W-:Y:S04]  /*70a0*/  STS [R3+0xc400], R6 ;  /* 0x00c4000603007388 */ /* 0x0003e80000000800 */
[----:B------:R-:W-:Y:S04]  /*70b0*/  STS [R3+0xc000], R12 ;  /* 0x00c0000c03007388 */ /* 0x000fe80000000800 */
[----:B------:R-:W-:Y:S04]  /*70c0*/  STS [R0+0xe000], R14 ;  /* 0x00e0000e00007388 */ /* 0x000fe80000000800 */
[----:B------:R2:W-:Y:S04]  /*70d0*/  STS [R0+0xe400], R13 ;  /* 0x00e4000d00007388 */ /* 0x0005e80000000800 */
[----:B------:R-:W-:Y:S04]  /*70e0*/  STS [R3+0xe000], R35 ;  /* 0x00e0002303007388 */ /* 0x000fe80000000800 */
[----:B------:R-:W-:Y:S04]  /*70f0*/  STS [R3+0xe400], R34 ;  /* 0x00e4002203007388 */ /* 0x000fe80000000800 */
[----:B------:R-:W-:Y:S01]  /*7100*/  STS [R2], R33 ;  /* 0x0000002102007388 */ /* 0x000fe20000000800 */
[----:B-1----:R-:W-:-:S03]  /*7110*/  IMAD.IADD R6, R4, 0x1, R2 ;  /* 0x0000000104067824 */ /* 0x002fc600078e0202 */
[----:B------:R-:W-:Y:S04]  /*7120*/  STS [R2+0x400], R32 ;  /* 0x0004002002007388 */ /* 0x000fe80000000800 */
[----:B------:R-:W-:Y:S04]  /*7130*/  STS [R6], R29 ;  /* 0x0000001d06007388 */ /* 0x000fe80000000800 */
[----:B------:R-:W-:Y:S01]  /*7140*/  STS [R6+0x400], R28 ;  /* 0x0004001c06007388 */ /* 0x000fe20000000800 */
[----:B--2---:R-:W1:Y:S03]  /*7150*/  LDC.64 R12, c[0x0][0x5d8] ;  /* 0x00017600ff0c7b82 */ /* 0x004e660000000a00 */
        /* <DEDUP_REMOVED lines=10> */
[----:B------:R-:W-:Y:S04]  /*7200*/  STS [R3+0x12000], R19 ;  /* 0x0120001303007388 */ /* 0x000fe80000000800 */
[----:B------:R-:W-:Y:S04]  /*7210*/  STS [R3+0x12400], R18 ;  /* 0x0124001203007388 */ /* 0x000fe80000000800 */
[----:B------:R-:W-:Y:S04]  /*7220*/  STS [R2+0x4000], R17 ;  /* 0x0040001102007388 */ /* 0x000fe80000000800 */
[----:B------:R-:W-:Y:S01]  /*7230*/  STS [R2+0x4400], R11 ;  /* 0x0044000b02007388 */ /* 0x000fe20000000800 */
[----:B--2---:R-:W2:Y:S03]  /*7240*/  LDC.64 R20, c[0x0][0x5c8] ;  /* 0x00017200ff147b82 */ /* 0x004ea60000000a00 */
[----:B------:R3:W-:Y:S04]  /*7250*/  STS [R6+0x4000], R8 ;  /* 0x0040000806007388 */ /* 0x0007e80000000800 */
[----:B------:R-:W-:Y:S04]  /*7260*/  STS [R6+0x4400], R7 ;  /* 0x0044000706007388 */ /* 0x000fe80000000800 */
[----:B------:R4:W-:Y:S04]  /*7270*/  STS [R2+0x6000], R10 ;  /* 0x0060000a02007388 */ /* 0x0009e80000000800 */
[----:B------:R5:W-:Y:S04]  /*7280*/  STS [R2+0x6400], R9 ;  /* 0x0064000902007388 */ /* 0x000be80000000800 */
[----:B------:R1:W-:Y:S04]  /*7290*/  STS [R6+0x6000], R5 ;  /* 0x0060000506007388 */ /* 0x0003e80000000800 */
[----:B------:R-:W-:Y:S04]  /*72a0*/  STS [R6+0x6400], R36 ;  /* 0x0064002406007388 */ /* 0x000fe80000000800 */
[----:B------:R-:W-:Y:S01]  /*72b0*/  STS [R0+0x14000], R164 ;  /* 0x014000a400007388 */ /* 0x000fe20000000800 */
[----:B---3--:R-:W-:-:S03]  /*72c0*/  IMAD.MOV.U32 R8, RZ, RZ, R215 ;  /* 0x000000ffff087224 */ /* 0x008fc600078e00d7 */
[----:B------:R-:W-:Y:S04]  /*72d0*/  STS [R0+0x14400], R39 ;  /* 0x0144002700007388 */ /* 0x000fe80000000800 */
[----:B------:R-:W-:Y:S01]  /*72e0*/  STS [R3+0x14000], R48 ;  /* 0x0140003003007388 */ /* 0x000fe20000000800 */
[----:B----4-:R-:W3:Y:S03]  /*72f0*/  LDC.64 R10, c[0x0][0x5c0] ;  /* 0x00017000ff0a7b82 */ /* 0x010ee60000000a00 */
[----:B------:R-:W-:Y:S01]  /*7300*/  STS [R3+0x14400], R50 ;  /* 0x0144003203007388 */ /* 0x000fe20000000800 */
[----:B-----5:R-:W-:-:S03]  /*7310*/  MOV R9, RZ ;  /* 0x000000ff00097202 */ /* 0x020fc60000000f00 */
[----:B------:R-:W-:Y:S04]  /*7320*/  STS [R0+0x16000], R40 ;  /* 0x0160002800007388 */ /* 0x000fe80000000800 */
[----:B------:R-:W-:Y:S04]  /*7330*/  STS [R0+0x16400], R42 ;  /* 0x0164002a00007388 */ /* 0x000fe80000000800 */
[----:B------:R-:W-:Y:S04]  /*7340*/  STS [R3+0x16000], R44 ;  /* 0x0160002c03007388 */ /* 0x000fe80000000800 */
[----:B------:R-:W-:Y:S04]  /*7350*/  STS [R3+0x16400], R46 ;  /* 0x0164002e03007388 */ /* 0x000fe80000000800 */
[----:B------:R-:W-:Y:S01]  /*7360*/  STS [R2+0x8000], R52 ;  /* 0x0080003402007388 */ /* 0x000fe20000000800 */
[C---:B---3--:R-:W-:Y:S01]  /*7370*/  IMAD R7, R10.reuse, UR42, RZ ;  /* 0x0000002a0a077c24 */ /* 0x048fe2000f8e02ff */
[C---:B------:R-:W-:Y:S01]  /*7380*/  SHF.L.U64.HI R22, R10.reuse, 0x6, R11 ;  /* 0x000000060a167819 */ /* 0x040fe2000001020b */
[----:B-1----:R-:W-:Y:S01]  /*7390*/  IMAD.WIDE.U32 R4, R10, UR14, R8 ;  /* 0x0000000e0a047c25 */ /* 0x002fe2000f8e0008 */
[----:B------:R-:W-:Y:S03]  /*73a0*/  STS [R2+0x8400], R54 ;  /* 0x0084003602007388 */ /* 0x000fe60000000800 */
[----:B------:R-:W-:Y:S01]  /*73b0*/  IMAD R7, R11, UR14, R7 ;  /* 0x0000000e0b077c24 */ /* 0x000fe2000f8e0207 */
[----:B------:R-:W-:Y:S03]  /*73c0*/  STS [R6+0x8000], R64 ;  /* 0x0080004006007388 */ /* 0x000fe60000000800 */
[----:B------:R-:W-:Y:S01]  /*73d0*/  IMAD.IADD R5, R5, 0x1, R7 ;  /* 0x0000000105057824 */ /* 0x000fe200078e0207 */
[----:B------:R-:W-:Y:S01]  /*73e0*/  STS [R6+0x8400], R66 ;  /* 0x0084004206007388 */ /* 0x000fe20000000800 */
[----:B------:R-:W-:-:S03]  /*73f0*/  IMAD.U32 R7, RZ, RZ, UR6 ;  /* 0x00000006ff077e24 */ /* 0x000fc6000f8e00ff */
[----:B------:R-:W-:Y:S01]  /*7400*/  STS [R2+0xa000], R56 ;  /* 0x00a0003802007388 */ /* 0x000fe20000000800 */
[----:B------:R-:W-:-:S03]  /*7410*/  IMAD.WIDE.U32 R4, R7, UR27, R4 ;  /* 0x0000001b07047c25 */ /* 0x000fc6000f8e0004 */
[----:B------:R-:W-:Y:S02]  /*7420*/  STS [R2+0xa400], R58 ;  /* 0x00a4003a02007388 */ /* 0x000fe40000000800 */
[----:B------:R-:W-:Y:S02]  /*7430*/  IADD3 R5, PT, PT, R5, UR7, RZ ;  /* 0x0000000705057c10 */ /* 0x000fe4000fffe0ff */
[----:B------:R-:W-:Y:S01]  /*7440*/  STS [R6+0xa000], R60 ;  /* 0x00a0003c06007388 */ /* 0x000fe20000000800 */
[----:B------:R-:W-:-:S03]  /*7450*/  IMAD.WIDE.U32 R4, R12, UR25, R4 ;  /* 0x000000190c047c25 */ /* 0x000fc6000f8e0004 */
[----:B------:R-:W-:Y:S01]  /*7460*/  STS [R6+0xa400], R62 ;  /* 0x00a4003e06007388 */ /* 0x000fe20000000800 */
[----:B------:R-:W-:-:S03]  /*7470*/  IMAD R5, R13, UR25, R5 ;  /* 0x000000190d057c24 */ /* 0x000fc6000f8e0205 */
[----:B------:R-:W-:Y:S01]  /*7480*/  STS [R0+0x18000], R68 ;  /* 0x0180004400007388 */ /* 0x000fe20000000800 */
[----:B------:R-:W1:Y:S01]  /*7490*/  LDC.64 R12, c[0x0][0x5e0] ;  /* 0x00017800ff0c7b82 */ /* 0x000e620000000a00 */
[----:B------:R-:W-:Y:S02]  /*74a0*/  IMAD.WIDE.U32 R4, R214, R10, R4 ;  /* 0x0000000ad6047225 */ /* 0x000fe400078e0004 */
        /* <DEDUP_REMOVED lines=11> */
[----:B---3--:R-:W-:Y:S01]  /*7560*/  LEA R0, R38, UR4, 0x1 ;  /* 0x0000000426007c11 */ /* 0x008fe2000f8e08ff */
[----:B------:R-:W3:Y:S02]  /*7570*/  LDCU.128 UR4, c[0x0][0x560] ;  /* 0x0000ac00ff0477ac */ /* 0x000ee40008000c00 */
[----:B------:R-:W-:Y:S04]  /*7580*/  STS [R2+0xe000], R88 ;  /* 0x00e0005802007388 */ /* 0x000fe80000000800 */
[----:B------:R2:W-:Y:S04]  /*7590*/  STS [R2+0xe400], R90 ;  /* 0x00e4005a02007388 */ /* 0x0005e80000000800 */
[----:B------:R-:W-:Y:S04]  /*75a0*/  STS [R6+0xe000], R92 ;  /* 0x00e0005c06007388 */ /* 0x000fe80000000800 */
[----:B------:R4:W-:Y:S01]  /*75b0*/  STS [R6+0xe400], R94 ;  /* 0x00e4005e06007388 */ /* 0x0009e20000000800 */
[----:B------:R-:W-:Y:S01]  /*75c0*/  BAR.SYNC.DEFER_BLOCKING 0x0 ;  /* 0x0000000000007b1d */ /* 0x000fe20000010000 */
[----:B--2---:R-:W-:-:S04]  /*75d0*/  IMAD.WIDE.U32 R2, R20, UR14, R8 ;  /* 0x0000000e14027c25 */ /* 0x004fc8000f8e0008 */
[----:B----4-:R-:W-:Y:S01]  /*75e0*/  IMAD R6, R20, UR42, RZ ;  /* 0x0000002a14067c24 */ /* 0x010fe2000f8e02ff */
[----:B------:R-:W2:Y:S03]  /*75f0*/  LDS.128 R76, [R0+0xc000] ;  /* 0x00c00000004c7984 */ /* 0x000ea60000000c00 */
[----:B------:R-:W-:Y:S01]  /*7600*/  IMAD R6, R21, UR14, R6 ;  /* 0x0000000e15067c24 */ /* 0x000fe2000f8e0206 */
[----:B------:R-:W4:Y:S03]  /*7610*/  LDS.128 R68, [R0+0x10000] ;  /* 0x0100000000447984 */ /* 0x000f260000000c00 */
[----:B------:R-:W-:Y:S02]  /*7620*/  IMAD.IADD R3, R3, 0x1, R6 ;  /* 0x0000000103037824 */ /* 0x000fe400078e0206 */
[----:B------:R-:W-:Y:S01]  /*7630*/  IMAD.U32 R6, RZ, RZ, UR12 ;  /* 0x0000000cff067e24 */ /* 0x000fe2000f8e00ff */
[----:B------:R-:W5:Y:S03]  /*7640*/  LDS.128 R72, [R0+0xd000] ;  /* 0x00d0000000487984 */ /* 0x000f660000000c00 */
[----:B------:R-:W-:Y:S01]  /*7650*/  IMAD.WIDE.U32 R6, R6, UR27, R2 ;  /* 0x0000001b06067c25 */ /* 0x000fe2000f8e0002 */
[----:B---3--:R-:W-:Y:S01]  /*7660*/  LEA R2, P0, R4, UR4, 0x1 ;  /* 0x0000000404027c11 */ /* 0x008fe2000f8008ff */
[----:B------:R-:W3:Y:S02]  /*7670*/  LDS.128 R64, [R0+0x11000] ;  /* 0x0110000000407984 */ /* 0x000ee40000000c00 */
[----:B------:R-:W-:Y:S01]  /*7680*/  IMAD R3, R214, R11, R5 ;  /* 0x0000000bd6037224 */ /* 0x000fe200078e0205 */
[----:B------:R-:W-:Y:S01]  /*7690*/  IADD3 R5, PT, PT, R7, UR13, RZ ;  /* 0x0000000d07057c10 */ /* 0x000fe2000fffe0ff */
[----:B------:R-:W3:Y:S03]  /*76a0*/  LDS.128 R52, [R0+0xe000] ;  /* 0x00e0000000347984 */ /* 0x000ee60000000c00 */
[----:B------:R-:W-:Y:S01]  /*76b0*/  LEA.HI.X R3, R4, UR5, R3, 0x1, P0 ;  /* 0x0000000504037c11 */ /* 0x000fe200080f0c03 */
[----:B------:R-:W3:Y:S01]  /*76c0*/  LDS.128 R48, [R0+0x12000] ;  /* 0x0120000000307984 */ /* 0x000ee20000000c00 */
[----:B------:R-:W-:Y:S01]  /*76d0*/  IMAD.MOV.U32 R4, RZ, RZ, R6 ;  /* 0x000000ffff047224 */ /* 0x000fe200078e0006 */
[----:B------:R-:W-:-:S02]  /*76e0*/  LEA R6, P0, R10, R2, 0x7 ;  /* 0x000000020a067211 */ /* 0x000fc400078038ff */
[----:B------:R-:W3:Y:S01]  /*76f0*/  LDS.128 R60, [R0+0xf000] ;  /* 0x00f00000003c7984 */ /* 0x000ee20000000c00 */
[----:B-1----:R-:W-:Y:S01]  /*7700*/  IMAD.WIDE.U32 R4, R12, UR25, R4 ;  /* 0x000000190c047c25 */ /* 0x002fe2000f8e0004 */
[C---:B------:R-:W-:Y:S02]  /*7710*/  LEA.HI.X R7, R10.reuse, R3, R11, 0x7, P0 ;  /* 0x000000030a077211 */ /* 0x040fe400000f3c0b */
[----:B------:R-:W1:Y:S01]  /*7720*/  LDS.128 R56, [R0+0x13000] ;  /* 0x0130000000387984 */ /* 0x000e620000000c00 */
[----:B------:R-:W-:Y:S02]  /*7730*/  IMAD R5, R13, UR25, R5 ;  /* 0x000000190d057c24 */ /* 0x000fe4000f8e0205 */
[----:B------:R-:W-:Y:S01]  /*7740*/  IMAD.SHL.U32 R10, R10, 0x40, RZ ;  /* 0x000000400a0a7824 */ /* 0x000fe200078e00ff */
[----:B------:R-:W1:Y:S04]  /*7750*/  LDS.128 R40, [R0+0x14000] ;  /* 0x0140000000287984 */ /* 0x000e680000000c00 */
[----:B------:R-:W1:Y:S01]  /*7760*/  LDS.128 R44, [R0+0x18000] ;  /* 0x01800000002c7984 */ /* 0x000e620000000c00 */
[----:B------:R-:W-:-:S02]  /*7770*/  IADD3 R8, P0, PT, R10, R2, RZ ;  /* 0x000000020a087210 */ /* 0x000fc40007f1e0ff */
[----:B------:R-:W-:Y:S01]  /*7780*/  IADD3 R10, P1, PT, R6, R10, RZ ;  /* 0x0000000a060a7210 */ /* 0x000fe20007f3e0ff */
[----:B------:R-:W1:Y:S01]  /*7790*/  LDS.128 R36, [R0+0x15000] ;  /* 0x0150000000247984 */ /* 0x000e620000000c00 */
[----:B------:R-:W-:-:S03]  /*77a0*/  IADD3.X R9, PT, PT, R22, R3, RZ, P0, !PT ;  /* 0x0000000316097210 */ /* 0x000fc600007fe4ff */
[----:B------:R-:W1:Y:S01]  /*77b0*/  LDS.128 R24, [R0+0x19000] ;  /* 0x0190000000187984 */ /* 0x000e620000000c00 */
[----:B------:R-:W-:Y:S02]  /*77c0*/  IMAD.X R11, R7, 0x1, R22, P1 ;  /* 0x00000001070b7824 */ /* 0x000fe400008e0616 */
[C---:B------:R-:W-:Y:S01]  /*77d0*/  IMAD.SHL.U32 R22, R20.reuse, 0x40, RZ ;  /* 0x0000004014167824 */ /* 0x040fe200078e00ff */
[----:B------:R-:W1:Y:S04]  /*77e0*/  LDS.128 R32, [R0+0x16000] ;  /* 0x0160000000207984 */ /* 0x000e680000000c00 */
[----:B------:R-:W1:Y:S04]  /*77f0*/  LDS.128 R16, [R0+0x1a000] ;  /* 0x01a0000000107984 */ /* 0x000e680000000c00 */
[----:B------:R-:W1:Y:S04]  /*7800*/  LDS.128 R28, [R0+0x17000] ;  /* 0x01700000001c7984 */ /* 0x000e680000000c00 */
[----:B------:R3:W1:Y:S04]  /*7810*/  LDS.128 R12, [R0+0x1b000] ;  /* 0x01b00000000c7984 */ /* 0x0006680000000c00 */
[----:B--2---:R-:W-:Y:S04]  /*7820*/  STG.E.128 desc[UR30][R2.64], R76 ;  /* 0x0000004c02007986 */ /* 0x004fe8000c101d1e */
[----:B----4-:R2:W-:Y:S04]  /*7830*/  STG.E.128 desc[UR30][R2.64+0x80], R68 ;  /* 0x0000804402007986 */ /* 0x0105e8000c101d1e */
[----:B-----5:R-:W-:Y:S04]  /*7840*/  STG.E.128 desc[UR30][R8.64], R72 ;  /* 0x0000004808007986 */ /* 0x020fe8000c101d1e */
[----:B---3--:R3:W-:Y:S04]  /*7850*/  STG.E.128 desc[UR30][R8.64+0x80], R64 ;  /* 0x0000804008007986 */ /* 0x0087e8000c101d1e */
[----:B------:R-:W-:Y:S01]  /*7860*/  STG.E.128 desc[UR30][R6.64], R52 ;  /* 0x0000003406007986 */ /* 0x000fe2000c101d1e */
[----:B------:R-:W-:-:S03]  /*7870*/  SHF.L.U64.HI R0, R20, 0x6, R21 ;  /* 0x0000000614007819 */ /* 0x000fc60000010215 */
[----:B------:R4:W-:Y:S04]  /*7880*/  STG.E.128 desc[UR30][R6.64+0x80], R48 ;  /* 0x0000803006007986 */ /* 0x0009e8000c101d1e */
[----:B------:R4:W-:Y:S04]  /*7890*/  STG.E.128 desc[UR30][R10.64], R60 ;  /* 0x0000003c0a007986 */ /* 0x0009e8000c101d1e */
[----:B-1----:R1:W-:Y:S01]  /*78a0*/  STG.E.128 desc[UR30][R10.64+0x80], R56 ;  /* 0x000080380a007986 */ /* 0x0023e2000c101d1e */
[----:B--2---:R-:W-:-:S04]  /*78b0*/  IMAD.WIDE.U32 R2, R214, R20, R4 ;  /* 0x00000014d6027225 */ /* 0x004fc800078e0004 */
        /* <DEDUP_REMOVED lines=17> */
.L_x_1932:
[----:B------:R-:W2:Y:S01]  /*79d0*/  LDCU UR5, c[0x0][0x438] ;  /* 0x00008700ff0577ac */ /* 0x000ea20008000800 */
        /* <DEDUP_REMOVED lines=8> */
[----:B-1----:R-:W-:Y:S05]  /*7a60*/  EXIT ;  /* 0x000000000000794d */ /* 0x002fea0003800000 */
.L_x_1940:
        /* <DEDUP_REMOVED lines=9> */
.L_x_2450:


//--------------------- .text._ZN5flash44flash_bwd_dq_dk_dv_loop_seqk_parallel_kernelI23Flash_bwd_kernel_traitsILi128ELi64ELi128ELi8ELi2ELi4ELi2ELb0ELb0EN7cutlass10bfloat16_tE19Flash_kernel_traitsILi128ELi64ELi128ELi8ES3_EELb1ELb0ELb0ELb1ELb0ELb0ELb0EEEvNS_16Flash_bwd_paramsE --------------------------
	.section	.text._ZN5flash44flash_bwd_dq_dk_dv_loop_seqk_parallel_kernelI23Flash_bwd_kernel_traitsILi128ELi64ELi128ELi8ELi2ELi4ELi2ELb0ELb0EN7cutlass10bfloat16_tE19Flash_kernel_traitsILi128ELi64ELi128ELi8ES3_EELb1ELb0ELb0ELb1ELb0ELb0ELb0EEEvNS_16Flash_bwd_paramsE,"ax",@progbits
	.align	128
        .global         _ZN5flash44flash_bwd_dq_dk_dv_loop_seqk_parallel_kernelI23Flash_bwd_kernel_traitsILi128ELi64ELi128ELi8ELi2ELi4ELi2ELb0ELb0EN7cutlass10bfloat16_tE19Flash_kernel_traitsILi128ELi64ELi128ELi8ES3_EELb1ELb0ELb0ELb1ELb0ELb0ELb0EEEvNS_16Flash_bwd_paramsE
        .type           _ZN5flash44flash_bwd_dq_dk_dv_loop_seqk_parallel_kernelI23Flash_bwd_kernel_traitsILi128ELi64ELi128ELi8ELi2ELi4ELi2ELb0ELb0EN7cutlass10bfloat16_tE19Flash_kernel_traitsILi128ELi64ELi128ELi8ES3_EELb1ELb0ELb0ELb1ELb0ELb0ELb0EEEvNS_16Flash_bwd_paramsE,@function
        .size           _ZN5flash44flash_bwd_dq_dk_dv_loop_seqk_parallel_kernelI23Flash_bwd_kernel_traitsILi128ELi64ELi128ELi8ELi2ELi4ELi2ELb0ELb0EN7cutlass10bfloat16_tE19Flash_kernel_traitsILi128ELi64ELi128ELi8ES3_EELb1ELb0ELb0ELb1ELb0ELb0ELb0EEEvNS_16Flash_bwd_paramsE,(.L_x_2451 - _ZN5flash44flash_bwd_dq_dk_dv_loop_seqk_parallel_kernelI23Flash_bwd_kernel_traitsILi128ELi64ELi128ELi8ELi2ELi4ELi2ELb0ELb0EN7cutlass10bfloat16_tE19Flash_kernel_traitsILi128ELi64ELi128ELi8ES3_EELb1ELb0ELb0ELb1ELb0ELb0ELb0EEEvNS_16Flash_bwd_paramsE)
        .other          _ZN5flash44flash_bwd_dq_dk_dv_loop_seqk_parallel_kernelI23Flash_bwd_kernel_traitsILi128ELi64ELi128ELi8ELi2ELi4ELi2ELb0ELb0EN7cutlass10bfloat16_tE19Flash_kernel_traitsILi128ELi64ELi128ELi8ES3_EELb1ELb0ELb0ELb1ELb0ELb0ELb0EEEvNS_16Flash_bwd_paramsE,@"STO_CUDA_ENTRY STV_DEFAULT"
_ZN5flash44flash_bwd_dq_dk_dv_loop_seqk_parallel_kernelI23Flash_bwd_kernel_traitsILi128ELi64ELi128ELi8ELi2ELi4ELi2ELb0ELb0EN7cutlass10bfloat16_tE19Flash_kernel_traitsILi128ELi64ELi128ELi8ES3_EELb1ELb0ELb0ELb1ELb0ELb0ELb0EEEvNS_16Flash_bwd_paramsE:
.text._ZN5flash44flash_bwd_dq_dk_dv_loop_seqk_parallel_kernelI23Flash_bwd_kernel_traitsILi128ELi64ELi128ELi8ELi2ELi4ELi2ELb0ELb0EN7cutlass10bfloat16_tE19Flash_kernel_traitsILi128ELi64ELi128ELi8ES3_EELb1ELb0ELb0ELb1ELb0ELb0ELb0EEEvNS_16Flash_bwd_paramsE:
        /* <DEDUP_REMOVED lines=49> */
.L_x_2022:
        /* <DEDUP_REMOVED lines=52> */
.L_x_1941:
        /* <DEDUP_REMOVED lines=33> */
.L_x_1943:
[----:B------:R-:W1:Y:S01]  /*0860*/  LDCU.64 UR14, c[0x0][0x3b8] ;  /* 0x00007700ff0e77ac */ /* 0x000e620008000a00 */
[----:B------:R-:W-:-:S04]  /*0870*/  UIADD3 UR8, UPT, UPT, UR38, UR40, URZ ;  /* 0x0000002826087290 */ /* 0x000fc8000fffe0ff */
[----:B-1----:R-:W-:Y:S02]  /*0880*/  UIMAD.WIDE.U32 UR54, UR8, UR14, URZ ;  /* 0x0000000e083672a5 */ /* 0x002fe4000f8e00ff */
[----:B------:R-:W-:-:S04]  /*0890*/  UIMAD UR8, UR8, UR15, URZ ;  /* 0x0000000f080872a4 */ /* 0x000fc8000f8e02ff */
[----:B------:R-:W-:-:S06]  /*08a0*/  UIADD3 UR8, UPT, UPT, UR55, UR8, URZ ;  /* 0x0000000837087290 */ /* 0x000fcc000fffe0ff */
[----:B------:R-:W-:Y:S02]  /*08b0*/  MOV R19, UR8 ;  /* 0x0000000800137c02 */ /* 0x000fe40008000f00 */
.L_x_1944:
        /* <DEDUP_REMOVED lines=43> */
.L_x_1945:
[----:B------:R-:W1:Y:S01]  /*0b70*/  LDCU.64 UR12, c[0x0][0x3c0] ;  /* 0x00007800ff0c77ac */ /* 0x000e620008000a00 */
[----:B------:R-:W-:-:S04]  /*0b80*/  UIADD3 UR8, UPT, UPT, UR38, UR40, URZ ;  /* 0x0000002826087290 */ /* 0x000fc8000fffe0ff */
[----:B-1----:R-:W-:Y:S02]  /*0b90*/  UIMAD.WIDE.U32 UR50, UR8, UR12, URZ ;  /* 0x0000000c083272a5 */ /* 0x002fe4000f8e00ff */
[----:B------:R-:W-:-:S04]  /*0ba0*/  UIMAD UR8, UR8, UR13, URZ ;  /* 0x0000000d080872a4 */ /* 0x000fc8000f8e02ff */
[----:B------:R-:W-:-:S06]  /*0bb0*/  UIADD3 UR8, UPT, UPT, UR51, UR8, URZ ;  /* 0x0000000833087290 */ /* 0x000fcc000fffe0ff */
[----:B------:R-:W-:-:S07]  /*0bc0*/  MOV R23, UR8 ;  /* 0x0000000800177c02 */ /* 0x000fce0008000f00 */
.L_x_1946:
        /* <DEDUP_REMOVED lines=28> */
.L_x_1947:
[----:B------:R-:W-:Y:S02]  /*0d90*/  UIMAD.WIDE.U32 UR10, UR62, UR16, URZ ;  /* 0x000000103e0a72a5 */ /* 0x000fe4000f8e00ff */
[----:B------:R-:W-:-:S04]  /*0da0*/  UIMAD UR8, UR63, UR16, URZ ;  /* 0x000000103f0872a4 */ /* 0x000fc8000f8e02ff */
[----:B------:R-:W-:-:S12]  /*0db0*/  UIADD3 UR8, UPT, UPT, UR11, UR8, URZ ;  /* 0x000000080b087290 */ /* 0x000fd8000fffe0ff */
.L_x_1948:
        /* <DEDUP_REMOVED lines=20> */
.L_x_1949:
[----:B------:R-:W1:Y:S01]  /*0f00*/  LDCU UR55, c[0x0][0x434] ;  /* 0x00008680ff3777ac */ /* 0x000e620008000800 */
[----:B------:R-:W-:-:S04]  /*0f10*/  UIMAD UR9, UR23, UR32, UR24 ;  /* 0x00000020170972a4 */ /* 0x000fc8000f8e0218 */
[----:B-1----:R-:W-:Y:S02]  /*0f20*/  UIMAD UR55, UR9, UR55, URZ ;  /* 0x00000037093772a4 */ /* 0x002fe4000f8e02ff */
.L_x_1950:
        /* <DEDUP_REMOVED lines=11> */
.L_x_1951:
[----:B------:R-:W1:Y:S01]  /*0fe0*/  LDCU UR53, c[0x0][0x444] ;  /* 0x00008880ff3577ac */ /* 0x000e620008000800 */
[----:B------:R-:W-:-:S04]  /*0ff0*/  UIMAD UR9, UR23, UR32, UR24 ;  /* 0x00000020170972a4 */ /* 0x000fc8000f8e0218 */
[----:B-1----:R-:W-:-:S12]  /*1000*/  UIMAD UR53, UR9, UR53, URZ ;  /* 0x00000035093572a4 */ /* 0x002fd8000f8e02ff */
.L_x_1952:
        /* <DEDUP_REMOVED lines=27> */
[----:B------:R-:W2:Y:S01]  /*11c0*/  LDCU.64 UR58, c[0x0][0x5e8] ;  /* 0x0000bd00ff3a77ac */ /* 0x000ea20008000a00 */
[----:B------:R-:W-:-:S02]  /*11d0*/  IADD3 R27, PT, PT, R24, 0x60, RZ ;  /* 0x00000060181b7810 */ /* 0x000fc40007ffe0ff */
[----:B------:R-:W-:Y:S02]  /*11e0*/  IMAD.X R3, RZ, RZ, UR17, P0 ;  /* 0x00000011ff037e24 */ /* 0x000fe400080e06ff */
[----:B------:R-:W-:Y:S02]  /*11f0*/  VIADD R26, R24, 0x40 ;  /* 0x00000040181a7836 */ /* 0x000fe40000000000 */
[----:B------:R-:W-:-:S04]  /*1200*/  IMAD.WIDE.U32 R2, R0, UR47, R2 ;  /* 0x0000002f00027c25 */ /* 0x000fc8000f8e0002 */
[----:B------:R-:W-:Y:S01]  /*1210*/  IMAD.U32 R0, RZ, RZ, UR10 ;  /* 0x0000000aff007e24 */ /* 0x000fe2000f8e00ff */
[----:B------:R-:W-:Y:S01]  /*1220*/  IADD3 R3, PT, PT, R3, UR16, RZ ;  /* 0x0000001003037c10 */ /* 0x000fe2000fffe0ff */
[----:B------:R-:W4:Y:S02]  /*1230*/  LDCU.64 UR16, c[0x0][0x3c8] ;  /* 0x00007900ff1077ac */ /* 0x000f240008000a00 */
[----:B------:R-:W-:Y:S01]  /*1240*/  IMAD.WIDE.U32 R2, R0, UR24, R2 ;  /* 0x0000001800027c25 */ /* 0x000fe2000f8e0002 */
[----:B-1----:R-:W-:-:S03]  /*1250*/  UIMAD.WIDE UR56, UR55, 0x4, UR56 ;  /* 0x00000004373878a5 */ /* 0x002fc6000f8e0238 */
[----:B------:R-:W-:Y:S01]  /*1260*/  IMAD.U32 R0, RZ, RZ, UR11 ;  /* 0x0000000bff007e24 */ /* 0x000fe2000f8e00ff */
[----:B------:R-:W1:Y:S03]  /*1270*/  LDCU.64 UR10, c[0x0][0x550] ;  /* 0x0000aa00ff0a77ac */ /* 0x000e660008000a00 */
        /* <DEDUP_REMOVED lines=15> */
[----:B-1----:R-:W-:-:S02]  /*1370*/  LEA R244, P2, R2, UR10, 0x1 ;  /* 0x0000000a02f47c11 */ /* 0x002fc4000f8408ff */
        /* <DEDUP_REMOVED lines=10> */
[----:B------:R-:W-:Y:S01]  /*1420*/  IMAD.WIDE.U32 R2, R24, R12, R2 ;  /* 0x0000000c18027225 */ /* 0x000fe200078e0002 */
[----:B------:R-:W-:-:S02]  /*1430*/  MOV R4, UR52 ;  /* 0x0000003400047c02 */ /* 0x000fc40008000f00 */
[----:B------:R-:W-:Y:S01]  /*1440*/  IADD3.X R5, PT, PT, R5, UR49, R0, P1, P0 ;  /* 0x0000003105057c10 */ /* 0x000fe20008fe0400 */
[----:B------:R-:W-:Y:S01]  /*1450*/  IMAD R3, R24, R13, R3 ;  /* 0x0000000d18037224 */ /* 0x000fe200078e0203 */
[----:B------:R-:W-:Y:S01]  /*1460*/  IADD3 R0, P0, PT, R9, UR52, RZ ;  /* 0x0000003409007c10 */ /* 0x000fe2000ff1e0ff */
[----:B--2---:R-:W-:Y:S01]  /*1470*/  UIMAD.WIDE UR52, UR53, 0x4, UR58 ;  /* 0x00000004353478a5 */ /* 0x004fe2000f8e023a */
[----:B---3--:R-:W-:Y:S02]  /*1480*/  LEA R241, P1, R2, UR8, 0x1 ;  /* 0x0000000802f17c11 */ /* 0x008fe4000f8208ff */
[----:B------:R-:W-:Y:S02]  /*1490*/  LEA.HI.X.SX32 R4, R4, R5, 0x1, P0 ;  /* 0x0000000504047211 */ /* 0x000fe400000f0eff */
[----:B----4-:R-:W-:Y:S02]  /*14a0*/  LEA R238, P0, R0, UR16, 0x2 ;  /* 0x0000001000ee7c11 */ /* 0x010fe4000f8010ff */
        /* <DEDUP_REMOVED lines=24> */
.L_x_1954:
[----:B------:R-:W1:Y:S01]  /*1630*/  LDCU.64 UR10, c[0x0][0x5c0] ;  /* 0x0000b800ff0a77ac */ /* 0x000e620008000a00 */
[----:B------:R-:W-:-:S04]  /*1640*/  UIADD3 UR5, UPT, UPT, UR38, UR40, URZ ;  /* 0x0000002826057290 */ /* 0x000fc8000fffe0ff */
[----:B-1----:R-:W-:Y:S02]  /*1650*/  UIMAD.WIDE.U32 UR16, UR5, UR10, URZ ;  /* 0x0000000a051072a5 */ /* 0x002fe4000f8e00ff */
[----:B------:R-:W-:-:S04]  /*1660*/  UIMAD UR5, UR5, UR11, URZ ;  /* 0x0000000b050572a4 */ /* 0x000fc8000f8e02ff */
[----:B------:R-:W-:-:S06]  /*1670*/  UIADD3 UR5, UPT, UPT, UR17, UR5, URZ ;  /* 0x0000000511057290 */ /* 0x000fcc000fffe0ff */
[----:B------:R-:W-:Y:S02]  /*1680*/  MOV R0, UR5 ;  /* 0x0000000500007c02 */ /* 0x000fe40008000f00 */
.L_x_1955:
        /* <DEDUP_REMOVED lines=12> */
.L_x_1956:
[----:B------:R-:W1:Y:S01]  /*1750*/  LDCU.64 UR8, c[0x0][0x5c8] ;  /* 0x0000b900ff0877ac */ /* 0x000e620008000a00 */
[----:B------:R-:W-:-:S04]  /*1760*/  UIADD3 UR38, UPT, UPT, UR38, UR40, URZ ;  /* 0x0000002826267290 */ /* 0x000fc8000fffe0ff */
[----:B-1----:R-:W-:Y:S02]  /*1770*/  UIMAD.WIDE.U32 UR14, UR38, UR8, URZ ;  /* 0x00000008260e72a5 */ /* 0x002fe4000f8e00ff */
[----:B------:R-:W-:-:S04]  /*1780*/  UIMAD UR38, UR38, UR9, URZ ;  /* 0x00000009262672a4 */ /* 0x000fc8000f8e02ff */
[----:B------:R-:W-:-:S06]  /*1790*/  UIADD3 UR38, UPT, UPT, UR15, UR38, URZ ;  /* 0x000000260f267290 */ /* 0x000fcc000fffe0ff */
[----:B------:R-:W-:Y:S02]  /*17a0*/  MOV R9, UR38 ;  /* 0x0000002600097c02 */ /* 0x000fe40008000f00 */
.L_x_1957:
        /* <DEDUP_REMOVED lines=30> */
.L_x_1959:
[----:B------:R-:W-:Y:S05]  /*1990*/  BSYNC.RECONVERGENT B0 ;  /* 0x0000000000007941 */ /* 0x000fea0003800200 */
.L_x_1958:
        /* <DEDUP_REMOVED lines=16> */
.L_x_1961:
[----:B------:R-:W-:Y:S05]  /*1aa0*/  BSYNC.RECONVERGENT B0 ;  /* 0x0000000000007941 */ /* 0x000fea0003800200 */
.L_x_1960:
        /* <DEDUP_REMOVED lines=16> */
.L_x_1963:
[----:B------:R-:W-:Y:S05]  /*1bb0*/  BSYNC.RECONVERGENT B0 ;  /* 0x0000000000007941 */ /* 0x000fea0003800200 */
.L_x_1962:
        /* <DEDUP_REMOVED lines=16> */
.L_x_1965:
[----:B------:R-:W-:Y:S05]  /*1cc0*/  BSYNC.RECONVERGENT B0 ;  /* 0x0000000000007941 */ /* 0x000fea0003800200 */
.L_x_1964:
        /* <DEDUP_REMOVED lines=25> */
.L_x_1967:
[----:B------:R-:W-:Y:S05]  /*1e60*/  BSYNC.RECONVERGENT B0 ;  /* 0x0000000000007941 */ /* 0x000fea0003800200 */
.L_x_1966:
        /* <DEDUP_REMOVED lines=16> */
.L_x_1969:
[----:B------:R-:W-:Y:S05]  /*1f70*/  BSYNC.RECONVERGENT B0 ;  /* 0x0000000000007941 */ /* 0x000fea0003800200 */
.L_x_1968:
        /* <DEDUP_REMOVED lines=16> */
.L_x_1971:
[----:B------:R-:W-:Y:S05]  /*2080*/  BSYNC.RECONVERGENT B0 ;  /* 0x0000000000007941 */ /* 0x000fea0003800200 */
.L_x_1970:
        /* <DEDUP_REMOVED lines=17> */
.L_x_1953:
        /* <DEDUP_REMOVED lines=30> */
.L_x_1974:
[----:B------:R2:W-:Y:S04]  /*2380*/  STS.128 [R6+0x8000], RZ ;  /* 0x008000ff06007388 */ /* 0x0005e80000000c00 */
[----:B------:R2:W-:Y:S02]  /*2390*/  STS.128 [R6+0xa000], RZ ;  /* 0x00a000ff06007388 */ /* 0x0005e40000000c00 */
.L_x_1975:
[----:B------:R-:W-:Y:S05]  /*23a0*/  BSYNC.RECONVERGENT B0 ;  /* 0x0000000000007941 */ /* 0x000fea0003800200 */
.L_x_1973:
        /* <DEDUP_REMOVED lines=23> */
.L_x_1977:
[----:B------:R-:W-:Y:S05]  /*2520*/  BSYNC.RECONVERGENT B0 ;  /* 0x0000000000007941 */ /* 0x000fea0003800200 */
.L_x_1976:
        /* <DEDUP_REMOVED lines=21> */
.L_x_1979:
[----:B------:R1:W-:Y:S04]  /*2680*/  STS.128 [R236], RZ ;  /* 0x000000ffec007388 */ /* 0x0003e80000000c00 */
[----:B------:R1:W-:Y:S02]  /*2690*/  STS.128 [R236+0x2000], RZ ;  /* 0x002000ffec007388 */ /* 0x0003e40000000c00 */
.L_x_1980:
[----:B------:R-:W-:Y:S05]  /*26a0*/  BSYNC.RECONVERGENT B0 ;  /* 0x0000000000007941 */ /* 0x000fea0003800200 */
.L_x_1978:
        /* <DEDUP_REMOVED lines=40> */
.L_x_1982:
[----:B------:R-:W-:Y:S05]  /*2930*/  BSYNC.RECONVERGENT B0 ;  /* 0x0000000000007941 */ /* 0x000fea0003800200 */
.L_x_1981:
        /* <DEDUP_REMOVED lines=36> */
.L_x_1984:
[----:B------:R2:W-:Y:S04]  /*2b80*/  STS.128 [R6+0xc000], RZ ;  /* 0x00c000ff06007388 */ /* 0x0005e80000000c00 */
[----:B------:R2:W-:Y:S02]  /*2b90*/  STS.128 [R6+0x10000], RZ ;  /* 0x010000ff06007388 */ /* 0x0005e40000000c00 */
.L_x_1985:
[----:B------:R-:W-:Y:S05]  /*2ba0*/  BSYNC.RECONVERGENT B0 ;  /* 0x0000000000007941 */ /* 0x000fea0003800200 */
.L_x_1983:
        /* <DEDUP_REMOVED lines=29> */
.L_x_1987:
[----:B------:R-:W-:Y:S05]  /*2d80*/  BSYNC.RECONVERGENT B0 ;  /* 0x0000000000007941 */ /* 0x000fea0003800200 */
.L_x_1986:
        /* <DEDUP_REMOVED lines=26> */
.L_x_1989:
[----:B------:R-:W-:Y:S05]  /*2f30*/  BSYNC.RECONVERGENT B0 ;  /* 0x0000000000007941 */ /* 0x000fea0003800200 */
.L_x_1988:
        /* <DEDUP_REMOVED lines=26> */
.L_x_1991:
[----:B------:R-:W-:Y:S05]  /*30e0*/  BSYNC.RECONVERGENT B0 ;  /* 0x0000000000007941 */ /* 0x000fea0003800200 */
.L_x_1990:
        /* <DEDUP_REMOVED lines=34> */
.L_x_1993:
[----:B------:R1:W-:Y:S04]  /*3310*/  STS.128 [R6+0x14000], RZ ;  /* 0x014000ff06007388 */ /* 0x0003e80000000c00 */
[----:B------:R1:W-:Y:S02]  /*3320*/  STS.128 [R6+0x18000], RZ ;  /* 0x018000ff06007388 */ /* 0x0003e40000000c00 */
.L_x_1994:
[----:B------:R-:W-:Y:S05]  /*3330*/  BSYNC.RECONVERGENT B0 ;  /* 0x0000000000007941 */ /* 0x000fea0003800200 */
.L_x_1992:
        /* <DEDUP_REMOVED lines=26> */
.L_x_1996:
[----:B------:R-:W-:Y:S05]  /*34e0*/  BSYNC.RECONVERGENT B0 ;  /* 0x0000000000007941 */ /* 0x000fea0003800200 */
.L_x_1995:
        /* <DEDUP_REMOVED lines=26> */
.L_x_1998:
[----:B------:R-:W-:Y:S05]  /*3690*/  BSYNC.RECONVERGENT B0 ;  /* 0x0000000000007941 */ /* 0x000fea0003800200 */
.L_x_1997:
        /* <DEDUP_REMOVED lines=26> */
.L_x_2000:
[----:B------:R-:W-:Y:S05]  /*3840*/  BSYNC.RECONVERGENT B0 ;  /* 0x0000000000007941 */ /* 0x000fea0003800200 */
.L_x_1999:
[----:B------:R-:W1:Y:S01]  /*3850*/  LDCU.64 UR10, c[0x0][0x538] ;  /* 0x0000a700ff0a77ac */ /* 0x000e620008000a00 */
[----:B------:R-:W1:Y:S01]  /*3860*/  LDC.64 R10, c[0x0][0x528] ;  /* 0x00014a00ff0a7b82 */ /* 0x000e620000000a00 */
[----:B------:R-:W1:Y:S01]  /*3870*/  S2R R217, SR_TID.X ;  /* 0x0000000000d97919 */ /* 0x000e620000002100 */
[C---:B------:R-:W-:Y:S01]  /*3880*/  IMAD.SHL.U32 R4, R28.reuse, 0x2, RZ ;  /* 0x000000021c047824 */ /* 0x040fe200078e00ff */
[----:B------:R-:W-:Y:S01]  /*3890*/  SHF.R.U32.HI R12, RZ, 0x4, R28 ;  /* 0x00000004ff0c7819 */ /* 0x000fe2000001161c */
[----:B------:R-:W-:Y:S01]  /*38a0*/  IMAD.SHL.U32 R208, R28, 0x40, RZ ;  /* 0x000000401cd07824 */ /* 0x000fe200078e00ff */
[----:B------:R-:W-:Y:S01]  /*38b0*/  LOP3.LUT R245, R245, 0x1, RZ, 0xc0, !PT ;  /* 0x00000001f5f57812 */ /* 0x000fe200078ec0ff */
[----:B------:R-:W-:Y:S01]  /*38c0*/  IMAD.U32 R0, RZ, RZ, UR5 ;  /* 0x00000005ff007e24 */ /* 0x000fe2000f8e00ff */
[----:B------:R-:W-:Y:S01]  /*38d0*/  LOP3.LUT R4, R4, 0x6, RZ, 0xc0, !PT ;  /* 0x0000000604047812 */ /* 0x000fe200078ec0ff */
[----:B------:R-:W1:Y:S02]  /*38e0*/  LDCU UR5, c[0x0][0x440] ;  /* 0x00008800ff0577ac */ /* 0x000e640008000800 */
[----:B-1234-:R-:W-:Y:S01]  /*38f0*/  LOP3.LUT R6, R208, 0x1c0, RZ, 0xc0, !PT ;  /* 0x000001c0d0067812 */ /* 0x01efe200078ec0ff */
[----:B------:R-:W-:Y:S01]  /*3900*/  IMAD.SHL.U32 R209, R28, 0x20, RZ ;  /* 0x000000201cd17824 */ /* 0x000fe200078e00ff */
[----:B------:R-:W-:Y:S01]  /*3910*/  LOP3.LUT R4, R4, 0x1e0, R29, 0xf8, !PT ;  /* 0x000001e004047812 */ /* 0x000fe200078ef81d */
[----:B------:R-:W-:Y:S01]  /*3920*/  IMAD R245, R0, 0x4, R245 ;  /* 0x0000000400f57824 */ /* 0x000fe200078e02f5 */
[----:B------:R-:W1:Y:S01]  /*3930*/  LDC R242, c[0x0][0x44c] ;  /* 0x00011300fff27b82 */ /* 0x000e620000000800 */
[----:B------:R-:W0:Y:S01]  /*3940*/  LDGDEPBAR ;  /* 0x00000000000079af */ /* 0x000e220000000000 */
[----:B------:R-:W-:-:S04]  /*3950*/  UISETP.NE.U32.AND UP0, UPT, UR10, URZ, UPT ;  /* 0x000000ff0a00728c */ /* 0x000fc8000bf05070 */
[----:B------:R-:W-:Y:S01]  /*3960*/  UISETP.NE.AND.EX UP0, UPT, UR11, URZ, UPT, UP0 ;  /* 0x000000ff0b00728c */ /* 0x000fe2000bf05300 */
[----:B------:R-:W2:Y:S05]  /*3970*/  LDG.E.64 R8, desc[UR36][R10.64+0x8] ;  /* 0x000008240a087981 */ /* 0x000eaa000c1e1b00 */
[----:B------:R-:W-:-:S05]  /*3980*/  PLOP3.LUT P0, PT, PT, PT, UP0, 0x80, 0x8 ;  /* 0x000000000008781c */ /* 0x000fca0003f0f008 */
[----:B------:R-:W3:Y:S01]  /*3990*/  @UP0 LDCU.64 UR8, c[0x0][0x540] ;  /* 0x0000a800ff0807ac */ /* 0x000ee20008000a00 */
[----:B------:R-:W-:Y:S01]  /*39a0*/  @UP0 UMOV UR12, UR24 ;  /* 0x00000018000c0c82 */ /* 0x000fe20008000000 */
[----:B------:R-:W-:Y:S01]  /*39b0*/  @UP0 UMOV UR13, URZ ;  /* 0x000000ff000d0c82 */ /* 0x000fe20008000000 */
[----:B------:R-:W4:Y:S01]  /*39c0*/  LDG.E.64 R10, desc[UR36][R10.64] ;  /* 0x000000240a0a7981 */ /* 0x000f22000c1e1b00 */
[----:B---3--:R-:W-:Y:S01]  /*39d0*/  @UP0 UIMAD.WIDE.U32 UR12, UR23, UR8, UR12 ;  /* 0x00000008170c02a5 */ /* 0x008fe2000f8e000c */
[C---:B------:R-:W-:Y:S02]  /*39e0*/  IMAD.SHL.U32 R15, R217.reuse, 0x2, RZ ;  /* 0x00000002d90f7824 */ /* 0x040fe400078e00ff */
[C---:B------:R-:W-:Y:S01]  /*39f0*/  IMAD.SHL.U32 R216, R217.reuse, 0x8, RZ ;  /* 0x00000008d9d87824 */ /* 0x040fe200078e00ff */
[----:B------:R-:W-:Y:S02]  /*3a00*/  @UP0 UIMAD UR9, UR23, UR9, UR13 ;  /* 0x00000009170902a4 */ /* 0x000fe4000f8e020d */
[----:B------:R-:W-:Y:S01]  /*3a10*/  @UP0 ULEA UR10, UP1, UR12, UR10, 0x2 ;  /* 0x0000000a0c0a0291 */ /* 0x000fe2000f8210ff */
[----:B------:R-:W-:Y:S01]  /*3a20*/  IMAD.SHL.U32 R13, R217, 0x10, RZ ;  /* 0x00000010d90d7824 */ /* 0x000fe200078e00ff */
[----:B------:R-:W-:Y:S01]  /*3a30*/  SHF.R.U32.HI R14, RZ, 0x1, R217 ;  /* 0x00000001ff0e7819 */ /* 0x000fe200000116d9 */
[----:B------:R-:W-:Y:S01]  /*3a40*/  IMAD.MOV.U32 R204, RZ, RZ, 0x40 ;  /* 0x00000040ffcc7424 */ /* 0x000fe200078e00ff */
[----:B------:R-:W-:-:S02]  /*3a50*/  @UP0 ULEA.HI.X UR11, UR12, UR11, UR9, 0x2, UP1 ;  /* 0x0000000b0c0b0291 */ /* 0x000fc400088f1409 */
[----:B------:R-:W-:Y:S01]  /*3a60*/  IMAD.U32 R2, RZ, RZ, UR10 ;  /* 0x0000000aff027e24 */ /* 0x000fe2000f8e00ff */
[----:B------:R-:W-:Y:S01]  /*3a70*/  R2P PR, R28, 0x6 ;  /* 0x000000061c007804 */ /* 0x000fe20000000000 */
[----:B------:R-:W-:Y:S01]  /*3a80*/  IMAD.MOV.U32 R203, RZ, RZ, 0x20 ;  /* 0x00000020ffcb7424 */ /* 0x000fe200078e00ff */
[----:B------:R-:W3:Y:S01]  /*3a90*/  @UP0 LDCU UR9, c[0x0][0x458] ;  /* 0x00008b00ff0907ac */ /* 0x000ee20008000800 */
[----:B------:R-:W-:Y:S01]  /*3aa0*/  IMAD.U32 R3, RZ, RZ, UR11 ;  /* 0x0000000bff037e24 */ /* 0x000fe2000f8e00ff */
[----:B------:R-:W-:Y:S02]  /*3ab0*/  LOP3.LUT R13, R13, 0x1c0, RZ, 0xc0, !PT ;  /* 0x000001c00d0d7812 */ /* 0x000fe400078ec0ff */
[----:B------:R-:W-:Y:S01]  /*3ac0*/  SHF.R.U32.HI R218, RZ, 0x3, R217 ;  /* 0x00000003ffda7819 */ /* 0x000fe200000116d9 */
[----:B------:R-:W-:Y:S01]  /*3ad0*/  IMAD.MOV.U32 R237, RZ, RZ, R236 ;  /* 0x000000ffffed7224 */ /* 0x000fe200078e00ec */
[----:B------:R1:W4:Y:S01]  /*3ae0*/  @P0 LDG.E R7, desc[UR36][R2.64] ;  /* 0x0000002402070981 */ /* 0x000322000c1e1900 */
        /* <DEDUP_REMOVED lines=24> */
[----:B-1----:R-:W-:Y:S01]  /*3c70*/  VIADD R2, R246, UR35 ;  /* 0x00000023f6027c36 */ /* 0x002fe20008000000 */
[----:B------:R-:W-:Y:S01]  /*3c80*/  CS2R R110, SRZ ;  /* 0x00000000006e7805 */ /* 0x000fe2000001ff00 */
[----:B------:R-:W-:Y:S01]  /*3c90*/  IMAD.U32 R3, RZ, RZ, UR30 ;  /* 0x0000001eff037e24 */ /* 0x000fe2000f8e00ff */
[----:B------:R-:W-:Y:S01]  /*3ca0*/  CS2R R108, SRZ ;  /* 0x00000000006c7805 */ /* 0x000fe2000001ff00 */
[----:B------:R-:W-:Y:S01]  /*3cb0*/  IMAD R5, R0, 0x40, R2 ;  /* 0x0000004000057824 */ /* 0x000fe200078e0202 */
[----:B------:R-:W-:-:S02]  /*3cc0*/  LOP3.LUT R2, R12, 0x8, RZ, 0xc0, !PT ;  /* 0x000000080c027812 */ /* 0x000fc400078ec0ff */
[----:B------:R-:W-:Y:S02]  /*3cd0*/  CS2R R114, SRZ ;  /* 0x0000000000727805 */ /* 0x000fe4000001ff00 */
[----:B------:R-:W-:Y:S02]  /*3ce0*/  IADD3 R3, PT, PT, R4, UR39, R3 ;  /* 0x0000002704037c10 */ /* 0x000fe4000fffe003 */
[----:B------:R-:W-:Y:S02]  /*3cf0*/  CS2R R112, SRZ ;  /* 0x0000000000707805 */ /* 0x000fe4000001ff00 */
[----:B------:R-:W-:Y:S02]  /*3d00*/  LOP3.LUT R0, R6, 0x38, R30, 0xf8, !PT ;  /* 0x0000003806007812 */ /* 0x000fe400078ef81e */
[----:B------:R-:W-:Y:S02]  /*3d10*/  CS2R R106, SRZ ;  /* 0x00000000006a7805 */ /* 0x000fe4000001ff00 */
[----:B------:R-:W-:-:S02]  /*3d20*/  LOP3.LUT R2, R2, 0x10, R28, 0xf8, !PT ;  /* 0x0000001002027812 */ /* 0x000fc400078ef81c */
[----:B------:R-:W-:Y:S02]  /*3d30*/  CS2R R104, SRZ ;  /* 0x0000000000687805 */ /* 0x000fe4000001ff00 */
[----:B------:R-:W-:Y:S02]  /*3d40*/  IADD3 R219, PT, PT, R5, -0x29, -R3 ;  /* 0xffffffd705db7810 */ /* 0x000fe40007ffe803 */
[----:B------:R-:W-:Y:S02]  /*3d50*/  CS2R R102, SRZ ;  /* 0x0000000000667805 */ /* 0x000fe4000001ff00 */
[----:B------:R-:W-:Y:S02]  /*3d60*/  LOP3.LUT R4, R208, 0x200, RZ, 0xc0, !PT ;  /* 0x00000200d0047812 */ /* 0x000fe400078ec0ff */
[----:B------:R-:W-:Y:S02]  /*3d70*/  CS2R R100, SRZ ;  /* 0x0000000000647805 */ /* 0x000fe4000001ff00 */
[----:B------:R-:W-:-:S02]  /*3d80*/  LOP3.LUT R3, R0, 0x8, R29, 0x78, !PT ;  /* 0x0000000800037812 */ /* 0x000fc400078e781d */
[----:B------:R-:W-:Y:S02]  /*3d90*/  CS2R R94, SRZ ;  /* 0x00000000005e7805 */ /* 0x000fe4000001ff00 */
[----:B------:R-:W-:Y:S02]  /*3da0*/  LOP3.LUT R2, R2, R0, RZ, 0x3c, !PT ;  /* 0x0000000002027212 */ /* 0x000fe400078e3cff */
[----:B------:R-:W-:Y:S02]  /*3db0*/  CS2R R92, SRZ ;  /* 0x00000000005c7805 */ /* 0x000fe4000001ff00 */
[----:B------:R-:W-:Y:S02]  /*3dc0*/  LOP3.LUT R0, R0, 0x8, R28, 0x78, !PT ;  /* 0x0000000800007812 */ /* 0x000fe400078e781c */
[----:B------:R-:W-:Y:S02]  /*3dd0*/  CS2R R98, SRZ ;  /* 0x0000000000627805 */ /* 0x000fe4000001ff00 */
[----:B------:R-:W-:-:S02]  /*3de0*/  LOP3.LUT R4, R4, 0x400, R209, 0xf8, !PT ;  /* 0x0000040004047812 */ /* 0x000fc400078ef8d1 */
[----:B------:R-:W-:Y:S02]  /*3df0*/  CS2R R96, SRZ ;  /* 0x0000000000607805 */ /* 0x000fe4000001ff00 */
[----:B------:R-:W-:Y:S01]  /*3e00*/  LOP3.LUT R209, R0, 0x7a00, R209, 0xf8, !PT ;  /* 0x00007a0000d17812 */ /* 0x000fe200078ef8d1 */
[C---:B------:R-:W-:Y:S01]  /*3e10*/  IMAD.SHL.U32 R0, R217.reuse, 0x40, RZ ;  /* 0x00000040d9007824 */ /* 0x040fe200078e00ff */
[----:B---3--:R-:W1:Y:S01]  /*3e20*/  @P0 MUFU.RCP R5, UR9 ;  /* 0x0000000900050d08 */ /* 0x008e620008001000 */
[----:B------:R-:W-:Y:S01]  /*3e30*/  IMAD.SHL.U32 R12, R217, 0x20, RZ ;  /* 0x00000020d90c7824 */ /* 0x000fe200078e00ff */
[----:B------:R-:W-:Y:S02]  /*3e40*/  LOP3.LUT R213, R4, R3, RZ, 0xfc, !PT ;  /* 0x0000000304d57212 */ /* 0x000fe400078efcff */
[----:B------:R-:W-:Y:S02]  /*3e50*/  CS2R R90, SRZ ;  /* 0x00000000005a7805 */ /* 0x000fe4000001ff00 */
[----:B------:R-:W-:Y:S01]  /*3e60*/  LOP3.LUT R4, R0, 0x1c0, RZ, 0xc0, !PT ;  /* 0x000001c000047812 */ /* 0x000fe200078ec0ff */
[----:B------:R-:W-:Y:S01]  /*3e70*/  UIMAD UR9, UR23, UR32, UR24 ;  /* 0x00000020170972a4 */ /* 0x000fe2000f8e0218 */
[----:B------:R-:W-:-:S02]  /*3e80*/  LOP3.LUT R208, R2, 0x200, R208, 0xf8, !PT ;  /* 0x0000020002d07812 */ /* 0x000fc400078ef8d0 */
[----:B------:R-:W-:Y:S02]  /*3e90*/  CS2R R88, SRZ ;  /* 0x0000000000587805 */ /* 0x000fe4000001ff00 */
[----:B------:R-:W-:Y:S02]  /*3ea0*/  LOP3.LUT R2, R0, 0x200, RZ, 0xc0, !PT ;  /* 0x0000020000027812 */ /* 0x000fe400078ec0ff */
[----:B------:R-:W-:Y:S02]  /*3eb0*/  CS2R R86, SRZ ;  /* 0x0000000000567805 */ /* 0x000fe4000001ff00 */
[----:B------:R-:W-:Y:S02]  /*3ec0*/  LOP3.LUT R3, R15, 0x7006, R12, 0xc8, !PT ;  /* 0x000070060f037812 */ /* 0x000fe400078ec80c */
[----:B------:R-:W-:Y:S02]  /*3ed0*/  CS2R R84, SRZ ;  /* 0x0000000000547805 */ /* 0x000fe4000001ff00 */
[----:B------:R-:W-:Y:S01]  /*3ee0*/  LOP3.LUT R0, R4, 0x38, R216, 0xf8, !PT ;  /* 0x0000003804007812 */ /* 0x000fe200078ef8d8 */
[----:B------:R-:W-:Y:S01]  /*3ef0*/  USHF.L.U32 UR9, UR9, 0x5, URZ ;  /* 0x0000000509097899 */ /* 0x000fe200080006ff */
[----:B------:R-:W-:-:S02]  /*3f00*/  LOP3.LUT R6, R3, 0x400, R12, 0xf8, !PT ;  /* 0x0000040003067812 */ /* 0x000fc400078ef80c */
[----:B------:R-:W-:Y:S02]  /*3f10*/  CS2R R78, SRZ ;  /* 0x00000000004e7805 */ /* 0x000fe4000001ff00 */
[----:B------:R-:W-:Y:S01]  /*3f20*/  LOP3.LUT R3, R0, 0x8, R217, 0x78, !PT ;  /* 0x0000000800037812 */ /* 0x000fe200078e78d9 */
[----:B------:R-:W-:Y:S01]  /*3f30*/  USHF.R.S32.HI UR11, URZ, 0x1f, UR9 ;  /* 0x0000001fff0b7899 */ /* 0x000fe20008011409 */
[----:B------:R-:W-:Y:S02]  /*3f40*/  LOP3.LUT R2, R2, 0x400, R12, 0xf8, !PT ;  /* 0x0000040002027812 */ /* 0x000fe400078ef80c */
[----:B------:R-:W-:Y:S02]  /*3f50*/  CS2R R76, SRZ ;  /* 0x00000000004c7805 */ /* 0x000fe4000001ff00 */
[----:B------:R-:W-:Y:S02]  /*3f60*/  LOP3.LUT R0, R0, 0x8, R14, 0x78, !PT ;  /* 0x0000000800007812 */ /* 0x000fe400078e780e */
[----:B------:R-:W-:-:S02]  /*3f70*/  CS2R R82, SRZ ;  /* 0x0000000000527805 */ /* 0x000fc4000001ff00 */
[----:B------:R-:W-:Y:S02]  /*3f80*/  LOP3.LUT R4, R13, 0x38, R15, 0xf8, !PT ;  /* 0x000000380d047812 */ /* 0x000fe400078ef80f */
[----:B------:R-:W-:Y:S02]  /*3f90*/  CS2R R80, SRZ ;  /* 0x0000000000507805 */ /* 0x000fe4000001ff00 */
[----:B------:R-:W-:Y:S02]  /*3fa0*/  LOP3.LUT R215, R2, R0, RZ, 0xfc, !PT ;  /* 0x0000000002d77212 */ /* 0x000fe400078efcff */
[----:B------:R-:W-:Y:S02]  /*3fb0*/  CS2R R74, SRZ ;  /* 0x00000000004a7805 */ /* 0x000fe4000001ff00 */
[----:B------:R-:W-:Y:S02]  /*3fc0*/  LOP3.LUT R2, R4, 0x20, R14, 0x78, !PT ;  /* 0x0000002004027812 */ /* 0x000fe400078e780e */
[----:B------:R-:W-:-:S02]  /*3fd0*/  CS2R R72, SRZ ;  /* 0x0000000000487805 */ /* 0x000fc4000001ff00 */
[----:B------:R-:W-:Y:S02]  /*3fe0*/  LOP3.LUT R3, R3, 0x7a00, R12, 0xf8, !PT ;  /* 0x00007a0003037812 */ /* 0x000fe400078ef80c */
[----:B------:R-:W-:Y:S02]  /*3ff0*/  CS2R R70, SRZ ;  /* 0x0000000000467805 */ /* 0x000fe4000001ff00 */
[----:B------:R-:W-:Y:S02]  /*4000*/  LOP3.LUT R2, R6, R2, RZ, 0xfc, !PT ;  /* 0x0000000206027212 */ /* 0x000fe400078efcff */
[----:B------:R-:W-:Y:S02]  /*4010*/  CS2R R68, SRZ ;  /* 0x0000000000447805 */ /* 0x000fe4000001ff00 */
[----:B------:R-:W-:Y:S01]  /*4020*/  CS2R R62, SRZ ;  /* 0x00000000003e7805 */ /* 0x000fe2000001ff00 */
[----:B------:R-:W-:Y:S01]  /*4030*/  STL [R1+0x8], R3 ;  /* 0x0000080301007387 */ /* 0x000fe20000100800 */
[----:B------:R-:W-:-:S02]  /*4040*/  LEA R209, R209, UR25, 0x1 ;  /* 0x00000019d1d17c11 */ /* 0x000fc4000f8e08ff */
[----:B------:R-:W-:Y:S02]  /*4050*/  CS2R R60, SRZ ;  /* 0x00000000003c7805 */ /* 0x000fe4000001ff00 */
[----:B------:R-:W-:Y:S01]  /*4060*/  CS2R R66, SRZ ;  /* 0x0000000000427805 */ /* 0x000fe2000001ff00 */
[----:B------:R3:W-:Y:S01]  /*4070*/  STL [R1+0x4], R2 ;  /* 0x0000040201007387 */ /* 0x0007e20000100800 */
[----:B------:R-:W-:Y:S02]  /*4080*/  SEL R204, R204, 0xffffffc0, !P2 ;  /* 0xffffffc0cccc7807 */ /* 0x000fe40005000000 */
[----:B------:R-:W-:Y:S02]  /*4090*/  CS2R R64, SRZ ;  /* 0x0000000000407805 */ /* 0x000fe4000001ff00 */
[----:B------:R-:W-:Y:S02]  /*40a0*/  SEL R203, R203, 0xffffffe0, !P1 ;  /* 0xffffffe0cbcb7807 */ /* 0x000fe40004800000 */
[----:B------:R-:W-:-:S02]  /*40b0*/  CS2R R58, SRZ ;  /* 0x00000000003a7805 */ /* 0x000fc4000001ff00 */
[----:B------:R-:W-:Y:S01]  /*40c0*/  LEA R213, R213, UR25, 0x1 ;  /* 0x00000019d5d57c11 */ /* 0x000fe2000f8e08ff */
[----:B------:R-:W-:Y:S01]  /*40d0*/  IMAD.IADD R210, R204, 0x1, R209 ;  /* 0x00000001ccd27824 */ /* 0x000fe200078e02d1 */
[----:B------:R-:W-:Y:S01]  /*40e0*/  LEA R208, R208, UR25, 0x1 ;  /* 0x00000019d0d07c11 */ /* 0x000fe2000f8e08ff */
[----:B------:R-:W-:Y:S01]  /*40f0*/  UIADD3 UR30, UPT, UPT, UR30, 0x80, URZ ;  /* 0x000000801e1e7890 */ /* 0x000fe2000fffe0ff */
        /* <DEDUP_REMOVED lines=11> */
[----:B------:R-:W-:Y:S01]  /*41b0*/  VIADD R245, R245, 0xfffffffc ;  /* 0xfffffffcf5f57836 */ /* 0x000fe20000000000 */
[----:B------:R-:W-:Y:S01]  /*41c0*/  UMOV UR13, URZ ;  /* 0x000000ff000d7c82 */ /* 0x000fe20008000000 */
[----:B------:R-:W1:Y:S01]  /*41d0*/  LDCU UR8, c[0x0][0x3e0] ;  /* 0x00007c00ff0877ac */ /* 0x000e620008000800 */
[----:B---3--:R-:W-:Y:S01]  /*41e0*/  IMAD.SHL.U32 R2, R217, 0x2, RZ ;  /* 0x00000002d9027824 */ /* 0x008fe200078e00ff */
[----:B------:R-:W3:Y:S04]  /*41f0*/  LDCU UR10, c[0x0][0x45c] ;  /* 0x00008b80ff0a77ac */ /* 0x000ee80008000800 */
[----:B------:R-:W-:Y:S01]  /*4200*/  LOP3.LUT R214, R2, 0x20, RZ, 0xc0, !PT ;  /* 0x0000002002d67812 */ /* 0x000fe200078ec0ff */
[----:B------:R-:W-:-:S02]  /*4210*/  IMAD.IADD R211, R203, 0x1, R209 ;  /* 0x00000001cbd37824 */ /* 0x000fc400078e02d1 */
[----:B------:R-:W-:Y:S01]  /*4220*/  IMAD.IADD R212, R203, 0x1, R210 ;  /* 0x00000001cbd47824 */ /* 0x000fe200078e02d2 */
[----:B------:R-:W-:Y:S01]  /*4230*/  LOP3.LUT R214, R214, 0x18, R218, 0xf8, !PT ;  /* 0x00000018d6d67812 */ /* 0x000fe200078ef8da */
[----:B------:R-:W-:Y:S01]  /*4240*/  VIADD R213, R213, UR16 ;  /* 0x00000010d5d57c36 */ /* 0x000fe20008000000 */
[----:B------:R-:W-:Y:S01]  /*4250*/  USHF.L.U32 UR46, UR46, 0x3, URZ ;  /* 0x000000032e2e7899 */ /* 0x000fe200080006ff */
[----:B------:R-:W-:Y:S01]  /*4260*/  VIADD R208, R208, UR16 ;  /* 0x00000010d0d07c36 */ /* 0x000fe20008000000 */
[----:B------:R-:W-:Y:S01]  /*4270*/  UISETP.GE.AND UP1, UPT, UR30, UR35, UPT ;  /* 0x000000231e00728c */ /* 0x000fe2000bf26270 */
[----:B--2---:R-:W-:Y:S01]  /*4280*/  IADD3 R248, P4, P3, R8, UR9, R248 ;  /* 0x0000000908f87c10 */ /* 0x004fe2000fb9e0f8 */
[----:B------:R-:W2:Y:S04]  /*4290*/  LDCU.U8 UR9, c[0x0][0x4f8] ;  /* 0x00009f00ff0977ac */ /* 0x000ea80008000000 */
[----:B------:R-:W-:Y:S01]  /*42a0*/  IMAD.WIDE.U32 R248, R248, -0x2daee0ad, RZ ;  /* 0xd2511f53f8f87825 */ /* 0x000fe200078e00ff */
[----:B----4-:R-:W-:-:S02]  /*42b0*/  R2UR UR58, R10 ;  /* 0x000000000a3a72ca */ /* 0x010fc400000e0000 */
[----:B------:R-:W-:Y:S01]  /*42c0*/  R2UR UR59, R11 ;  /* 0x000000000b3b72ca */ /* 0x000fe200000e0000 */
[----:B-1----:R-:W-:-:S05]  /*42d0*/  @P0 FMUL.FTZ R0, R7, R5 ;  /* 0x0000000507000220 */ /* 0x002fca0000410000 */
[----:B------:R-:W-:Y:S02]  /*42e0*/  @P0 R2UR UR12, R0 ;  /* 0x00000000000c02ca */ /* 0x000fe400000e0000 */
[----:B------:R-:W-:Y:S01]  /*42f0*/  IADD3.X R0, PT, PT, R9, UR11, RZ, P4, P3 ;  /* 0x0000000b09007c10 */ /* 0x000fe2000a7e64ff */
[----:B------:R-:W1:Y:S01]  /*4300*/  LDCU UR11, c[0x0][0x590] ;  /* 0x0000b200ff0b77ac */ /* 0x000e620008000800 */
[----:B------:R-:W-:-:S03]  /*4310*/  LOP3.LUT P0, RZ, R217, 0x4, RZ, 0xc0, !PT ;  /* 0x00000004d9ff7812 */ /* 0x000fc6000780c0ff */
[----:B------:R4:W-:Y:S01]  /*4320*/  STL [R1], R0 ;  /* 0x0000000001007387 */ /* 0x0009e20000100800 */
[C---:B------:R-:W-:Y:S02]  /*4330*/  LOP3.LUT P3, RZ, R217.reuse, 0x2, RZ, 0xc0, !PT ;  /* 0x00000002d9ff7812 */ /* 0x040fe4000786c0ff */
[----:B------:R-:W-:Y:S01]  /*4340*/  LOP3.LUT P4, RZ, R217, 0x8, RZ, 0xc0, !PT ;  /* 0x00000008d9ff7812 */ /* 0x000fe2000788c0ff */
[----:B------:R-:W-:Y:S02]  /*4350*/  UIADD3 UR51, UPT, UPT, UR58, -0x61c88647, URZ ;  /* 0x9e3779b93a337890 */ /* 0x000fe4000fffe0ff */
[----:B------:R-:W-:Y:S02]  /*4360*/  UIADD3 UR50, UPT, UPT, UR59, -0x4498517b, URZ ;  /* 0xbb67ae853b327890 */ /* 0x000fe4000fffe0ff */
[----:B------:R-:W-:Y:S02]  /*4370*/  UIADD3 UR49, UPT, UPT, UR58, 0x3c6ef372, URZ ;  /* 0x3c6ef3723a317890 */ /* 0x000fe4000fffe0ff */
[----:B------:R-:W-:-:S02]  /*4380*/  UIADD3 UR48, UPT, UPT, UR59, 0x76cf5d0a, URZ ;  /* 0x76cf5d0a3b307890 */ /* 0x000fc4000fffe0ff */
[----:B------:R-:W-:Y:S01]  /*4390*/  UIADD3 UR39, UPT, UPT, UR58, -0x255992d5, URZ ;  /* 0xdaa66d2b3a277890 */ /* 0x000fe2000fffe0ff */
[----:B----4-:R-:W-:-:S05]  /*43a0*/  IMAD.MOV.U32 R0, RZ, RZ, 0x10 ;  /* 0x00000010ff007424 */ /* 0x010fca00078e00ff */
[----:B------:R-:W-:Y:S02]  /*43b0*/  SEL R0, R0, 0xfffffff0, !P0 ;  /* 0xfffffff000007807 */ /* 0x000fe40004000000 */
[----:B------:R-:W-:Y:S01]  /*43c0*/  LOP3.LUT R0, R216, 0x38, RZ, 0xc0, !PT ;  /* 0x00000038d8007812 */ /* 0x000fe200078ec0ff */
[----:B-1----:R-:W-:-:S03]  /*43d0*/  USHF.L.U32 UR11, UR11, 0x6, URZ ;  /* 0x000000060b0b7899 */ /* 0x002fc600080006ff */
[----:B------:R-:W-:Y:S01]  /*43e0*/  LOP3.LUT R0, R0, 0x40, RZ, 0xfc, !PT ;  /* 0x0000004000007812 */ /* 0x000fe200078efcff */
[----:B------:R-:W-:Y:S02]  /*43f0*/  UIADD3 UR32, UPT, UPT, UR59, 0x32370b8f, URZ ;  /* 0x32370b8f3b207890 */ /* 0x000fe4000fffe0ff */
[----:B------:R-:W-:Y:S02]  /*4400*/  UIADD3 UR23, UPT, UPT, UR58, 0x78dde6e4, URZ ;  /* 0x78dde6e43a177890 */ /* 0x000fe4000fffe0ff */
[----:B------:R-:W-:Y:S02]  /*4410*/  UIADD3 UR15, UPT, UPT, UR59, -0x126145ec, URZ ;  /* 0xed9eba143b0f7890 */ /* 0x000fe4000fffe0ff */
[----:B------:R-:W-:Y:S02]  /*4420*/  UIADD3 UR14, UPT, UPT, UR58, 0x1715609d, URZ ;  /* 0x1715609d3a0e7890 */ /* 0x000fe4000fffe0ff */
[----:B------:R-:W-:Y:S02]  /*4430*/  UIADD3 UR54, UPT, UPT, UR59, -0x56f99767, URZ ;  /* 0xa90668993b367890 */ /* 0x000fe4000fffe0ff */
[----:B------:R-:W-:-:S02]  /*4440*/  UIADD3 UR53, UPT, UPT, UR58, -0x4ab325aa, URZ ;  /* 0xb54cda563a357890 */ /* 0x000fc4000fffe0ff */
[----:B------:R-:W-:Y:S01]  /*4450*/  UIADD3 UR16, UPT, UPT, UR59, 0x646e171e, URZ ;  /* 0x646e171e3b107890 */ /* 0x000fe2000fffe0ff */
[----:B--23--:R-:W-:-:S11]  /*4460*/  @UP0 UMOV UR13, UR12 ;  /* 0x0000000c000d0c82 */ /* 0x00cfd60008000000 */
.L_x_2003:
        /* <DEDUP_REMOVED lines=58> */
[----:B------:R2:W-:Y:S07]  /*4810*/  LDSM.16.M88.4 R164, [R0+0x2000] ;  /* 0x0020000000a4783b */ /* 0x0005ee0000000200 */
[-C--:B-1----:R-:W-:Y:S01]  /*4820*/  HMMA.16816.F32.BF16 R4, R172, R196.reuse, R4 ;  /* 0x000000c4ac04723c */ /* 0x082fe20000041804 */
[----:B------:R-:W1:Y:S07]  /*4830*/  LDSM.16.M88.4 R184, [R211+0x10000] ;  /* 0x01000000d3b8783b */ /* 0x000e6e0000000200 */
[C---:B------:R-:W-:Y:S08]  /*4840*/  HMMA.16816.F32.BF16 R8, R200.reuse, R196, R8 ;  /* 0x000000c4c808723c */ /* 0x040ff00000041808 */
[-C--:B------:R-:W-:Y:S01]  /*4850*/  HMMA.16816.F32.BF16 R12, R200, R198.reuse, R12 ;  /* 0x000000c6c80c723c */ /* 0x080fe2000004180c */
[----:B--2---:R-:W-:Y:S07]  /*4860*/  IMAD.U32 R0, RZ, RZ, UR41 ;  /* 0x00000029ff007e24 */ /* 0x004fee000f8e00ff */
[C---:B------:R-:W-:Y:S01]  /*4870*/  HMMA.16816.F32.BF16 R16, R172.reuse, R198, R16 ;  /* 0x000000c6ac10723c */ /* 0x040fe20000041810 */
[----:B------:R-:W2:Y:S07]  /*4880*/  LDSM.16.M88.4 R196, [R211+0x10800] ;  /* 0x01080000d3c4783b */ /* 0x000eae0000000200 */
[-C--:B------:R-:W-:Y:S08]  /*4890*/  HMMA.16816.F32.BF16 R20, R172, R204.reuse, R20 ;  /* 0x000000ccac14723c */ /* 0x080ff00000041814 */
[C---:B------:R-:W-:Y:S08]  /*48a0*/  HMMA.16816.F32.BF16 R24, R200.reuse, R204, R24 ;  /* 0x000000ccc818723c */ /* 0x040ff00000041818 */
[-C--:B------:R-:W-:Y:S01]  /*48b0*/  HMMA.16816.F32.BF16 R28, R200, R206.reuse, R28 ;  /* 0x000000cec81c723c */ /* 0x080fe2000004181c */
[----:B------:R-:W-:Y:S07]  /*48c0*/  LDSM.16.M88.4 R200, [R3+0x3000] ;  /* 0x0030000003c8783b */ /* 0x000fee0000000200 */
[----:B------:R-:W-:Y:S01]  /*48d0*/  HMMA.16816.F32.BF16 R32, R172, R206, R32 ;  /* 0x000000ceac20723c */ /* 0x000fe20000041820 */
[----:B------:R3:W-:Y:S07]  /*48e0*/  LDSM.16.M88.4 R172, [R3+0x2000] ;  /* 0x0020000003ac783b */ /* 0x0007ee0000000200 */
[-C--:B------:R-:W-:Y:S01]  /*48f0*/  HMMA.16816.F32.BF16 R4, R168, R176.reuse, R4 ;  /* 0x000000b0a804723c */ /* 0x080fe20000041804 */
[----:B------:R-:W-:Y:S07]  /*4900*/  LDSM.16.M88.4 R204, [R210+0x10800] ;  /* 0x01080000d2cc783b */ /* 0x000fee0000000200 */
[C---:B----4-:R-:W-:Y:S08]  /*4910*/  HMMA.16816.F32.BF16 R8, R180.reuse, R176, R8 ;  /* 0x000000b0b408723c */ /* 0x050ff00000041808 */
[-C--:B------:R-:W-:Y:S03]  /*4920*/  HMMA.16816.F32.BF16 R12, R180, R178.reuse, R12 ;  /* 0x000000b2b40c723c */ /* 0x080fe6000004180c */
[----:B---3--:R-:W-:Y:S05]  /*4930*/  VIADD R3, R219, 0xffffffe9 ;  /* 0xffffffe9db037836 */ /* 0x008fea0000000000 */
[C---:B------:R-:W-:Y:S01]  /*4940*/  HMMA.16816.F32.BF16 R16, R168.reuse, R178, R16 ;  /* 0x000000b2a810723c */ /* 0x040fe20000041810 */
[----:B------:R-:W3:Y:S03]  /*4950*/  LDSM.16.M88.4 R176, [R210+0x10000] ;  /* 0x01000000d2b0783b */ /* 0x000ee60000000200 */
[----:B------:R-:W-:Y:S04]  /*4960*/  IABS R3, R3 ;  /* 0x0000000300037213 */ /* 0x000fe80000000000 */
[-C--:B------:R-:W-:Y:S03]  /*4970*/  HMMA.16816.F32.BF16 R20, R168, R188.reuse, R20 ;  /* 0x000000bca814723c */ /* 0x080fe60000041814 */
[----:B------:R-:W-:Y:S05]  /*4980*/  I2FP.F32.S32 R3, R3 ;  /* 0x0000000300037245 */ /* 0x000fea0000201400 */
[C---:B------:R-:W-:Y:S08]  /*4990*/  HMMA.16816.F32.BF16 R24, R180.reuse, R188, R24 ;  /* 0x000000bcb418723c */ /* 0x040ff00000041818 */
[-C--:B------:R-:W-:Y:S01]  /*49a0*/  HMMA.16816.F32.BF16 R28, R180, R190.reuse, R28 ;  /* 0x000000beb41c723c */ /* 0x080fe2000004181c */
[----:B------:R-:W-:Y:S07]  /*49b0*/  LDSM.16.M88.4 R180, [R212+0x10000] ;  /* 0x01000000d4b4783b */ /* 0x000fee0000000200 */
[----:B------:R-:W-:Y:S01]  /*49c0*/  HMMA.16816.F32.BF16 R32, R168, R190, R32 ;  /* 0x000000bea820723c */ /* 0x000fe20000041820 */
[----:B------:R-:W4:Y:S07]  /*49d0*/  LDSM.16.M88.4 R168, [R2+0x2000] ;  /* 0x0020000002a8783b */ /* 0x000f2e0000000200 */
[-C--:B-1----:R-:W-:Y:S08]  /*49e0*/  HMMA.16816.F32.BF16 R4, R164, R184.reuse, R4 ;  /* 0x000000b8a404723c */ /* 0x082ff00000041804 */
[C---:B------:R-:W-:Y:S08]  /*49f0*/  HMMA.16816.F32.BF16 R8, R192.reuse, R184, R8 ;  /* 0x000000b8c008723c */ /* 0x040ff00000041808 */
[-C--:B------:R-:W-:Y:S08]  /*4a00*/  HMMA.16816.F32.BF16 R12, R192, R186.reuse, R12 ;  /* 0x000000bac00c723c */ /* 0x080ff0000004180c */
[C---:B------:R-:W-:Y:S01]  /*4a10*/  HMMA.16816.F32.BF16 R16, R164.reuse, R186, R16 ;  /* 0x000000baa410723c */ /* 0x040fe20000041810 */
[----:B------:R1:W4:Y:S07]  /*4a20*/  LDSM.16.M88.4 R184, [R2+0x3000] ;  /* 0x0030000002b8783b */ /* 0x00032e0000000200 */
[-C--:B--2---:R-:W-:Y:S08]  /*4a30*/  HMMA.16816.F32.BF16 R20, R164, R196.reuse, R20 ;  /* 0x000000c4a414723c */ /* 0x084ff00000041814 */
[C---:B------:R-:W-:Y:S08]  /*4a40*/  HMMA.16816.F32.BF16 R24, R192.reuse, R196, R24 ;  /* 0x000000c4c018723c */ /* 0x040ff00000041818 */
[-C--:B------:R-:W-:Y:S03]  /*4a50*/  HMMA.16816.F32.BF16 R28, R192, R198.reuse, R28 ;  /* 0x000000c6c01c723c */ /* 0x080fe6000004181c */
[----:B-1----:R-:W-:Y:S01]  /*4a60*/  @P5 LOP3.LUT R2, R221, 0x6, RZ, 0xc0, !PT ;  /* 0x00000006dd025812 */ /* 0x002fe200078ec0ff */
[C---:B------:R-:W-:Y:S01]  /*4a70*/  VIADD R193, R219.reuse, 0xffffffd9 ;  /* 0xffffffd9dbc17836 */ /* 0x040fe20000000000 */
[----:B------:R-:W-:Y:S02]  /*4a80*/  PLOP3.LUT P5, PT, PT, PT, UP1, 0x80, 0x8 ;  /* 0x000000000008781c */ /* 0x000fe40003faf018 */
[----:B------:R-:W-:Y:S01]  /*4a90*/  @P2 LOP3.LUT R2, R2, 0x1e0, R220, 0xf8, !PT ;  /* 0x000001e002022812 */ /* 0x000fe200078ef8dc */
[----:B------:R-:W-:Y:S01]  /*4aa0*/  HMMA.16816.F32.BF16 R32, R164, R198, R32 ;  /* 0x000000c6a420723c */ /* 0x000fe20000041820 */
[----:B------:R-:W-:Y:S03]  /*4ab0*/  PLOP3.LUT P2, PT, PT, PT, UP1, 0x80, 0x8 ;  /* 0x000000000008781c */ /* 0x000fe60003f4f018 */
[----:B------:R-:W-:Y:S01]  /*4ac0*/  @P1 IMAD R0, R0, 0x80, R2 ;  /* 0x0000008000001824 */ /* 0x000fe200078e0202 */
[----:B------:R-:W-:Y:S01]  /*4ad0*/  PLOP3.LUT P1, PT, PT, PT, UP1, 0x80, 0x8 ;  /* 0x000000000008781c */ /* 0x000fe20003f2f018 */
[C---:B------:R-:W-:Y:S01]  /*4ae0*/  VIADD R2, R219.reuse, 0xfffffff1 ;  /* 0xfffffff1db027836 */ /* 0x040fe20000000000 */
[----:B------:R-:W-:Y:S01]  /*4af0*/  IABS R193, R193 ;  /* 0x000000c100c17213 */ /* 0x000fe20000000000 */
[-C--:B---3--:R-:W-:Y:S05]  /*4b00*/  HMMA.16816.F32.BF16 R4, R172, R176.reuse, R4 ;  /* 0x000000b0ac04723c */ /* 0x088fea0000041804 */
[----:B------:R-:W-:Y:S01]  /*4b10*/  IABS R2, R2 ;  /* 0x0000000200027213 */ /* 0x000fe20000000000 */
[C---:B------:R-:W-:Y:S01]  /*4b20*/  @P5 VIADD R166, R0.reuse, 0x1 ;  /* 0x0000000100a65836 */ /* 0x040fe20000000000 */
[----:B------:R-:W-:Y:S01]  /*4b30*/  @P6 ISETP.GE.AND P6, PT, R0, UR35, PT ;  /* 0x0000002300006c0c */ /* 0x000fe2000bfc6270 */
[C---:B------:R-:W-:Y:S01]  /*4b40*/  HMMA.16816.F32.BF16 R8, R200.reuse, R176, R8 ;  /* 0x000000b0c808723c */ /* 0x040fe20000041808 */
[----:B------:R-:W-:Y:S03]  /*4b50*/  PLOP3.LUT P5, PT, PT, PT, UP1, 0x80, 0x8 ;  /* 0x000000000008781c */ /* 0x000fe60003faf018 */
[----:B------:R-:W-:Y:S01]  /*4b60*/  I2FP.F32.S32 R194, R2 ;  /* 0x0000000200c27245 */ /* 0x000fe20000201400 */
[C---:B------:R-:W-:Y:S01]  /*4b70*/  VIADD R165, R219.reuse, 0x9 ;  /* 0x00000009dba57836 */ /* 0x040fe20000000000 */
[----:B------:R-:W-:Y:S01]  /*4b80*/  I2FP.F32.S32 R193, R193 ;  /* 0x000000c100c17245 */ /* 0x000fe20000201400 */
[C---:B------:R-:W-:Y:S01]  /*4b90*/  VIADD R164, R219.reuse, 0x11 ;  /* 0x00000011dba47836 */ /* 0x040fe20000000000 */
[-C--:B------:R-:W-:Y:S03]  /*4ba0*/  HMMA.16816.F32.BF16 R12, R200, R178.reuse, R12 ;  /* 0x000000b2c80c723c */ /* 0x080fe6000004180c */
[----:B------:R-:W-:Y:S02]  /*4bb0*/  IABS R165, R165 ;  /* 0x000000a500a57213 */ /* 0x000fe40000000000 */
[----:B------:R-:W-:Y:S02]  /*4bc0*/  IABS R2, R164 ;  /* 0x000000a400027213 */ /* 0x000fe40000000000 */
[----:B------:R-:W-:Y:S01]  /*4bd0*/  @P5 ISETP.GE.AND P5, PT, R166, UR35, PT ;  /* 0x00000023a6005c0c */ /* 0x000fe2000bfa6270 */
[C---:B------:R-:W-:Y:S01]  /*4be0*/  HMMA.16816.F32.BF16 R16, R172.reuse, R178, R16 ;  /* 0x000000b2ac10723c */ /* 0x040fe20000041810 */
[----:B------:R-:W2:Y:S03]  /*4bf0*/  LDL R179, [R1] ;  /* 0x0000000001b37983 */ /* 0x000ea60000100800 */
[C---:B------:R-:W-:Y:S01]  /*4c00*/  VIADD R166, R219.reuse, 0xfffffff0 ;  /* 0xfffffff0dba67836 */ /* 0x040fe20000000000 */
[----:B------:R-:W-:Y:S01]  /*4c10*/  SHF.R.U32.HI R178, RZ, 0x6, R217 ;  /* 0x00000006ffb27819 */ /* 0x000fe200000116d9 */
[----:B------:R-:W-:Y:S01]  /*4c20*/  IMAD.MOV.U32 R164, RZ, RZ, R2 ;  /* 0x000000ffffa47224 */ /* 0x000fe200078e0002 */
[----:B------:R-:W-:Y:S01]  /*4c30*/  I2FP.F32.S32 R2, R165 ;  /* 0x000000a500027245 */ /* 0x000fe20000201400 */
[-C--:B------:R-:W-:Y:S03]  /*4c40*/  HMMA.16816.F32.BF16 R20, R172, R204.reuse, R20 ;  /* 0x000000ccac14723c */ /* 0x080fe60000041814 */
[----:B------:R-:W-:Y:S01]  /*4c50*/  IABS R166, R166 ;  /* 0x000000a600a67213 */ /* 0x000fe20000000000 */
[C---:B------:R-:W-:Y:S01]  /*4c60*/  VIADD R165, R219.reuse, 0xffffffe8 ;  /* 0xffffffe8dba57836 */ /* 0x040fe20000000000 */
[----:B------:R-:W-:Y:S02]  /*4c70*/  I2FP.F32.S32 R164, R164 ;  /* 0x000000a400a47245 */ /* 0x000fe40000201400 */
[----:B------:R-:W-:Y:S01]  /*4c80*/  I2FP.F32.S32 R195, R166 ;  /* 0x000000a600c37245 */ /* 0x000fe20000201400 */
[C---:B------:R-:W-:Y:S01]  /*4c90*/  HMMA.16816.F32.BF16 R24, R200.reuse, R204, R24 ;  /* 0x000000ccc818723c */ /* 0x040fe20000041818 */
[----:B------:R-:W-:Y:S05]  /*4ca0*/  IMAD.MOV.U32 R204, RZ, RZ, 0x40 ;  /* 0x00000040ffcc7424 */ /* 0x000fea00078e00ff */
[----:B------:R-:W-:Y:S02]  /*4cb0*/  SEL R204, R204, 0xffffffc0, !P0 ;  /* 0xffffffc0cccc7807 */ /* 0x000fe40004000000 */
[-C--:B------:R-:W-:Y:S01]  /*4cc0*/  HMMA.16816.F32.BF16 R28, R200, R206.reuse, R28 ;  /* 0x000000cec81c723c */ /* 0x080fe2000004181c */
[----:B------:R-:W3:Y:S07]  /*4cd0*/  LDL R200, [R1+0x4] ;  /* 0x0000040001c87983 */ /* 0x000eee0000100800 */
[----:B------:R-:W-:Y:S04]  /*4ce0*/  HMMA.16816.F32.BF16 R32, R172, R206, R32 ;  /* 0x000000ceac20723c */ /* 0x000fe80000041820 */
[C---:B------:R-:W-:Y:S02]  /*4cf0*/  VIADD R174, R219.reuse, 0xffffffe1 ;  /* 0xffffffe1dbae7836 */ /* 0x040fe40000000000 */
[----:B------:R-:W-:Y:S02]  /*4d00*/  VIADD R172, R219, 0x8 ;  /* 0x00000008dbac7836 */ /* 0x000fe40000000000 */
[-C--:B----4-:R-:W-:Y:S05]  /*4d10*/  HMMA.16816.F32.BF16 R4, R168, R180.reuse, R4 ;  /* 0x000000b4a804723c */ /* 0x090fea0000041804 */
[----:B------:R-:W-:Y:S02]  /*4d20*/  IABS R174, R174 ;  /* 0x000000ae00ae7213 */ /* 0x000fe40000000000 */
[----:B------:R-:W-:Y:S01]  /*4d30*/  IABS R172, R172 ;  /* 0x000000ac00ac7213 */ /* 0x000fe20000000000 */
[C---:B------:R-:W-:Y:S04]  /*4d40*/  HMMA.16816.F32.BF16 R8, R184.reuse, R180, R8 ;  /* 0x000000b4b808723c */ /* 0x040fe80000041808 */
[----:B------:R-:W-:Y:S02]  /*4d50*/  I2FP.F32.S32 R172, R172 ;  /* 0x000000ac00ac7245 */ /* 0x000fe40000201400 */
[----:B------:R-:W-:Y:S02]  /*4d60*/  I2FP.F32.S32 R174, R174 ;  /* 0x000000ae00ae7245 */ /* 0x000fe40000201400 */
[-C--:B------:R-:W-:Y:S03]  /*4d70*/  HMMA.16816.F32.BF16 R12, R184, R182.reuse, R12 ;  /* 0x000000b6b80c723c */ /* 0x080fe6000004180c */
[----:B------:R-:W-:Y:S01]  /*4d80*/  FFMA.FTZ R4, R3, -UR13, R4 ;  /* 0x8000000d03047c23 */ /* 0x000fe20008010004 */
[----:B------:R-:W-:Y:S01]  /*4d90*/  FFMA.FTZ R6, R194, -UR13, R6 ;  /* 0x8000000dc2067c23 */ /* 0x000fe20008010006 */
[----:B------:R-:W-:Y:S03]  /*4da0*/  FFMA.FTZ R7, R195, -UR13, R7 ;  /* 0x8000000dc3077c23 */ /* 0x000fe60008010007 */
[C---:B------:R-:W-:Y:S04]  /*4db0*/  HMMA.16816.F32.BF16 R16, R168.reuse, R182, R16 ;  /* 0x000000b6a810723c */ /* 0x040fe80000041810 */
[----:B------:R-:W-:Y:S01]  /*4dc0*/  @P1 FSEL R4, R4, -INF , !P6 ;  /* 0xff80000004041808 */ /* 0x000fe20007000000 */
[----:B------:R-:W-:Y:S01]  /*4dd0*/  FFMA.FTZ R8, R2, -UR13, R8 ;  /* 0x8000000d02087c23 */ /* 0x000fe20008010008 */
[----:B------:R-:W-:Y:S01]  /*4de0*/  PLOP3.LUT P1, PT, PT, PT, UP1, 0x80, 0x8 ;  /* 0x000000000008781c */ /* 0x000fe20003f2f018 */
[----:B------:R-:W-:Y:S01]  /*4df0*/  FFMA.FTZ R10, R164, -UR13, R10 ;  /* 0x8000000da40a7c23 */ /* 0x000fe2000801000a */
[----:B------:R-:W-:Y:S01]  /*4e00*/  @P2 FSEL R6, R6, -INF , !P6 ;  /* 0xff80000006062808 */ /* 0x000fe20007000000 */
[----:B------:R-:W-:Y:S01]  /*4e10*/  FFMA.FTZ R9, R172, -UR13, R9 ;  /* 0x8000000dac097c23 */ /* 0x000fe20008010009 */
[----:B------:R-:W-:Y:S01]  /*4e20*/  PLOP3.LUT P2, PT, PT, PT, UP1, 0x80, 0x8 ;  /* 0x000000000008781c */ /* 0x000fe20003f4f018 */
[----:B------:R-:W-:Y:S01]  /*4e30*/  FFMA.FTZ R14, R2, -UR13, R14 ;  /* 0x8000000d020e7c23 */ /* 0x000fe2000801000e */
[----:B------:R-:W-:Y:S01]  /*4e40*/  IABS R164, R165 ;  /* 0x000000a500a47213 */ /* 0x000fe20000000000 */
[----:B------:R-:W-:Y:S01]  /*4e50*/  VIADD R165, R219, 0x10 ;  /* 0x00000010dba57836 */ /* 0x000fe20000000000 */
[----:B------:R-:W-:Y:S01]  /*4e60*/  IABS R2, R219 ;  /* 0x000000db00027213 */ /* 0x000fe20000000000 */
[----:B------:R-:W-:Y:S01]  /*4e70*/  FFMA.FTZ R15, R172, -UR13, R15 ;  /* 0x8000000dac0f7c23 */ /* 0x000fe2000801000f */
[----:B------:R-:W-:Y:S02]  /*4e80*/  I2FP.F32.S32 R173, R164 ;  /* 0x000000a400ad7245 */ /* 0x000fe40000201400 */
[----:B------:R-:W-:Y:S01]  /*4e90*/  IABS R164, R165 ;  /* 0x000000a500a47213 */ /* 0x000fe20000000000 */
[----:B------:R-:W-:Y:S01]  /*4ea0*/  FFMA.FTZ R16, R174, -UR13, R16 ;  /* 0x8000000dae107c23 */ /* 0x000fe20008010010 */
[----:B------:R-:W-:Y:S01]  /*4eb0*/  @P1 FSEL R8, R8, -INF , !P6 ;  /* 0xff80000008081808 */ /* 0x000fe20007000000 */
[----:B------:R-:W-:Y:S01]  /*4ec0*/  FFMA.FTZ R5, R173, -UR13, R5 ;  /* 0x8000000dad057c23 */ /* 0x000fe20008010005 */
[----:B------:R-:W-:Y:S01]  /*4ed0*/  PLOP3.LUT P1, PT, PT, PT, UP1, 0x80, 0x8 ;  /* 0x000000000008781c */ /* 0x000fe20003f2f018 */
[----:B------:R-:W-:Y:S01]  /*4ee0*/  FFMA.FTZ R18, R3, -UR13, R18 ;  /* 0x8000000d03127c23 */ /* 0x000fe20008010012 */
[----:B------:R-:W-:Y:S01]  /*4ef0*/  @P2 FSEL R10, R10, -INF , !P6 ;  /* 0xff8000000a0a2808 */ /* 0x000fe20007000000 */
[----:B------:R-:W-:Y:S01]  /*4f00*/  VIADD R3, R219, 0xffffffe0 ;  /* 0xffffffe0db037836 */ /* 0x000fe20000000000 */
[----:B------:R-:W-:Y:S01]  /*4f10*/  PLOP3.LUT P6, PT, PT, PT, UP1, 0x80, 0x8 ;  /* 0x000000000008781c */ /* 0x000fe20003fcf018 */
[----:B------:R-:W-:Y:S01]  /*4f20*/  FFMA.FTZ R19, R173, -UR13, R19 ;  /* 0x8000000dad137c23 */ /* 0x000fe20008010013 */
[----:B------:R-:W-:Y:S02]  /*4f30*/  I2FP.F32.S32 R164, R164 ;  /* 0x000000a400a47245 */ /* 0x000fe40000201400 */
[----:B------:R-:W-:Y:S02]  /*4f40*/  PLOP3.LUT P2, PT, PT, PT, UP1, 0x80, 0x8 ;  /* 0x000000000008781c */ /* 0x000fe40003f4f018 */
[----:B------:R-:W-:Y:S01]  /*4f50*/  IABS R3, R3 ;  /* 0x0000000300037213 */ /* 0x000fe20000000000 */
[----:B------:R-:W-:Y:S01]  /*4f60*/  FFMA.FTZ R11, R164, -UR13, R11 ;  /* 0x8000000da40b7c23 */ /* 0x000fe2000801000b */
[----:B------:R-:W-:Y:S01]  /*4f70*/  VIADD R164, R219, 0x1 ;  /* 0x00000001dba47836 */ /* 0x000fe20000000000 */
[----:B------:R-:W-:Y:S02]  /*4f80*/  @P1 FSEL R5, R5, -INF , !P5 ;  /* 0xff80000005051808 */ /* 0x000fe40006800000 */
[----:B------:R-:W-:Y:S02]  /*4f90*/  PLOP3.LUT P1, PT, PT, PT, UP1, 0x80, 0x8 ;  /* 0x000000000008781c */ /* 0x000fe40003f2f018 */
[----:B------:R-:W-:Y:S02]  /*4fa0*/  @P6 FSEL R7, R7, -INF , !P5 ;  /* 0xff80000007076808 */ /* 0x000fe40006800000 */
[----:B------:R-:W-:Y:S02]  /*4fb0*/  PLOP3.LUT P6, PT, PT, PT, UP1, 0x80, 0x8 ;  /* 0x000000000008781c */ /* 0x000fe40003fcf018 */
[----:B------:R-:W-:Y:S02]  /*4fc0*/  IABS R164, R164 ;  /* 0x000000a400a47213 */ /* 0x000fe40000000000 */
[----:B------:R-:W-:Y:S02]  /*4fd0*/  @P2 FSEL R9, R9, -INF , !P5 ;  /* 0xff80000009092808 */ /* 0x000fe40006800000 */
[----:B------:R-:W-:Y:S01]  /*4fe0*/  PLOP3.LUT P2, PT, PT, PT, UP1, 0x80, 0x8 ;  /* 0x000000000008781c */ /* 0x000fe20003f4f018 */
[----:B------:R-:W-:Y:S01]  /*4ff0*/  IMAD.MOV.U32 R175, RZ, RZ, R164 ;  /* 0x000000ffffaf7224 */ /* 0x000fe200078e00a4 */
[----:B------:R-:W-:Y:S01]  /*5000*/  I2FP.F32.S32 R192, R2 ;  /* 0x0000000200c07245 */ /* 0x000fe20000201400 */
[----:B------:R-:W1:Y:S01]  /*5010*/  LDSM.16.M88.4 R164, [R212+0x10800] ;  /* 0x01080000d4a4783b */ /* 0x000e620000000200 */
[----:B------:R-:W-:Y:S01]  /*5020*/  @P1 FSEL R11, R11, -INF , !P5 ;  /* 0xff8000000b0b1808 */ /* 0x000fe20006800000 */
[----:B------:R-:W-:Y:S01]  /*5030*/  VIADD R2, R219, 0xfffffff9 ;  /* 0xfffffff9db027836 */ /* 0x000fe20000000000 */
[----:B------:R-:W-:Y:S01]  /*5040*/  PLOP3.LUT P5, PT, PT, PT, UP1, 0x80, 0x8 ;  /* 0x000000000008781c */ /* 0x000fe20003faf018 */
[----:B------:R-:W-:Y:S01]  /*5050*/  @P6 VIADD R176, R0, 0x8 ;  /* 0x0000000800b06836 */ /* 0x000fe20000000000 */
[----:B------:R-:W-:Y:S01]  /*5060*/  PLOP3.LUT P1, PT, PT, PT, UP1, 0x80, 0x8 ;  /* 0x000000000008781c */ /* 0x000fe20003f2f018 */
[----:B------:R-:W-:Y:S01]  /*5070*/  FFMA.FTZ R13, R192, -UR13, R13 ;  /* 0x8000000dc00d7c23 */ /* 0x000fe2000801000d */
[----:B------:R-:W-:Y:S02]  /*5080*/  I2FP.F32.S32 R175, R175 ;  /* 0x000000af00af7245 */ /* 0x000fe40000201400 */
[----:B------:R-:W-:Y:S01]  /*5090*/  PLOP3.LUT P6, PT, PT, PT, UP1, 0x80, 0x8 ;  /* 0x000000000008781c */ /* 0x000fe20003fcf018 */
[----:B------:R-:W-:Y:S01]  /*50a0*/  @P2 VIADD R177, R0, 0x9 ;  /* 0x0000000900b12836 */ /* 0x000fe20000000000 */
[----:B------:R-:W-:Y:S01]  /*50b0*/  PLOP3.LUT P2, PT, PT, PT, UP1, 0x80, 0x8 ;  /* 0x000000000008781c */ /* 0x000fe20003f4f018 */
[----:B------:R-:W-:Y:S01]  /*50c0*/  FFMA.FTZ R12, R175, -UR13, R12 ;  /* 0x8000000daf0c7c23 */ /* 0x000fe2000801000c */
[----:B------:R-:W-:Y:S01]  /*50d0*/  I2FP.F32.S32 R182, R3 ;  /* 0x0000000300b67245 */ /* 0x000fe20000201400 */
[----:B------:R-:W-:Y:S01]  /*50e0*/  IMAD.U32 R3, RZ, RZ, UR41 ;  /* 0x00000029ff037e24 */ /* 0x000fe2000f8e00ff */
[----:B------:R-:W-:Y:S02]  /*50f0*/  IABS R2, R2 ;  /* 0x0000000200027213 */ /* 0x000fe40000000000 */
[----:B------:R-:W-:Y:S01]  /*5100*/  @P5 ISETP.GE.AND P5, PT, R176, UR35, PT ;  /* 0x00000023b0005c0c */ /* 0x000fe2000bfa6270 */
[----:B------:R-:W-:Y:S01]  /*5110*/  FFMA.FTZ R17, R182, -UR13, R17 ;  /* 0x8000000db6117c23 */ /* 0x000fe20008010011 */
[----:B------:R-:W-:Y:S02]  /*5120*/  IMAD R3, R3, 0x4, R178 ;  /* 0x0000000403037824 */ /* 0x000fe400078e02b2 */
[----:B------:R-:W-:Y:S01]  /*5130*/  @P1 FSEL R12, R12, -INF , !P5 ;  /* 0xff8000000c0c1808 */ /* 0x000fe20006800000 */
[----:B------:R-:W-:Y:S01]  /*5140*/  IMAD.MOV.U32 R190, RZ, RZ, R2 ;  /* 0x000000ffffbe7224 */ /* 0x000fe200078e0002 */
[----:B------:R-:W-:Y:S02]  /*5150*/  PLOP3.LUT P1, PT, PT, PT, UP1, 0x80, 0x8 ;  /* 0x000000000008781c */ /* 0x000fe40003f2f018 */
[----:B------:R-:W-:Y:S02]  /*5160*/  @P2 FSEL R16, R16, -INF , !P5 ;  /* 0xff80000010102808 */ /* 0x000fe40006800000 */
[----:B------:R-:W-:Y:S02]  /*5170*/  @P6 FSEL R14, R14, -INF , !P5 ;  /* 0xff8000000e0e6808 */ /* 0x000fe40006800000 */
[----:B------:R-:W-:Y:S02]  /*5180*/  PLOP3.LUT P6, PT, PT, PT, UP1, 0x80, 0x8 ;  /* 0x000000000008781c */ /* 0x000fe40003fcf018 */
[----:B------:R-:W-:Y:S02]  /*5190*/  PLOP3.LUT P2, PT, PT, PT, UP1, 0x80, 0x8 ;  /* 0x000000000008781c */ /* 0x000fe40003f4f018 */
[----:B------:R-:W-:Y:S02]  /*51a0*/  I2FP.F32.S32 R190, R190 ;  /* 0x000000be00be7245 */ /* 0x000fe40000201400 */
[----:B------:R-:W-:Y:S01]  /*51b0*/  LOP3.LUT R172, R3, UR59, R249, 0x96, !PT ;  /* 0x0000003b03ac7c12 */ /* 0x000fe2000f8e96f9 */
[----:B------:R-:W-:Y:S01]  /*51c0*/  IMAD.WIDE.U32 R2, R245, -0x326172a9, RZ ;  /* 0xcd9e8d57f5027825 */ /* 0x000fe200078e00ff */
[----:B------:R-:W-:Y:S02]  /*51d0*/  @P1 FSEL R18, R18, -INF , !P5 ;  /* 0xff80000012121808 */ /* 0x000fe40006800000 */
[----:B------:R-:W-:Y:S01]  /*51e0*/  PLOP3.LUT P1, PT, PT, PT, UP1, 0x80, 0x8 ;  /* 0x000000000008781c */ /* 0x000fe20003f2f018 */
[-C--:B-1----:R-:W-:Y:S01]  /*51f0*/  HMMA.16816.F32.BF16 R20, R168, R164.reuse, R20 ;  /* 0x000000a4a814723c */ /* 0x082fe20000041814 */
[----:B------:R-:W-:Y:S02]  /*5200*/  PLOP3.LUT P5, PT, PT, PT, UP1, 0x80, 0x8 ;  /* 0x000000000008781c */ /* 0x000fe40003faf018 */
[----:B------:R-:W-:Y:S01]  /*5210*/  @P6 ISETP.GE.AND P6, PT, R177, UR35, PT ;  /* 0x00000023b1006c0c */ /* 0x000fe2000bfc6270 */
[----:B------:R-:W-:Y:S01]  /*5220*/  @P2 VIADD R176, R0, 0x10 ;  /* 0x0000001000b02836 */ /* 0x000fe20000000000 */
[----:B------:R-:W-:Y:S01]  /*5230*/  PLOP3.LUT P2, PT, PT, PT, UP1, 0x80, 0x8 ;  /* 0x000000000008781c */ /* 0x000fe20003f4f018 */
[----:B------:R-:W-:Y:S02]  /*5240*/  IMAD.WIDE.U32 R172, R172, -0x326172a9, RZ ;  /* 0xcd9e8d57acac7825 */ /* 0x000fe400078e00ff */
[C---:B------:R-:W-:Y:S04]  /*5250*/  HMMA.16816.F32.BF16 R24, R184.reuse, R164, R24 ;  /* 0x000000a4b818723c */ /* 0x040fe80000041818 */
[----:B------:R-:W-:Y:S01]  /*5260*/  @P1 FSEL R15, R15, -INF , !P6 ;  /* 0xff8000000f0f1808 */ /* 0x000fe20007000000 */
[----:B-----5:R-:W-:Y:S01]  /*5270*/  FMUL.FTZ R164, R252, 1.4426950216293334961 ;  /* 0x3fb8aa3bfca47820 */ /* 0x020fe20000410000 */
[----:B------:R-:W-:Y:S01]  /*5280*/  PLOP3.LUT P1, PT, PT, PT, UP1, 0x80, 0x8 ;  /* 0x000000000008781c */ /* 0x000fe20003f2f018 */
[----:B------:R-:W-:Y:S01]  /*5290*/  VIADD R165, R219, 0xffffffd8 ;  /* 0xffffffd8dba57836 */ /* 0x000fe20000000000 */
[-C--:B------:R-:W-:Y:S03]  /*52a0*/  HMMA.16816.F32.BF16 R28, R184, R166.reuse, R28 ;  /* 0x000000a6b81c723c */ /* 0x080fe6000004181c */
[----:B------:R-:W-:Y:S01]  /*52b0*/  @P5 FSEL R13, R13, -INF , !P6 ;  /* 0xff8000000d0d5808 */ /* 0x000fe20007000000 */
[----:B------:R-:W-:Y:S01]  /*52c0*/  FFMA.FTZ R20, R193, -UR13, R20 ;  /* 0x8000000dc1147c23 */ /* 0x000fe20008010014 */
[----:B------:R-:W-:Y:S01]  /*52d0*/  PLOP3.LUT P5, PT, PT, PT, UP1, 0x80, 0x8 ;  /* 0x000000000008781c */ /* 0x000fe20003faf018 */
[----:B------:R-:W-:Y:S01]  /*52e0*/  FFMA.FTZ R22, R174, -UR13, R22 ;  /* 0x8000000dae167c23 */ /* 0x000fe20008010016 */
[----:B------:R-:W-:Y:S01]  /*52f0*/  @P2 FSEL R17, R17, -INF , !P6 ;  /* 0xff80000011112808 */ /* 0x000fe20007000000 */
[----:B------:R-:W-:Y:S01]  /*5300*/  HMMA.16816.F32.BF16 R32, R168, R166, R32 ;  /* 0x000000a6a820723c */ /* 0x000fe20000041820 */
[----:B------:R-:W-:Y:S03]  /*5310*/  PLOP3.LUT P2, PT, PT, PT, UP1, 0x80, 0x8 ;  /* 0x000000000008781c */ /* 0x000fe60003f4f018 */
[----:B------:R-:W-:Y:S01]  /*5320*/  @P1 FSEL R19, R19, -INF , !P6 ;  /* 0xff80000013131808 */ /* 0x000fe20007000000 */
[----:B------:R-:W-:Y:S01]  /*5330*/  FFMA.FTZ R24, R190, -UR13, R24 ;  /* 0x8000000dbe187c23 */ /* 0x000fe20008010018 */
[----:B------:R-:W-:Y:S01]  /*5340*/  PLOP3.LUT P1, PT, PT, PT, UP1, 0x80, 0x8 ;  /* 0x000000000008781c */ /* 0x000fe20003f2f018 */
[----:B------:R-:W-:Y:S01]  /*5350*/  FFMA.FTZ R26, R175, -UR13, R26 ;  /* 0x8000000daf1a7c23 */ /* 0x000fe2000801001a */
[----:B------:R-:W-:Y:S01]  /*5360*/  PLOP3.LUT P6, PT, PT, PT, UP1, 0x80, 0x8 ;  /* 0x000000000008781c */ /* 0x000fe20003fcf018 */
[----:B------:R-:W-:Y:S01]  /*5370*/  VIADD R174, R245, 0x2 ;  /* 0x00000002f5ae7836 */ /* 0x000fe20000000000 */
[----:B------:R-:W-:Y:S01]  /*5380*/  @P5 ISETP.GE.AND P5, PT, R176, UR35, PT ;  /* 0x00000023b0005c0c */ /* 0x000fe2000bfa6270 */
[----:B------:R-:W-:Y:S01]  /*5390*/  FFMA.FTZ R23, R182, -UR13, R23 ;  /* 0x8000000db6177c23 */ /* 0x000fe20008010017 */
[----:B------:R-:W-:Y:S01]  /*53a0*/  LOP3.LUT R183, R2, UR51, R173, 0x96, !PT ;  /* 0x0000003302b77c12 */ /* 0x000fe2000f8e96ad */
[----:B------:R-:W-:Y:S01]  /*53b0*/  FMUL.FTZ R2, R250, 1.4426950216293334961 ;  /* 0x3fb8aa3bfa027820 */ /* 0x000fe20000410000 */
[----:B------:R-:W-:Y:S01]  /*53c0*/  @P2 FSEL R20, R20, -INF , !P5 ;  /* 0xff80000014142808 */ /* 0x000fe20006800000 */
[----:B------:R-:W-:Y:S01]  /*53d0*/  IMAD.WIDE.U32 R174, R174, -0x326172a9, RZ ;  /* 0xcd9e8d57aeae7825 */ /* 0x000fe200078e00ff */
[----:B------:R-:W-:Y:S02]  /*53e0*/  PLOP3.LUT P2, PT, PT, PT, UP1, 0x80, 0x8 ;  /* 0x000000000008781c */ /* 0x000fe40003f4f018 */
[----:B------:R-:W-:Y:S01]  /*53f0*/  IABS R191, R165 ;  /* 0x000000a500bf7213 */ /* 0x000fe20000000000 */
[----:B------:R-:W-:Y:S01]  /*5400*/  FFMA.FTZ R27, R192, -UR13, R27 ;  /* 0x8000000dc01b7c23 */ /* 0x000fe2000801001b */
[----:B------:R-:W-:Y:S01]  /*5410*/  @P1 FSEL R22, R22, -INF , !P5 ;  /* 0xff80000016161808 */ /* 0x000fe20006800000 */
[----:B------:R-:W-:Y:S01]  /*5420*/  FFMA.FTZ R28, R194, -UR13, R28 ;  /* 0x8000000dc21c7c23 */ /* 0x000fe2000801001c */
[----:B------:R-:W-:Y:S01]  /*5430*/  FSETP.NEU.FTZ.AND P1, PT, R252, -INF , PT ;  /* 0xff800000fc00780b */ /* 0x000fe20003f3d000 */
[----:B------:R-:W-:Y:S01]  /*5440*/  FFMA.FTZ R30, R190, -UR13, R30 ;  /* 0x8000000dbe1e7c23 */ /* 0x000fe2000801001e */
[----:B------:R-:W-:Y:S01]  /*5450*/  @P6 FSEL R24, R24, -INF , !P5 ;  /* 0xff80000018186808 */ /* 0x000fe20006800000 */
[----:B------:R-:W-:Y:S01]  /*5460*/  FFMA.FTZ R34, R193, -UR13, R34 ;  /* 0x8000000dc1227c23 */ /* 0x000fe20008010022 */
[----:B------:R-:W-:Y:S01]  /*5470*/  FSEL R164, R164, RZ, P1 ;  /* 0x000000ffa4a47208 */ /* 0x000fe20000800000 */
[----:B------:R-:W-:Y:S01]  /*5480*/  FFMA.FTZ R29, R195, -UR13, R29 ;  /* 0x8000000dc31d7c23 */ /* 0x000fe2000801001d */
[----:B------:R-:W-:Y:S02]  /*5490*/  PLOP3.LUT P1, PT, PT, PT, UP1, 0x80, 0x8 ;  /* 0x000000000008781c */ /* 0x000fe40003f2f018 */
[----:B------:R-:W-:Y:S01]  /*54a0*/  FSETP.NEU.FTZ.AND P6, PT, R251, -INF , PT ;  /* 0xff800000fb00780b */ /* 0x000fe20003fdd000 */
[--C-:B------:R-:W-:Y:S01]  /*54b0*/  FFMA.FTZ R4, R4, UR10, -R164.reuse ;  /* 0x0000000a04047c23 */ /* 0x100fe200080108a4 */
[----:B------:R-:W-:Y:S01]  /*54c0*/  @P2 FSEL R26, R26, -INF , !P5 ;  /* 0xff8000001a1a2808 */ /* 0x000fe20006800000 */
[--C-:B------:R-:W-:Y:S01]  /*54d0*/  FFMA.FTZ R16, R16, UR10, -R164.reuse ;  /* 0x0000000a10107c23 */ /* 0x100fe200080108a4 */
[----:B------:R-:W-:Y:S01]  /*54e0*/  FSETP.NEU.FTZ.AND P5, PT, R250, -INF , PT ;  /* 0xff800000fa00780b */ /* 0x000fe20003fbd000 */
[----:B------:R1:W4:Y:S01]  /*54f0*/  MUFU.EX2 R205, R4 ;  /* 0x0000000400cd7308 */ /* 0x0003220000000800 */
[----:B------:R-:W-:Y:S01]  /*5500*/  PLOP3.LUT P2, PT, PT, PT, UP1, 0x80, 0x8 ;  /* 0x000000000008781c */ /* 0x000fe20003f4f018 */
[--C-:B------:R-:W-:Y:S01]  /*5510*/  FFMA.FTZ R17, R17, UR10, -R164.reuse ;  /* 0x0000000a11117c23 */ /* 0x100fe200080108a4 */
[----:B------:R-:W-:Y:S01]  /*5520*/  FSEL R2, R2, RZ, P5 ;  /* 0x000000ff02027208 */ /* 0x000fe20002800000 */
[----:B------:R-:W-:Y:S01]  /*5530*/  FFMA.FTZ R20, R20, UR10, -R164 ;  /* 0x0000000a14147c23 */ /* 0x000fe200080108a4 */
[----:B------:R-:W-:Y:S02]  /*5540*/  PLOP3.LUT P5, PT, PT, PT, UP1, 0x80, 0x8 ;  /* 0x000000000008781c */ /* 0x000fe40003faf018 */
[----:B------:R-:W-:Y:S01]  /*5550*/  I2FP.F32.S32 R191, R191 ;  /* 0x000000bf00bf7245 */ /* 0x000fe20000201400 */
[--C-:B------:R-:W-:Y:S01]  /*5560*/  FFMA.FTZ R8, R8, UR10, -R2.reuse ;  /* 0x0000000a08087c23 */ /* 0x100fe20008010802 */
[----:B------:R-:W-:Y:S01]  /*5570*/  LOP3.LUT R177, R174, UR51, R173, 0x96, !PT ;  /* 0x00000033aeb17c12 */ /* 0x000fe2000f8e96ad */
[--C-:B------:R-:W-:Y:S01]  /*5580*/  FFMA.FTZ R9, R9, UR10, -R2.reuse ;  /* 0x0000000a09097c23 */ /* 0x100fe20008010802 */
[--C-:B------:R-:W-:Y:S01]  /*5590*/  FFMA.FTZ R12, R12, UR10, -R2.reuse ;  /* 0x0000000a0c0c7c23 */ /* 0x100fe20008010802 */
[C---:B------:R-:W-:Y:S01]  /*55a0*/  FFMA.FTZ R21, R191.reuse, -UR13, R21 ;  /* 0x8000000dbf157c23 */ /* 0x040fe20008010015 */
[----:B------:R-:W-:Y:S01]  /*55b0*/  MUFU.EX2 R231, R8 ;  /* 0x0000000800e77308 */ /* 0x000fe20000000800 */
[----:B------:R-:W-:Y:S01]  /*55c0*/  @P2 VIADD R176, R0, 0x11 ;  /* 0x0000001100b02836 */ /* 0x000fe20000000000 */
[----:B------:R-:W-:Y:S01]  /*55d0*/  PLOP3.LUT P2, PT, PT, PT, UP1, 0x80, 0x8 ;  /* 0x000000000008781c */ /* 0x000fe20003f4f018 */
[----:B------:R-:W-:Y:S01]  /*55e0*/  FFMA.FTZ R35, R191, -UR13, R35 ;  /* 0x8000000dbf237c23 */ /* 0x000fe20008010023 */
[--C-:B------:R-:W-:Y:S01]  /*55f0*/  FFMA.FTZ R13, R13, UR10, -R2.reuse ;  /* 0x0000000a0d0d7c23 */ /* 0x100fe20008010802 */
[----:B------:R-:W-:Y:S01]  /*5600*/  FFMA.FTZ R24, R24, UR10, -R2 ;  /* 0x0000000a18187c23 */ /* 0x000fe20008010802 */
[----:B------:R-:W-:Y:S01]  /*5610*/  @P5 ISETP.GE.AND P5, PT, R176, UR35, PT ;  /* 0x00000023b0005c0c */ /* 0x000fe2000bfa6270 */
[----:B------:R-:W-:Y:S03]  /*5620*/  IMAD.WIDE.U32 R176, R177, -0x2daee0ad, RZ ;  /* 0xd2511f53b1b07825 */ /* 0x000fe600078e00ff */
[----:B------:R-:W-:Y:S10]  /*5630*/  MUFU.EX2 R229, R9 ;  /* 0x0000000900e57308 */ /* 0x000ff40000000800 */
[----:B------:R-:W-:Y:S10]  /*5640*/  MUFU.EX2 R225, R12 ;  /* 0x0000000c00e17308 */ /* 0x000ff40000000800 */
[----:B------:R-:W-:Y:S10]  /*5650*/  MUFU.EX2 R223, R13 ;  /* 0x0000000d00df7308 */ /* 0x000ff40000000800 */
[----:B------:R-:W-:Y:S10]  /*5660*/  MUFU.EX2 R184, R16 ;  /* 0x0000001000b87308 */ /* 0x000ff40000000800 */
[----:B------:R-:W-:Y:S10]  /*5670*/  MUFU.EX2 R195, R17 ;  /* 0x0000001100c37308 */ /* 0x000ff40000000800 */
[----:B------:R-:W-:Y:S10]  /*5680*/  MUFU.EX2 R192, R20 ;  /* 0x0000001400c07308 */ /* 0x000ff40000000800 */
[----:B------:R-:W-:Y:S01]  /*5690*/  MUFU.EX2 R207, R24 ;  /* 0x0000001800cf7308 */ /* 0x000fe20000000800 */
[----:B--2---:R-:W-:Y:S01]  /*56a0*/  LOP3.LUT R178, R179, UR58, R3, 0x96, !PT ;  /* 0x0000003ab3b27c12 */ /* 0x004fe2000f8e9603 */
[----:B------:R-:W-:Y:S01]  /*56b0*/  FMUL.FTZ R3, R251, 1.4426950216293334961 ;  /* 0x3fb8aa3bfb037820 */ /* 0x000fe20000410000 */
[----:B------:R-:W-:Y:S01]  /*56c0*/  LOP3.LUT R165, R179, UR58, R175, 0x96, !PT ;  /* 0x0000003ab3a57c12 */ /* 0x000fe2000f8e96af */
[----:B------:R-:W-:Y:S01]  /*56d0*/  @P1 VIADD R175, R0, 0x18 ;  /* 0x0000001800af1836 */ /* 0x000fe20000000000 */
[----:B------:R-:W-:Y:S01]  /*56e0*/  PLOP3.LUT P1, PT, PT, PT, UP1, 0x80, 0x8 ;  /* 0x000000000008781c */ /* 0x000fe20003f2f018 */
[----:B------:R-:W-:Y:S01]  /*56f0*/  IMAD.WIDE.U32 R198, R178, -0x2daee0ad, RZ ;  /* 0xd2511f53b2c67825 */ /* 0x000fe200078e00ff */
[----:B------:R-:W-:Y:S02]  /*5700*/  FSEL R3, R3, RZ, P6 ;  /* 0x000000ff03037208 */ /* 0x000fe40003000000 */
[----:B------:R-:W-:Y:S01]  /*5710*/  PLOP3.LUT P6, PT, PT, PT, UP1, 0x80, 0x8 ;  /* 0x000000000008781c */ /* 0x000fe20003fcf018 */
[----:B------:R-:W-:Y:S01]  /*5720*/  IMAD.WIDE.U32 R196, R165, -0x2daee0ad, RZ ;  /* 0xd2511f53a5c47825 */ /* 0x000fe200078e00ff */
[C---:B------:R-:W-:Y:S02]  /*5730*/  LOP3.LUT R178, R248.reuse, UR50, R199, 0x96, !PT ;  /* 0x00000032f8b27c12 */ /* 0x040fe4000f8e96c7 */
[----:B------:R-:W-:Y:S01]  /*5740*/  @P2 ISETP.GE.AND P2, PT, R175, UR35, PT ;  /* 0x00000023af002c0c */ /* 0x000fe2000bf46270 */
[----:B------:R-:W-:Y:S01]  /*5750*/  IMAD.WIDE.U32 R174, R183, -0x2daee0ad, RZ ;  /* 0xd2511f53b7ae7825 */ /* 0x000fe200078e00ff */
[----:B------:R-:W-:Y:S03]  /*5760*/  LOP3.LUT R180, R248, UR50, R197, 0x96, !PT ;  /* 0x00000032f8b47c12 */ /* 0x000fe6000f8e96c5 */
[----:B------:R-:W-:Y:S01]  /*5770*/  FFMA.FTZ R6, R6, UR10, -R3 ;  /* 0x0000000a06067c23 */ /* 0x000fe20008010803 */
[----:B------:R-:W-:Y:S01]  /*5780*/  @P1 FSEL R21, R21, -INF , !P5 ;  /* 0xff80000015151808 */ /* 0x000fe20006800000 */
[----:B------:R-:W-:Y:S01]  /*5790*/  IMAD.WIDE.U32 R178, R178, -0x326172a9, RZ ;  /* 0xcd9e8d57b2b27825 */ /* 0x000fe200078e00ff */
[----:B------:R-:W-:Y:S01]  /*57a0*/  PLOP3.LUT P1, PT, PT, PT, UP1, 0x80, 0x8 ;  /* 0x000000000008781c */ /* 0x000fe20003f2f018 */
[----:B------:R2:W-:Y:S01]  /*57b0*/  MUFU.EX2 R230, R6 ;  /* 0x0000000600e67308 */ /* 0x0005e20000000800 */
[----:B------:R-:W-:Y:S01]  /*57c0*/  LOP3.LUT R177, R196, UR48, R177, 0x96, !PT ;  /* 0x00000030c4b17c12 */ /* 0x000fe2000f8e96b1 */
[----:B------:R-:W-:Y:S01]  /*57d0*/  @P6 VIADD R0, R0, 0x19 ;  /* 0x0000001900006836 */ /* 0x000fe20000000000 */
[----:B------:R-:W-:Y:S01]  /*57e0*/  PLOP3.LUT P6, PT, PT, PT, UP1, 0x80, 0x8 ;  /* 0x000000000008781c */ /* 0x000fe20003fcf018 */
[----:B------:R-:W-:Y:S01]  /*57f0*/  IMAD.WIDE.U32 R180, R180, -0x326172a9, RZ ;  /* 0xcd9e8d57b4b47825 */ /* 0x000fe200078e00ff */
[----:B------:R-:W-:Y:S03]  /*5800*/  LOP3.LUT R188, R172, UR49, R179, 0x96, !PT ;  /* 0x00000031acbc7c12 */ /* 0x000fe6000f8e96b3 */
[--C-:B------:R-:W-:Y:S01]  /*5810*/  FFMA.FTZ R18, R18, UR10, -R3.reuse ;  /* 0x0000000a12127c23 */ /* 0x100fe20008010803 */
[----:B------:R-:W-:Y:S01]  /*5820*/  FFMA.FTZ R19, R19, UR10, -R3 ;  /* 0x0000000a13137c23 */ /* 0x000fe20008010803 */
[----:B------:R-:W-:Y:S01]  /*5830*/  LOP3.LUT R183, R172, UR49, R181, 0x96, !PT ;  /* 0x00000031acb77c12 */ /* 0x000fe2000f8e96b5 */
[----:B------:R-:W-:Y:S01]  /*5840*/  IMAD.WIDE.U32 R188, R188, -0x2daee0ad, RZ ;  /* 0xd2511f53bcbc7825 */ /* 0x000fe200078e00ff */
[----:B------:R-:W-:Y:S01]  /*5850*/  LOP3.LUT R172, R198, UR48, R175, 0x96, !PT ;  /* 0x00000030c6ac7c12 */ /* 0x000fe2000f8e96af */
[----:B------:R-:W-:Y:S01]  /*5860*/  MUFU.EX2 R220, R18 ;  /* 0x0000001200dc7308 */ /* 0x000fe20000000800 */
[----:B------:R-:W-:Y:S01]  /*5870*/  @P1 FSEL R23, R23, -INF , !P5 ;  /* 0xff80000017171808 */ /* 0x000fe20006800000 */
[----:B------:R-:W-:Y:S01]  /*5880*/  IMAD.WIDE.U32 R182, R183, -0x2daee0ad, RZ ;  /* 0xd2511f53b7b67825 */ /* 0x000fe200078e00ff */
[----:B------:R-:W-:Y:S02]  /*5890*/  PLOP3.LUT P1, PT, PT, PT, UP1, 0x80, 0x8 ;  /* 0x000000000008781c */ /* 0x000fe40003f2f018 */
[----:B------:R-:W-:Y:S01]  /*58a0*/  @P6 ISETP.GE.AND P6, PT, R0, UR35, PT ;  /* 0x0000002300006c0c */ /* 0x000fe2000bfc6270 */
[----:B------:R-:W-:Y:S01]  /*58b0*/  VIADD R0, R219, 0xfffffff8 ;  /* 0xfffffff8db007836 */ /* 0x000fe20000000000 */
[----:B------:R-:W-:Y:S01]  /*58c0*/  LOP3.LUT R175, R174, UR32, R189, 0x96, !PT ;  /* 0x00000020aeaf7c12 */ /* 0x000fe2000f8e96bd */
[--C-:B------:R-:W-:Y:S01]  /*58d0*/  FFMA.FTZ R174, R5, UR10, -R164.reuse ;  /* 0x0000000a05ae7c23 */ /* 0x100fe200080108a4 */
[----:B------:R-:W-:Y:S01]  /*58e0*/  IMAD.WIDE.U32 R172, R172, -0x326172a9, RZ ;  /* 0xcd9e8d57acac7825 */ /* 0x000fe200078e00ff */
[----:B------:R-:W-:Y:S01]  /*58f0*/  LOP3.LUT R181, R176, UR32, R183, 0x96, !PT ;  /* 0x00000020b0b57c12 */ /* 0x000fe2000f8e96b7 */
[----:B------:R-:W-:Y:S01]  /*5900*/  MUFU.EX2 R206, R19 ;  /* 0x0000001300ce7308 */ /* 0x000fe20000000800 */
[----:B------:R-:W-:Y:S01]  /*5910*/  IABS R0, R0 ;  /* 0x0000000000007213 */ /* 0x000fe20000000000 */
[----:B-1----:R-:W-:Y:S01]  /*5920*/  IMAD.WIDE.U32 R4, R177, -0x326172a9, RZ ;  /* 0xcd9e8d57b1047825 */ /* 0x002fe200078e00ff */
[----:B------:R-:W-:Y:S02]  /*5930*/  LOP3.LUT R179, R178, UR39, R173, 0x96, !PT ;  /* 0x00000027b2b37c12 */ /* 0x000fe4000f8e96ad */
[----:B------:R-:W-:Y:S01]  /*5940*/  I2FP.F32.S32 R165, R0 ;  /* 0x0000000000a57245 */ /* 0x000fe20000201400 */
[----:B------:R-:W-:Y:S01]  /*5950*/  FFMA.FTZ R0, R7, UR10, -R3 ;  /* 0x0000000a07007c23 */ /* 0x000fe20008010803 */
[----:B------:R-:W-:Y:S03]  /*5960*/  LOP3.LUT R173, R180, UR39, R5, 0x96, !PT ;  /* 0x00000027b4ad7c12 */ /* 0x000fe6000f8e9605 */
[----:B------:R1:W-:Y:S01]  /*5970*/  MUFU.EX2 R224, R174 ;  /* 0x000000ae00e07308 */ /* 0x0003e20000000800 */
[----:B------:R-:W-:Y:S04]  /*5980*/  IMAD.WIDE.U32 R180, R181, -0x326172a9, RZ ;  /* 0xcd9e8d57b5b47825 */ /* 0x000fe800078e00ff */
[C---:B------:R-:W-:Y:S01]  /*5990*/  FFMA.FTZ R25, R165.reuse, -UR13, R25 ;  /* 0x8000000da5197c23 */ /* 0x040fe20008010019 */
[----:B------:R-:W-:Y:S01]  /*59a0*/  FFMA.FTZ R31, R165, -UR13, R31 ;  /* 0x8000000da51f7c23 */ /* 0x000fe2000801001f */
[----:B--2---:R-:W-:Y:S01]  /*59b0*/  IMAD.WIDE.U32 R6, R173, -0x2daee0ad, RZ ;  /* 0xd2511f53ad067825 */ /* 0x004fe200078e00ff */
[----:B------:R-:W-:Y:S02]  /*59c0*/  LOP3.LUT R176, R4, UR23, R181, 0x96, !PT ;  /* 0x0000001704b07c12 */ /* 0x000fe4000f8e96b5 */
[----:B------:R2:W3:Y:S01]  /*59d0*/  MUFU.EX2 R228, R0 ;  /* 0x0000000000e47308 */ /* 0x0004e20000000800 */
[----:B------:R-:W-:Y:S01]  /*59e0*/  @P1 FSEL R25, R25, -INF , !P5 ;  /* 0xff80000019191808 */ /* 0x000fe20006800000 */
[----:B------:R-:W-:Y:S01]  /*59f0*/  IMAD.WIDE.U32 R4, R179, -0x2daee0ad, RZ ;  /* 0xd2511f53b3047825 */ /* 0x000fe200078e00ff */
[----:B------:R-:W-:Y:S02]  /*5a00*/  PLOP3.LUT P1, PT, PT, PT, UP1, 0x80, 0x8 ;  /* 0x000000000008781c */ /* 0x000fe40003f2f018 */
[----:B------:R-:W-:Y:S01]  /*5a10*/  LOP3.LUT R182, R182, UR15, R7, 0x96, !PT ;  /* 0x0000000fb6b67c12 */ /* 0x000fe2000f8e9607 */
[----:B------:R-:W-:Y:S04]  /*5a20*/  IMAD.WIDE.U32 R176, R176, -0x2daee0ad, RZ ;  /* 0xd2511f53b0b07825 */ /* 0x000fe800078e00ff */
[--C-:B------:R-:W-:Y:S01]  /*5a30*/  FFMA.FTZ R22, R22, UR10, -R3.reuse ;  /* 0x0000000a16167c23 */ /* 0x100fe20008010803 */
[----:B------:R-:W-:Y:S01]  /*5a40*/  FFMA.FTZ R21, R21, UR10, -R164 ;  /* 0x0000000a15157c23 */ /* 0x000fe200080108a4 */
[----:B-1----:R-:W-:Y:S02]  /*5a50*/  IMAD.WIDE.U32 R174, R175, -0x326172a9, RZ ;  /* 0xcd9e8d57afae7825 */ /* 0x002fe400078e00ff */
[----:B------:R-:W-:Y:S02]  /*5a60*/  MUFU.EX2 R199, R22 ;  /* 0x0000001600c77308 */ /* 0x000fe40000000800 */
[----:B------:R-:W-:Y:S01]  /*5a70*/  FFMA.FTZ R23, R23, UR10, -R3 ;  /* 0x0000000a17177c23 */ /* 0x000fe20008010803 */
[----:B------:R-:W-:Y:S01]  /*5a80*/  FFMA.FTZ R25, R25, UR10, -R2 ;  /* 0x0000000a19197c23 */ /* 0x000fe20008010802 */
[----:B------:R-:W-:Y:S02]  /*5a90*/  LOP3.LUT R178, R172, UR23, R175, 0x96, !PT ;  /* 0x00000017acb27c12 */ /* 0x000fe4000f8e96af */
[----:B------:R-:W-:Y:S01]  /*5aa0*/  @P1 FSEL R27, R27, -INF , !P5 ;  /* 0xff8000001b1b1808 */ /* 0x000fe20006800000 */
[C---:B--2---:R-:W-:Y:S01]  /*5ab0*/  FMUL.FTZ R0, R247.reuse, 1.4426950216293334961 ;  /* 0x3fb8aa3bf7007820 */ /* 0x044fe20000410000 */
[----:B------:R-:W-:Y:S01]  /*5ac0*/  FSETP.NEU.FTZ.AND P1, PT, R247, -INF , PT ;  /* 0xff800000f700780b */ /* 0x000fe20003f3d000 */
[----:B------:R-:W-:Y:S01]  /*5ad0*/  IMAD.WIDE.U32 R178, R178, -0x2daee0ad, RZ ;  /* 0xd2511f53b2b27825 */ /* 0x000fe200078e00ff */
[----:B------:R-:W-:Y:S01]  /*5ae0*/  PLOP3.LUT P5, PT, PT, PT, UP1, 0x80, 0x8 ;  /* 0x000000000008781c */ /* 0x000fe20003faf018 */
[----:B------:R-:W-:Y:S01]  /*5af0*/  MUFU.EX2 R191, R21 ;  /* 0x0000001500bf7308 */ /* 0x000fe20000000800 */
[----:B------:R-:W-:Y:S02]  /*5b00*/  FSEL R0, R0, RZ, P1 ;  /* 0x000000ff00007208 */ /* 0x000fe40000800000 */
[----:B------:R-:W-:Y:S02]  /*5b10*/  PLOP3.LUT P1, PT, PT, PT, UP1, 0x80, 0x8 ;  /* 0x000000000008781c */ /* 0x000fe40003f2f018 */
[----:B------:R-:W-:Y:S01]  /*5b20*/  LOP3.LUT R7, R4, UR54, R179, 0x96, !PT ;  /* 0x0000003604077c12 */ /* 0x000fe2000f8e96b3 */
[----:B------:R-:W-:Y:S02]  /*5b30*/  VIADD R4, R219, 0xffffffd1 ;  /* 0xffffffd1db047836 */ /* 0x000fe40000000000 */
[--C-:B------:R-:W-:Y:S01]  /*5b40*/  FFMA.FTZ R10, R10, UR10, -R0.reuse ;  /* 0x0000000a0a0a7c23 */ /* 0x100fe20008010800 */
[--C-:B------:R-:W-:Y:S01]  /*5b50*/  FFMA.FTZ R11, R11, UR10, -R0.reuse ;  /* 0x0000000a0b0b7c23 */ /* 0x100fe20008010800 */
[----:B------:R-:W-:Y:S01]  /*5b60*/  LOP3.LUT R172, R188, UR15, R5, 0x96, !PT ;  /* 0x0000000fbcac7c12 */ /* 0x000fe2000f8e9605 */
[----:B------:R-:W-:Y:S01]  /*5b70*/  IMAD.WIDE.U32 R8, R7, -0x326172a9, RZ ;  /* 0xcd9e8d5707087825 */ /* 0x000fe200078e00ff */
[----:B------:R-:W-:Y:S01]  /*5b80*/  IABS R4, R4 ;  /* 0x0000000400047213 */ /* 0x000fe20000000000 */
[----:B------:R-:W-:Y:S01]  /*5b90*/  MUFU.EX2 R233, R10 ;  /* 0x0000000a00e97308 */ /* 0x000fe20000000800 */
[----:B------:R-:W-:Y:S01]  /*5ba0*/  @P5 FSEL R28, R28, -INF , !P2 ;  /* 0xff8000001c1c5808 */ /* 0x000fe20005000000 */
[----:B------:R-:W-:Y:S01]  /*5bb0*/  IMAD.WIDE.U32 R172, R172, -0x326172a9, RZ ;  /* 0xcd9e8d57acac7825 */ /* 0x000fe200078e00ff */
[----:B------:R-:W-:Y:S02]  /*5bc0*/  PLOP3.LUT P5, PT, PT, PT, UP1, 0x80, 0x8 ;  /* 0x000000000008781c */ /* 0x000fe40003faf018 */
[----:B------:R-:W-:Y:S01]  /*5bd0*/  @P1 FSEL R30, R30, -INF , !P2 ;  /* 0xff8000001e1e1808 */ /* 0x000fe20005000000 */
[--C-:B------:R-:W-:Y:S01]  /*5be0*/  FFMA.FTZ R15, R15, UR10, -R0.reuse ;  /* 0x0000000a0f0f7c23 */ /* 0x100fe20008010800 */
[----:B------:R-:W-:Y:S03]  /*5bf0*/  PLOP3.LUT P1, PT, PT, PT, UP1, 0x80, 0x8 ;  /* 0x000000000008781c */ /* 0x000fe60003f2f018 */
[----:B------:R1:W2:Y:S01]  /*5c00*/  MUFU.EX2 R232, R11 ;  /* 0x0000000b00e87308 */ /* 0x0002a20000000800 */
[----:B------:R-:W-:Y:S01]  /*5c10*/  I2FP.F32.S32 R7, R4 ;  /* 0x0000000400077245 */ /* 0x000fe20000201400 */
[--C-:B------:R-:W-:Y:S01]  /*5c20*/  FFMA.FTZ R14, R14, UR10, -R0.reuse ;  /* 0x0000000a0e0e7c23 */ /* 0x100fe20008010800 */
[----:B------:R-:W-:Y:S01]  /*5c30*/  LOP3.LUT R5, R6, UR54, R177, 0x96, !PT ;  /* 0x0000003606057c12 */ /* 0x000fe2000f8e96b1 */
[----:B------:R-:W-:Y:S01]  /*5c40*/  FFMA.FTZ R26, R26, UR10, -R0 ;  /* 0x0000000a1a1a7c23 */ /* 0x000fe20008010800 */
[----:B------:R-:W-:Y:S01]  /*5c50*/  LOP3.LUT R6, R172, UR53, R9, 0x96, !PT ;  /* 0x00000035ac067c12 */ /* 0x000fe2000f8e9609 */
[----:B------:R-:W-:Y:S01]  /*5c60*/  FFMA.FTZ R32, R7, -UR13, R32 ;  /* 0x8000000d07207c23 */ /* 0x000fe20008010020 */
[----:B------:R-:W-:Y:S03]  /*5c70*/  VIADD R7, R219, 0xffffffd0 ;  /* 0xffffffd0db077836 */ /* 0x000fe60000000000 */
[----:B------:R-:W2:Y:S01]  /*5c80*/  MUFU.EX2 R226, R15 ;  /* 0x0000000f00e27308 */ /* 0x000ea20000000800 */
[----:B------:R-:W-:Y:S01]  /*5c90*/  IMAD.WIDE.U32 R4, R5, -0x326172a9, RZ ;  /* 0xcd9e8d5705047825 */ /* 0x000fe200078e00ff */
[----:B------:R-:W-:Y:S02]  /*5ca0*/  LOP3.LUT R174, R174, UR14, R173, 0x96, !PT ;  /* 0x0000000eaeae7c12 */ /* 0x000fe4000f8e96ad */
[----:B------:R-:W-:Y:S01]  /*5cb0*/  @P5 FSEL R32, R32, -INF , !P2 ;  /* 0xff80000020205808 */ /* 0x000fe20005000000 */
[----:B------:R-:W-:Y:S01]  /*5cc0*/  FFMA.FTZ R27, R27, UR10, -R0 ;  /* 0x0000000a1b1b7c23 */ /* 0x000fe20008010800 */
[----:B------:R-:W-:Y:S01]  /*5cd0*/  @P1 FSEL R34, R34, -INF , !P2 ;  /* 0xff80000022221808 */ /* 0x000fe20005000000 */
[----:B------:R-:W-:Y:S01]  /*5ce0*/  FFMA.FTZ R28, R28, UR10, -R2 ;  /* 0x0000000a1c1c7c23 */ /* 0x000fe20008010802 */
[----:B------:R-:W-:Y:S01]  /*5cf0*/  PLOP3.LUT P2, PT, PT, PT, UP1, 0x80, 0x8 ;  /* 0x000000000008781c */ /* 0x000fe20003f4f018 */
[----:B-1----:R-:W-:Y:S01]  /*5d00*/  IMAD.WIDE.U32 R10, R182, -0x326172a9, RZ ;  /* 0xcd9e8d57b60a7825 */ /* 0x002fe200078e00ff */
[----:B------:R-:W-:Y:S01]  /*5d10*/  PLOP3.LUT P5, PT, PT, PT, UP1, 0x80, 0x8 ;  /* 0x000000000008781c */ /* 0x000fe20003faf018 */
[----:B------:R-:W1:Y:S01]  /*5d20*/  MUFU.EX2 R227, R14 ;  /* 0x0000000e00e37308 */ /* 0x000e620000000800 */
[----:B------:R-:W-:Y:S01]  /*5d30*/  IABS R7, R7 ;  /* 0x0000000700077213 */ /* 0x000fe20000000000 */
[----:B------:R-:W-:Y:S01]  /*5d40*/  FFMA.FTZ R34, R34, UR10, -R3 ;  /* 0x0000000a22227c23 */ /* 0x000fe20008010803 */
[----:B------:R-:W-:Y:S01]  /*5d50*/  PLOP3.LUT P1, PT, PT, PT, UP1, 0x80, 0x8 ;  /* 0x000000000008781c */ /* 0x000fe20003f2f018 */
[----:B------:R-:W-:Y:S01]  /*5d60*/  FFMA.FTZ R32, R32, UR10, -R164 ;  /* 0x0000000a20207c23 */ /* 0x000fe200080108a4 */
[----:B------:R-:W-:Y:S01]  /*5d70*/  I2FP.F32.S32 R9, R7 ;  /* 0x0000000700097245 */ /* 0x000fe20000201400 */
[--C-:B------:R-:W-:Y:S01]  /*5d80*/  FFMA.FTZ R30, R30, UR10, -R0.reuse ;  /* 0x0000000a1e1e7c23 */ /* 0x100fe20008010800 */
[----:B------:R-:W-:Y:S03]  /*5d90*/  LOP3.LUT R7, R6, 0xff, RZ, 0xc0, !PT ;  /* 0x000000ff06077812 */ /* 0x000fe600078ec0ff */
[----:B------:R-:W1:Y:S01]  /*5da0*/  MUFU.EX2 R198, R23 ;  /* 0x0000001700c67308 */ /* 0x000e620000000800 */
[----:B------:R-:W-:Y:S01]  /*5db0*/  LOP3.LUT R5, R10, UR53, R5, 0x96, !PT ;  /* 0x000000350a057c12 */ /* 0x000fe2000f8e9605 */
[----:B------:R-:W-:Y:S01]  /*5dc0*/  FFMA.FTZ R33, R9, -UR13, R33 ;  /* 0x8000000d09217c23 */ /* 0x000fe20008010021 */
[----:B------:R-:W-:Y:S02]  /*5dd0*/  @P2 FSEL R31, R31, -INF , !P6 ;  /* 0xff8000001f1f2808 */ /* 0x000fe40007000000 */
[----:B------:R-:W-:Y:S02]  /*5de0*/  PLOP3.LUT P2, PT, PT, PT, UP1, 0x80, 0x8 ;  /* 0x000000000008781c */ /* 0x000fe40003f4f018 */
[----:B------:R-:W-:Y:S03]  /*5df0*/  @P5 FSEL R29, R29, -INF , !P6 ;  /* 0xff8000001d1d5808 */ /* 0x000fe60007000000 */
[----:B------:R-:W-:Y:S01]  /*5e00*/  MUFU.EX2 R201, R25 ;  /* 0x0000001900c97308 */ /* 0x000fe20000000800 */
[----:B------:R-:W-:Y:S01]  /*5e10*/  ISETP.LE.U32.AND P5, PT, R7, UR9, PT ;  /* 0x0000000907007c0c */ /* 0x000fe2000bfa3070 */
[----:B------:R-:W-:Y:S01]  /*5e20*/  FFMA.FTZ R0, R31, UR10, -R0 ;  /* 0x0000000a1f007c23 */ /* 0x000fe20008010800 */
[----:B------:R-:W-:Y:S01]  /*5e30*/  SHF.R.U32.HI R9, RZ, 0x18, R6 ;  /* 0x00000018ff097819 */ /* 0x000fe20000011606 */
[----:B------:R-:W-:Y:S01]  /*5e40*/  FFMA.FTZ R2, R29, UR10, -R2 ;  /* 0x0000000a1d027c23 */ /* 0x000fe20008010802 */
[C---:B------:R-:W-:Y:S02]  /*5e50*/  LOP3.LUT R7, R6.reuse, 0xffff, RZ, 0xc0, !PT ;  /* 0x0000ffff06077812 */ /* 0x040fe400078ec0ff */
[----:B------:R-:W-:Y:S03]  /*5e60*/  PRMT R6, R6, 0x7632, R6 ;  /* 0x0000763206067816 */ /* 0x000fe60000000006 */
[----:B------:R-:W1:Y:S01]  /*5e70*/  MUFU.EX2 R222, R26 ;  /* 0x0000001a00de7308 */ /* 0x000e620000000800 */
[----:B------:R-:W-:Y:S02]  /*5e80*/  SHF.R.U32.HI R7, RZ, 0x8, R7 ;  /* 0x00000008ff077819 */ /* 0x000fe40000011607 */
[----:B------:R-:W-:Y:S02]  /*5e90*/  LOP3.LUT R6, R6, 0xff, RZ, 0xc0, !PT ;  /* 0x000000ff06067812 */ /* 0x000fe400078ec0ff */
[----:B------:R-:W-:Y:S01]  /*5ea0*/  @P1 FSEL R33, R33, -INF , !P6 ;  /* 0xff80000021211808 */ /* 0x000fe20007000000 */
[----:B----4-:R-:W-:Y:S01]  /*5eb0*/  @!P5 FADD.FTZ R205, -R205, -RZ ;  /* 0x800000ffcdcdd221 */ /* 0x010fe20000010100 */
[----:B------:R-:W-:Y:S03]  /*5ec0*/  @P2 FSEL R35, R35, -INF , !P6 ;  /* 0xff80000023232808 */ /* 0x000fe60007000000 */
[----:B------:R-:W-:Y:S01]  /*5ed0*/  MUFU.EX2 R221, R27 ;  /* 0x0000001b00dd7308 */ /* 0x000fe20000000800 */
[----:B------:R-:W-:Y:S01]  /*5ee0*/  ISETP.LE.U32.AND P1, PT, R9, UR9, PT ;  /* 0x0000000909007c0c */ /* 0x000fe2000bf23070 */
[----:B------:R-:W-:Y:S01]  /*5ef0*/  FFMA.FTZ R164, R33, UR10, -R164 ;  /* 0x0000000a21a47c23 */ /* 0x000fe200080108a4 */
[----:B------:R-:W-:Y:S01]  /*5f00*/  ISETP.LE.U32.AND P2, PT, R6, UR9, PT ;  /* 0x0000000906007c0c */ /* 0x000fe2000bf43070 */
[----:B------:R-:W-:Y:S01]  /*5f10*/  FFMA.FTZ R3, R35, UR10, -R3 ;  /* 0x0000000a23037c23 */ /* 0x000fe20008010803 */
[----:B------:R-:W-:Y:S02]  /*5f20*/  LOP3.LUT R9, R5, 0xff, RZ, 0xc0, !PT ;  /* 0x000000ff05097812 */ /* 0x000fe400078ec0ff */
[----:B------:R-:W-:Y:S03]  /*5f30*/  LOP3.LUT R7, R7, 0xffff, RZ, 0xc0, !PT ;  /* 0x0000ffff07077812 */ /* 0x000fe600078ec0ff */
[----:B------:R-:W-:Y:S01]  /*5f40*/  MUFU.EX2 R189, R3 ;  /* 0x0000000300bd7308 */ /* 0x000fe20000000800 */
[----:B------:R-:W-:Y:S02]  /*5f50*/  LOP3.LUT R6, R5, 0xffff, RZ, 0xc0, !PT ;  /* 0x0000ffff05067812 */ /* 0x000fe400078ec0ff */
[----:B------:R-:W-:Y:S02]  /*5f60*/  ISETP.LE.U32.AND P5, PT, R9, UR9, PT ;  /* 0x0000000909007c0c */ /* 0x000fe4000bfa3070 */
[----:B------:R-:W-:Y:S01]  /*5f70*/  ISETP.LE.U32.AND P6, PT, R7, UR9, PT ;  /* 0x0000000907007c0c */ /* 0x000fe2000bfc3070 */
[----:B---3--:R-:W-:Y:S01]  /*5f80*/  @!P1 FADD.FTZ R228, -R228, -RZ ;  /* 0x800000ffe4e49221 */ /* 0x008fe20000010100 */
[----:B------:R-:W-:Y:S01]  /*5f90*/  SHF.R.U32.HI R6, RZ, 0x8, R6 ;  /* 0x00000008ff067819 */ /* 0x000fe20000011606 */
[----:B------:R-:W-:Y:S01]  /*5fa0*/  @!P2 FADD.FTZ R230, -R230, -RZ ;  /* 0x800000ffe6e6a221 */ /* 0x000fe20000010100 */
[----:B------:R-:W-:Y:S01]  /*5fb0*/  PRMT R7, R5, 0x7632, R7 ;  /* 0x0000763205077816 */ /* 0x000fe20000000007 */
[----:B------:R-:W-:Y:S01]  /*5fc0*/  MUFU.EX2 R188, R164 ;  /* 0x000000a400bc7308 */ /* 0x000fe20000000800 */
[----:B------:R-:W-:Y:S02]  /*5fd0*/  LOP3.LUT R6, R6, 0xffff, RZ, 0xc0, !PT ;  /* 0x0000ffff06067812 */ /* 0x000fe400078ec0ff */
[----:B------:R-:W-:Y:S02]  /*5fe0*/  SHF.R.U32.HI R5, RZ, 0x18, R5 ;  /* 0x00000018ff057819 */ /* 0x000fe40000011605 */
[----:B------:R-:W-:Y:S01]  /*5ff0*/  ISETP.LE.U32.AND P2, PT, R6, UR9, PT ;  /* 0x0000000906007c0c */ /* 0x000fe2000bf43070 */
[----:B------:R-:W-:Y:S01]  /*6000*/  @!P5 FADD.FTZ R231, -R231, -RZ ;  /* 0x800000ffe7e7d221 */ /* 0x000fe20000010100 */
[----:B------:R-:W-:Y:S01]  /*6010*/  LOP3.LUT R7, R7, 0xff, RZ, 0xc0, !PT ;  /* 0x000000ff07077812 */ /* 0x000fe200078ec0ff */
[----:B------:R-:W-:Y:S01]  /*6020*/  @!P6 FADD.FTZ R224, -R224, -RZ ;  /* 0x800000ffe0e0e221 */ /* 0x000fe20000010100 */
[----:B------:R-:W-:Y:S01]  /*6030*/  ISETP.LE.U32.AND P5, PT, R5, UR9, PT ;  /* 0x0000000905007c0c */ /* 0x000fe2000bfa3070 */
[----:B------:R-:W-:Y:S01]  /*6040*/  MUFU.EX2 R190, R34 ;  /* 0x0000002200be7308 */ /* 0x000fe20000000800 */
[----:B------:R-:W-:Y:S02]  /*6050*/  PRMT R6, R4, 0x7770, RZ ;  /* 0x0000777004067816 */ /* 0x000fe400000000ff */
[----:B------:R-:W-:Y:S02]  /*6060*/  ISETP.LE.U32.AND P6, PT, R7, UR9, PT ;  /* 0x0000000907007c0c */ /* 0x000fe4000bfc3070 */
[----:B------:R-:W-:Y:S02]  /*6070*/  ISETP.LE.U32.AND P1, PT, R6, UR9, PT ;  /* 0x0000000906007c0c */ /* 0x000fe4000bf23070 */
[----:B------:R-:W-:Y:S01]  /*6080*/  PRMT R9, R4, 0x7771, RZ ;  /* 0x0000777104097816 */ /* 0x000fe200000000ff */
[----:B------:R-:W-:Y:S01]  /*6090*/  @!P2 FADD.FTZ R229, -R229, -RZ ;  /* 0x800000ffe5e5a221 */ /* 0x000fe20000010100 */
[----:B------:R-:W-:Y:S01]  /*60a0*/  LOP3.LUT R180, R180, UR14, R11, 0x96, !PT ;  /* 0x0000000eb4b47c12 */ /* 0x000fe2000f8e960b */
[----:B------:R-:W3:Y:S01]  /*60b0*/  MUFU.EX2 R187, R32 ;  /* 0x0000002000bb7308 */ /* 0x000ee20000000800 */
[----:B------:R-:W-:Y:S01]  /*60c0*/  PRMT R11, R4, 0x7773, RZ ;  /* 0x00007773040b7816 */ /* 0x000fe200000000ff */
[----:B--2---:R-:W-:Y:S01]  /*60d0*/  @!P5 FADD.FTZ R232, -R232, -RZ ;  /* 0x800000ffe8e8d221 */ /* 0x004fe20000010100 */
[----:B------:R-:W-:Y:S02]  /*60e0*/  ISETP.GT.U32.AND P2, PT, R9, UR9, PT ;  /* 0x0000000909007c0c */ /* 0x000fe4000bf44070 */
[----:B------:R-:W-:Y:S01]  /*60f0*/  PRMT R7, R4, 0x7772, RZ ;  /* 0x0000777204077816 */ /* 0x000fe200000000ff */
[----:B------:R-:W-:Y:S01]  /*6100*/  @!P6 FADD.FTZ R233, -R233, -RZ ;  /* 0x800000ffe9e9e221 */ /* 0x000fe20000010100 */
[----:B------:R-:W-:Y:S01]  /*6110*/  ISETP.GT.U32.AND P5, PT, R11, UR9, PT ;  /* 0x000000090b007c0c */ /* 0x000fe2000bfa4070 */
[----:B------:R-:W-:Y:S01]  /*6120*/  @!P1 FADD.FTZ R225, -R225, -RZ ;  /* 0x800000ffe1e19221 */ /* 0x000fe20000010100 */
[----:B------:R-:W-:Y:S01]  /*6130*/  ISETP.GT.U32.AND P6, PT, R7, UR9, PT ;  /* 0x0000000907007c0c */ /* 0x000fe2000bfc4070 */
[----:B------:R-:W-:Y:S01]  /*6140*/  IMAD.WIDE.U32 R6, R174, -0x2daee0ad, RZ ;  /* 0xd2511f53ae067825 */ /* 0x000fe200078e00ff */
[C---:B------:R-:W-:Y:S01]  /*6150*/  PRMT R4, R8.reuse, 0x7770, RZ ;  /* 0x0000777008047816 */ /* 0x040fe200000000ff */
[----:B------:R2:W4:Y:S01]  /*6160*/  MUFU.EX2 R193, R2 ;  /* 0x0000000200c17308 */ /* 0x0005220000000800 */
[----:B------:R-:W-:Y:S02]  /*6170*/  PRMT R9, R8, 0x7771, RZ ;  /* 0x0000777108097816 */ /* 0x000fe400000000ff */
[----:B------:R-:W-:Y:S01]  /*6180*/  ISETP.LE.U32.AND P1, PT, R4, UR9, PT ;  /* 0x0000000904007c0c */ /* 0x000fe2000bf23070 */
[----:B------:R-:W-:Y:S01]  /*6190*/  @P2 FADD.FTZ R223, -R223, -RZ ;  /* 0x800000ffdfdf2221 */ /* 0x000fe20000010100 */
[----:B------:R-:W-:Y:S01]  /*61a0*/  PRMT R10, R8, 0x7772, RZ ;  /* 0x00007772080a7816 */ /* 0x000fe200000000ff */
[----:B------:R-:W-:Y:S01]  /*61b0*/  IMAD.WIDE.U32 R4, R180, -0x2daee0ad, RZ ;  /* 0xd2511f53b4047825 */ /* 0x000fe200078e00ff */
[----:B------:R-:W-:Y:S03]  /*61c0*/  ISETP.GT.U32.AND P2, PT, R9, UR9, PT ;  /* 0x0000000909007c0c */ /* 0x000fe6000bf44070 */
[----:B------:R4:W-:Y:S01]  /*61d0*/  MUFU.EX2 R196, R0 ;  /* 0x0000000000c47308 */ /* 0x0009e20000000800 */
[----:B------:R-:W-:Y:S01]  /*61e0*/  PRMT R8, R8, 0x7773, RZ ;  /* 0x0000777308087816 */ /* 0x000fe200000000ff */
[----:B------:R-:W-:Y:S01]  /*61f0*/  @P5 FADD.FTZ R226, -R226, -RZ ;  /* 0x800000ffe2e25221 */ /* 0x000fe20000010100 */
[----:B------:R-:W-:Y:S01]  /*6200*/  LOP3.LUT R7, R178, UR16, R7, 0x96, !PT ;  /* 0x00000010b2077c12 */ /* 0x000fe2000f8e9607 */
[----:B-1----:R-:W-:Y:S01]  /*6210*/  @P6 FADD.FTZ R227, -R227, -RZ ;  /* 0x800000ffe3e36221 */ /* 0x002fe20000010100 */
[----:B------:R-:W-:Y:S02]  /*6220*/  ISETP.GT.U32.AND P5, PT, R8, UR9, PT ;  /* 0x0000000908007c0c */ /* 0x000fe4000bfa4070 */
[----:B------:R-:W-:Y:S01]  /*6230*/  ISETP.GT.U32.AND P6, PT, R10, UR9, PT ;  /* 0x000000090a007c0c */ /* 0x000fe2000bfc4070 */
[----:B------:R-:W-:Y:S01]  /*6240*/  @!P1 FADD.FTZ R184, -R184, -RZ ;  /* 0x800000ffb8b89221 */ /* 0x000fe20000010100 */
[C---:B------:R-:W-:Y:S01]  /*6250*/  LOP3.LUT R8, R7.reuse, 0xff, RZ, 0xc0, !PT ;  /* 0x000000ff07087812 */ /* 0x040fe200078ec0ff */
[----:B------:R-:W-:Y:S01]  /*6260*/  MUFU.EX2 R194, R28 ;  /* 0x0000001c00c27308 */ /* 0x000fe20000000800 */
[----:B------:R-:W-:Y:S01]  /*6270*/  LOP3.LUT R9, R7, 0xffff, RZ, 0xc0, !PT ;  /* 0x0000ffff07097812 */ /* 0x000fe200078ec0ff */
[----:B------:R-:W-:Y:S01]  /*6280*/  @P2 FADD.FTZ R195, -R195, -RZ ;  /* 0x800000ffc3c32221 */ /* 0x000fe20000010100 */
[----:B------:R-:W-:Y:S02]  /*6290*/  ISETP.LE.U32.AND P1, PT, R8, UR9, PT ;  /* 0x0000000908007c0c */ /* 0x000fe4000bf23070 */
[----:B------:R-:W-:Y:S02]  /*62a0*/  SHF.R.U32.HI R8, RZ, 0x18, R7 ;  /* 0x00000018ff087819 */ /* 0x000fe40000011607 */
[----:B------:R-:W-:Y:S01]  /*62b0*/  SHF.R.U32.HI R9, RZ, 0x8, R9 ;  /* 0x00000008ff097819 */ /* 0x000fe20000011609 */
[----:B------:R-:W-:Y:S01]  /*62c0*/  @P5 FADD.FTZ R206, -R206, -RZ ;  /* 0x800000ffcece5221 */ /* 0x000fe20000010100 */
[----:B------:R-:W-:Y:S01]  /*62d0*/  PRMT R7, R7, 0x7632, R7 ;  /* 0x0000763207077816 */ /* 0x000fe20000000007 */
[----:B------:R-:W-:Y:S01]  /*62e0*/  @P6 FADD.FTZ R220, -R220, -RZ ;  /* 0x800000ffdcdc6221 */ /* 0x000fe20000010100 */
[----:B------:R-:W-:Y:S01]  /*62f0*/  ISETP.LE.U32.AND P2, PT, R8, UR9, PT ;  /* 0x0000000908007c0c */ /* 0x000fe2000bf43070 */
[----:B------:R-:W1:Y:S01]  /*6300*/  MUFU.EX2 R197, R30 ;  /* 0x0000001e00c57308 */ /* 0x000e620000000800 */
[----:B------:R-:W-:Y:S02]  /*6310*/  LOP3.LUT R8, R9, 0xffff, RZ, 0xc0, !PT ;  /* 0x0000ffff09087812 */ /* 0x000fe400078ec0ff */
[----:B------:R-:W-:Y:S01]  /*6320*/  LOP3.LUT R7, R7, 0xff, RZ, 0xc0, !PT ;  /* 0x000000ff07077812 */ /* 0x000fe200078ec0ff */
[----:B------:R-:W-:Y:S01]  /*6330*/  @!P1 FADD.FTZ R192, -R192, -RZ ;  /* 0x800000ffc0c09221 */ /* 0x000fe20000010100 */
[----:B------:R-:W-:Y:S02]  /*6340*/  LOP3.LUT R5, R176, UR16, R5, 0x96, !PT ;  /* 0x00000010b0057c12 */ /* 0x000fe4000f8e9605 */
[----:B------:R-:W-:Y:S02]  /*6350*/  ISETP.LE.U32.AND P6, PT, R8, UR9, PT ;  /* 0x0000000908007c0c */ /* 0x000fe4000bfc3070 */
[----:B------:R-:W-:Y:S02]  /*6360*/  ISETP.LE.U32.AND P5, PT, R7, UR9, PT ;  /* 0x0000000907007c0c */ /* 0x000fe4000bfa3070 */
[C---:B------:R-:W-:Y:S01]  /*6370*/  LOP3.LUT R8, R5.reuse, 0xff, RZ, 0xc0, !PT ;  /* 0x000000ff05087812 */ /* 0x040fe200078ec0ff */
[----:B------:R-:W-:Y:S01]  /*6380*/  @!P2 FADD.FTZ R198, -R198, -RZ ;  /* 0x800000ffc6c6a221 */ /* 0x000fe20000010100 */
[C---:B------:R-:W-:Y:S02]  /*6390*/  LOP3.LUT R9, R5.reuse, 0xffff, RZ, 0xc0, !PT ;  /* 0x0000ffff05097812 */ /* 0x040fe400078ec0ff */
[----:B------:R-:W-:Y:S02]  /*63a0*/  ISETP.LE.U32.AND P1, PT, R8, UR9, PT ;  /* 0x0000000908007c0c */ /* 0x000fe4000bf23070 */
[----:B------:R-:W-:Y:S02]  /*63b0*/  PRMT R8, R5, 0x7632, R8 ;  /* 0x0000763205087816 */ /* 0x000fe40000000008 */
[----:B------:R-:W-:Y:S01]  /*63c0*/  SHF.R.U32.HI R7, RZ, 0x8, R9 ;  /* 0x00000008ff077819 */ /* 0x000fe20000011609 */
[----:B------:R-:W-:Y:S01]  /*63d0*/  @!P6 FADD.FTZ R191, -R191, -RZ ;  /* 0x800000ffbfbfe221 */ /* 0x000fe20000010100 */
        /* <DEDUP_REMOVED lines=8> */
[----:B------:R-:W4:Y:S01]  /*6460*/  LDL R8, [R1+0x8] ;  /* 0x0000080001087983 */ /* 0x000f220000100800 */
[----:B------:R-:W-:Y:S02]  /*6470*/  SHF.R.U32.HI R5, RZ, 0x18, R5 ;  /* 0x00000018ff057819 */ /* 0x000fe40000011605 */
[----:B------:R-:W-:Y:S02]  /*6480*/  PRMT R7, R6, 0x7771, RZ ;  /* 0x0000777106077816 */ /* 0x000fe400000000ff */
[----:B------:R-:W-:Y:S01]  /*6490*/  ISETP.LE.U32.AND P2, PT, R5, UR9, PT ;  /* 0x0000000905007c0c */ /* 0x000fe2000bf43070 */
[----:B------:R-:W-:Y:S01]  /*64a0*/  @!P5 FADD.FTZ R222, -R222, -RZ ;  /* 0x800000ffdeded221 */ /* 0x000fe20000010100 */
[C---:B------:R-:W-:Y:S02]  /*64b0*/  PRMT R5, R6.reuse, 0x7772, RZ ;  /* 0x0000777206057816 */ /* 0x040fe400000000ff */
[----:B------:R-:W-:Y:S01]  /*64c0*/  @!P6 FADD.FTZ R201, -R201, -RZ ;  /* 0x800000ffc9c9e221 */ /* 0x000fe20000010100 */
[----:B------:R-:W-:Y:S01]  /*64d0*/  ISETP.GT.U32.AND P6, PT, R7, UR9, PT ;  /* 0x0000000907007c0c */ /* 0x000fe2000bfc4070 */
[----:B---3--:R-:W-:Y:S01]  /*64e0*/  @!P1 FADD.FTZ R187, -R187, -RZ ;  /* 0x800000ffbbbb9221 */ /* 0x008fe20000010100 */
        /* <DEDUP_REMOVED lines=11> */
[----:B------:R-:W-:Y:S01]  /*65a0*/  LEA R185, R200, UR4, 0x1 ;  /* 0x00000004c8b97c11 */ /* 0x000fe2000f8e08ff */
[----:B------:R-:W-:Y:S01]  /*65b0*/  IMAD.MOV.U32 R200, RZ, RZ, 0x10 ;  /* 0x00000010ffc87424 */ /* 0x000fe200078e00ff */
[----:B------:R-:W-:Y:S01]  /*65c0*/  F2FP.RELU.BF16.F32.PACK_AB R4, R224, R205 ;  /* 0x000000cde004723e */ /* 0x000fe200000018ff */
[----:B------:R-:W-:Y:S01]  /*65d0*/  @P2 FADD.FTZ R189, -R189, -RZ ;  /* 0x800000ffbdbd2221 */ /* 0x000fe20000010100 */
[----:B------:R-:W-:Y:S01]  /*65e0*/  F2FP.RELU.BF16.F32.PACK_AB R3, R228, R230 ;  /* 0x000000e6e403723e */ /* 0x000fe200000018ff */
[C---:B------:R-:W-:Y:S01]  /*65f0*/  VIADD R235, R185.reuse, 0x20020 ;  /* 0x00020020b9eb7836 */ /* 0x040fe20000000000 */
[----:B------:R-:W-:Y:S01]  /*6600*/  SEL R200, R200, 0xfffffff0, !P0 ;  /* 0xfffffff0c8c87807 */ /* 0x000fe20004000000 */
[----:B------:R3:W-:Y:S01]  /*6610*/  STS [R185+0x20000], R4 ;  /* 0x02000004b9007388 */ /* 0x0007e20000000800 */
[----:B------:R-:W-:Y:S01]  /*6620*/  ISETP.GT.U32.AND P5, PT, R6, UR9, PT ;  /* 0x0000000906007c0c */ /* 0x000fe2000bfa4070 */
[----:B------:R-:W-:Y:S01]  /*6630*/  VIADD R234, R185, 0x20000 ;  /* 0x00020000b9ea7836 */ /* 0x000fe20000000000 */
[----:B------:R-:W-:Y:S01]  /*6640*/  F2FP.RELU.BF16.F32.PACK_AB R6, R229, R231 ;  /* 0x000000e7e506723e */ /* 0x000fe200000018ff */
[----:B------:R3:W-:Y:S01]  /*6650*/  STS [R185+0x20400], R3 ;  /* 0x02040003b9007388 */ /* 0x0007e20000000800 */
[----:B------:R-:W-:Y:S01]  /*6660*/  IMAD.IADD R186, R185, 0x1, R200 ;  /* 0x00000001b9ba7824 */ /* 0x000fe200078e02c8 */
[----:B------:R-:W-:Y:S01]  /*6670*/  ISETP.LE.U32.AND P1, PT, R5, UR9, PT ;  /* 0x0000000905007c0c */ /* 0x000fe2000bf23070 */
[----:B--2---:R-:W-:Y:S01]  /*6680*/  IMAD.MOV.U32 R2, RZ, RZ, R235 ;  /* 0x000000ffff027224 */ /* 0x004fe200078e00eb */
[----:B------:R-:W-:Y:S01]  /*6690*/  F2FP.RELU.BF16.F32.PACK_AB R5, R232, R233 ;  /* 0x000000e9e805723e */ /* 0x000fe200000018ff */
[----:B------:R-:W-:Y:S01]  /*66a0*/  @P4 VIADD R2, R234, 0xffffffe0 ;  /* 0xffffffe0ea024836 */ /* 0x000fe20000000000 */
[----:B------:R-:W-:Y:S01]  /*66b0*/  ISETP.GT.U32.AND P2, PT, R7, UR9, PT ;  /* 0x0000000907007c0c */ /* 0x000fe2000bf44070 */
[----:B----4-:R-:W-:Y:S01]  /*66c0*/  @P6 FADD.FTZ R193, -R193, -RZ ;  /* 0x800000ffc1c16221 */ /* 0x010fe20000010100 */
[----:B------:R-:W-:Y:S01]  /*66d0*/  F2FP.RELU.BF16.F32.PACK_AB R7, R223, R225 ;  /* 0x000000e1df07723e */ /* 0x000fe200000018ff */
[----:B------:R-:W-:Y:S02]  /*66e0*/  IMAD.IADD R0, R200, 0x1, R2 ;  /* 0x00000001c8007824 */ /* 0x000fe400078e0202 */
[----:B-1----:R-:W-:Y:S01]  /*66f0*/  @P5 FADD.FTZ R197, -R197, -RZ ;  /* 0x800000ffc5c55221 */ /* 0x002fe20000010100 */
[----:B------:R-:W-:Y:S02]  /*6700*/  LEA R200, R215, UR4, 0x1 ;  /* 0x00000004d7c87c11 */ /* 0x000fe4000f8e08ff */
[C---:B------:R-:W-:Y:S01]  /*6710*/  FSETP.GE.FTZ.AND P5, PT, R195.reuse, RZ, PT ;  /* 0x000000ffc300720b */ /* 0x040fe20003fb6000 */
[----:B------:R-:W-:Y:S01]  /*6720*/  @!P1 FADD.FTZ R194, -R194, -RZ ;  /* 0x800000ffc2c29221 */ /* 0x000fe20000010100 */
[----:B------:R-:W-:Y:S03]  /*6730*/  FSETP.GE.FTZ.AND P6, PT, R228, RZ, PT ;  /* 0x000000ffe400720b */ /* 0x000fe60003fd6000 */
[----:B------:R-:W-:Y:S01]  /*6740*/  @P2 FADD.FTZ R196, -R196, -RZ ;  /* 0x800000ffc4c42221 */ /* 0x000fe20000010100 */
[----:B------:R-:W-:Y:S02]  /*6750*/  FSETP.GE.FTZ.AND P2, PT, R224, RZ, PT ;  /* 0x000000ffe000720b */ /* 0x000fe40003f56000 */
[----:B---3--:R-:W-:Y:S02]  /*6760*/  F2FP.RELU.BF16.F32.PACK_AB R4, R195, R184 ;  /* 0x000000b8c304723e */ /* 0x008fe400000018ff */
[----:B------:R-:W-:Y:S03]  /*6770*/  F2FP.RELU.BF16.F32.PACK_AB R3, R206, R220 ;  /* 0x000000dcce03723e */ /* 0x000fe600000018ff */
        /* <DEDUP_REMOVED lines=147> */
[----:B------:R-:W-:Y:S01]  /*70b0*/  FSEL R16, R16, R177, P1 ;  /* 0x000000b110107208 */ /* 0x000fe20000800000 */
[----:B------:R-:W-:Y:S01]  /*70c0*/  FADD.FTZ R0, -R177, R5 ;  /* 0x00000005b1007221 */ /* 0x000fe20000010100 */
[----:B------:R-:W-:Y:S01]  /*70d0*/  FSETP.GE.FTZ.AND P1, PT, R191, RZ, PT ;  /* 0x000000ffbf00720b */ /* 0x000fe20003f36000 */
[----:B------:R-:W-:Y:S02]  /*70e0*/  IMAD.MOV.U32 R5, RZ, RZ, R235 ;  /* 0x000000ffff057224 */ /* 0x000fe400078e00eb */
[----:B------:R-:W-:Y:S01]  /*70f0*/  FMUL.FTZ R17, R195, R17 ;  /* 0x00000011c3117220 */ /* 0x000fe20000410000 */
[----:B------:R-:W-:Y:S01]  /*7100*/  FMUL.FTZ R165, R184, R16 ;  /* 0x00000010b8a57220 */ /* 0x000fe20000410000 */
[-C--:B------:R-:W-:Y:S01]  /*7110*/  FSEL R2, R0, R177.reuse, P2 ;  /* 0x000000b100027208 */ /* 0x080fe20001000000 */
[----:B------:R-:W-:Y:S01]  /*7120*/  IMAD.SHL.U32 R184, R217, 0x40, RZ ;  /* 0x00000040d9b87824 */ /* 0x000fe200078e00ff */
[----:B------:R-:W-:Y:S01]  /*7130*/  FSETP.GE.FTZ.AND P2, PT, R192, RZ, PT ;  /* 0x000000ffc000720b */ /* 0x000fe20003f56000 */
[----:B------:R-:W-:Y:S01]  /*7140*/  @P4 VIADD R5, R234, 0xffffffe0 ;  /* 0xffffffe0ea054836 */ /* 0x000fe20000000000 */
[--C-:B------:R-:W-:Y:S01]  /*7150*/  SHF.R.U32.HI R0, RZ, 0x4, R217.reuse ;  /* 0x00000004ff007819 */ /* 0x100fe200000116d9 */
[----:B------:R-:W-:Y:S01]  /*7160*/  FMUL.FTZ R166, R224, R2 ;  /* 0x00000002e0a67220 */ /* 0x000fe20000410000 */
[----:B------:R-:W-:Y:S01]  /*7170*/  FSEL R21, R21, R177, P1 ;  /* 0x000000b115157208 */ /* 0x000fe20000800000 */
[----:B------:R-:W-:Y:S01]  /*7180*/  FADD.FTZ R2, -R177, R20 ;  /* 0x00000014b1027221 */ /* 0x000fe20000010100 */
[----:B------:R-:W-:Y:S02]  /*7190*/  LOP3.LUT R205, R0, 0x8, RZ, 0xc0, !PT ;  /* 0x0000000800cd7812 */ /* 0x000fe400078ec0ff */
        /* <DEDUP_REMOVED lines=12> */
[----:B------:R-:W-:Y:S01]  /*7260*/  LOP3.LUT R234, R216, 0x38, RZ, 0xc0, !PT ;  /* 0x00000038d8ea7812 */ /* 0x000fe200078ec0ff */
[----:B------:R-:W-:Y:S01]  /*7270*/  FMUL.FTZ R187, R187, R2 ;  /* 0x00000002bbbb7220 */ /* 0x000fe20000410000 */
[----:B------:R-:W-:Y:S01]  /*7280*/  F2FP.BF16.F32.PACK_AB R20, R166, R178 ;  /* 0x000000b2a614723e */ /* 0x000fe200000010ff */
[----:B------:R-:W-:Y:S01]  /*7290*/  FADD.FTZ R33, -R176, R7 ;  /* 0x00000007b0217221 */ /* 0x000fe20000010100 */
[----:B------:R-:W-:Y:S02]  /*72a0*/  F2FP.BF16.F32.PACK_AB R21, R17, R165 ;  /* 0x000000a51115723e */ /* 0x000fe400000010ff */
[----:B------:R-:W-:Y:S02]  /*72b0*/  F2FP.BF16.F32.PACK_AB R32, R16, R164 ;  /* 0x000000a41020723e */ /* 0x000fe400000010ff */
[----:B------:R-:W-:Y:S02]  /*72c0*/  FSEL R166, R6, R176, P1 ;  /* 0x000000b006a67208 */ /* 0x000fe40000800000 */
[----:B------:R-:W-:Y:S01]  /*72d0*/  LOP3.LUT R235, R234, 0x40, RZ, 0xfc, !PT ;  /* 0x00000040eaeb7812 */ /* 0x000fe200078efcff */
        /* <DEDUP_REMOVED lines=53> */
.L_x_2001:
[----:B------:R-:W-:Y:S01]  /*7630*/  FSEL R2, R33, R176, P6 ;  /* 0x000000b021027208 */ /* 0x000fe20003000000 */
[----:B------:R-:W-:Y:S01]  /*7640*/  FADD.FTZ R18, -R176, R18 ;  /* 0x00000012b0127221 */ /* 0x000fe20000010100 */
[----:B------:R-:W-:Y:S01]  /*7650*/  FSETP.GE.FTZ.AND P2, PT, R220, RZ, PT ;  /* 0x000000ffdc00720b */ /* 0x000fe20003f56000 */
        /* <DEDUP_REMOVED lines=111> */
[--C-:B------:R-:W-:Y:S02]  /*7d50*/  SHF.R.U32.HI R2, RZ, 0x1, R217.reuse ;  /* 0x00000001ff027819 */ /* 0x100fe400000116d9 */
[--C-:B------:R-:W-:Y:S01]  /*7d60*/  LOP3.LUT R180, R0, 0x200, R184.reuse, 0xf8, !PT ;  /* 0x0000020000b47812 */ /* 0x100fe200078ef8b8 */
        /* <DEDUP_REMOVED lines=157> */
.L_x_2002:
        /* <DEDUP_REMOVED lines=11> */
[----:B------:R-:W-:Y:S01]  /*87f0*/  LDSM.16.M88.4 R168, [R202+0x1c000] ;  /* 0x01c00000caa8783b */ /* 0x000fe20000000200 */
[----:B------:R-:W-:Y:S01]  /*8800*/  VIADD R245, R245, 0xfffffffc ;  /* 0xfffffffcf5f57836 */ /* 0x000fe20000000000 */
[----:B------:R-:W-:Y:S01]  /*8810*/  @P5 LOP3.LUT R2, R2, 0x10, RZ, 0xc0, !PT ;  /* 0x0000001002025812 */ /* 0x000fe200078ec0ff */
[----:B------:R-:W-:Y:S01]  /*8820*/  @UP2 UIADD3.X UR17, UPT, UPT, UR17, -0x1, URZ, UP0, !UPT ;  /* 0xffffffff11112890 */ /* 0x000fe200087fe4ff */
[----:B------:R-:W-:Y:S01]  /*8830*/  @P5 SHF.R.U32.HI R0, RZ, 0x2, R217 ;  /* 0x00000002ff005819 */ /* 0x000fe200000116d9 */
[----:B------:R-:W-:Y:S01]  /*8840*/  LDSM.16.M88.4 R176, [R202+0x1d000] ;  /* 0x01d00000cab0783b */ /* 0x000fe20000000200 */
[----:B------:R-:W-:Y:S02]  /*8850*/  UISETP.NE.U32.AND UP0, UPT, UR12, 0x1, UPT ;  /* 0x000000010c00788c */ /* 0x000fe4000bf05070 */
[----:B------:R-:W-:Y:S01]  /*8860*/  @P5 LOP3.LUT R246, R2, 0x7, R0, 0xf8, !PT ;  /* 0x0000000702f65812 */ /* 0x000fe200078ef800 */
[----:B------:R-:W-:Y:S01]  /*8870*/  VIADD R2, R200, 0x8040 ;  /* 0x00008040c8027836 */ /* 0x000fe20000000000 */
[----:B------:R-:W-:Y:S01]  /*8880*/  LOP3.LUT R0, R214, 0x1c0, R184, 0xf8, !PT ;  /* 0x000001c0d6007812 */ /* 0x000fe200078ef8b8 */
        /* <DEDUP_REMOVED lines=124> */
[C---:B------:R-:W-:Y:S01]  /*9050*/  LEA R182, P1, R207.reuse, R184, 0x5 ;  /* 0x000000b8cfb67211 */ /* 0x040fe200078228ff */
[C---:B-1----:R-:W-:Y:S01]  /*9060*/  VIADD R0, R208.reuse, 0x40 ;  /* 0x00000040d0007836 */ /* 0x042fe20000000000 */
[-C--:B------:R-:W-:Y:S03]  /*9070*/  HMMA.16816.F32.BF16 R12, R176, R174.reuse, R12 ;  /* 0x000000aeb00c723c */ /* 0x080fe6000004180c */
[----:B------:R-:W-:Y:S01]  /*9080*/  REDG.E.ADD.F32.FTZ.RN.STRONG.GPU desc[UR36][R238.64], R4 ;  /* 0x00000004ee0079a6 */ /* 0x000fe2000c12f324 */
[C---:B------:R-:W-:Y:S01]  /*9090*/  LEA.HI.X.SX32 R183, R207.reuse, R185, 0x5, P1 ;  /* 0x000000b9cfb77211 */ /* 0x040fe200008f2eff */
[C---:B------:R-:W-:Y:S01]  /*90a0*/  @P0 VIADD R0, R208.reuse, 0xffffffc0 ;  /* 0xffffffc0d0000836 */ /* 0x040fe20000000000 */
[C---:B------:R-:W-:Y:S02]  /*90b0*/  LEA R180, P1, R207.reuse, R182, 0x5 ;  /* 0x000000b6cfb47211 */ /* 0x040fe400078228ff */
[----:B------:R-:W-:Y:S01]  /*90c0*/  REDG.E.ADD.F32.FTZ.RN.STRONG.GPU desc[UR36][R224.64], R5 ;  /* 0x00000005e00079a6 */ /* 0x000fe2000c12f324 */
[C---:B------:R-:W-:Y:S04]  /*90d0*/  HMMA.16816.F32.BF16 R16, R168.reuse, R174, R16 ;  /* 0x000000aea810723c */ /* 0x040fe80000041810 */
[----:B------:R1:W-:Y:S01]  /*90e0*/  REDG.E.ADD.F32.FTZ.RN.STRONG.GPU desc[UR36][R222.64], R6 ;  /* 0x00000006de0079a6 */ /* 0x0003e2000c12f324 */
[C---:B------:R-:W-:Y:S02]  /*90f0*/  LEA.HI.X.SX32 R181, R207.reuse, R183, 0x5, P1 ;  /* 0x000000b7cfb57211 */ /* 0x040fe400008f2eff */
[C---:B------:R-:W-:Y:S02]  /*9100*/  LEA R192, P1, R207.reuse, R180, 0x5 ;  /* 0x000000b4cfc07211 */ /* 0x040fe400078228ff */
[----:B------:R2:W-:Y:S01]  /*9110*/  REDG.E.ADD.F32.FTZ.RN.STRONG.GPU desc[UR36][R220.64], R7 ;  /* 0x00000007dc0079a6 */ /* 0x0005e2000c12f324 */
[-C--:B---3--:R-:W-:Y:S04]  /*9120*/  HMMA.16816.F32.BF16 R20, R168, R164.reuse, R20 ;  /* 0x000000a4a814723c */ /* 0x088fe80000041814 */
[----:B------:R3:W-:Y:S01]  /*9130*/  REDG.E.ADD.F32.FTZ.RN.STRONG.GPU desc[UR36][R198.64], R8 ;  /* 0x00000008c60079a6 */ /* 0x0007e2000c12f324 */
[C---:B------:R-:W-:Y:S04]  /*9140*/  LEA.HI.X.SX32 R193, R207.reuse, R181, 0x5, P1 ;  /* 0x000000b5cfc17211 */ /* 0x040fe800008f2eff */
[----:B------:R4:W-:Y:S01]  /*9150*/  REDG.E.ADD.F32.FTZ.RN.STRONG.GPU desc[UR36][R196.64], R9 ;  /* 0x00000009c40079a6 */ /* 0x0009e2000c12f324 */
[C---:B------:R-:W-:Y:S04]  /*9160*/  HMMA.16816.F32.BF16 R24, R176.reuse, R164, R24 ;  /* 0x000000a4b018723c */ /* 0x040fe80000041818 */
[----:B------:R-:W-:Y:S01]  /*9170*/  REDG.E.ADD.F32.FTZ.RN.STRONG.GPU desc[UR36][R194.64], R10 ;  /* 0x0000000ac20079a6 */ /* 0x000fe2000c12f324 */
[C---:B------:R-:W-:Y:S04]  /*9180*/  IMAD.WIDE R226, R207.reuse, -0xc0, R192 ;  /* 0xffffff40cfe27825 */ /* 0x040fe800078e02c0 */
        /* <DEDUP_REMOVED lines=435> */
.L_x_2004:
[----:B------:R-:W1:Y:S01]  /*acc0*/  LDCU.64 UR10, c[0x0][0x5c0] ;  /* 0x0000b800ff0a77ac */ /* 0x000e620008000a00 */
[----:B------:R-:W-:-:S04]  /*acd0*/  UIADD3 UR5, UPT, UPT, UR38, UR40, URZ ;  /* 0x0000002826057290 */ /* 0x000fc8000fffe0ff */
[----:B-1----:R-:W-:Y:S02]  /*ace0*/  UIMAD.WIDE.U32 UR8, UR5, UR10, URZ ;  /* 0x0000000a050872a5 */ /* 0x002fe4000f8e00ff */
[----:B------:R-:W-:-:S04]  /*acf0*/  UIMAD UR5, UR5, UR11, URZ ;  /* 0x0000000b050572a4 */ /* 0x000fc8000f8e02ff */
[----:B------:R-:W-:Y:S01]  /*ad00*/  UIADD3 UR5, UPT, UPT, UR9, UR5, URZ ;  /* 0x0000000509057290 */ /* 0x000fe2000fffe0ff */
[----:B------:R-:W-:-:S05]  /*ad10*/  UMOV UR30, UR8 ;  /* 0x00000008001e7c82 */ /* 0x000fca0008000000 */
[----:B--2---:R-:W-:Y:S02]  /*ad20*/  MOV R4, UR5 ;  /* 0x0000000500047c02 */ /* 0x004fe40008000f00 */
.L_x_2005:
        /* <DEDUP_REMOVED lines=12> */
.L_x_2006:
[----:B------:R-:W1:Y:S01]  /*adf0*/  LDCU.64 UR8, c[0x0][0x5c8] ;  /* 0x0000b900ff0877ac */ /* 0x000e620008000a00 */
[----:B------:R-:W-:-:S04]  /*ae00*/  UIADD3 UR5, UPT, UPT, UR38, UR40, URZ ;  /* 0x0000002826057290 */ /* 0x000fc8000fffe0ff */
[----:B-1----:R-:W-:Y:S02]  /*ae10*/  UIMAD.WIDE.U32 UR16, UR5, UR8, URZ ;  /* 0x00000008051072a5 */ /* 0x002fe4000f8e00ff */
[----:B------:R-:W-:-:S04]  /*ae20*/  UIMAD UR5, UR5, UR9, URZ ;  /* 0x00000009050572a4 */ /* 0x000fc8000f8e02ff */
[----:B------:R-:W-:-:S06]  /*ae30*/  UIADD3 UR5, UPT, UPT, UR17, UR5, URZ ;  /* 0x0000000511057290 */ /* 0x000fcc000fffe0ff */
[----:B------:R-:W-:-:S07]  /*ae40*/  MOV R30, UR5 ;  /* 0x00000005001e7c02 */ /* 0x000fce0008000f00 */
.L_x_2007:
        /* <DEDUP_REMOVED lines=11> */
[----:B------:R-:W-:Y:S01]  /*af00*/  VIADD R6, R218, 0x40 ;  /* 0x00000040da067836 */ /* 0x000fe20000000000 */
        /* <DEDUP_REMOVED lines=13> */
[----:B------:R-:W-:Y:S01]  /*afe0*/  VIADD R5, R218, 0x60 ;  /* 0x00000060da057836 */ /* 0x000fe20000000000 */
        /* <DEDUP_REMOVED lines=29> */
.L_x_2009:
[----:B------:R-:W-:Y:S05]  /*b1c0*/  BSYNC.RECONVERGENT B0 ;  /* 0x0000000000007941 */ /* 0x000fea0003800200 */
.L_x_2008:
        /* <DEDUP_REMOVED lines=16> */
.L_x_2011:
[----:B------:R-:W-:Y:S05]  /*b2d0*/  BSYNC.RECONVERGENT B0 ;  /* 0x0000000000007941 */ /* 0x000fea0003800200 */
.L_x_2010:
        /* <DEDUP_REMOVED lines=25> */
.L_x_2013:
[----:B------:R-:W-:Y:S05]  /*b470*/  BSYNC.RECONVERGENT B0 ;  /* 0x0000000000007941 */ /* 0x000fea0003800200 */
.L_x_2012:
        /* <DEDUP_REMOVED lines=19> */
.L_x_2015:
[----:B------:R-:W-:Y:S05]  /*b5b0*/  BSYNC.RECONVERGENT B0 ;  /* 0x0000000000007941 */ /* 0x000fea0003800200 */
.L_x_2014:
        /* <DEDUP_REMOVED lines=22> */
.L_x_2017:
[----:B------:R-:W-:Y:S05]  /*b720*/  BSYNC.RECONVERGENT B0 ;  /* 0x0000000000007941 */ /* 0x000fea0003800200 */
.L_x_2016:
        /* <DEDUP_REMOVED lines=16> */
.L_x_2019:
[----:B------:R-:W-:Y:S05]  /*b830*/  BSYNC.RECONVERGENT B0 ;  /* 0x0000000000007941 */ /* 0x000fea0003800200 */
.L_x_2018:
        /* <DEDUP_REMOVED lines=16> */
.L_x_2021:
[----:B------:R-:W-:Y:S05]  /*b940*/  BSYNC.RECONVERGENT B0 ;  /* 0x0000000000007941 */ /* 0x000fea0003800200 */
.L_x_2020:
        /* <DEDUP_REMOVED lines=15> */
.L_x_1972:
[----:B------:R-:W-:Y:S05]  /*ba40*/  BSYNC.RECONVERGENT B1 ;  /* 0x0000000000017941 */ /* 0x000fea0003800200 */
.L_x_1942:
        /* <DEDUP_REMOVED lines=11> */
.L_x_2023:
        /* <DEDUP_REMOVED lines=16> */
.L_x_2451:


//--------------------- .text._ZN5flash44flash_bwd_dq_dk_dv_loop_seqk_parallel_kernelI23Flash_bwd_kernel_traitsILi128ELi64ELi128ELi8ELi2ELi4ELi2ELb0ELb0EN7cutlass10bfloat16_tE19Flash_kernel_traitsILi128ELi64ELi128ELi8ES3_EELb0ELb0ELb0ELb1ELb0ELb0ELb1EEEvNS_16Flash_bwd_paramsE --------------------------
	.section	.text._ZN5flash44flash_bwd_dq_dk_dv_loop_seqk_parallel_kernelI23Flash_bwd_kernel_traitsILi128ELi64ELi128ELi8ELi2ELi4ELi2ELb0ELb0EN7cutlass10bfloat16_tE19Flash_kernel_traitsILi128ELi64ELi128ELi8ES3_EELb0ELb0ELb0ELb1ELb0ELb0ELb1EEEvNS_16Flash_bwd_paramsE,"ax",@progbits
	.align	128
        .global         _ZN5flash44flash_bwd_dq_dk_dv_loop_seqk_parallel_kernelI23Flash_bwd_kernel_traitsILi128ELi64ELi128ELi8ELi2ELi4ELi2ELb0ELb0EN7cutlass10bfloat16_tE19Flash_kernel_traitsILi128ELi64ELi128ELi8ES3_EELb0ELb0ELb0ELb1ELb0ELb0ELb1EEEvNS_16Flash_bwd_paramsE
        .type           _ZN5flash44flash_bwd_dq_dk_dv_loop_seqk_parallel_kernelI23Flash_bwd_kernel_traitsILi128ELi64ELi128ELi8ELi2ELi4ELi2ELb0ELb0EN7cutlass10bfloat16_tE19Flash_kernel_traitsILi128ELi64ELi128ELi8ES3_EELb0ELb0ELb0ELb1ELb0ELb0ELb1EEEvNS_16Flash_bwd_paramsE,@function
        .size           _ZN5flash44flash_bwd_dq_dk_dv_loop_seqk_parallel_kernelI23Flash_bwd_kernel_traitsILi128ELi64ELi128ELi8ELi2ELi4ELi2ELb0ELb0EN7cutlass10bfloat16_tE19Flash_kernel_traitsILi128ELi64ELi128ELi8ES3_EELb0ELb0ELb0ELb1ELb0ELb0ELb1EEEvNS_16Flash_bwd_paramsE,(.L_x_2452 - _ZN5flash44flash_bwd_dq_dk_dv_loop_seqk_parallel_kernelI23Flash_bwd_kernel_traitsILi128ELi64ELi128ELi8ELi2ELi4ELi2ELb0ELb0EN7cutlass10bfloat16_tE19Flash_kernel_traitsILi128ELi64ELi128ELi8ES3_EELb0ELb0ELb0ELb1ELb0ELb0ELb1EEEvNS_16Flash_bwd_paramsE)
        .other          _ZN5flash44flash_bwd_dq_dk_dv_loop_seqk_parallel_kernelI23Flash_bwd_kernel_traitsILi128ELi64ELi128ELi8ELi2ELi4ELi2ELb0ELb0EN7cutlass10bfloat16_tE19Flash_kernel_traitsILi128ELi64ELi128ELi8ES3_EELb0ELb0ELb0ELb1ELb0ELb0ELb1EEEvNS_16Flash_bwd_paramsE,@"STO_CUDA_ENTRY STV_DEFAULT"
_ZN5flash44flash_bwd_dq_dk_dv_loop_seqk_parallel_kernelI23Flash_bwd_kernel_traitsILi128ELi64ELi128ELi8ELi2ELi4ELi2ELb0ELb0EN7cutlass10bfloat16_tE19Flash_kernel_traitsILi128ELi64ELi128ELi8ES3_EELb0ELb0ELb0ELb1ELb0ELb0ELb1EEEvNS_16Flash_bwd_paramsE:
.text._ZN5flash44flash_bwd_dq_dk_dv_loop_seqk_parallel_kernelI23Flash_bwd_kernel_traitsILi128ELi64ELi128ELi8ELi2ELi4ELi2ELb0ELb0EN7cutlass10bfloat16_tE19Flash_kernel_traitsILi128ELi64ELi128ELi8ES3_EELb0ELb0ELb0ELb1ELb0ELb0ELb1EEEvNS_16Flash_bwd_paramsE:
        /* <DEDUP_REMOVED lines=50> */
.L_x_2105:
        /* <DEDUP_REMOVED lines=52> */
.L_x_2024:
        /* <DEDUP_REMOVED lines=33> */
.L_x_2026:
[----:B------:R-:W1:Y:S01]  /*0870*/  LDCU.64 UR14, c[0x0][0x3b8] ;  /* 0x00007700ff0e77ac */ /* 0x000e620008000a00 */
[----:B------:R-:W-:-:S04]  /*0880*/  UIADD3 UR8, UPT, UPT, UR38, UR40, URZ ;  /* 0x0000002826087290 */ /* 0x000fc8000fffe0ff */
[----:B-1----:R-:W-:Y:S02]  /*0890*/  UIMAD.WIDE.U32 UR52, UR8, UR14, URZ ;  /* 0x0000000e083472a5 */ /* 0x002fe4000f8e00ff */
[----:B------:R-:W-:-:S04]  /*08a0*/  UIMAD UR8, UR8, UR15, URZ ;  /* 0x0000000f080872a4 */ /* 0x000fc8000f8e02ff */
[----:B------:R-:W-:-:S06]  /*08b0*/  UIADD3 UR8, UPT, UPT, UR53, UR8, URZ ;  /* 0x0000000835087290 */ /* 0x000fcc000fffe0ff */
[----:B------:R-:W-:Y:S02]  /*08c0*/  MOV R19, UR8 ;  /* 0x0000000800137c02 */ /* 0x000fe40008000f00 */
.L_x_2027:
        /* <DEDUP_REMOVED lines=44> */
.L_x_2028:
[----:B------:R-:W1:Y:S01]  /*0b90*/  LDCU.64 UR12, c[0x0][0x3c0] ;  /* 0x00007800ff0c77ac */ /* 0x000e620008000a00 */
[----:B------:R-:W-:-:S04]  /*0ba0*/  UIADD3 UR8, UPT, UPT, UR38, UR40, URZ ;  /* 0x0000002826087290 */ /* 0x000fc8000fffe0ff */
[----:B-1----:R-:W-:Y:S02]  /*0bb0*/  UIMAD.WIDE.U32 UR10, UR8, UR12, URZ ;  /* 0x0000000c080a72a5 */ /* 0x002fe4000f8e00ff */
[----:B------:R-:W-:-:S04]  /*0bc0*/  UIMAD UR8, UR8, UR13, URZ ;  /* 0x0000000d080872a4 */ /* 0x000fc8000f8e02ff */
[----:B------:R-:W-:Y:S01]  /*0bd0*/  UIADD3 UR8, UPT, UPT, UR11, UR8, URZ ;  /* 0x000000080b087290 */ /* 0x000fe2000fffe0ff */
[----:B------:R-:W-:-:S05]  /*0be0*/  UMOV UR48, UR10 ;  /* 0x0000000a00307c82 */ /* 0x000fca0008000000 */
[----:B------:R-:W-:-:S07]  /*0bf0*/  MOV R23, UR8 ;  /* 0x0000000800177c02 */ /* 0x000fce0008000f00 */
.L_x_2029:
        /* <DEDUP_REMOVED lines=27> */
.L_x_2030:
[----:B------:R-:W-:Y:S02]  /*0db0*/  UIMAD.WIDE.U32 UR54, UR64, UR16, URZ ;  /* 0x00000010403672a5 */ /* 0x000fe4000f8e00ff */
[----:B------:R-:W-:-:S04]  /*0dc0*/  UIMAD UR8, UR65, UR16, URZ ;  /* 0x00000010410872a4 */ /* 0x000fc8000f8e02ff */
[----:B------:R-:W-:-:S12]  /*0dd0*/  UIADD3 UR8, UPT, UPT, UR55, UR8, URZ ;  /* 0x0000000837087290 */ /* 0x000fd8000fffe0ff */
.L_x_2031:
        /* <DEDUP_REMOVED lines=21> */
.L_x_2032:
[----:B------:R-:W1:Y:S01]  /*0f30*/  LDCU UR56, c[0x0][0x434] ;  /* 0x00008680ff3877ac */ /* 0x000e620008000800 */
[----:B------:R-:W-:-:S04]  /*0f40*/  UIMAD UR10, UR25, UR17, UR24 ;  /* 0x00000011190a72a4 */ /* 0x000fc8000f8e0218 */
[----:B-1----:R-:W-:Y:S02]  /*0f50*/  UIMAD UR56, UR10, UR56, URZ ;  /* 0x000000380a3872a4 */ /* 0x002fe4000f8e02ff */
.L_x_2033:
        /* <DEDUP_REMOVED lines=11> */
.L_x_2034:
[----:B------:R-:W1:Y:S01]  /*1010*/  LDCU UR55, c[0x0][0x444] ;  /* 0x00008880ff3777ac */ /* 0x000e620008000800 */
[----:B------:R-:W-:-:S04]  /*1020*/  UIMAD UR10, UR25, UR17, UR24 ;  /* 0x00000011190a72a4 */ /* 0x000fc8000f8e0218 */
[----:B-1----:R-:W-:-:S12]  /*1030*/  UIMAD UR55, UR10, UR55, URZ ;  /* 0x000000370a3772a4 */ /* 0x002fd8000f8e02ff */
.L_x_2035:
        /* <DEDUP_REMOVED lines=25> */
[----:B------:R-:W-:Y:S01]  /*11d0*/  VIADD R27, R24, 0x60 ;  /* 0x00000060181b7836 */ /* 0x000fe20000000000 */
        /* <DEDUP_REMOVED lines=17> */
[----:B------:R-:W-:Y:S01]  /*12f0*/  IMAD.WIDE.U32 R6, R24, UR8, R2 ;  /* 0x0000000818067c25 */ /* 0x000fe2000f8e0002 */
[----:B------:R-:W-:Y:S01]  /*1300*/  IADD3 R2, P0, PT, R4, UR50, RZ ;  /* 0x0000003204027c10 */ /* 0x000fe2000ff1e0ff */
[----:B------:R-:W2:Y:S02]  /*1310*/  LDCU.64 UR50, c[0x0][0x5e8] ;  /* 0x0000bd00ff3277ac */ /* 0x000ea40008000a00 */
[----:B------:R-:W-:Y:S01]  /*1320*/  IMAD R17, R24, UR9, R7 ;  /* 0x0000000918117c24 */ /* 0x000fe2000f8e0207 */
[----:B------:R-:W-:Y:S01]  /*1330*/  IADD3.X R3, PT, PT, R5, UR49, R0, P0, !PT ;  /* 0x0000003105037c10 */ /* 0x000fe200087fe400 */
[----:B-1----:R-:W-:Y:S01]  /*1340*/  IMAD.U32 R0, RZ, RZ, UR16 ;  /* 0x00000010ff007e24 */ /* 0x002fe2000f8e00ff */
[----:B------:R-:W1:Y:S01]  /*1350*/  LDCU.64 UR8, c[0x0][0x380] ;  /* 0x00007000ff0877ac */ /* 0x000e620008000a00 */
[----:B----4-:R-:W-:Y:S01]  /*1360*/  IMAD.WIDE.U32 R4, R14, UR22, RZ ;  /* 0x000000160e047c25 */ /* 0x010fe2000f8e00ff */
[----:B-----5:R-:W-:-:S03]  /*1370*/  LEA R31, P2, R6, UR10, 0x1 ;  /* 0x0000000a061f7c11 */ /* 0x020fc6000f8408ff */
        /* <DEDUP_REMOVED lines=12> */
[----:B--2---:R-:W-:Y:S01]  /*1440*/  UIMAD.WIDE UR50, UR55, 0x4, UR50 ;  /* 0x00000004373278a5 */ /* 0x004fe2000f8e0232 */
[----:B------:R-:W-:Y:S01]  /*1450*/  IADD3.X R5, PT, PT, R5, UR53, R0, P1, P0 ;  /* 0x0000003505057c10 */ /* 0x000fe20008fe0400 */
[----:B------:R-:W-:Y:S01]  /*1460*/  IMAD R3, R24, R13, R3 ;  /* 0x0000000d18037224 */ /* 0x000fe200078e0203 */
[----:B-1----:R-:W-:Y:S01]  /*1470*/  LEA R33, P1, R2, UR8, 0x1 ;  /* 0x0000000802217c11 */ /* 0x002fe2000f8208ff */
[----:B------:R1:W-:Y:S01]  /*1480*/  STL [R1+0x2c], R29 ;  /* 0x00002c1d01007387 */ /* 0x0003e20000100800 */
[----:B------:R-:W-:Y:S01]  /*1490*/  IMAD.U32 R4, RZ, RZ, UR57 ;  /* 0x00000039ff047e24 */ /* 0x000fe2000f8e00ff */
[----:B------:R-:W-:Y:S01]  /*14a0*/  IADD3 R0, P0, PT, R9, UR57, RZ ;  /* 0x0000003909007c10 */ /* 0x000fe2000ff1e0ff */
[----:B------:R-:W-:Y:S01]  /*14b0*/  IMAD.SHL.U32 R7, R12, 0x20, RZ ;  /* 0x000000200c077824 */ /* 0x000fe200078e00ff */
[----:B------:R-:W-:Y:S01]  /*14c0*/  LEA.HI.X R32, R2, UR9, R3, 0x1, P1 ;  /* 0x0000000902207c11 */ /* 0x000fe200088f0c03 */
[----:B------:R1:W-:Y:S01]  /*14d0*/  STL [R1+0x28], R33 ;  /* 0x0000282101007387 */ /* 0x0003e20000100800 */
[----:B------:R-:W-:Y:S01]  /*14e0*/  LEA.HI.X.SX32 R4, R4, R5, 0x1, P0 ;  /* 0x0000000504047211 */ /* 0x000fe200000f0eff */
[----:B---3--:R-:W-:Y:S01]  /*14f0*/  UIMAD.WIDE UR54, UR56, 0x4, UR58 ;  /* 0x00000004383678a5 */ /* 0x008fe2000f8e023a */
[----:B----4-:R-:W-:Y:S01]  /*1500*/  LEA R238, P0, R0, UR16, 0x2 ;  /* 0x0000001000ee7c11 */ /* 0x010fe2000f8010ff */
[----:B------:R1:W-:Y:S01]  /*1510*/  STL [R1+0x24], R32 ;  /* 0x0000242001007387 */ /* 0x0003e20000100800 */
[----:B------:R-:W-:-:S02]  /*1520*/  IADD3 R14, P2, PT, R24, 0x20, RZ ;  /* 0x00000020180e7810 */ /* 0x000fc40007f5e0ff */
[----:B------:R-:W-:Y:S01]  /*1530*/  LEA.HI.X R239, R0, UR17, R4, 0x2, P0 ;  /* 0x0000001100ef7c11 */ /* 0x000fe200080f1404 */
[----:B------:R-:W-:Y:S01]  /*1540*/  UMOV UR17, UR51 ;  /* 0x0000003300117c82 */ /* 0x000fe20008000000 */
[C---:B------:R-:W-:Y:S01]  /*1550*/  IADD3 R17, P0, PT, R24.reuse, 0x60, RZ ;  /* 0x0000006018117810 */ /* 0x040fe20007f1e0ff */
[----:B------:R-:W-:Y:S01]  /*1560*/  IMAD.X R18, RZ, RZ, RZ, P2 ;  /* 0x000000ffff127224 */ /* 0x000fe200010e06ff */
[----:B------:R-:W-:Y:S02]  /*1570*/  IADD3 R15, P1, PT, R24, 0x40, RZ ;  /* 0x00000040180f7810 */ /* 0x000fe40007f3e0ff */
[----:B------:R-:W-:Y:S01]  /*1580*/  SHF.L.U64.HI R13, R12, 0x5, R13 ;  /* 0x000000050c0d7819 */ /* 0x000fe2000001020d */
[----:B------:R-:W-:Y:S01]  /*1590*/  IMAD.X R21, RZ, RZ, RZ, P0 ;  /* 0x000000ffff157224 */ /* 0x000fe200000e06ff */
[----:B------:R-:W-:Y:S02]  /*15a0*/  IADD3.X R20, PT, PT, RZ, RZ, RZ, P1, !PT ;  /* 0x000000ffff147210 */ /* 0x000fe40000ffe4ff */
[----:B------:R-:W-:Y:S01]  /*15b0*/  LOP3.LUT R12, R10, 0x40, RZ, 0xfc, !PT ;  /* 0x000000400a0c7812 */ /* 0x000fe200078efcff */
[----:B------:R-:W-:Y:S06]  /*15c0*/  BRA.U UP0, `(.L_x_2036) ;  /* 0x0000000d000c7547 */ /* 0x000fec000b800000 */
        /* <DEDUP_REMOVED lines=11> */
[----:B------:R-:W-:Y:S05]  /*1680*/  BRA `(.L_x_2038) ;  /* 0x0000000000187947 */ /* 0x000fea0003800000 */
.L_x_2037:
[----:B------:R-:W2:Y:S01]  /*1690*/  LDCU.64 UR10, c[0x0][0x5c0] ;  /* 0x0000b800ff0a77ac */ /* 0x000ea20008000a00 */
[----:B------:R-:W-:-:S04]  /*16a0*/  UIADD3 UR5, UPT, UPT, UR38, UR40, URZ ;  /* 0x0000002826057290 */ /* 0x000fc8000fffe0ff */
[----:B--2---:R-:W-:Y:S02]  /*16b0*/  UIMAD.WIDE.U32 UR16, UR5, UR10, URZ ;  /* 0x0000000a051072a5 */ /* 0x004fe4000f8e00ff */
[----:B------:R-:W-:-:S04]  /*16c0*/  UIMAD UR5, UR5, UR11, URZ ;  /* 0x0000000b050572a4 */ /* 0x000fc8000f8e02ff */
[----:B------:R-:W-:-:S06]  /*16d0*/  UIADD3 UR5, UPT, UPT, UR17, UR5, URZ ;  /* 0x0000000511057290 */ /* 0x000fcc000fffe0ff */
[----:B------:R-:W-:Y:S02]  /*16e0*/  MOV R0, UR5 ;  /* 0x0000000500007c02 */ /* 0x000fe40008000f00 */
.L_x_2038:
        /* <DEDUP_REMOVED lines=12> */
.L_x_2039:
[----:B------:R-:W2:Y:S01]  /*17b0*/  LDCU.64 UR8, c[0x0][0x5c8] ;  /* 0x0000b900ff0877ac */ /* 0x000ea20008000a00 */
[----:B------:R-:W-:-:S04]  /*17c0*/  UIADD3 UR38, UPT, UPT, UR38, UR40, URZ ;  /* 0x0000002826267290 */ /* 0x000fc8000fffe0ff */
[----:B--2---:R-:W-:Y:S02]  /*17d0*/  UIMAD.WIDE.U32 UR14, UR38, UR8, URZ ;  /* 0x00000008260e72a5 */ /* 0x004fe4000f8e00ff */
[----:B------:R-:W-:-:S04]  /*17e0*/  UIMAD UR38, UR38, UR9, URZ ;  /* 0x00000009262672a4 */ /* 0x000fc8000f8e02ff */
[----:B------:R-:W-:-:S06]  /*17f0*/  UIADD3 UR38, UPT, UPT, UR15, UR38, URZ ;  /* 0x000000260f267290 */ /* 0x000fcc000fffe0ff */
[----:B------:R-:W-:Y:S02]  /*1800*/  MOV R9, UR38 ;  /* 0x0000002600097c02 */ /* 0x000fe40008000f00 */
.L_x_2040:
[----:B------:R-:W2:Y:S01]  /*1810*/  LDCU.64 UR12, c[0x0][0x5d8] ;  /* 0x0000bb00ff0c77ac */ /* 0x000ea20008000a00 */
        /* <DEDUP_REMOVED lines=10> */
[----:B--2---:R-:W-:Y:S01]  /*18c0*/  IMAD.U32 R0, RZ, RZ, UR12 ;  /* 0x0000000cff007e24 */ /* 0x004fe2000f8e00ff */
[----:B------:R-:W-:Y:S01]  /*18d0*/  ISETP.GE.AND P4, PT, R26, UR35, PT ;  /* 0x000000231a007c0c */ /* 0x000fe2000bf86270 */
[----:B------:R-:W-:Y:S01]  /*18e0*/  IMAD.U32 R4, RZ, RZ, UR13 ;  /* 0x0000000dff047e24 */ /* 0x000fe2000f8e00ff */
[----:B------:R-:W-:Y:S01]  /*18f0*/  ISETP.GE.AND P3, PT, R27, UR35, PT ;  /* 0x000000231b007c0c */ /* 0x000fe2000bf66270 */
[----:B------:R-:W-:-:S04]  /*1900*/  IMAD.WIDE.U32 R6, R0, UR24, R2 ;  /* 0x0000001800067c25 */ /* 0x000fc8000f8e0002 */
[----:B------:R-:W-:Y:S01]  /*1910*/  IMAD R8, R4, UR24, R7 ;  /* 0x0000001804087c24 */ /* 0x000fe2000f8e0207 */
[----:B------:R-:W-:Y:S07]  /*1920*/  @P6 BRA `(.L_x_2042) ;  /* 0x0000000000306947 */ /* 0x000fee0003800000 */
        /* <DEDUP_REMOVED lines=12> */
.L_x_2042:
[----:B------:R-:W-:Y:S05]  /*19f0*/  BSYNC.RECONVERGENT B0 ;  /* 0x0000000000007941 */ /* 0x000fea0003800200 */
.L_x_2041:
        /* <DEDUP_REMOVED lines=16> */
.L_x_2044:
[----:B------:R-:W-:Y:S05]  /*1b00*/  BSYNC.RECONVERGENT B0 ;  /* 0x0000000000007941 */ /* 0x000fea0003800200 */
.L_x_2043:
[----:B------:R-:W-:Y:S04]  /*1b10*/  BSSY.RECONVERGENT B0, `(.L_x_2045) ;  /* 0x0000010000007945 */ /* 0x000fe80003800200 */
[----:B------:R-:W-:Y:S05]  /*1b20*/  @P4 BRA `(.L_x_2046) ;  /* 0x0000000000384947 */ /* 0x000fea0003800000 */
[----:B------:R-:W4:Y:S01]  /*1b30*/  LDCU UR5, c[0x0][0x440] ;  /* 0x00008800ff0577ac */ /* 0x000f220008000800 */
[----:B--23--:R-:W-:Y:S01]  /*1b40*/  MOV R3, R8 ;  /* 0x0000000800037202 */ /* 0x00cfe20000000f00 */
        /* <DEDUP_REMOVED lines=10> */
[----:B------:R4:W-:Y:S04]  /*1bf0*/  @!P1 STG.E.128 desc[UR36][R2.64], RZ ;  /* 0x000000ff02009986 */ /* 0x0009e8000c101d24 */
[----:B------:R4:W-:Y:S02]  /*1c00*/  @!P0 STG.E.128 desc[UR36][R2.64+0x80], RZ ;  /* 0x000080ff02008986 */ /* 0x0009e4000c101d24 */
.L_x_2046:
[----:B------:R-:W-:Y:S05]  /*1c10*/  BSYNC.RECONVERGENT B0 ;  /* 0x0000000000007941 */ /* 0x000fea0003800200 */
.L_x_2045:
[----:B------:R-:W-:Y:S04]  /*1c20*/  BSSY.RECONVERGENT B0, `(.L_x_2047) ;  /* 0x0000010000007945 */ /* 0x000fe80003800200 */
[----:B------:R-:W-:Y:S05]  /*1c30*/  @P3 BRA `(.L_x_2048) ;  /* 0x0000000000383947 */ /* 0x000fea0003800000 */
[----:B------:R-:W5:Y:S01]  /*1c40*/  LDCU UR5, c[0x0][0x440] ;  /* 0x00008800ff0577ac */ /* 0x000f620008000800 */
[----:B--234-:R-:W-:Y:S01]  /*1c50*/  MOV R3, R8 ;  /* 0x0000000800037202 */ /* 0x01cfe20000000f00 */
        /* <DEDUP_REMOVED lines=12> */
.L_x_2048:
[----:B------:R-:W-:Y:S05]  /*1d20*/  BSYNC.RECONVERGENT B0 ;  /* 0x0000000000007941 */ /* 0x000fea0003800200 */
.L_x_2047:
[----:B------:R-:W5:Y:S01]  /*1d30*/  LDCU.64 UR10, c[0x0][0x5e0] ;  /* 0x0000bc00ff0a77ac */ /* 0x000f620008000a00 */
[----:B--234-:R-:W-:Y:S01]  /*1d40*/  MOV R2, UR8 ;  /* 0x0000000800027c02 */ /* 0x01cfe20008000f00 */
        /* <DEDUP_REMOVED lines=23> */
.L_x_2050:
[----:B------:R-:W-:Y:S05]  /*1ec0*/  BSYNC.RECONVERGENT B0 ;  /* 0x0000000000007941 */ /* 0x000fea0003800200 */
.L_x_2049:
        /* <DEDUP_REMOVED lines=16> */
.L_x_2052:
[----:B------:R-:W-:Y:S05]  /*1fd0*/  BSYNC.RECONVERGENT B0 ;  /* 0x0000000000007941 */ /* 0x000fea0003800200 */
.L_x_2051:
        /* <DEDUP_REMOVED lines=16> */
.L_x_2054:
[----:B------:R-:W-:Y:S05]  /*20e0*/  BSYNC.RECONVERGENT B0 ;  /* 0x0000000000007941 */ /* 0x000fea0003800200 */
.L_x_2053:
        /* <DEDUP_REMOVED lines=10> */
[----:B--2---:R-:W-:-:S04]  /*2190*/  LEA R2, P1, R4, UR10, 0x1 ;  /* 0x0000000a04027c11 */ /* 0x004fc8000f8208ff */
[----:B------:R-:W-:-:S07]  /*21a0*/  LEA.HI.X R3, R4, UR11, R0, 0x1, P1 ;  /* 0x0000000b04037c11 */ /* 0x000fce00088f0c00 */
[----:B------:R2:W-:Y:S01]  /*21b0*/  @!P0 STG.E.128 desc[UR36][R2.64], RZ ;  /* 0x000000ff02008986 */ /* 0x0005e2000c101d24 */
[----:B------:R-:W-:-:S13]  /*21c0*/  ISETP.GE.AND P0, PT, R12, UR5, PT ;  /* 0x000000050c007c0c */ /* 0x000fda000bf06270 */
[----:B------:R-:W-:Y:S05]  /*21d0*/  @P0 BRA `(.L_x_2055) ;  /* 0x0000009400040947 */ /* 0x000fea0003800000 */
[----:B------:R3:W-:Y:S01]  /*21e0*/  STG.E.128 desc[UR36][R2.64+0x80], RZ ;  /* 0x000080ff02007986 */ /* 0x0007e2000c101d24 */
[----:B------:R-:W-:Y:S05]  /*21f0*/  BRA `(.L_x_2055) ;  /* 0x0000009000fc7947 */ /* 0x000fea0003800000 */
.L_x_2036:
        /* <DEDUP_REMOVED lines=12> */
[----:B------:R-:W2:Y:S02]  /*22c0*/  LDCU UR8, c[0x0][0x440] ;  /* 0x00008800ff0877ac */ /* 0x000ea40008000800 */
[----:B--2---:R-:W-:Y:S02]  /*22d0*/  ISETP.GE.AND P1, PT, R10, UR8, PT ;  /* 0x000000080a007c0c */ /* 0x004fe4000bf26270 */
        /* <DEDUP_REMOVED lines=16> */
.L_x_2057:
[----:B------:R3:W-:Y:S04]  /*23e0*/  STS.128 [R6+0x8000], RZ ;  /* 0x008000ff06007388 */ /* 0x0007e80000000c00 */
[----:B------:R3:W-:Y:S02]  /*23f0*/  STS.128 [R6+0xa000], RZ ;  /* 0x00a000ff06007388 */ /* 0x0007e40000000c00 */
.L_x_2058:
[----:B------:R-:W-:Y:S05]  /*2400*/  BSYNC.RECONVERGENT B0 ;  /* 0x0000000000007941 */ /* 0x000fea0003800200 */
.L_x_2056:
[----:B------:R-:W-:Y:S01]  /*2410*/  ISETP.GE.AND P4, PT, R25, UR9, PT ;  /* 0x0000000919007c0c */ /* 0x000fe2000bf86270 */
[----:B------:R-:W-:-:S12]  /*2420*/  BSSY.RECONVERGENT B0, `(.L_x_2059) ;  /* 0x0000016000007945 */ /* 0x000fd80003800200 */
[----:B------:R4:W-:Y:S04]  /*2430*/  @P4 STS.128 [R6+0x9000], RZ ;  /* 0x009000ff06004388 */ /* 0x0009e80000000c00 */
[----:B------:R4:W-:Y:S01]  /*2440*/  @P4 STS.128 [R6+0xb000], RZ ;  /* 0x00b000ff06004388 */ /* 0x0009e20000000c00 */
[----:B------:R-:W-:Y:S05]  /*2450*/  @P4 BRA `(.L_x_2060) ;  /* 0x0000000000484947 */ /* 0x000fea0003800000 */
[----:B------:R-:W5:Y:S01]  /*2460*/  LDCU UR8, c[0x0][0x440] ;  /* 0x00008800ff0877ac */ /* 0x000f620008000800 */
[----:B--2---:R-:W-:Y:S02]  /*2470*/  IMAD.U32 R2, RZ, RZ, UR46 ;  /* 0x0000002eff027e24 */ /* 0x004fe4000f8e00ff */
        /* <DEDUP_REMOVED lines=16> */
.L_x_2060:
[----:B------:R-:W-:Y:S05]  /*2580*/  BSYNC.RECONVERGENT B0 ;  /* 0x0000000000007941 */ /* 0x000fea0003800200 */
.L_x_2059:
[----:B------:R-:W-:Y:S01]  /*2590*/  BSSY.RECONVERGENT B0, `(.L_x_2061) ;  /* 0x0000017000007945 */ /* 0x000fe20003800200 */
[----:B------:R-:W-:-:S03]  /*25a0*/  IADD3 R236, PT, PT, R6, UR16, RZ ;  /* 0x0000001006ec7c10 */ /* 0x000fc6000fffe0ff */
[----:B------:R-:W-:Y:S05]  /*25b0*/  @P3 BRA `(.L_x_2062) ;  /* 0x0000000000483947 */ /* 0x000fea0003800000 */
[----:B------:R-:W5:Y:S02]  /*25c0*/  LDCU UR8, c[0x0][0x440] ;  /* 0x00008800ff0877ac */ /* 0x000f640008000800 */
[----:B-----5:R-:W-:Y:S02]  /*25d0*/  ISETP.GE.AND P1, PT, R10, UR8, PT ;  /* 0x000000080a007c0c */ /* 0x020fe4000bf26270 */
[----:B------:R-:W-:-:S11]  /*25e0*/  ISETP.GE.AND P0, PT, R12, UR8, PT ;  /* 0x000000080c007c0c */ /* 0x000fd6000bf06270 */
[----:B--2---:R-:W-:Y:S02]  /*25f0*/  @!P1 IMAD.MOV.U32 R4, RZ, RZ, R33 ;  /* 0x000000ffff049224 */ /* 0x004fe400078e0021 */
        /* <DEDUP_REMOVED lines=14> */
.L_x_2062:
[----:B------:R1:W-:Y:S04]  /*26e0*/  STS.128 [R236], RZ ;  /* 0x000000ffec007388 */ /* 0x0003e80000000c00 */
[----:B------:R1:W-:Y:S02]  /*26f0*/  STS.128 [R236+0x2000], RZ ;  /* 0x002000ffec007388 */ /* 0x0003e40000000c00 */
.L_x_2063:
[----:B------:R-:W-:Y:S05]  /*2700*/  BSYNC.RECONVERGENT B0 ;  /* 0x0000000000007941 */ /* 0x000fea0003800200 */
.L_x_2061:
[--C-:B-1----:R-:W-:Y:S01]  /*2710*/  SHF.R.U32.HI R29, RZ, 0x1, R28.reuse ;  /* 0x00000001ff1d7819 */ /* 0x102fe2000001161c */
[----:B--2---:R-:W-:Y:S01]  /*2720*/  IMAD.MOV.U32 R4, RZ, RZ, 0x7f800000 ;  /* 0x7f800000ff047424 */ /* 0x004fe200078e00ff */
[----:B------:R-:W-:Y:S01]  /*2730*/  SHF.R.U32.HI R2, RZ, 0x2, R28 ;  /* 0x00000002ff027819 */ /* 0x000fe2000001161c */
[----:B------:R-:W-:Y:S01]  /*2740*/  IMAD.MOV.U32 R5, RZ, RZ, 0x7f800000 ;  /* 0x7f800000ff057424 */ /* 0x000fe200078e00ff */
[----:B------:R-:W-:Y:S01]  /*2750*/  LOP3.LUT R0, R29, 0x10, RZ, 0xc0, !PT ;  /* 0x000000101d007812 */ /* 0x000fe200078ec0ff */
[----:B------:R-:W-:Y:S02]  /*2760*/  IMAD.MOV.U32 R8, RZ, RZ, 0x7f800000 ;  /* 0x7f800000ff087424 */ /* 0x000fe400078e00ff */
[----:B------:R-:W-:Y:S01]  /*2770*/  IMAD.MOV.U32 R9, RZ, RZ, 0x7f800000 ;  /* 0x7f800000ff097424 */ /* 0x000fe200078e00ff */
        /* <DEDUP_REMOVED lines=10> */
[----:B------:R-:W-:-:S06]  /*2820*/  IMAD.WIDE.U32 R2, R31, R2, UR54 ;  /* 0x000000361f027e25 */ /* 0x000fcc000f8e0002 */
[----:B------:R-:W2:Y:S04]  /*2830*/  @!P3 LDG.E R9, desc[UR36][R2.64] ;  /* 0x000000240209b981 */ /* 0x000ea8000c1e1900 */
[----:B------:R-:W5:Y:S04]  /*2840*/  @!P0 LDG.E R4, desc[UR36][R2.64+0xa0] ;  /* 0x0000a02402048981 */ /* 0x000f68000c1e1900 */
[----:B------:R-:W3:Y:S04]  /*2850*/  @!P1 LDG.E R5, desc[UR36][R2.64+0x80] ;  /* 0x0000802402059981 */ /* 0x000ee8000c1e1900 */
[----:B------:R-:W4:Y:S04]  /*2860*/  @!P2 LDG.E R8, desc[UR36][R2.64+0x20] ;  /* 0x000020240208a981 */ /* 0x000f28000c1e1900 */
[----:B------:R1:W-:Y:S04]  /*2870*/  @P4 STS.128 [R236+0x1000], RZ ;  /* 0x001000ffec004388 */ /* 0x0003e80000000c00 */
[----:B------:R1:W-:Y:S01]  /*2880*/  @P4 STS.128 [R236+0x3000], RZ ;  /* 0x003000ffec004388 */ /* 0x0003e20000000c00 */
[----:B------:R-:W-:Y:S03]  /*2890*/  BSSY.RECONVERGENT B0, `(.L_x_2064) ;  /* 0x0000015000007945 */ /* 0x000fe60003800200 */
[----:B-----5:R1:W-:Y:S04]  /*28a0*/  STL [R1+0x38], R4 ;  /* 0x0000380401007387 */ /* 0x0203e80000100800 */
[----:B---3--:R1:W-:Y:S04]  /*28b0*/  STL [R1+0x3c], R5 ;  /* 0x00003c0501007387 */ /* 0x0083e80000100800 */
[----:B----4-:R1:W-:Y:S04]  /*28c0*/  STL [R1+0x40], R8 ;  /* 0x0000400801007387 */ /* 0x0103e80000100800 */
[----:B--2---:R1:W-:Y:S01]  /*28d0*/  STL [R1+0x44], R9 ;  /* 0x0000440901007387 */ /* 0x0043e20000100800 */
        /* <DEDUP_REMOVED lines=16> */
.L_x_2065:
[----:B------:R-:W-:Y:S05]  /*29e0*/  BSYNC.RECONVERGENT B0 ;  /* 0x0000000000007941 */ /* 0x000fea0003800200 */
.L_x_2064:
        /* <DEDUP_REMOVED lines=36> */
.L_x_2067:
[----:B------:R2:W-:Y:S04]  /*2c30*/  STS.128 [R6+0xc000], RZ ;  /* 0x00c000ff06007388 */ /* 0x0005e80000000c00 */
[----:B------:R2:W-:Y:S02]  /*2c40*/  STS.128 [R6+0x10000], RZ ;  /* 0x010000ff06007388 */ /* 0x0005e40000000c00 */
.L_x_2068:
[----:B------:R-:W-:Y:S05]  /*2c50*/  BSYNC.RECONVERGENT B0 ;  /* 0x0000000000007941 */ /* 0x000fea0003800200 */
.L_x_2066:
        /* <DEDUP_REMOVED lines=29> */
.L_x_2070:
[----:B------:R-:W-:Y:S05]  /*2e30*/  BSYNC.RECONVERGENT B0 ;  /* 0x0000000000007941 */ /* 0x000fea0003800200 */
.L_x_2069:
        /* <DEDUP_REMOVED lines=26> */
.L_x_2072:
[----:B------:R-:W-:Y:S05]  /*2fe0*/  BSYNC.RECONVERGENT B0 ;  /* 0x0000000000007941 */ /* 0x000fea0003800200 */
.L_x_2071:
        /* <DEDUP_REMOVED lines=26> */
.L_x_2074:
[----:B------:R-:W-:Y:S05]  /*3190*/  BSYNC.RECONVERGENT B0 ;  /* 0x0000000000007941 */ /* 0x000fea0003800200 */
.L_x_2073:
        /* <DEDUP_REMOVED lines=34> */
.L_x_2076:
[----:B------:R1:W-:Y:S04]  /*33c0*/  STS.128 [R6+0x14000], RZ ;  /* 0x014000ff06007388 */ /* 0x0003e80000000c00 */
[----:B------:R1:W-:Y:S02]  /*33d0*/  STS.128 [R6+0x18000], RZ ;  /* 0x018000ff06007388 */ /* 0x0003e40000000c00 */
.L_x_2077:
[----:B------:R-:W-:Y:S05]  /*33e0*/  BSYNC.RECONVERGENT B0 ;  /* 0x0000000000007941 */ /* 0x000fea0003800200 */
.L_x_2075:
[----:B------:R1:W-:Y:S01]  /*33f0*/  @P5 STS.128 [R6+0x15000], RZ ;  /* 0x015000ff06005388 */ /* 0x0003e20000000c00 */
[----:B------:R-:W-:Y:S03]  /*3400*/  BSSY.RECONVERGENT B0, `(.L_x_2078) ;  /* 0x0000019000007945 */ /* 0x000fe60003800200 */
        /* <DEDUP_REMOVED lines=24> */
.L_x_2079:
[----:B------:R-:W-:Y:S05]  /*3590*/  BSYNC.RECONVERGENT B0 ;  /* 0x0000000000007941 */ /* 0x000fea0003800200 */
.L_x_2078:
        /* <DEDUP_REMOVED lines=26> */
.L_x_2081:
[----:B------:R-:W-:Y:S05]  /*3740*/  BSYNC.RECONVERGENT B0 ;  /* 0x0000000000007941 */ /* 0x000fea0003800200 */
.L_x_2080:
        /* <DEDUP_REMOVED lines=26> */
.L_x_2083:
[----:B------:R-:W-:Y:S05]  /*38f0*/  BSYNC.RECONVERGENT B0 ;  /* 0x0000000000007941 */ /* 0x000fea0003800200 */
.L_x_2082:
[----:B------:R-:W5:Y:S01]  /*3900*/  LDCU.64 UR10, c[0x0][0x538] ;  /* 0x0000a700ff0a77ac */ /* 0x000f620008000a00 */
[----:B------:R-:W2:Y:S01]  /*3910*/  S2R R218, SR_TID.X ;  /* 0x0000000000da7919 */ /* 0x000ea20000002100 */
[C---:B------:R-:W-:Y:S02]  /*3920*/  IMAD.SHL.U32 R5, R28.reuse, 0x2, RZ ;  /* 0x000000021c057824 */ /* 0x040fe400078e00ff */
[----:B------:R-:W-:Y:S01]  /*3930*/  IMAD.SHL.U32 R204, R28, 0x40, RZ ;  /* 0x000000401ccc7824 */ /* 0x000fe200078e00ff */
[----:B------:R-:W0:Y:S01]  /*3940*/  LDGDEPBAR ;  /* 0x00000000000079af */ /* 0x000e220000000000 */
[----:B-----5:R-:W-:-:S04]  /*3950*/  UISETP.NE.U32.AND UP0, UPT, UR10, URZ, UPT ;  /* 0x000000ff0a00728c */ /* 0x020fc8000bf05070 */
[----:B------:R-:W-:-:S06]  /*3960*/  UISETP.NE.AND.EX UP0, UPT, UR11, URZ, UPT, UP0 ;  /* 0x000000ff0b00728c */ /* 0x000fcc000bf05300 */
[----:B------:R-:W-:-:S05]  /*3970*/  PLOP3.LUT P3, PT, PT, PT, UP0, 0x80, 0x8 ;  /* 0x000000000008781c */ /* 0x000fca0003f6f008 */
[----:B------:R-:W5:Y:S01]  /*3980*/  @UP0 LDCU.64 UR8, c[0x0][0x540] ;  /* 0x0000a800ff0807ac */ /* 0x000f620008000a00 */
[----:B------:R-:W-:Y:S01]  /*3990*/  @UP0 UMOV UR12, UR24 ;  /* 0x00000018000c0c82 */ /* 0x000fe20008000000 */
[----:B------:R-:W-:Y:S02]  /*39a0*/  @UP0 UMOV UR13, URZ ;  /* 0x000000ff000d0c82 */ /* 0x000fe40008000000 */
[----:B-----5:R-:W-:Y:S01]  /*39b0*/  @UP0 UIMAD.WIDE.U32 UR12, UR25, UR8, UR12 ;  /* 0x00000008190c02a5 */ /* 0x020fe2000f8e000c */
[----:B------:R-:W-:Y:S01]  /*39c0*/  LOP3.LUT R5, R5, 0x6, RZ, 0xc0, !PT ;  /* 0x0000000605057812 */ /* 0x000fe200078ec0ff */
[----:B------:R-:W-:Y:S01]  /*39d0*/  IMAD.U32 R0, RZ, RZ, UR5 ;  /* 0x00000005ff007e24 */ /* 0x000fe2000f8e00ff */
[----:B------:R-:W-:Y:S01]  /*39e0*/  LOP3.LUT R7, R204, 0x1c0, RZ, 0xc0, !PT ;  /* 0x000001c0cc077812 */ /* 0x000fe200078ec0ff */
[----:B------:R-:W-:Y:S02]  /*39f0*/  @UP0 UIMAD UR9, UR25, UR9, UR13 ;  /* 0x00000009190902a4 */ /* 0x000fe4000f8e020d */
[----:B------:R-:W-:Y:S01]  /*3a00*/  @UP0 ULEA UR10, UP1, UR12, UR10, 0x2 ;  /* 0x0000000a0c0a0291 */ /* 0x000fe2000f8210ff */
[----:B------:R-:W-:Y:S01]  /*3a10*/  LOP3.LUT R5, R5, 0x1e0, R29, 0xf8, !PT ;  /* 0x000001e005057812 */ /* 0x000fe200078ef81d */
[----:B------:R-:W-:-:S02]  /*3a20*/  IMAD.SHL.U32 R205, R28, 0x20, RZ ;  /* 0x000000201ccd7824 */ /* 0x000fc400078e00ff */
[----:B------:R-:W-:Y:S01]  /*3a30*/  IMAD.MOV.U32 R215, RZ, RZ, 0x40 ;  /* 0x00000040ffd77424 */ /* 0x000fe200078e00ff */
[----:B------:R-:W-:Y:S01]  /*3a40*/  @UP0 ULEA.HI.X UR11, UR12, UR11, UR9, 0x2, UP1 ;  /* 0x0000000b0c0b0291 */ /* 0x000fe200088f1409 */
[----:B----4-:R-:W-:Y:S02]  /*3a50*/  IMAD.U32 R2, RZ, RZ, UR10 ;  /* 0x0000000aff027e24 */ /* 0x010fe4000f8e00ff */
[----:B------:R-:W-:Y:S01]  /*3a60*/  IMAD.MOV.U32 R211, RZ, RZ, 0x20 ;  /* 0x00000020ffd37424 */ /* 0x000fe200078e00ff */
[----:B------:R-:W4:Y:S02]  /*3a70*/  @UP0 LDCU UR9, c[0x0][0x458] ;  /* 0x00008b00ff0907ac */ /* 0x000f240008000800 */
[----:B------:R-:W-:Y:S02]  /*3a80*/  IMAD.U32 R3, RZ, RZ, UR11 ;  /* 0x0000000bff037e24 */ /* 0x000fe4000f8e00ff */
[C---:B--2---:R-:W-:Y:S02]  /*3a90*/  IMAD.SHL.U32 R221, R218.reuse, 0x20, RZ ;  /* 0x00000020dadd7824 */ /* 0x044fe400078e00ff */
[C---:B------:R-:W-:Y:S01]  /*3aa0*/  IMAD.SHL.U32 R220, R218.reuse, 0x40, RZ ;  /* 0x00000040dadc7824 */ /* 0x040fe200078e00ff */
[----:B-1-3--:R1:W2:Y:S01]  /*3ab0*/  @P3 LDG.E R6, desc[UR36][R2.64] ;  /* 0x0000002402063981 */ /* 0x00a2a2000c1e1900 */
[----:B------:R-:W-:Y:S01]  /*3ac0*/  IMAD.SHL.U32 R219, R218, 0x8, RZ ;  /* 0x00000008dadb7824 */ /* 0x000fe200078e00ff */
[----:B------:R-:W3:Y:S01]  /*3ad0*/  LDCU UR11, c[0x0][0x590] ;  /* 0x0000b200ff0b77ac */ /* 0x000ee20008000800 */
[----:B------:R-:W-:Y:S01]  /*3ae0*/  IMAD.MOV.U32 R210, RZ, RZ, 0x20 ;  /* 0x00000020ffd27424 */ /* 0x000fe200078e00ff */
[----:B------:R-:W-:Y:S01]  /*3af0*/  CS2R R158, SRZ ;  /* 0x00000000009e7805 */ /* 0x000fe2000001ff00 */
[----:B------:R-:W-:Y:S01]  /*3b00*/  IMAD.MOV.U32 R213, RZ, RZ, 0x40 ;  /* 0x00000040ffd57424 */ /* 0x000fe200078e00ff */
[----:B------:R-:W-:Y:S01]  /*3b10*/  CS2R R156, SRZ ;  /* 0x00000000009c7805 */ /* 0x000fe2000001ff00 */
[----:B------:R-:W-:Y:S01]  /*3b20*/  IMAD.MOV.U32 R222, RZ, RZ, 0x20 ;  /* 0x00000020ffde7424 */ /* 0x000fe200078e00ff */
        /* <DEDUP_REMOVED lines=17> */
[----:B-1----:R-:W-:Y:S01]  /*3c40*/  VIADD R2, R31, UR35 ;  /* 0x000000231f027c36 */ /* 0x002fe20008000000 */
[----:B------:R-:W-:Y:S01]  /*3c50*/  CS2R R128, SRZ ;  /* 0x0000000000807805 */ /* 0x000fe2000001ff00 */
[----:B------:R-:W-:Y:S01]  /*3c60*/  IMAD.U32 R3, RZ, RZ, UR29 ;  /* 0x0000001dff037e24 */ /* 0x000fe2000f8e00ff */
[----:B------:R-:W-:Y:S01]  /*3c70*/  UIADD3 UR29, UPT, UPT, UR29, 0x80, URZ ;  /* 0x000000801d1d7890 */ /* 0x000fe2000fffe0ff */
[----:B------:R-:W-:Y:S01]  /*3c80*/  IMAD R4, R0, 0x40, R2 ;  /* 0x0000004000047824 */ /* 0x000fe200078e0202 */
[----:B------:R-:W-:-:S02]  /*3c90*/  LOP3.LUT R0, R7, 0x38, R30, 0xf8, !PT ;  /* 0x0000003807007812 */ /* 0x000fc400078ef81e */
[----:B------:R-:W-:Y:S02]  /*3ca0*/  CS2R R122, SRZ ;  /* 0x00000000007a7805 */ /* 0x000fe4000001ff00 */
[----:B------:R-:W-:Y:S02]  /*3cb0*/  IADD3 R3, PT, PT, R5, UR39, R3 ;  /* 0x0000002705037c10 */ /* 0x000fe4000fffe003 */
[----:B------:R-:W-:Y:S02]  /*3cc0*/  CS2R R120, SRZ ;  /* 0x0000000000787805 */ /* 0x000fe4000001ff00 */
[----:B------:R-:W-:Y:S02]  /*3cd0*/  SHF.R.U32.HI R2, RZ, 0x4, R28 ;  /* 0x00000004ff027819 */ /* 0x000fe4000001161c */
[----:B------:R-:W-:Y:S02]  /*3ce0*/  CS2R R118, SRZ ;  /* 0x0000000000767805 */ /* 0x000fe4000001ff00 */
[----:B------:R-:W-:-:S02]  /*3cf0*/  LOP3.LUT R5, R204, 0x200, RZ, 0xc0, !PT ;  /* 0x00000200cc057812 */ /* 0x000fc400078ec0ff */
[----:B------:R-:W-:Y:S02]  /*3d00*/  CS2R R116, SRZ ;  /* 0x0000000000747805 */ /* 0x000fe4000001ff00 */
[----:B------:R-:W-:Y:S02]  /*3d10*/  IADD3 R223, PT, PT, R4, -0x29, -R3 ;  /* 0xffffffd704df7810 */ /* 0x000fe40007ffe803 */
[----:B------:R-:W-:Y:S02]  /*3d20*/  CS2R R110, SRZ ;  /* 0x00000000006e7805 */ /* 0x000fe4000001ff00 */
[----:B------:R-:W-:Y:S02]  /*3d30*/  LOP3.LUT R3, R0, 0x8, R29, 0x78, !PT ;  /* 0x0000000800037812 */ /* 0x000fe400078e781d */
[----:B------:R-:W-:Y:S02]  /*3d40*/  CS2R R108, SRZ ;  /* 0x00000000006c7805 */ /* 0x000fe4000001ff00 */
[----:B------:R-:W-:-:S02]  /*3d50*/  LOP3.LUT R2, R2, 0x8, RZ, 0xc0, !PT ;  /* 0x0000000802027812 */ /* 0x000fc400078ec0ff */
[----:B------:R-:W-:Y:S02]  /*3d60*/  CS2R R114, SRZ ;  /* 0x0000000000727805 */ /* 0x000fe4000001ff00 */
[----:B------:R-:W-:Y:S01]  /*3d70*/  LOP3.LUT R4, R5, 0x400, R205, 0xf8, !PT ;  /* 0x0000040005047812 */ /* 0x000fe200078ef8cd */
[----:B------:R-:W-:Y:S01]  /*3d80*/  IMAD.SHL.U32 R5, R218, 0x2, RZ ;  /* 0x00000002da057824 */ /* 0x000fe200078e00ff */
[----:B------:R-:W-:Y:S02]  /*3d90*/  LOP3.LUT R2, R2, 0x10, R28, 0xf8, !PT ;  /* 0x0000001002027812 */ /* 0x000fe400078ef81c */
[----:B------:R-:W-:Y:S02]  /*3da0*/  CS2R R112, SRZ ;  /* 0x0000000000707805 */ /* 0x000fe4000001ff00 */
[----:B------:R-:W-:Y:S02]  /*3db0*/  LOP3.LUT R206, R4, R3, RZ, 0xfc, !PT ;  /* 0x0000000304ce7212 */ /* 0x000fe400078efcff */
[----:B------:R-:W-:Y:S01]  /*3dc0*/  CS2R R106, SRZ ;  /* 0x00000000006a7805 */ /* 0x000fe2000001ff00 */
[----:B----4-:R-:W2:Y:S01]  /*3dd0*/  @P3 MUFU.RCP R3, UR9 ;  /* 0x0000000900033d08 */ /* 0x010ea20008001000 */
[----:B------:R-:W-:-:S02]  /*3de0*/  LOP3.LUT R2, R2, R0, RZ, 0x3c, !PT ;  /* 0x0000000002027212 */ /* 0x000fc400078e3cff */
[----:B------:R-:W-:Y:S02]  /*3df0*/  CS2R R104, SRZ ;  /* 0x0000000000687805 */ /* 0x000fe4000001ff00 */
[----:B------:R-:W-:Y:S02]  /*3e00*/  LOP3.LUT R0, R0, 0x8, R28, 0x78, !PT ;  /* 0x0000000800007812 */ /* 0x000fe400078e781c */
[----:B------:R-:W-:Y:S02]  /*3e10*/  CS2R R102, SRZ ;  /* 0x0000000000667805 */ /* 0x000fe4000001ff00 */
[----:B------:R-:W-:Y:S01]  /*3e20*/  LOP3.LUT R204, R2, 0x200, R204, 0xf8, !PT ;  /* 0x0000020002cc7812 */ /* 0x000fe200078ef8cc */
[C---:B------:R-:W-:Y:S01]  /*3e30*/  IMAD.SHL.U32 R2, R218.reuse, 0x10, RZ ;  /* 0x00000010da027824 */ /* 0x040fe200078e00ff */
[----:B------:R-:W-:Y:S02]  /*3e40*/  LOP3.LUT R7, R218, 0x2, RZ, 0xc0, !PT ;  /* 0x00000002da077812 */ /* 0x000fe400078ec0ff */
[----:B------:R-:W-:-:S02]  /*3e50*/  CS2R R100, SRZ ;  /* 0x0000000000647805 */ /* 0x000fc4000001ff00 */
[----:B------:R-:W-:Y:S02]  /*3e60*/  LOP3.LUT R205, R0, 0x7a00, R205, 0xf8, !PT ;  /* 0x00007a0000cd7812 */ /* 0x000fe400078ef8cd */
[----:B------:R-:W-:Y:S02]  /*3e70*/  CS2R R94, SRZ ;  /* 0x00000000005e7805 */ /* 0x000fe4000001ff00 */
[----:B------:R-:W-:Y:S02]  /*3e80*/  LOP3.LUT R2, R2, 0x1c0, RZ, 0xc0, !PT ;  /* 0x000001c002027812 */ /* 0x000fe400078ec0ff */
[----:B------:R-:W-:Y:S02]  /*3e90*/  CS2R R92, SRZ ;  /* 0x00000000005c7805 */ /* 0x000fe4000001ff00 */
[----:B------:R-:W-:Y:S02]  /*3ea0*/  ISETP.NE.AND P0, PT, R7, RZ, PT ;  /* 0x000000ff0700720c */ /* 0x000fe40003f05270 */
[----:B------:R-:W-:-:S02]  /*3eb0*/  CS2R R98, SRZ ;  /* 0x0000000000627805 */ /* 0x000fc4000001ff00 */
[----:B------:R-:W-:Y:S02]  /*3ec0*/  LOP3.LUT R8, R2, 0x38, R5, 0xf8, !PT ;  /* 0x0000003802087812 */ /* 0x000fe400078ef805 */
[----:B------:R-:W-:Y:S02]  /*3ed0*/  CS2R R96, SRZ ;  /* 0x0000000000607805 */ /* 0x000fe4000001ff00 */
[----:B------:R-:W-:Y:S02]  /*3ee0*/  LOP3.LUT R5, R5, 0x7006, R221, 0xc8, !PT ;  /* 0x0000700605057812 */ /* 0x000fe400078ec8dd */
[----:B------:R-:W-:Y:S02]  /*3ef0*/  CS2R R90, SRZ ;  /* 0x00000000005a7805 */ /* 0x000fe4000001ff00 */
[----:B------:R-:W-:Y:S02]  /*3f00*/  SHF.R.U32.HI R2, RZ, 0x1, R218 ;  /* 0x00000001ff027819 */ /* 0x000fe400000116da */
[----:B------:R-:W-:-:S02]  /*3f10*/  CS2R R88, SRZ ;  /* 0x0000000000587805 */ /* 0x000fc4000001ff00 */
[----:B------:R-:W-:Y:S02]  /*3f20*/  LOP3.LUT R0, R220, 0x1c0, RZ, 0xc0, !PT ;  /* 0x000001c0dc007812 */ /* 0x000fe400078ec0ff */
        /* <DEDUP_REMOVED lines=9> */
[----:B------:R-:W-:Y:S02]  /*3fc0*/  R2P PR, R28, 0x6 ;  /* 0x000000061c007804 */ /* 0x000fe40000000000 */
[----:B------:R-:W-:-:S02]  /*3fd0*/  CS2R R80, SRZ ;  /* 0x0000000000507805 */ /* 0x000fc4000001ff00 */
[----:B------:R-:W-:Y:S02]  /*3fe0*/  LOP3.LUT R4, R5, R4, RZ, 0xfc, !PT ;  /* 0x0000000405047212 */ /* 0x000fe400078efcff */
[----:B------:R-:W-:Y:S02]  /*3ff0*/  CS2R R74, SRZ ;  /* 0x00000000004a7805 */ /* 0x000fe4000001ff00 */
[----:B------:R-:W-:Y:S02]  /*4000*/  LOP3.LUT R0, R7, 0x400, R221, 0xf8, !PT ;  /* 0x0000040007007812 */ /* 0x000fe400078ef8dd */
[----:B------:R-:W-:Y:S02]  /*4010*/  CS2R R72, SRZ ;  /* 0x0000000000487805 */ /* 0x000fe4000001ff00 */
[----:B------:R-:W-:Y:S01]  /*4020*/  LOP3.LUT R2, R214, 0x8, R2, 0x78, !PT ;  /* 0x00000008d6027812 */ /* 0x000fe200078e7802 */
[----:B------:R1:W-:Y:S01]  /*4030*/  STL [R1+0x48], R4 ;  /* 0x0000480401007387 */ /* 0x0003e20000100800 */
[----:B------:R-:W-:-:S02]  /*4040*/  LEA R205, R205, UR26, 0x1 ;  /* 0x0000001acdcd7c11 */ /* 0x000fc4000f8e08ff */
[----:B------:R-:W-:Y:S02]  /*4050*/  CS2R R70, SRZ ;  /* 0x0000000000467805 */ /* 0x000fe4000001ff00 */
[----:B------:R-:W-:Y:S01]  /*4060*/  LOP3.LUT R217, R0, R2, RZ, 0xfc, !PT ;  /* 0x0000000200d97212 */ /* 0x000fe200078efcff */
[----:B------:R4:W-:Y:S01]  /*4070*/  STL [R1+0x20], R236 ;  /* 0x000020ec01007387 */ /* 0x0009e20000100800 */
[----:B------:R-:W-:Y:S01]  /*4080*/  IMAD.SHL.U32 R0, R218, 0x2, RZ ;  /* 0x00000002da007824 */ /* 0x000fe200078e00ff */
[----:B------:R-:W-:Y:S02]  /*4090*/  LOP3.LUT R2, R219, 0x38, RZ, 0xc0, !PT ;  /* 0x00000038db027812 */ /* 0x000fe400078ec0ff */
[----:B------:R-:W-:Y:S02]  /*40a0*/  CS2R R68, SRZ ;  /* 0x0000000000447805 */ /* 0x000fe4000001ff00 */
[----:B------:R-:W-:Y:S02]  /*40b0*/  SEL R215, R215, 0xffffffc0, !P2 ;  /* 0xffffffc0d7d77807 */ /* 0x000fe40005000000 */
[----:B------:R-:W-:-:S02]  /*40c0*/  CS2R R62, SRZ ;  /* 0x00000000003e7805 */ /* 0x000fc4000001ff00 */
[----:B------:R-:W-:Y:S02]  /*40d0*/  LOP3.LUT R0, R0, 0x20, RZ, 0xc0, !PT ;  /* 0x0000002000007812 */ /* 0x000fe400078ec0ff */
[----:B------:R-:W-:Y:S02]  /*40e0*/  CS2R R60, SRZ ;  /* 0x00000000003c7805 */ /* 0x000fe4000001ff00 */
[----:B------:R-:W-:Y:S01]  /*40f0*/  LOP3.LUT R2, R2, 0x40, RZ, 0xfc, !PT ;  /* 0x0000004002027812 */ /* 0x000fe200078efcff */
[----:B------:R-:W-:Y:S01]  /*4100*/  IMAD.IADD R207, R215, 0x1, R205 ;  /* 0x00000001d7cf7824 */ /* 0x000fe200078e02cd */
[----:B------:R-:W-:Y:S02]  /*4110*/  LEA R206, R206, UR26, 0x1 ;  /* 0x0000001acece7c11 */ /* 0x000fe4000f8e08ff */
[----:B------:R-:W-:Y:S02]  /*4120*/  CS2R R66, SRZ ;  /* 0x0000000000427805 */ /* 0x000fe4000001ff00 */
        /* <DEDUP_REMOVED lines=8> */
[----:B------:R-:W-:Y:S02]  /*41b0*/  CS2R R52, SRZ ;  /* 0x0000000000347805 */ /* 0x000fe4000001ff00 */
[----:B-1----:R-:W-:Y:S02]  /*41c0*/  SHF.R.U32.HI R4, RZ, 0x3, R218 ;  /* 0x00000003ff047819 */ /* 0x002fe400000116da */
[----:B------:R-:W-:Y:S02]  /*41d0*/  CS2R R46, SRZ ;  /* 0x00000000002e7805 */ /* 0x000fe4000001ff00 */
[----:B------:R-:W-:Y:S02]  /*41e0*/  CS2R R44, SRZ ;  /* 0x00000000002c7805 */ /* 0x000fe4000001ff00 */
[----:B------:R-:W-:-:S02]  /*41f0*/  CS2R R50, SRZ ;  /* 0x0000000000327805 */ /* 0x000fc4000001ff00 */
[----:B------:R-:W-:Y:S02]  /*4200*/  LOP3.LUT R0, R0, 0x18, R4, 0xf8, !PT ;  /* 0x0000001800007812 */ /* 0x000fe400078ef804 */
[----:B------:R-:W-:Y:S02]  /*4210*/  CS2R R48, SRZ ;  /* 0x0000000000307805 */ /* 0x000fe4000001ff00 */
[----:B------:R-:W-:Y:S02]  /*4220*/  CS2R R42, SRZ ;  /* 0x00000000002a7805 */ /* 0x000fe4000001ff00 */
[----:B------:R-:W-:Y:S02]  /*4230*/  CS2R R40, SRZ ;  /* 0x0000000000287805 */ /* 0x000fe4000001ff00 */
[----:B------:R-:W-:Y:S02]  /*4240*/  LOP3.LUT R0, R0, 0x1c0, R220, 0xf8, !PT ;  /* 0x000001c000007812 */ /* 0x000fe400078ef8dc */
[----:B------:R-:W-:-:S02]  /*4250*/  CS2R R38, SRZ ;  /* 0x0000000000267805 */ /* 0x000fc4000001ff00 */
[----:B------:R-:W-:Y:S02]  /*4260*/  CS2R R36, SRZ ;  /* 0x0000000000247805 */ /* 0x000fe4000001ff00 */
[----:B------:R-:W-:Y:S01]  /*4270*/  LOP3.LUT P5, RZ, R218, 0x8, RZ, 0xc0, !PT ;  /* 0x00000008daff7812 */ /* 0x000fe200078ac0ff */
[----:B------:R-:W-:Y:S01]  /*4280*/  VIADD R206, R206, UR16 ;  /* 0x00000010cece7c36 */ /* 0x000fe20008000000 */
[----:B------:R-:W-:Y:S01]  /*4290*/  LOP3.LUT R0, R0, 0x38, R219, 0x78, !PT ;  /* 0x0000003800007812 */ /* 0x000fe200078e78db */
[----:B------:R-:W-:Y:S01]  /*42a0*/  VIADD R204, R204, UR16 ;  /* 0x00000010cccc7c36 */ /* 0x000fe20008000000 */
[----:B------:R-:W-:Y:S01]  /*42b0*/  SEL R210, R210, 0xffffffe0, !P4 ;  /* 0xffffffe0d2d27807 */ /* 0x000fe20006000000 */
[C---:B------:R-:W-:Y:S01]  /*42c0*/  IMAD.IADD R209, R211.reuse, 0x1, R205 ;  /* 0x00000001d3d17824 */ /* 0x040fe200078e02cd */
[----:B------:R-:W-:Y:S01]  /*42d0*/  SEL R212, R222, 0xffffffe0, !P0 ;  /* 0xffffffe0ded47807 */ /* 0x000fe20004000000 */
[----:B------:R-:W-:Y:S01]  /*42e0*/  IMAD.IADD R208, R211, 0x1, R207 ;  /* 0x00000001d3d07824 */ /* 0x000fe200078e02cf */
[----:B------:R-:W-:Y:S01]  /*42f0*/  LOP3.LUT R2, R2, 0x7a00, R221, 0xf8, !PT ;  /* 0x00007a0002027812 */ /* 0x000fe200078ef8dd */
[----:B------:R-:W-:Y:S01]  /*4300*/  UMOV UR12, URZ ;  /* 0x000000ff000c7c82 */ /* 0x000fe20008000000 */
[----:B------:R-:W-:Y:S01]  /*4310*/  LOP3.LUT R216, R0, 0x200, R220, 0xf8, !PT ;  /* 0x0000020000d87812 */ /* 0x000fe200078ef8dc */
[----:B------:R-:W1:Y:S01]  /*4320*/  LDCU UR5, c[0x0][0x440] ;  /* 0x00008800ff0577ac */ /* 0x000e620008000800 */
[----:B------:R-:W1:Y:S01]  /*4330*/  LDCU UR8, c[0x0][0x3e0] ;  /* 0x00007c00ff0877ac */ /* 0x000e620008000800 */
[----:B------:R-:W1:Y:S01]  /*4340*/  LDCU UR10, c[0x0][0x50c] ;  /* 0x0000a180ff0a77ac */ /* 0x000e620008000800 */
[----:B------:R-:W1:Y:S01]  /*4350*/  LDCU UR9, c[0x0][0x45c] ;  /* 0x00008b80ff0977ac */ /* 0x000e620008000800 */
[----:B---3--:R-:W-:-:S02]  /*4360*/  USHF.L.U32 UR11, UR11, 0x6, URZ ;  /* 0x000000060b0b7899 */ /* 0x008fc400080006ff */
[----:B------:R-:W-:Y:S01]  /*4370*/  UISETP.GE.AND UP1, UPT, UR29, UR35, UPT ;  /* 0x000000231d00728c */ /* 0x000fe2000bf26270 */
[----:B--2---:R-:W-:-:S05]  /*4380*/  @P3 FMUL.FTZ R3, R6, R3 ;  /* 0x0000000306033220 */ /* 0x004fca0000410000 */
[----:B------:R-:W-:Y:S01]  /*4390*/  @P3 R2UR UR13, R3 ;  /* 0x00000000030d32ca */ /* 0x000fe200000e0000 */
[----:B------:R-:W-:Y:S01]  /*43a0*/  IMAD.MOV.U32 R3, RZ, RZ, 0x10 ;  /* 0x00000010ff037424 */ /* 0x000fe200078e00ff */
[----:B------:R-:W-:-:S04]  /*43b0*/  LOP3.LUT P3, RZ, R218, 0x4, RZ, 0xc0, !PT ;  /* 0x00000004daff7812 */ /* 0x000fc8000786c0ff */
[----:B------:R-:W-:Y:S02]  /*43c0*/  SEL R3, R3, 0xfffffff0, !P3 ;  /* 0xfffffff003037807 */ /* 0x000fe40005800000 */
[----:B------:R-:W-:-:S03]  /*43d0*/  SEL R213, R213, 0xffffffc0, !P3 ;  /* 0xffffffc0d5d57807 */ /* 0x000fc60005800000 */
[----:B------:R4:W-:Y:S02]  /*43e0*/  STL [R1+0x4c], R3 ;  /* 0x00004c0301007387 */ /* 0x0009e40000100800 */
[----:B-1----:R-:W-:-:S05]  /*43f0*/  @UP0 UMOV UR12, UR13 ;  /* 0x0000000d000c0c82 */ /* 0x002fca0008000000 */
.L_x_2086:
[----:B------:R-:W0:Y:S01]  /*4400*/  LDGDEPBAR ;  /* 0x00000000000079af */ /* 0x000e220000000000 */
[C---:B------:R-:W-:Y:S01]  /*4410*/  IMAD.IADD R0, R206.reuse, 0x1, R211 ;  /* 0x00000001ce007824 */ /* 0x040fe200078e02d3 */
[----:B------:R-:W-:Y:S01]  /*4420*/  PLOP3.LUT P3, PT, PT, PT, UP1, 0x80, 0x8 ;  /* 0x000000000008781c */ /* 0x000fe20003f6f018 */
[----:B----4-:R-:W-:Y:S05]  /*4430*/  IMAD.IADD R3, R206, 0x1, R215 ;  /* 0x00000001ce037824 */ /* 0x010fea00078e02d7 */
[----:B------:R-:W2:Y:S01]  /*4440*/  LDL R228, [R1+0x44] ;  /* 0x0000440001e47983 */ /* 0x000ea20000100800 */
[----:B------:R-:W-:Y:S01]  /*4450*/  PLOP3.LUT P2, PT, PT, PT, UP1, 0x80, 0x8 ;  /* 0x000000000008781c */ /* 0x000fe20003f4f018 */
[----:B------:R-:W-:Y:S01]  /*4460*/  UISETP.NE.AND UP2, UPT, UR44, URZ, UPT ;  /* 0x000000ff2c00728c */ /* 0x000fe2000bf45270 */
[----:B------:R-:W-:Y:S01]  /*4470*/  IMAD.IADD R2, R211, 0x1, R3 ;  /* 0x00000001d3027824 */ /* 0x000fe200078e0203 */
[----:B------:R-:W3:Y:S01]  /*4480*/  LDL R218, [R1+0x40] ;  /* 0x0000400001da7983 */ /* 0x000ee20000100800 */
[----:B------:R-:W-:Y:S02]  /*4490*/  PLOP3.LUT P1, PT, PT, PT, UP1, 0x80, 0x8 ;  /* 0x000000000008781c */ /* 0x000fe40003f2f018 */
[----:B------:R-:W-:Y:S01]  /*44a0*/  PLOP3.LUT P0, PT, PT, PT, UP1, 0x80, 0x8 ;  /* 0x000000000008781c */ /* 0x000fe20003f0f018 */
[----:B------:R-:W-:Y:S01]  /*44b0*/  STL [R1+0x6c], R43 ;  /* 0x00006c2b01007387 */ /* 0x000fe20000100800 */
[----:B------:R-:W-:Y:S02]  /*44c0*/  PLOP3.LUT P6, PT, PT, PT, UP1, 0x80, 0x8 ;  /* 0x000000000008781c */ /* 0x000fe40003fcf018 */
[----:B------:R-:W-:Y:S01]  /*44d0*/  PLOP3.LUT P4, PT, PT, PT, UP1, 0x80, 0x8 ;  /* 0x000000000008781c */ /* 0x000fe20003f8f018 */
[----:B------:R-:W-:Y:S04]  /*44e0*/  STL [R1+0x68], R42 ;  /* 0x0000682a01007387 */ /* 0x000fe80000100800 */
[----:B------:R-:W-:Y:S04]  /*44f0*/  STL [R1+0x64], R41 ;  /* 0x0000642901007387 */ /* 0x000fe80000100800 */
[----:B------:R-:W-:Y:S04]  /*4500*/  STL [R1+0x60], R40 ;  /* 0x0000602801007387 */ /* 0x000fe80000100800 */
[----:B------:R-:W-:Y:S04]  /*4510*/  STL [R1+0x5c], R39 ;  /* 0x00005c2701007387 */ /* 0x000fe80000100800 */
[----:B------:R-:W-:Y:S04]  /*4520*/  STL [R1+0x58], R38 ;  /* 0x0000582601007387 */ /* 0x000fe80000100800 */
[----:B------:R-:W-:Y:S04]  /*4530*/  STL [R1+0x54], R37 ;  /* 0x0000542501007387 */ /* 0x000fe80000100800 */
[----:B------:R-:W-:Y:S01]  /*4540*/  STL [R1+0x50], R36 ;  /* 0x0000502401007387 */ /* 0x000fe20000100800 */
[----:B------:R-:W1:Y:S01]  /*4550*/  S2R R229, SR_TID.X ;  /* 0x0000000000e57919 */ /* 0x000e620000002100 */
[----:B------:R-:W-:Y:S04]  /*4560*/  DEPBAR.LE SB0, 0x0 ;  /* 0x000080000000791a */ /* 0x000fe80000000000 */
[----:B------:R-:W-:Y:S06]  /*4570*/  BAR.SYNC.DEFER_BLOCKING 0x0 ;  /* 0x0000000000007b1d */ /* 0x000fec0000010000 */
[----:B------:R-:W-:Y:S01]  /*4580*/  LDSM.16.M88.4 R32, [R206] ;  /* 0x00000000ce20783b */ /* 0x000fe20000000200 */
[----:B-1----:R-:W-:Y:S07]  /*4590*/  SHF.L.U32 R229, R229, 0x1, RZ ;  /* 0x00000001e5e57819 */ /* 0x002fee00000006ff */
[----:B------:R-:W1:Y:S08]  /*45a0*/  LDSM.16.M88.4 R16, [R205+0xc000] ;  /* 0x00c00000cd10783b */ /* 0x000e700000000200 */
[----:B------:R-:W4:Y:S08]  /*45b0*/  LDSM.16.M88.4 R28, [R206+0x1000] ;  /* 0x00100000ce1c783b */ /* 0x000f300000000200 */
[----:B------:R-:W4:Y:S08]  /*45c0*/  LDSM.16.M88.4 R164, [R205+0xc800] ;  /* 0x00c80000cda4783b */ /* 0x000f300000000200 */
[----:B------:R-:W-:Y:S08]  /*45d0*/  LDSM.16.M88.4 R168, [R0] ;  /* 0x0000000000a8783b */ /* 0x000ff00000000200 */
[----:B------:R-:W4:Y:S01]  /*45e0*/  LDSM.16.M88.4 R172, [R209+0xc000] ;  /* 0x00c00000d1ac783b */ /* 0x000f220000000200 */
[-C--:B-1----:R-:W-:Y:S07]  /*45f0*/  HMMA.16816.F32.BF16 R4, R32, R16.reuse, RZ ;  /* 0x000000102004723c */ /* 0x082fee00000418ff */
[----:B------:R-:W1:Y:S01]  /*4600*/  LDSM.16.M88.4 R176, [R0+0x1000] ;  /* 0x0010000000b0783b */ /* 0x000e620000000200 */
[C---:B----4-:R-:W-:Y:S07]  /*4610*/  HMMA.16816.F32.BF16 R8, R28.reuse, R16, RZ ;  /* 0x000000101c08723c */ /* 0x050fee00000418ff */
[----:B------:R-:W4:Y:S01]  /*4620*/  LDSM.16.M88.4 R180, [R209+0xc800] ;  /* 0x00c80000d1b4783b */ /* 0x000f220000000200 */
[-C--:B------:R-:W-:Y:S07]  /*4630*/  HMMA.16816.F32.BF16 R12, R28, R18.reuse, RZ ;  /* 0x000000121c0c723c */ /* 0x080fee00000418ff */
[----:B------:R-:W-:Y:S01]  /*4640*/  LDSM.16.M88.4 R184, [R3] ;  /* 0x0000000003b8783b */ /* 0x000fe20000000200 */
[C---:B------:R-:W-:Y:S07]  /*4650*/  HMMA.16816.F32.BF16 R16, R32.reuse, R18, RZ ;  /* 0x000000122010723c */ /* 0x040fee00000418ff */
[----:B------:R-:W4:Y:S01]  /*4660*/  LDSM.16.M88.4 R188, [R207+0xc000] ;  /* 0x00c00000cfbc783b */ /* 0x000f220000000200 */
[-C--:B------:R-:W-:Y:S07]  /*4670*/  HMMA.16816.F32.BF16 R20, R32, R164.reuse, RZ ;  /* 0x000000a42014723c */ /* 0x080fee00000418ff */
[----:B------:R-:W4:Y:S01]  /*4680*/  LDSM.16.M88.4 R192, [R3+0x1000] ;  /* 0x0010000003c0783b */ /* 0x000f220000000200 */
[C---:B------:R-:W-:Y:S07]  /*4690*/  HMMA.16816.F32.BF16 R24, R28.reuse, R164, RZ ;  /* 0x000000a41c18723c */ /* 0x040fee00000418ff */
[----:B------:R-:W4:Y:S01]  /*46a0*/  LDSM.16.M88.4 R196, [R207+0xc800] ;  /* 0x00c80000cfc4783b */ /* 0x000f220000000200 */
        /* <DEDUP_REMOVED lines=9> */
[-C--:B----4-:R-:W-:Y:S08]  /*4740*/  HMMA.16816.F32.BF16 R20, R168, R180.reuse, R20 ;  /* 0x000000b4a814723c */ /* 0x090ff00000041814 */
[C---:B------:R-:W-:Y:S08]  /*4750*/  HMMA.16816.F32.BF16 R24, R176.reuse, R180, R24 ;  /* 0x000000b4b018723c */ /* 0x040ff00000041818 */
[-C--:B------:R-:W-:Y:S01]  /*4760*/  HMMA.16816.F32.BF16 R28, R176, R182.reuse, R28 ;  /* 0x000000b6b01c723c */ /* 0x080fe2000004181c */
[----:B------:R-:W-:Y:S07]  /*4770*/  LDSM.16.M88.4 R176, [R206+0x2000] ;  /* 0x00200000ceb0783b */ /* 0x000fee0000000200 */
[----:B------:R-:W-:Y:S01]  /*4780*/  HMMA.16816.F32.BF16 R32, R168, R182, R32 ;  /* 0x000000b6a820723c */ /* 0x000fe20000041820 */
[----:B------:R-:W4:Y:S07]  /*4790*/  LDSM.16.M88.4 R168, [R208+0xc800] ;  /* 0x00c80000d0a8783b */ /* 0x000f2e0000000200 */
[-C--:B------:R-:W-:Y:S01]  /*47a0*/  HMMA.16816.F32.BF16 R4, R184, R188.reuse, R4 ;  /* 0x000000bcb804723c */ /* 0x080fe20000041804 */
[----:B------:R-:W2:Y:S07]  /*47b0*/  LDSM.16.M88.4 R180, [R205+0x10000] ;  /* 0x01000000cdb4783b */ /* 0x000eae0000000200 */
        /* <DEDUP_REMOVED lines=21> */
[----:B------:R4:W1:Y:S07]  /*4910*/  LDSM.16.M88.4 R164, [R0+0x3000] ;  /* 0x0030000000a4783b */ /* 0x00086e0000000200 */
[-C--:B--2---:R-:W-:Y:S01]  /*4920*/  HMMA.16816.F32.BF16 R4, R176, R180.reuse, R4 ;  /* 0x000000b4b004723c */ /* 0x084fe20000041804 */
[----:B------:R-:W2:Y:S07]  /*4930*/  LDSM.16.M88.4 R168, [R209+0x10800] ;  /* 0x01080000d1a8783b */ /* 0x000eae0000000200 */
[C---:B---3--:R-:W-:Y:S08]  /*4940*/  HMMA.16816.F32.BF16 R8, R188.reuse, R180, R8 ;  /* 0x000000b4bc08723c */ /* 0x048ff00000041808 */
[-C--:B------:R-:W-:Y:S01]  /*4950*/  HMMA.16816.F32.BF16 R12, R188, R182.reuse, R12 ;  /* 0x000000b6bc0c723c */ /* 0x080fe2000004180c */
[----:B----4-:R-:W-:Y:S07]  /*4960*/  IMAD.U32 R0, RZ, RZ, UR41 ;  /* 0x00000029ff007e24 */ /* 0x010fee000f8e00ff */
[C---:B------:R-:W-:Y:S01]  /*4970*/  HMMA.16816.F32.BF16 R16, R176.reuse, R182, R16 ;  /* 0x000000b6b010723c */ /* 0x040fe20000041810 */
[----:B------:R-:W-:Y:S07]  /*4980*/  LDSM.16.M88.4 R180, [R207+0x10800] ;  /* 0x01080000cfb4783b */ /* 0x000fee0000000200 */
[-C--:B------:R-:W-:Y:S08]  /*4990*/  HMMA.16816.F32.BF16 R20, R176, R184.reuse, R20 ;  /* 0x000000b8b014723c */ /* 0x080ff00000041814 */
[C---:B------:R-:W-:Y:S08]  /*49a0*/  HMMA.16816.F32.BF16 R24, R188.reuse, R184, R24 ;  /* 0x000000b8bc18723c */ /* 0x040ff00000041818 */
[-C--:B------:R-:W-:Y:S01]  /*49b0*/  HMMA.16816.F32.BF16 R28, R188, R186.reuse, R28 ;  /* 0x000000babc1c723c */ /* 0x080fe2000004181c */
[----:B------:R-:W-:Y:S07]  /*49c0*/  LDSM.16.M88.4 R188, [R208+0x10000] ;  /* 0x01000000d0bc783b */ /* 0x000fee0000000200 */
[----:B------:R-:W-:Y:S01]  /*49d0*/  HMMA.16816.F32.BF16 R32, R176, R186, R32 ;  /* 0x000000bab020723c */ /* 0x000fe20000041820 */
[----:B------:R3:W4:Y:S07]  /*49e0*/  LDSM.16.M88.4 R176, [R3+0x3000] ;  /* 0x0030000003b0783b */ /* 0x00072e0000000200 */
[-C--:B-1----:R-:W-:Y:S01]  /*49f0*/  HMMA.16816.F32.BF16 R4, R172, R192.reuse, R4 ;  /* 0x000000c0ac04723c */ /* 0x082fe20000041804 */
[----:B------:R-:W1:Y:S07]  /*4a00*/  LDSM.16.M88.4 R184, [R2+0x2000] ;  /* 0x0020000002b8783b */ /* 0x000e6e0000000200 */
[C---:B------:R-:W-:Y:S08]  /*4a10*/  HMMA.16816.F32.BF16 R8, R164.reuse, R192, R8 ;  /* 0x000000c0a408723c */ /* 0x040ff00000041808 */
[-C--:B------:R-:W-:Y:S03]  /*4a20*/  HMMA.16816.F32.BF16 R12, R164, R194.reuse, R12 ;  /* 0x000000c2a40c723c */ /* 0x080fe6000004180c */
[C---:B---3--:R-:W-:Y:S05]  /*4a30*/  VIADD R3, R223.reuse, 0xfffffff0 ;  /* 0xfffffff0df037836 */ /* 0x048fea0000000000 */
[C---:B------:R-:W-:Y:S04]  /*4a40*/  HMMA.16816.F32.BF16 R16, R172.reuse, R194, R16 ;  /* 0x000000c2ac10723c */ /* 0x040fe80000041810 */
[----:B------:R-:W-:Y:S04]  /*4a50*/  IABS R3, R3 ;  /* 0x0000000300037213 */ /* 0x000fe80000000000 */
[-C--:B--2---:R-:W-:Y:S08]  /*4a60*/  HMMA.16816.F32.BF16 R20, R172, R168.reuse, R20 ;  /* 0x000000a8ac14723c */ /* 0x084ff00000041814 */
[C---:B------:R-:W-:Y:S08]  /*4a70*/  HMMA.16816.F32.BF16 R24, R164.reuse, R168, R24 ;  /* 0x000000a8a418723c */ /* 0x040ff00000041818 */
[-C--:B------:R-:W-:Y:S01]  /*4a80*/  HMMA.16816.F32.BF16 R28, R164, R170.reuse, R28 ;  /* 0x000000aaa41c723c */ /* 0x080fe2000004181c */
[----:B------:R2:W3:Y:S07]  /*4a90*/  LDSM.16.M88.4 R164, [R2+0x3000] ;  /* 0x0030000002a4783b */ /* 0x0004ee0000000200 */
[----:B------:R-:W-:Y:S08]  /*4aa0*/  HMMA.16816.F32.BF16 R32, R172, R170, R32 ;  /* 0x000000aaac20723c */ /* 0x000ff00000041820 */
[-C--:B------:R-:W-:Y:S08]  /*4ab0*/  HMMA.16816.F32.BF16 R4, R196, R200.reuse, R4 ;  /* 0x000000c8c404723c */ /* 0x080ff00000041804 */
[C---:B----4-:R-:W-:Y:S04]  /*4ac0*/  HMMA.16816.F32.BF16 R8, R176.reuse, R200, R8 ;  /* 0x000000c8b008723c */ /* 0x050fe80000041808 */
[----:B--2---:R-:W-:Y:S04]  /*4ad0*/  VIADD R2, R223, 0xffffffe8 ;  /* 0xffffffe8df027836 */ /* 0x004fe80000000000 */
[-C--:B------:R-:W-:Y:S08]  /*4ae0*/  HMMA.16816.F32.BF16 R12, R176, R202.reuse, R12 ;  /* 0x000000cab00c723c */ /* 0x080ff0000004180c */
[C---:B------:R-:W-:Y:S08]  /*4af0*/  HMMA.16816.F32.BF16 R16, R196.reuse, R202, R16 ;  /* 0x000000cac410723c */ /* 0x040ff00000041810 */
[-C--:B------:R-:W-:Y:S08]  /*4b00*/  HMMA.16816.F32.BF16 R20, R196, R180.reuse, R20 ;  /* 0x000000b4c414723c */ /* 0x080ff00000041814 */
[C---:B------:R-:W-:Y:S08]  /*4b10*/  HMMA.16816.F32.BF16 R24, R176.reuse, R180, R24 ;  /* 0x000000b4b018723c */ /* 0x040ff00000041818 */
[-C--:B------:R-:W-:Y:S08]  /*4b20*/  HMMA.16816.F32.BF16 R28, R176, R182.reuse, R28 ;  /* 0x000000b6b01c723c */ /* 0x080ff0000004181c */
[----:B------:R-:W-:Y:S04]  /*4b30*/  HMMA.16816.F32.BF16 R32, R196, R182, R32 ;  /* 0x000000b6c420723c */ /* 0x000fe80000041820 */
[----:B------:R-:W-:Y:S04]  /*4b40*/  LEA R197, R217, UR4, 0x1 ;  /* 0x00000004d9c57c11 */ /* 0x000fe8000f8e08ff */
        /* <DEDUP_REMOVED lines=24> */
[----:B-1----:R-:W-:Y:S01]  /*4cd0*/  STL [R1+0x8], R227 ;  /* 0x000008e301007387 */ /* 0x002fe20000100800 */
[----:B------:R-:W-:Y:S08]  /*4ce0*/  FMUL.FTZ R8, R228, 1.4426950216293334961 ;  /* 0x3fb8aa3be4087820 */ /* 0x000ff00000410000 */
[----:B------:R-:W1:Y:S01]  /*4cf0*/  MUFU.TANH R224, R11 ;  /* 0x0000000b00e07308 */ /* 0x000e620000002400 */
[----:B--2---:R-:W-:Y:S01]  /*4d00*/  STL [R1+0xc], R226 ;  /* 0x00000ce201007387 */ /* 0x004fe20000100800 */
[----:B------:R-:W-:Y:S02]  /*4d10*/  @P3 LOP3.LUT R9, R229, 0x6, RZ, 0xc0, !PT ;  /* 0x00000006e5093812 */ /* 0x000fe400078ec0ff */
[C---:B------:R-:W-:Y:S01]  /*4d20*/  FSETP.NEU.FTZ.AND P3, PT, R218.reuse, -INF , PT ;  /* 0xff800000da00780b */ /* 0x040fe20003f7d000 */
[----:B------:R-:W2:Y:S05]  /*4d30*/  S2R R229, SR_TID.X ;  /* 0x0000000000e57919 */ /* 0x000eaa0000002100 */
[----:B------:R-:W4:Y:S01]  /*4d40*/  MUFU.TANH R222, R12 ;  /* 0x0000000c00de7308 */ /* 0x000f220000002400 */
[----:B---3--:R-:W-:Y:S01]  /*4d50*/  STL [R1+0x1c], R225 ;  /* 0x00001ce101007387 */ /* 0x008fe20000100800 */
[----:B------:R-:W-:Y:S08]  /*4d60*/  IABS R10, R2 ;  /* 0x00000002000a7213 */ /* 0x000ff00000000000 */
[----:B------:R-:W3:Y:S01]  /*4d70*/  MUFU.TANH R221, R13 ;  /* 0x0000000d00dd7308 */ /* 0x000ee20000002400 */
[----:B-1----:R-:W-:Y:S01]  /*4d80*/  STL [R1+0x18], R224 ;  /* 0x000018e001007387 */ /* 0x002fe20000100800 */
[----:B------:R-:W-:Y:S05]  /*4d90*/  VIADD R11, R223, 0xfffffff1 ;  /* 0xfffffff1df0b7836 */ /* 0x000fea0000000000 */
[----:B------:R-:W-:Y:S03]  /*4da0*/  IABS R2, R11 ;  /* 0x0000000b00027213 */ /* 0x000fe60000000000 */
[----:B------:R-:W1:Y:S01]  /*4db0*/  MUFU.TANH R220, R14 ;  /* 0x0000000e00dc7308 */ /* 0x000e620000002400 */
[----:B----4-:R-:W-:Y:S01]  /*4dc0*/  STL [R1+0x4], R222 ;  /* 0x000004de01007387 */ /* 0x010fe20000100800 */
[----:B------:R-:W-:Y:S08]  /*4dd0*/  FMUL.FTZ R11, R218, 1.4426950216293334961 ;  /* 0x3fb8aa3bda0b7820 */ /* 0x000ff00000410000 */
[----:B------:R-:W4:Y:S01]  /*4de0*/  MUFU.TANH R219, R15 ;  /* 0x0000000f00db7308 */ /* 0x000f220000002400 */
[----:B---3--:R-:W-:Y:S01]  /*4df0*/  STL [R1], R221 ;  /* 0x000000dd01007387 */ /* 0x008fe20000100800 */
[----:B--2---:R-:W-:Y:S08]  /*4e00*/  SHF.R.U32.HI R229, RZ, 0x1, R229 ;  /* 0x00000001ffe57819 */ /* 0x004ff000000116e5 */
[----:B------:R-:W2:Y:S01]  /*4e10*/  MUFU.TANH R250, R6 ;  /* 0x0000000600fa7308 */ /* 0x000ea20000002400 */
[----:B-1----:R-:W-:Y:S01]  /*4e20*/  STL [R1+0x14], R220 ;  /* 0x000014dc01007387 */ /* 0x002fe20000100800 */
[----:B------:R-:W-:Y:S02]  /*4e30*/  @P2 LOP3.LUT R9, R9, 0x1e0, R229, 0xf8, !PT ;  /* 0x000001e009092812 */ /* 0x000fe400078ef8e5 */
[----:B------:R-:W-:Y:S03]  /*4e40*/  FSETP.NEU.FTZ.AND P2, PT, R228, -INF , PT ;  /* 0xff800000e400780b */ /* 0x000fe60003f5d000 */
[----:B------:R-:W-:Y:S01]  /*4e50*/  @P1 IMAD R9, R0, 0x80, R9 ;  /* 0x0000008000091824 */ /* 0x000fe200078e0209 */
[----:B------:R-:W-:Y:S01]  /*4e60*/  PLOP3.LUT P1, PT, PT, PT, UP1, 0x80, 0x8 ;  /* 0x000000000008781c */ /* 0x000fe20003f2f018 */
[----:B----4-:R-:W-:Y:S01]  /*4e70*/  STL [R1+0x10], R219 ;  /* 0x000010db01007387 */ /* 0x010fe20000100800 */
[----:B------:R-:W-:Y:S01]  /*4e80*/  FSEL R8, R8, RZ, P2 ;  /* 0x000000ff08087208 */ /* 0x000fe20001000000 */
[C---:B------:R-:W-:Y:S01]  /*4e90*/  @P0 VIADD R0, R9.reuse, 0x1 ;  /* 0x0000000109000836 */ /* 0x040fe20000000000 */
[----:B------:R-:W-:Y:S01]  /*4ea0*/  @P4 ISETP.GE.AND P4, PT, R9, UR35, PT ;  /* 0x0000002309004c0c */ /* 0x000fe2000bf86270 */
[----:B------:R-:W3:Y:S01]  /*4eb0*/  LDL R12, [R1+0x3c] ;  /* 0x00003c00010c7983 */ /* 0x000ee20000100800 */
[----:B------:R-:W-:Y:S01]  /*4ec0*/  MUFU.TANH R183, R5 ;  /* 0x0000000500b77308 */ /* 0x000fe20000002400 */
[----:B------:R-:W-:Y:S02]  /*4ed0*/  PLOP3.LUT P2, PT, PT, PT, UP1, 0x80, 0x8 ;  /* 0x000000000008781c */ /* 0x000fe40003f4f018 */
[----:B------:R-:W4:Y:S01]  /*4ee0*/  LDL R13, [R1+0x38] ;  /* 0x00003800010d7983 */ /* 0x000f220000100800 */
[----:B------:R-:W-:Y:S02]  /*4ef0*/  @P6 ISETP.GE.AND P6, PT, R0, UR35, PT ;  /* 0x0000002300006c0c */ /* 0x000fe4000bfc6270 */
[----:B------:R-:W-:Y:S04]  /*4f00*/  IADD3 R0, PT, PT, R223, -0x17, RZ ;  /* 0xffffffe9df007810 */ /* 0x000fe80007ffe0ff */
[----:B------:R1:W2:Y:S01]  /*4f10*/  MUFU.TANH R249, R7 ;  /* 0x0000000700f97308 */ /* 0x0002a20000002400 */
[----:B------:R-:W-:Y:S02]  /*4f20*/  PLOP3.LUT P0, PT, PT, PT, UP1, 0x80, 0x8 ;  /* 0x000000000008781c */ /* 0x000fe40003f0f018 */
[----:B------:R-:W-:Y:S04]  /*4f30*/  IABS R0, R0 ;  /* 0x0000000000007213 */ /* 0x000fe80000000000 */
[----:B------:R-:W-:Y:S03]  /*4f40*/  I2FP.F32.S32 R15, R0 ;  /* 0x00000000000f7245 */ /* 0x000fe60000201400 */
[----:B------:R2:W-:Y:S02]  /*4f50*/  MUFU.TANH R244, R18 ;  /* 0x0000001200f47308 */ /* 0x0005e40000002400 */
[----:B------:R-:W-:Y:S08]  /*4f60*/  FFMA.FTZ R0, R15, -UR12, R169 ;  /* 0x8000000c0f007c23 */ /* 0x000ff000080100a9 */
[----:B------:R-:W-:Y:S01]  /*4f70*/  MUFU.TANH R241, R19 ;  /* 0x0000001300f17308 */ /* 0x000fe20000002400 */
[----:B------:R-:W-:Y:S01]  /*4f80*/  @P1 FSEL R0, R0, -INF , !P4 ;  /* 0xff80000000001808 */ /* 0x000fe20006000000 */
[----:B-1----:R-:W1:Y:S01]  /*4f90*/  LDSM.16.M88.4 R4, [R208+0x10800] ;  /* 0x01080000d004783b */ /* 0x002e620000000200 */
[----:B------:R-:W-:Y:S03]  /*4fa0*/  PLOP3.LUT P1, PT, PT, PT, UP1, 0x80, 0x8 ;  /* 0x000000000008781c */ /* 0x000fe60003f2f018 */
[----:B------:R-:W-:Y:S04]  /*4fb0*/  FFMA.FTZ R0, R0, UR9, -R8 ;  /* 0x0000000900007c23 */ /* 0x000fe80008010808 */
[----:B------:R1:W-:Y:S01]  /*4fc0*/  MUFU.TANH R38, R17 ;  /* 0x0000001100267308 */ /* 0x0003e20000002400 */
[----:B--2---:R-:W-:Y:S02]  /*4fd0*/  I2FP.F32.S32 R18, R3 ;  /* 0x0000000300127245 */ /* 0x004fe40000201400 */
[----:B------:R-:W-:Y:S07]  /*4fe0*/  FSEL R3, R11, RZ, P3 ;  /* 0x000000ff0b037208 */ /* 0x000fee0001800000 */
[----:B------:R2:W2:Y:S10]  /*4ff0*/  MUFU.EX2 R19, R0 ;  /* 0x0000000000137308 */ /* 0x0004b40000000800 */
[----:B------:R2:W4:Y:S01]  /*5000*/  MUFU.TANH R39, R16 ;  /* 0x0000001000277308 */ /* 0x0005220000002400 */
[----:B-1----:R-:W-:Y:S05]  /*5010*/  I2FP.F32.S32 R17, R2 ;  /* 0x0000000200117245 */ /* 0x002fea0000201400 */
[----:B------:R-:W-:Y:S01]  /*5020*/  FFMA.FTZ R2, R17, -UR12, R250 ;  /* 0x8000000c11027c23 */ /* 0x000fe200080100fa */
[----:B--2---:R-:W-:Y:S04]  /*5030*/  FFMA.FTZ R0, R18, -UR12, R249 ;  /* 0x8000000c12007c23 */ /* 0x004fe800080100f9 */
[----:B------:R-:W-:Y:S02]  /*5040*/  @P2 FSEL R2, R2, -INF , !P4 ;  /* 0xff80000002022808 */ /* 0x000fe40006000000 */
[----:B------:R-:W-:Y:S03]  /*5050*/  @P1 FSEL R0, R0, -INF , !P6 ;  /* 0xff80000000001808 */ /* 0x000fe60007000000 */
[--C-:B------:R-:W-:Y:S01]  /*5060*/  FFMA.FTZ R2, R2, UR9, -R3.reuse ;  /* 0x0000000902027c23 */ /* 0x100fe20008010803 */
[----:B------:R-:W-:Y:S01]  /*5070*/  I2FP.F32.S32 R16, R10 ;  /* 0x0000000a00107245 */ /* 0x000fe20000201400 */
[-C--:B------:R-:W-:Y:S01]  /*5080*/  HMMA.16816.F32.BF16 R20, R184, R4.reuse, R20 ;  /* 0x00000004b814723c */ /* 0x080fe20000041814 */
[----:B------:R-:W-:Y:S01]  /*5090*/  PLOP3.LUT P1, PT, PT, PT, UP1, 0x80, 0x8 ;  /* 0x000000000008781c */ /* 0x000fe20003f2f018 */
[----:B------:R1:W-:Y:S01]  /*50a0*/  MUFU.EX2 R229, R2 ;  /* 0x0000000200e57308 */ /* 0x0003e20000000800 */
[----:B------:R-:W-:Y:S01]  /*50b0*/  FFMA.FTZ R0, R0, UR9, -R3 ;  /* 0x0000000900007c23 */ /* 0x000fe20008010803 */
[----:B------:R-:W-:Y:S04]  /*50c0*/  FFMA.FTZ R10, R16, -UR12, R183 ;  /* 0x8000000c100a7c23 */ /* 0x000fe800080100b7 */
[C---:B------:R-:W-:Y:S04]  /*50d0*/  HMMA.16816.F32.BF16 R24, R164.reuse, R4, R24 ;  /* 0x00000004a418723c */ /* 0x040fe80000041818 */
[----:B------:R2:W-:Y:S01]  /*50e0*/  MUFU.EX2 R228, R0 ;  /* 0x0000000000e47308 */ /* 0x0005e20000000800 */
[----:B------:R-:W-:Y:S02]  /*50f0*/  @P0 FSEL R10, R10, -INF , !P6 ;  /* 0xff8000000a0a0808 */ /* 0x000fe40007000000 */
[----:B------:R-:W-:Y:S01]  /*5100*/  PLOP3.LUT P0, PT, PT, PT, UP1, 0x80, 0x8 ;  /* 0x000000000008781c */ /* 0x000fe20003f0f018 */
[-C--:B------:R-:W-:Y:S03]  /*5110*/  HMMA.16816.F32.BF16 R28, R164, R6.reuse, R28 ;  /* 0x00000006a41c723c */ /* 0x080fe6000004181c */
[----:B------:R-:W-:Y:S01]  /*5120*/  FFMA.FTZ R10, R10, UR9, -R8 ;  /* 0x000000090a0a7c23 */ /* 0x000fe20008010808 */
[----:B-1----:R-:W-:Y:S02]  /*5130*/  VIADD R2, R223, 0x8 ;  /* 0x00000008df027836 */ /* 0x002fe40000000000 */
[----:B------:R-:W-:Y:S01]  /*5140*/  FMUL.FTZ R20, R20, UR10 ;  /* 0x0000000a14147c20 */ /* 0x000fe20008410000 */
[----:B------:R-:W-:Y:S01]  /*5150*/  FMUL.FTZ R21, R21, UR10 ;  /* 0x0000000a15157c20 */ /* 0x000fe20008410000 */
[----:B------:R1:W-:Y:S01]  /*5160*/  MUFU.EX2 R218, R10 ;  /* 0x0000000a00da7308 */ /* 0x0003e20000000800 */
[----:B------:R-:W-:Y:S01]  /*5170*/  HMMA.16816.F32.BF16 R32, R184, R6, R32 ;  /* 0x00000006b820723c */ /* 0x000fe20000041820 */
[----:B------:R-:W4:Y:S03]  /*5180*/  LDL R184, [R1+0x34] ;  /* 0x0000340001b87983 */ /* 0x000f260000100800 */
[C---:B--2---:R-:W-:Y:S01]  /*5190*/  IADD3 R0, PT, PT, R223.reuse, 0x9, RZ ;  /* 0x00000009df007810 */ /* 0x044fe20007ffe0ff */
[----:B------:R-:W-:Y:S01]  /*51a0*/  IMAD.MOV.U32 R187, RZ, RZ, R19 ;  /* 0x000000ffffbb7224 */ /* 0x000fe200078e0013 */
[----:B------:R-:W-:Y:S03]  /*51b0*/  IABS R4, R2 ;  /* 0x0000000200047213 */ /* 0x000fe60000000000 */
[----:B------:R2:W4:Y:S01]  /*51c0*/  MUFU.TANH R37, R20 ;  /* 0x0000001400257308 */ /* 0x0005220000002400 */
[----:B------:R-:W-:Y:S01]  /*51d0*/  IABS R0, R0 ;  /* 0x0000000000007213 */ /* 0x000fe20000000000 */
[----:B------:R-:W4:Y:S01]  /*51e0*/  LDL R19, [R1+0x4c] ;  /* 0x00004c0001137983 */ /* 0x000f220000100800 */
[----:B------:R-:W-:Y:S01]  /*51f0*/  IADD3 R7, PT, PT, R223, -0x20, RZ ;  /* 0xffffffe0df077810 */ /* 0x000fe20007ffe0ff */
[----:B------:R-:W-:Y:S01]  /*5200*/  FMUL.FTZ R22, R22, UR10 ;  /* 0x0000000a16167c20 */ /* 0x000fe20008410000 */
[----:B------:R-:W-:Y:S01]  /*5210*/  I2FP.F32.S32 R11, R0 ;  /* 0x00000000000b7245 */ /* 0x000fe20000201400 */
[----:B------:R-:W-:Y:S01]  /*5220*/  FMUL.FTZ R23, R23, UR10 ;  /* 0x0000000a17177c20 */ /* 0x000fe20008410000 */
[----:B------:R-:W-:Y:S03]  /*5230*/  IABS R7, R7 ;  /* 0x0000000700077213 */ /* 0x000fe60000000000 */
[----:B------:R-:W4:Y:S01]  /*5240*/  MUFU.TANH R36, R21 ;  /* 0x0000001500247308 */ /* 0x000f220000002400 */
[----:B-1----:R-:W-:Y:S02]  /*5250*/  VIADD R10, R223, 0x11 ;  /* 0x00000011df0a7836 */ /* 0x002fe40000000000 */
[----:B------:R-:W-:Y:S01]  /*5260*/  FFMA.FTZ R0, R11, -UR12, R227 ;  /* 0x8000000c0b007c23 */ /* 0x000fe200080100e3 */
[----:B------:R-:W-:Y:S01]  /*5270*/  I2FP.F32.S32 R7, R7 ;  /* 0x0000000700077245 */ /* 0x000fe20000201400 */
[----:B------:R-:W-:Y:S01]  /*5280*/  FMUL.FTZ R25, R25, UR10 ;  /* 0x0000000a19197c20 */ /* 0x000fe20008410000 */
[----:B------:R-:W-:Y:S01]  /*5290*/  FMUL.FTZ R24, R24, UR10 ;  /* 0x0000000a18187c20 */ /* 0x000fe20008410000 */
[----:B------:R-:W-:Y:S01]  /*52a0*/  IABS R10, R10 ;  /* 0x0000000a000a7213 */ /* 0x000fe20000000000 */
[----:B------:R-:W-:Y:S01]  /*52b0*/  FMUL.FTZ R26, R26, UR10 ;  /* 0x0000000a1a1a7c20 */ /* 0x000fe20008410000 */
[----:B------:R-:W-:Y:S01]  /*52c0*/  @P1 FSEL R0, R0, -INF , !P4 ;  /* 0xff80000000001808 */ /* 0x000fe20006000000 */
[----:B--2---:R-:W2:Y:S01]  /*52d0*/  LDL R20, [R1+0x48] ;  /* 0x0000480001147983 */ /* 0x004ea20000100800 */
[----:B------:R-:W-:Y:S01]  /*52e0*/  PLOP3.LUT P1, PT, PT, PT, UP1, 0x80, 0x8 ;  /* 0x000000000008781c */ /* 0x000fe20003f2f018 */
[----:B------:R-:W-:Y:S01]  /*52f0*/  FFMA.FTZ R6, R7, -UR12, R38 ;  /* 0x8000000c07067c23 */ /* 0x000fe20008010026 */
[----:B------:R-:W1:Y:S01]  /*5300*/  MUFU.TANH R240, R22 ;  /* 0x0000001600f07308 */ /* 0x000e620000002400 */
[----:B------:R-:W-:Y:S01]  /*5310*/  FMUL.FTZ R27, R27, UR10 ;  /* 0x0000000a1b1b7c20 */ /* 0x000fe20008410000 */
[----:B------:R-:W-:Y:S01]  /*5320*/  FMUL.FTZ R28, R28, UR10 ;  /* 0x0000000a1c1c7c20 */ /* 0x000fe20008410000 */
[----:B------:R-:W-:Y:S01]  /*5330*/  FMUL.FTZ R29, R29, UR10 ;  /* 0x0000000a1d1d7c20 */ /* 0x000fe20008410000 */
[----:B------:R-:W-:Y:S01]  /*5340*/  FMUL.FTZ R32, R32, UR10 ;  /* 0x0000000a20207c20 */ /* 0x000fe20008410000 */
[----:B------:R-:W-:Y:S01]  /*5350*/  FMUL.FTZ R33, R33, UR10 ;  /* 0x0000000a21217c20 */ /* 0x000fe20008410000 */
[----:B------:R-:W-:Y:S01]  /*5360*/  FMUL.FTZ R34, R34, UR10 ;  /* 0x0000000a22227c20 */ /* 0x000fe20008410000 */
[----:B------:R-:W-:Y:S03]  /*5370*/  FMUL.FTZ R35, R35, UR10 ;  /* 0x0000000a23237c20 */ /* 0x000fe60008410000 */
[----:B------:R-:W1:Y:S01]  /*5380*/  MUFU.TANH R237, R23 ;  /* 0x0000001700ed7308 */ /* 0x000e620000002400 */
[----:B------:R-:W-:Y:S01]  /*5390*/  FMUL.FTZ R30, R30, UR10 ;  /* 0x0000000a1e1e7c20 */ /* 0x000fe20008410000 */
[----:B------:R-:W-:Y:S01]  /*53a0*/  FMUL.FTZ R31, R31, UR10 ;  /* 0x0000000a1f1f7c20 */ /* 0x000fe20008410000 */
[----:B------:R-:W-:Y:S07]  /*53b0*/  IMAD.MOV.U32 R186, RZ, RZ, R169 ;  /* 0x000000ffffba7224 */ /* 0x000fee00078e00a9 */
[----:B------:R-:W-:Y:S10]  /*53c0*/  MUFU.TANH R246, R25 ;  /* 0x0000001900f67308 */ /* 0x000ff40000002400 */
[----:B------:R-:W1:Y:S10]  /*53d0*/  MUFU.TANH R248, R24 ;  /* 0x0000001800f87308 */ /* 0x000e740000002400 */
[----:B------:R-:W1:Y:S10]  /*53e0*/  MUFU.TANH R252, R26 ;  /* 0x0000001a00fc7308 */ /* 0x000e740000002400 */
[----:B------:R-:W1:Y:S10]  /*53f0*/  MUFU.TANH R251, R27 ;  /* 0x0000001b00fb7308 */ /* 0x000e740000002400 */
[----:B------:R-:W1:Y:S10]  /*5400*/  MUFU.TANH R235, R28 ;  /* 0x0000001c00eb7308 */ /* 0x000e740000002400 */
[----:B------:R-:W1:Y:S10]  /*5410*/  MUFU.TANH R234, R29 ;  /* 0x0000001d00ea7308 */ /* 0x000e740000002400 */
[----:B------:R-:W-:Y:S10]  /*5420*/  MUFU.TANH R203, R34 ;  /* 0x0000002200cb7308 */ /* 0x000ff40000002400 */
[----:B------:R-:W-:Y:S10]  /*5430*/  MUFU.TANH R202, R35 ;  /* 0x0000002300ca7308 */ /* 0x000ff40000002400 */
[----:B------:R-:W-:Y:S10]  /*5440*/  MUFU.TANH R247, R30 ;  /* 0x0000001e00f77308 */ /* 0x000ff40000002400 */
[----:B------:R-:W-:Y:S01]  /*5450*/  MUFU.TANH R245, R31 ;  /* 0x0000001f00f57308 */ /* 0x000fe20000002400 */
[C---:B---3--:R-:W-:Y:S01]  /*5460*/  FMUL.FTZ R5, R12.reuse, 1.4426950216293334961 ;  /* 0x3fb8aa3b0c057820 */ /* 0x048fe20000410000 */
[----:B------:R-:W-:Y:S02]  /*5470*/  FSETP.NEU.FTZ.AND P2, PT, R12, -INF , PT ;  /* 0xff8000000c00780b */ /* 0x000fe40003f5d000 */
[----:B------:R-:W-:Y:S01]  /*5480*/  IADD3 R12, PT, PT, R223, 0x10, RZ ;  /* 0x00000010df0c7810 */ /* 0x000fe20007ffe0ff */
[----:B----4-:R-:W-:Y:S01]  /*5490*/  FMUL.FTZ R14, R13, 1.4426950216293334961 ;  /* 0x3fb8aa3b0d0e7820 */ /* 0x010fe20000410000 */
[----:B------:R-:W-:Y:S02]  /*54a0*/  FSEL R2, R5, RZ, P2 ;  /* 0x000000ff05027208 */ /* 0x000fe40001000000 */
[----:B------:R-:W-:Y:S02]  /*54b0*/  IABS R5, R12 ;  /* 0x0000000c00057213 */ /* 0x000fe40000000000 */
[----:B------:R-:W-:Y:S01]  /*54c0*/  I2FP.F32.S32 R12, R4 ;  /* 0x00000004000c7245 */ /* 0x000fe20000201400 */
[----:B------:R-:W-:Y:S01]  /*54d0*/  FFMA.FTZ R0, R0, UR9, -R2 ;  /* 0x0000000900007c23 */ /* 0x000fe20008010802 */
[----:B------:R-:W-:Y:S02]  /*54e0*/  FSETP.NEU.FTZ.AND P3, PT, R13, -INF , PT ;  /* 0xff8000000d00780b */ /* 0x000fe40003f7d000 */
[----:B------:R-:W-:Y:S01]  /*54f0*/  I2FP.F32.S32 R4, R10 ;  /* 0x0000000a00047245 */ /* 0x000fe20000201400 */
[----:B------:R3:W-:Y:S01]  /*5500*/  MUFU.EX2 R231, R0 ;  /* 0x0000000000e77308 */ /* 0x0007e20000000800 */
[----:B------:R-:W-:Y:S01]  /*5510*/  I2FP.F32.S32 R13, R5 ;  /* 0x00000005000d7245 */ /* 0x000fe20000201400 */
[----:B------:R-:W-:Y:S01]  /*5520*/  FFMA.FTZ R10, R12, -UR12, R226 ;  /* 0x8000000c0c0a7c23 */ /* 0x000fe200080100e2 */
[----:B------:R-:W-:Y:S01]  /*5530*/  PLOP3.LUT P2, PT, PT, PT, UP1, 0x80, 0x8 ;  /* 0x000000000008781c */ /* 0x000fe20003f4f018 */
[----:B------:R-:W-:Y:S02]  /*5540*/  FFMA.FTZ R5, R4, -UR12, R225 ;  /* 0x8000000c04057c23 */ /* 0x000fe400080100e1 */
[----:B------:R-:W-:Y:S01]  /*5550*/  FFMA.FTZ R4, R13, -UR12, R224 ;  /* 0x8000000c0d047c23 */ /* 0x000fe200080100e0 */
[----:B------:R-:W-:Y:S02]  /*5560*/  @P0 FSEL R10, R10, -INF , !P6 ;  /* 0xff8000000a0a0808 */ /* 0x000fe40007000000 */
[----:B------:R-:W-:Y:S02]  /*5570*/  PLOP3.LUT P0, PT, PT, PT, UP1, 0x80, 0x8 ;  /* 0x000000000008781c */ /* 0x000fe40003f0f018 */
[----:B------:R-:W-:Y:S01]  /*5580*/  @P1 FSEL R4, R4, -INF , !P6 ;  /* 0xff80000004041808 */ /* 0x000fe20007000000 */
[----:B------:R-:W-:Y:S01]  /*5590*/  FFMA.FTZ R10, R10, UR9, -R2 ;  /* 0x000000090a0a7c23 */ /* 0x000fe20008010802 */
[----:B------:R-:W-:Y:S02]  /*55a0*/  PLOP3.LUT P1, PT, PT, PT, UP1, 0x80, 0x8 ;  /* 0x000000000008781c */ /* 0x000fe40003f2f018 */
[----:B------:R-:W-:Y:S01]  /*55b0*/  IABS R13, R223 ;  /* 0x000000df000d7213 */ /* 0x000fe20000000000 */
[----:B------:R4:W-:Y:S01]  /*55c0*/  MUFU.EX2 R230, R10 ;  /* 0x0000000a00e67308 */ /* 0x0009e20000000800 */
[----:B---3--:R-:W-:Y:S02]  /*55d0*/  FSEL R0, R14, RZ, P3 ;  /* 0x000000ff0e007208 */ /* 0x008fe40001800000 */
[----:B------:R-:W-:Y:S02]  /*55e0*/  @P2 FSEL R5, R5, -INF , !P4 ;  /* 0xff80000005052808 */ /* 0x000fe40006000000 */
[----:B------:R-:W-:Y:S01]  /*55f0*/  PLOP3.LUT P4, PT, PT, PT, UP1, 0x80, 0x8 ;  /* 0x000000000008781c */ /* 0x000fe20003f8f018 */
[--C-:B------:R-:W-:Y:S01]  /*5600*/  FFMA.FTZ R4, R4, UR9, -R0.reuse ;  /* 0x0000000904047c23 */ /* 0x100fe20008010800 */
[----:B------:R-:W-:Y:S01]  /*5610*/  PLOP3.LUT P3, PT, PT, PT, UP1, 0x80, 0x8 ;  /* 0x000000000008781c */ /* 0x000fe20003f6f018 */
[----:B------:R-:W-:Y:S01]  /*5620*/  FFMA.FTZ R5, R5, UR9, -R0 ;  /* 0x0000000905057c23 */ /* 0x000fe20008010800 */
[----:B------:R-:W-:Y:S01]  /*5630*/  PLOP3.LUT P2, PT, PT, PT, UP1, 0x80, 0x8 ;  /* 0x000000000008781c */ /* 0x000fe20003f4f018 */
[----:B------:R3:W-:Y:S01]  /*5640*/  MUFU.EX2 R242, R4 ;  /* 0x0000000400f27308 */ /* 0x0007e20000000800 */
[----:B------:R-:W-:Y:S02]  /*5650*/  I2FP.F32.S32 R13, R13 ;  /* 0x0000000d000d7245 */ /* 0x000fe40000201400 */
[----:B------:R-:W-:Y:S03]  /*5660*/  PLOP3.LUT P6, PT, PT, PT, UP1, 0x80, 0x8 ;  /* 0x000000000008781c */ /* 0x000fe60003fcf018 */
[----:B----4-:R-:W-:Y:S04]  /*5670*/  FFMA.FTZ R10, R13, -UR12, R221 ;  /* 0x8000000c0d0a7c23 */ /* 0x010fe800080100dd */
[----:B------:R4:W-:Y:S10]  /*5680*/  MUFU.EX2 R243, R5 ;  /* 0x0000000500f37308 */ /* 0x0009f40000000800 */
[----:B------:R-:W-:Y:S01]  /*5690*/  MUFU.TANH R221, R33 ;  /* 0x0000002100dd7308 */ /* 0x000fe20000002400 */
[----:B---3--:R-:W-:Y:S05]  /*56a0*/  VIADD R4, R223, 0x1 ;  /* 0x00000001df047836 */ /* 0x008fea0000000000 */
[----:B------:R-:W-:Y:S01]  /*56b0*/  IABS R4, R4 ;  /* 0x0000000400047213 */ /* 0x000fe20000000000 */
[----:B----4-:R-:W-:Y:S03]  /*56c0*/  @P0 VIADD R5, R9, 0x8 ;  /* 0x0000000809050836 */ /* 0x010fe60000000000 */
[----:B------:R-:W-:Y:S02]  /*56d0*/  I2FP.F32.S32 R14, R4 ;  /* 0x00000004000e7245 */ /* 0x000fe40000201400 */
[----:B------:R-:W-:Y:S02]  /*56e0*/  PLOP3.LUT P0, PT, PT, PT, UP1, 0x80, 0x8 ;  /* 0x000000000008781c */ /* 0x000fe40003f0f018 */
[----:B------:R-:W-:Y:S01]  /*56f0*/  @P4 ISETP.GE.AND P4, PT, R5, UR35, PT ;  /* 0x0000002305004c0c */ /* 0x000fe2000bf86270 */
[----:B------:R-:W-:Y:S01]  /*5700*/  FFMA.FTZ R4, R14, -UR12, R222 ;  /* 0x8000000c0e047c23 */ /* 0x000fe200080100de */
[----:B------:R-:W-:Y:S01]  /*5710*/  @P3 IADD3 R5, PT, PT, R9, 0x9, RZ ;  /* 0x0000000909053810 */ /* 0x000fe20007ffe0ff */
[----:B------:R-:W3:Y:S01]  /*5720*/  MUFU.TANH R222, R32 ;  /* 0x0000002000de7308 */ /* 0x000ee20000002400 */
[----:B------:R-:W-:Y:S02]  /*5730*/  PLOP3.LUT P3, PT, PT, PT, UP1, 0x80, 0x8 ;  /* 0x000000000008781c */ /* 0x000fe40003f6f018 */
[----:B------:R-:W-:Y:S02]  /*5740*/  @P1 FSEL R4, R4, -INF , !P4 ;  /* 0xff80000004041808 */ /* 0x000fe40006000000 */
[----:B------:R-:W-:Y:S01]  /*5750*/  @P2 ISETP.GE.AND P2, PT, R5, UR35, PT ;  /* 0x0000002305002c0c */ /* 0x000fe2000bf46270 */
[----:B------:R-:W-:Y:S01]  /*5760*/  FFMA.FTZ R5, R11, -UR12, R220 ;  /* 0x8000000c0b057c23 */ /* 0x000fe200080100dc */
[----:B------:R-:W-:Y:S01]  /*5770*/  PLOP3.LUT P1, PT, PT, PT, UP1, 0x80, 0x8 ;  /* 0x000000000008781c */ /* 0x000fe20003f2f018 */
[--C-:B------:R-:W-:Y:S01]  /*5780*/  FFMA.FTZ R4, R4, UR9, -R2.reuse ;  /* 0x0000000904047c23 */ /* 0x100fe20008010802 */
[----:B------:R-:W-:Y:S02]  /*5790*/  @P0 FSEL R10, R10, -INF , !P2 ;  /* 0xff8000000a0a0808 */ /* 0x000fe40005000000 */
[----:B------:R-:W-:Y:S01]  /*57a0*/  @P6 FSEL R6, R6, -INF , !P2 ;  /* 0xff80000006066808 */ /* 0x000fe20005000000 */
[----:B------:R4:W-:Y:S01]  /*57b0*/  MUFU.EX2 R227, R4 ;  /* 0x0000000400e37308 */ /* 0x0009e20000000800 */
[----:B------:R-:W-:Y:S01]  /*57c0*/  PLOP3.LUT P0, PT, PT, PT, UP1, 0x80, 0x8 ;  /* 0x000000000008781c */ /* 0x000fe20003f0f018 */
[----:B------:R-:W-:Y:S01]  /*57d0*/  FFMA.FTZ R10, R10, UR9, -R2 ;  /* 0x000000090a0a7c23 */ /* 0x000fe20008010802 */
[----:B------:R-:W-:Y:S01]  /*57e0*/  @P3 FSEL R5, R5, -INF , !P4 ;  /* 0xff80000005053808 */ /* 0x000fe20006000000 */
[----:B------:R-:W-:Y:S01]  /*57f0*/  FFMA.FTZ R11, R6, UR9, -R8 ;  /* 0x00000009060b7c23 */ /* 0x000fe20008010808 */
[----:B------:R-:W-:Y:S02]  /*5800*/  PLOP3.LUT P3, PT, PT, PT, UP1, 0x80, 0x8 ;  /* 0x000000000008781c */ /* 0x000fe40003f6f018 */
[----:B------:R-:W-:Y:S03]  /*5810*/  PLOP3.LUT P6, PT, PT, PT, UP1, 0x80, 0x8 ;  /* 0x000000000008781c */ /* 0x000fe60003fcf018 */
[----:B------:R1:W-:Y:S01]  /*5820*/  MUFU.EX2 R226, R10 ;  /* 0x0000000a00e27308 */ /* 0x0003e20000000800 */
[--C-:B------:R-:W-:Y:S09]  /*5830*/  FFMA.FTZ R5, R5, UR9, -R0.reuse ;  /* 0x0000000905057c23 */ /* 0x100ff20008010800 */
[----:B------:R3:W-:Y:S01]  /*5840*/  MUFU.EX2 R233, R5 ;  /* 0x0000000500e97308 */ /* 0x0007e20000000800 */
[----:B----4-:R-:W-:Y:S01]  /*5850*/  FFMA.FTZ R4, R12, -UR12, R219 ;  /* 0x8000000c0c047c23 */ /* 0x010fe200080100db */
[C---:B------:R-:W-:Y:S04]  /*5860*/  VIADD R12, R223.reuse, 0xffffffd8 ;  /* 0xffffffd8df0c7836 */ /* 0x040fe80000000000 */
[----:B------:R-:W-:Y:S02]  /*5870*/  @P1 FSEL R4, R4, -INF , !P2 ;  /* 0xff80000004041808 */ /* 0x000fe40005000000 */
[----:B------:R-:W-:Y:S01]  /*5880*/  PLOP3.LUT P1, PT, PT, PT, UP1, 0x80, 0x8 ;  /* 0x000000000008781c */ /* 0x000fe20003f2f018 */
[----:B-1----:R-:W-:Y:S01]  /*5890*/  VIADD R10, R223, 0xffffffe1 ;  /* 0xffffffe1df0a7836 */ /* 0x002fe20000000000 */
[----:B------:R1:W-:Y:S01]  /*58a0*/  MUFU.EX2 R42, R11 ;  /* 0x0000000b002a7308 */ /* 0x0003e20000000800 */
[----:B------:R-:W-:Y:S01]  /*58b0*/  FFMA.FTZ R4, R4, UR9, -R0 ;  /* 0x0000000904047c23 */ /* 0x000fe20008010800 */
[----:B------:R-:W-:Y:S02]  /*58c0*/  IABS R12, R12 ;  /* 0x0000000c000c7213 */ /* 0x000fe40000000000 */
[----:B------:R-:W-:Y:S02]  /*58d0*/  IABS R10, R10 ;  /* 0x0000000a000a7213 */ /* 0x000fe40000000000 */
[----:B------:R-:W-:Y:S01]  /*58e0*/  I2FP.F32.S32 R12, R12 ;  /* 0x0000000c000c7245 */ /* 0x000fe20000201400 */
[----:B---3--:R-:W-:Y:S03]  /*58f0*/  FFMA.FTZ R5, R15, -UR12, R244 ;  /* 0x8000000c0f057c23 */ /* 0x008fe600080100f4 */
[----:B------:R3:W-:Y:S01]  /*5900*/  MUFU.EX2 R232, R4 ;  /* 0x0000000400e87308 */ /* 0x0007e20000000800 */
[----:B------:R-:W-:Y:S01]  /*5910*/  I2FP.F32.S32 R10, R10 ;  /* 0x0000000a000a7245 */ /* 0x000fe20000201400 */
[----:B------:R-:W-:Y:S01]  /*5920*/  VIADD R15, R223, 0xffffffd9 ;  /* 0xffffffd9df0f7836 */ /* 0x000fe20000000000 */
[----:B--2---:R-:W-:Y:S02]  /*5930*/  LEA R185, R20, UR4, 0x1 ;  /* 0x0000000414b97c11 */ /* 0x004fe4000f8e08ff */
[----:B------:R-:W-:Y:S02]  /*5940*/  @P3 FSEL R5, R5, -INF , !P4 ;  /* 0xff80000005053808 */ /* 0x000fe40006000000 */
[----:B------:R-:W-:Y:S02]  /*5950*/  PLOP3.LUT P3, PT, PT, PT, UP1, 0x80, 0x8 ;  /* 0x000000000008781c */ /* 0x000fe40003f6f018 */
[----:B------:R-:W-:Y:S01]  /*5960*/  IABS R6, R15 ;  /* 0x0000000f00067213 */ /* 0x000fe20000000000 */
[----:B------:R-:W-:Y:S01]  /*5970*/  FFMA.FTZ R5, R5, UR9, -R3 ;  /* 0x0000000905057c23 */ /* 0x000fe20008010803 */
[----:B------:R-:W-:Y:S02]  /*5980*/  IADD3 R188, PT, PT, R185, 0x20020, RZ ;  /* 0x00020020b9bc7810 */ /* 0x000fe40007ffe0ff */
[----:B-1----:R-:W-:Y:S01]  /*5990*/  I2FP.F32.S32 R11, R6 ;  /* 0x00000006000b7245 */ /* 0x002fe20000201400 */
[----:B------:R1:W-:Y:S01]  /*59a0*/  MUFU.EX2 R194, R5 ;  /* 0x0000000500c27308 */ /* 0x0003e20000000800 */
[----:B---3--:R-:W-:Y:S05]  /*59b0*/  FFMA.FTZ R4, R10, -UR12, R39 ;  /* 0x8000000c0a047c23 */ /* 0x008fea0008010027 */
[----:B------:R-:W-:Y:S02]  /*59c0*/  @P1 FSEL R4, R4, -INF , !P4 ;  /* 0xff80000004041808 */ /* 0x000fe40006000000 */
[----:B------:R-:W-:Y:S02]  /*59d0*/  PLOP3.LUT P1, PT, PT, PT, UP1, 0x80, 0x8 ;  /* 0x000000000008781c */ /* 0x000fe40003f2f018 */
[----:B------:R-:W-:Y:S01]  /*59e0*/  PLOP3.LUT P4, PT, PT, PT, UP1, 0x80, 0x8 ;  /* 0x000000000008781c */ /* 0x000fe20003f8f018 */
[--C-:B------:R-:W-:Y:S04]  /*59f0*/  FFMA.FTZ R4, R4, UR9, -R8.reuse ;  /* 0x0000000904047c23 */ /* 0x100fe80008010808 */
[----:B------:R2:W3:Y:S01]  /*5a00*/  MUFU.EX2 R43, R4 ;  /* 0x00000004002b7308 */ /* 0x0004e20000000800 */
[----:B-1----:R-:W-:Y:S05]  /*5a10*/  FFMA.FTZ R5, R11, -UR12, R37 ;  /* 0x8000000c0b057c23 */ /* 0x002fea0008010025 */
[C---:B------:R-:W-:Y:S02]  /*5a20*/  @P1 IADD3 R6, PT, PT, R9.reuse, 0x10, RZ ;  /* 0x0000001009061810 */ /* 0x040fe40007ffe0ff */
[----:B------:R-:W-:Y:S01]  /*5a30*/  @P4 VIADD R15, R9, 0x11 ;  /* 0x00000011090f4836 */ /* 0x000fe20000000000 */
[----:B------:R-:W-:Y:S02]  /*5a40*/  PLOP3.LUT P1, PT, PT, PT, UP1, 0x80, 0x8 ;  /* 0x000000000008781c */ /* 0x000fe40003f2f018 */
[----:B------:R-:W-:Y:S02]  /*5a50*/  @P3 ISETP.GE.AND P3, PT, R6, UR35, PT ;  /* 0x0000002306003c0c */ /* 0x000fe4000bf66270 */
[----:B------:R-:W-:Y:S02]  /*5a60*/  @P6 ISETP.GE.AND P6, PT, R15, UR35, PT ;  /* 0x000000230f006c0c */ /* 0x000fe4000bfc6270 */
[C---:B------:R-:W-:Y:S01]  /*5a70*/  IADD3 R15, PT, PT, R223.reuse, -0x8, RZ ;  /* 0xfffffff8df0f7810 */ /* 0x040fe20007ffe0ff */
[----:B--2---:R-:W-:Y:S01]  /*5a80*/  FFMA.FTZ R4, R16, -UR12, R241 ;  /* 0x8000000c10047c23 */ /* 0x004fe200080100f1 */
[----:B------:R-:W-:Y:S01]  /*5a90*/  VIADD R16, R223, 0xfffffff9 ;  /* 0xfffffff9df107836 */ /* 0x000fe20000000000 */
[----:B------:R-:W-:Y:S03]  /*5aa0*/  PLOP3.LUT P4, PT, PT, PT, UP1, 0x80, 0x8 ;  /* 0x000000000008781c */ /* 0x000fe60003f8f018 */
[----:B------:R-:W-:Y:S02]  /*5ab0*/  @P0 FSEL R4, R4, -INF , !P2 ;  /* 0xff80000004040808 */ /* 0x000fe40005000000 */
[----:B------:R-:W-:Y:S02]  /*5ac0*/  PLOP3.LUT P0, PT, PT, PT, UP1, 0x80, 0x8 ;  /* 0x000000000008781c */ /* 0x000fe40003f0f018 */
[----:B------:R-:W-:Y:S01]  /*5ad0*/  PLOP3.LUT P2, PT, PT, PT, UP1, 0x80, 0x8 ;  /* 0x000000000008781c */ /* 0x000fe20003f4f018 */
[--C-:B------:R-:W-:Y:S04]  /*5ae0*/  FFMA.FTZ R4, R4, UR9, -R3.reuse ;  /* 0x0000000904047c23 */ /* 0x100fe80008010803 */
[----:B------:R1:W2:Y:S06]  /*5af0*/  MUFU.EX2 R193, R4 ;  /* 0x0000000400c17308 */ /* 0x0002ac0000000800 */
[----:B------:R-:W-:Y:S02]  /*5b00*/  @P0 FSEL R5, R5, -INF , !P3 ;  /* 0xff80000005050808 */ /* 0x000fe40005800000 */
[----:B------:R-:W-:Y:S03]  /*5b10*/  PLOP3.LUT P0, PT, PT, PT, UP1, 0x80, 0x8 ;  /* 0x000000000008781c */ /* 0x000fe60003f0f018 */
[----:B------:R-:W-:Y:S04]  /*5b20*/  FFMA.FTZ R5, R5, UR9, -R8 ;  /* 0x0000000905057c23 */ /* 0x000fe80008010808 */
[----:B------:R4:W-:Y:S01]  /*5b30*/  MUFU.EX2 R41, R5 ;  /* 0x0000000500297308 */ /* 0x0009e20000000800 */
[----:B-1----:R-:W-:Y:S05]  /*5b40*/  FFMA.FTZ R4, R12, -UR12, R36 ;  /* 0x8000000c0c047c23 */ /* 0x002fea0008010024 */
[----:B------:R-:W-:Y:S02]  /*5b50*/  @P2 FSEL R4, R4, -INF , !P6 ;  /* 0xff80000004042808 */ /* 0x000fe40007000000 */
[----:B------:R-:W-:Y:S03]  /*5b60*/  PLOP3.LUT P2, PT, PT, PT, UP1, 0x80, 0x8 ;  /* 0x000000000008781c */ /* 0x000fe60003f4f018 */
[----:B------:R-:W-:Y:S01]  /*5b70*/  FFMA.FTZ R6, R4, UR9, -R8 ;  /* 0x0000000904067c23 */ /* 0x000fe20008010808 */
[----:B------:R-:W-:Y:S03]  /*5b80*/  IABS R4, R16 ;  /* 0x0000001000047213 */ /* 0x000fe60000000000 */
[----:B------:R1:W2:Y:S01]  /*5b90*/  MUFU.EX2 R40, R6 ;  /* 0x0000000600287308 */ /* 0x0002a20000000800 */
[----:B----4-:R-:W-:Y:S01]  /*5ba0*/  FFMA.FTZ R5, R10, -UR12, R240 ;  /* 0x8000000c0a057c23 */ /* 0x010fe200080100f0 */
[----:B------:R-:W-:Y:S04]  /*5bb0*/  IABS R10, R15 ;  /* 0x0000000f000a7213 */ /* 0x000fe80000000000 */
[----:B------:R-:W-:Y:S02]  /*5bc0*/  @P1 FSEL R5, R5, -INF , !P3 ;  /* 0xff80000005051808 */ /* 0x000fe40005800000 */
[----:B------:R-:W-:Y:S02]  /*5bd0*/  I2FP.F32.S32 R10, R10 ;  /* 0x0000000a000a7245 */ /* 0x000fe40000201400 */
[----:B------:R-:W-:Y:S01]  /*5be0*/  PLOP3.LUT P1, PT, PT, PT, UP1, 0x80, 0x8 ;  /* 0x000000000008781c */ /* 0x000fe20003f2f018 */
[----:B------:R-:W-:Y:S04]  /*5bf0*/  FFMA.FTZ R5, R5, UR9, -R3 ;  /* 0x0000000905057c23 */ /* 0x000fe80008010803 */
[----:B------:R4:W-:Y:S01]  /*5c00*/  MUFU.EX2 R192, R5 ;  /* 0x0000000500c07308 */ /* 0x0009e20000000800 */
[----:B-1----:R-:W-:Y:S02]  /*5c10*/  IMAD.MOV.U32 R6, RZ, RZ, R4 ;  /* 0x000000ffff067224 */ /* 0x002fe400078e0004 */
[----:B------:R-:W-:Y:S03]  /*5c20*/  FFMA.FTZ R4, R7, -UR12, R237 ;  /* 0x8000000c07047c23 */ /* 0x000fe600080100ed */
[----:B------:R-:W-:Y:S02]  /*5c30*/  I2FP.F32.S32 R7, R6 ;  /* 0x0000000600077245 */ /* 0x000fe40000201400 */
[----:B------:R-:W-:Y:S02]  /*5c40*/  @P0 FSEL R4, R4, -INF , !P6 ;  /* 0xff80000004040808 */ /* 0x000fe40007000000 */
[----:B------:R-:W-:Y:S01]  /*5c50*/  PLOP3.LUT P0, PT, PT, PT, UP1, 0x80, 0x8 ;  /* 0x000000000008781c */ /* 0x000fe20003f0f018 */
[----:B------:R-:W-:Y:S02]  /*5c60*/  FFMA.FTZ R6, R7, -UR12, R248 ;  /* 0x8000000c07067c23 */ /* 0x000fe400080100f8 */
[----:B----4-:R-:W-:Y:S01]  /*5c70*/  FFMA.FTZ R5, R4, UR9, -R3 ;  /* 0x0000000904057c23 */ /* 0x010fe20008010803 */
[----:B------:R-:W-:Y:S02]  /*5c80*/  FFMA.FTZ R4, R10, -UR12, R246 ;  /* 0x8000000c0a047c23 */ /* 0x000fe400080100f6 */
[----:B------:R-:W-:Y:S01]  /*5c90*/  @P4 FSEL R6, R6, -INF , !P3 ;  /* 0xff80000006064808 */ /* 0x000fe20005800000 */
[----:B------:R1:W4:Y:S01]  /*5ca0*/  MUFU.EX2 R191, R5 ;  /* 0x0000000500bf7308 */ /* 0x0003220000000800 */
[----:B------:R-:W-:Y:S02]  /*5cb0*/  PLOP3.LUT P4, PT, PT, PT, UP1, 0x80, 0x8 ;  /* 0x000000000008781c */ /* 0x000fe40003f8f018 */
[----:B------:R-:W-:Y:S01]  /*5cc0*/  @P2 FSEL R4, R4, -INF , !P6 ;  /* 0xff80000004042808 */ /* 0x000fe20007000000 */
[--C-:B------:R-:W-:Y:S01]  /*5cd0*/  FFMA.FTZ R6, R6, UR9, -R2.reuse ;  /* 0x0000000906067c23 */ /* 0x100fe20008010802 */
[----:B------:R-:W-:Y:S03]  /*5ce0*/  PLOP3.LUT P2, PT, PT, PT, UP1, 0x80, 0x8 ;  /* 0x000000000008781c */ /* 0x000fe60003f4f018 */
[----:B------:R-:W-:Y:S02]  /*5cf0*/  FFMA.FTZ R4, R4, UR9, -R2 ;  /* 0x0000000904047c23 */ /* 0x000fe40008010802 */
[----:B------:R3:W-:Y:S10]  /*5d00*/  MUFU.EX2 R201, R6 ;  /* 0x0000000600c97308 */ /* 0x0007f40000000800 */
[----:B------:R2:W4:Y:S01]  /*5d10*/  MUFU.EX2 R200, R4 ;  /* 0x0000000400c87308 */ /* 0x0005220000000800 */
[----:B-1----:R-:W-:Y:S05]  /*5d20*/  FFMA.FTZ R5, R14, -UR12, R252 ;  /* 0x8000000c0e057c23 */ /* 0x002fea00080100fc */
[----:B------:R-:W-:Y:S02]  /*5d30*/  @P1 FSEL R5, R5, -INF , !P3 ;  /* 0xff80000005051808 */ /* 0x000fe40005800000 */
[----:B------:R-:W-:Y:S01]  /*5d40*/  PLOP3.LUT P1, PT, PT, PT, UP1, 0x80, 0x8 ;  /* 0x000000000008781c */ /* 0x000fe20003f2f018 */
[----:B---3--:R-:W-:Y:S01]  /*5d50*/  @P0 VIADD R6, R9, 0x18 ;  /* 0x0000001809060836 */ /* 0x008fe20000000000 */
[----:B------:R-:W-:Y:S01]  /*5d60*/  PLOP3.LUT P3, PT, PT, PT, UP1, 0x80, 0x8 ;  /* 0x000000000008781c */ /* 0x000fe20003f6f018 */
[--C-:B------:R-:W-:Y:S01]  /*5d70*/  FFMA.FTZ R5, R5, UR9, -R0.reuse ;  /* 0x0000000905057c23 */ /* 0x100fe20008010800 */
[----:B------:R-:W-:Y:S02]  /*5d80*/  @P4 IADD3 R9, PT, PT, R9, 0x19, RZ ;  /* 0x0000001909094810 */ /* 0x000fe40007ffe0ff */
[----:B------:R-:W-:Y:S01]  /*5d90*/  @P2 ISETP.GE.AND P2, PT, R6, UR35, PT ;  /* 0x0000002306002c0c */ /* 0x000fe2000bf46270 */
[----:B------:R1:W-:Y:S01]  /*5da0*/  MUFU.EX2 R225, R5 ;  /* 0x0000000500e17308 */ /* 0x0003e20000000800 */
[----:B------:R-:W-:Y:S01]  /*5db0*/  PLOP3.LUT P0, PT, PT, PT, UP1, 0x80, 0x8 ;  /* 0x000000000008781c */ /* 0x000fe20003f0f018 */
[----:B--2---:R-:W-:Y:S01]  /*5dc0*/  FFMA.FTZ R4, R13, -UR12, R251 ;  /* 0x8000000c0d047c23 */ /* 0x004fe200080100fb */
[----:B------:R-:W-:Y:S04]  /*5dd0*/  VIADD R13, R223, 0xffffffd0 ;  /* 0xffffffd0df0d7836 */ /* 0x000fe80000000000 */
[----:B------:R-:W-:Y:S02]  /*5de0*/  @P1 FSEL R4, R4, -INF , !P6 ;  /* 0xff80000004041808 */ /* 0x000fe40007000000 */
[----:B------:R-:W-:Y:S01]  /*5df0*/  @P3 ISETP.GE.AND P4, PT, R9, UR35, PT ;  /* 0x0000002309003c0c */ /* 0x000fe2000bf86270 */
[----:B------:R-:W-:Y:S01]  /*5e00*/  VIADD R9, R223, 0xffffffd1 ;  /* 0xffffffd1df097836 */ /* 0x000fe20000000000 */
[----:B------:R-:W-:Y:S01]  /*5e10*/  PLOP3.LUT P3, PT, PT, PT, UP1, 0x80, 0x8 ;  /* 0x000000000008781c */ /* 0x000fe20003f6f018 */
[----:B------:R-:W-:Y:S01]  /*5e20*/  FFMA.FTZ R6, R4, UR9, -R0 ;  /* 0x0000000904067c23 */ /* 0x000fe20008010800 */
[----:B------:R-:W-:Y:S02]  /*5e30*/  PLOP3.LUT P1, PT, PT, PT, UP1, 0x80, 0x8 ;  /* 0x000000000008781c */ /* 0x000fe40003f2f018 */
[----:B------:R-:W-:Y:S01]  /*5e40*/  IABS R4, R9 ;  /* 0x0000000900047213 */ /* 0x000fe20000000000 */
[----:B------:R2:W-:Y:S01]  /*5e50*/  MUFU.EX2 R224, R6 ;  /* 0x0000000600e07308 */ /* 0x0005e20000000800 */
[----:B-1----:R-:W-:Y:S01]  /*5e60*/  FFMA.FTZ R5, R17, -UR12, R235 ;  /* 0x8000000c11057c23 */ /* 0x002fe200080100eb */
[----:B------:R-:W-:Y:S04]  /*5e70*/  IABS R13, R13 ;  /* 0x0000000d000d7213 */ /* 0x000fe80000000000 */
[----:B------:R-:W-:Y:S02]  /*5e80*/  @P0 FSEL R5, R5, -INF , !P2 ;  /* 0xff80000005050808 */ /* 0x000fe40005000000 */
[----:B------:R-:W-:Y:S03]  /*5e90*/  PLOP3.LUT P0, PT, PT, PT, UP1, 0x80, 0x8 ;  /* 0x000000000008781c */ /* 0x000fe60003f0f018 */
[----:B------:R-:W-:Y:S04]  /*5ea0*/  FFMA.FTZ R9, R5, UR9, -R2 ;  /* 0x0000000905097c23 */ /* 0x000fe80008010802 */
[----:B------:R1:W-:Y:S01]  /*5eb0*/  MUFU.EX2 R196, R9 ;  /* 0x0000000900c47308 */ /* 0x0003e20000000800 */
[----:B--2---:R-:W-:Y:S01]  /*5ec0*/  MOV R6, R4 ;  /* 0x0000000400067202 */ /* 0x004fe20000000f00 */
[----:B------:R-:W-:Y:S03]  /*5ed0*/  FFMA.FTZ R4, R18, -UR12, R234 ;  /* 0x8000000c12047c23 */ /* 0x000fe600080100ea */
[----:B------:R-:W-:Y:S01]  /*5ee0*/  I2FP.F32.S32 R5, R6 ;  /* 0x0000000600057245 */ /* 0x000fe20000201400 */
[----:B------:R-:W-:Y:S01]  /*5ef0*/  IMAD.MOV.U32 R6, RZ, RZ, R13 ;  /* 0x000000ffff067224 */ /* 0x000fe200078e000d */
[----:B------:R-:W-:Y:S02]  /*5f00*/  @P3 FSEL R4, R4, -INF , !P4 ;  /* 0xff80000004043808 */ /* 0x000fe40006000000 */
[----:B------:R-:W-:Y:S01]  /*5f10*/  PLOP3.LUT P3, PT, PT, PT, UP1, 0x80, 0x8 ;  /* 0x000000000008781c */ /* 0x000fe20003f6f018 */
[----:B------:R-:W-:Y:S02]  /*5f20*/  FFMA.FTZ R5, R5, -UR12, R222 ;  /* 0x8000000c05057c23 */ /* 0x000fe400080100de */
[----:B------:R-:W-:Y:S01]  /*5f30*/  FFMA.FTZ R2, R4, UR9, -R2 ;  /* 0x0000000904027c23 */ /* 0x000fe20008010802 */
[----:B------:R-:W-:Y:S01]  /*5f40*/  I2FP.F32.S32 R4, R6 ;  /* 0x0000000600047245 */ /* 0x000fe20000201400 */
[----:B------:R-:W-:Y:S01]  /*5f50*/  VIADD R6, R185, 0x20000 ;  /* 0x00020000b9067836 */ /* 0x000fe20000000000 */
[----:B------:R-:W-:Y:S01]  /*5f60*/  @P1 FSEL R5, R5, -INF , !P2 ;  /* 0xff80000005051808 */ /* 0x000fe20005000000 */
[----:B------:R2:W-:Y:S01]  /*5f70*/  MUFU.EX2 R195, R2 ;  /* 0x0000000200c37308 */ /* 0x0005e20000000800 */
[----:B------:R-:W-:Y:S01]  /*5f80*/  PLOP3.LUT P1, PT, PT, PT, UP1, 0x80, 0x8 ;  /* 0x000000000008781c */ /* 0x000fe20003f2f018 */
[----:B------:R-:W-:Y:S01]  /*5f90*/  @P5 VIADD R188, R6, 0xffffffe0 ;  /* 0xffffffe006bc5836 */ /* 0x000fe20000000000 */
[----:B------:R-:W-:Y:S01]  /*5fa0*/  F2FP.BF16.F32.PACK_AB R6, R228, R229 ;  /* 0x000000e5e406723e */ /* 0x000fe200000010ff */
[--C-:B------:R-:W-:Y:S01]  /*5fb0*/  FFMA.FTZ R5, R5, UR9, -R8.reuse ;  /* 0x0000000905057c23 */ /* 0x100fe20008010808 */
[----:B-1----:R-:W1:Y:S05]  /*5fc0*/  S2R R9, SR_TID.X ;  /* 0x0000000000097919 */ /* 0x002e6a0000002100 */
[----:B------:R3:W-:Y:S01]  /*5fd0*/  MUFU.EX2 R220, R5 ;  /* 0x0000000500dc7308 */ /* 0x0007e20000000800 */
[----:B------:R4:W-:Y:S01]  /*5fe0*/  STS [R185+0x20400], R6 ;  /* 0x02040006b9007388 */ /* 0x0009e20000000800 */
[----:B--2---:R-:W-:Y:S01]  /*5ff0*/  FFMA.FTZ R2, R4, -UR12, R221 ;  /* 0x8000000c04027c23 */ /* 0x004fe200080100dd */
[----:B------:R-:W-:Y:S02]  /*6000*/  FFMA.FTZ R4, R11, -UR12, R203 ;  /* 0x8000000c0b047c23 */ /* 0x000fe400080100cb */
[----:B------:R-:W2:Y:S02]  /*6010*/  S2R R11, SR_TID.X ;  /* 0x00000000000b7919 */ /* 0x000ea40000002100 */
[----:B------:R-:W-:Y:S02]  /*6020*/  @P0 FSEL R2, R2, -INF , !P4 ;  /* 0xff80000002020808 */ /* 0x000fe40006000000 */
[----:B------:R-:W-:Y:S02]  /*6030*/  PLOP3.LUT P0, PT, PT, PT, UP1, 0x80, 0x8 ;  /* 0x000000000008781c */ /* 0x000fe40003f0f018 */
[----:B------:R-:W-:Y:S01]  /*6040*/  @P1 FSEL R4, R4, -INF , !P2 ;  /* 0xff80000004041808 */ /* 0x000fe20005000000 */
[----:B------:R-:W-:Y:S01]  /*6050*/  FFMA.FTZ R8, R2, UR9, -R8 ;  /* 0x0000000902087c23 */ /* 0x000fe20008010808 */
[----:B------:R-:W-:Y:S01]  /*6060*/  FFMA.FTZ R2, R12, -UR12, R202 ;  /* 0x8000000c0c027c23 */ /* 0x000fe200080100ca */
[----:B------:R-:W-:Y:S02]  /*6070*/  PLOP3.LUT P1, PT, PT, PT, UP1, 0x80, 0x8 ;  /* 0x000000000008781c */ /* 0x000fe40003f2f018 */
[----:B---3--:R-:W-:Y:S01]  /*6080*/  FFMA.FTZ R5, R4, UR9, -R3 ;  /* 0x0000000904057c23 */ /* 0x008fe20008010803 */
[----:B------:R-:W-:Y:S01]  /*6090*/  F2FP.BF16.F32.PACK_AB R4, R218, R187 ;  /* 0x000000bbda04723e */ /* 0x000fe200000010ff */
[----:B------:R-:W3:Y:S01]  /*60a0*/  MUFU.EX2 R219, R8 ;  /* 0x0000000800db7308 */ /* 0x000ee20000000800 */
[----:B----4-:R-:W-:Y:S03]  /*60b0*/  F2FP.BF16.F32.PACK_AB R6, R230, R231 ;  /* 0x000000e7e606723e */ /* 0x010fe600000010ff */
[----:B------:R-:W-:Y:S01]  /*60c0*/  @P0 FSEL R2, R2, -INF , !P4 ;  /* 0xff80000002020808 */ /* 0x000fe20006000000 */
[----:B------:R4:W-:Y:S01]  /*60d0*/  STS [R185+0x20000], R4 ;  /* 0x02000004b9007388 */ /* 0x0009e20000000800 */
[----:B-1----:R-:W-:Y:S04]  /*60e0*/  LOP3.LUT R9, R214, 0x8, R9, 0x78, !PT ;  /* 0x00000008d6097812 */ /* 0x002fe800078e7809 */
[----:B------:R1:W-:Y:S01]  /*60f0*/  MUFU.EX2 R190, R5 ;  /* 0x0000000500be7308 */ /* 0x0003e20000000800 */
[----:B------:R-:W-:Y:S01]  /*6100*/  FFMA.FTZ R3, R2, UR9, -R3 ;  /* 0x0000000902037c23 */ /* 0x000fe20008010803 */
[----:B------:R-:W-:Y:S08]  /*6110*/  IMAD.IADD R2, R185, 0x1, R19 ;  /* 0x00000001b9027824 */ /* 0x000ff000078e0213 */
[----:B------:R3:W3:Y:S01]  /*6120*/  MUFU.EX2 R189, R3 ;  /* 0x0000000300bd7308 */ /* 0x0006e20000000800 */
[----:B--2---:R-:W-:Y:S05]  /*6130*/  IMAD.SHL.U32 R11, R11, 0x20, RZ ;  /* 0x000000200b0b7824 */ /* 0x004fea00078e00ff */
[----:B------:R-:W-:Y:S01]  /*6140*/  LOP3.LUT R9, R9, 0x7a00, R11, 0xf8, !PT ;  /* 0x00007a0009097812 */ /* 0x000fe200078ef80b */
[----:B-1----:R-:W-:Y:S01]  /*6150*/  FFMA.FTZ R5, R7, -UR12, R247 ;  /* 0x8000000c07057c23 */ /* 0x002fe200080100f7 */
[----:B------:R-:W-:Y:S02]  /*6160*/  F2FP.BF16.F32.PACK_AB R7, R42, R43 ;  /* 0x0000002b2a07723e */ /* 0x000fe400000010ff */
[----:B------:R-:W-:Y:S02]  /*6170*/  LEA R205, R9, UR4, 0x1 ;  /* 0x0000000409cd7c11 */ /* 0x000fe4000f8e08ff */
[----:B------:R-:W-:Y:S01]  /*6180*/  @P3 FSEL R5, R5, -INF , !P2 ;  /* 0xff80000005053808 */ /* 0x000fe20005000000 */
[----:B----4-:R-:W-:Y:S01]  /*6190*/  FFMA.FTZ R4, R10, -UR12, R245 ;  /* 0x8000000c0a047c23 */ /* 0x010fe200080100f5 */
[----:B------:R-:W-:Y:S01]  /*61a0*/  STS [R2+0x20000], R7 ;  /* 0x0200000702007388 */ /* 0x000fe20000000800 */
[----:B---3--:R-:W-:Y:S01]  /*61b0*/  F2FP.BF16.F32.PACK_AB R3, R193, R194 ;  /* 0x000000c2c103723e */ /* 0x008fe200000010ff */
[----:B------:R-:W-:Y:S02]  /*61c0*/  IMAD.IADD R181, R205, 0x1, R210 ;  /* 0x00000001cdb57824 */ /* 0x000fe400078e02d2 */
[--C-:B------:R-:W-:Y:S01]  /*61d0*/  FFMA.FTZ R5, R5, UR9, -R0.reuse ;  /* 0x0000000905057c23 */ /* 0x100fe20008010800 */
[----:B------:R-:W-:Y:S01]  /*61e0*/  @P1 FSEL R4, R4, -INF , !P4 ;  /* 0xff80000004041808 */ /* 0x000fe20006000000 */
[----:B------:R1:W-:Y:S02]  /*61f0*/  STS [R2+0x20400], R3 ;  /* 0x0204000302007388 */ /* 0x0003e40000000800 */
[----:B------:R2:W-:Y:S01]  /*6200*/  MUFU.EX2 R199, R5 ;  /* 0x0000000500c77308 */ /* 0x0005e20000000800 */
[----:B------:R-:W-:Y:S01]  /*6210*/  IADD3 R182, PT, PT, R205, R213, RZ ;  /* 0x000000d5cdb67210 */ /* 0x000fe20007ffe0ff */
[----:B------:R-:W-:Y:S01]  /*6220*/  FFMA.FTZ R0, R4, UR9, -R0 ;  /* 0x0000000904007c23 */ /* 0x000fe20008010800 */
[----:B------:R-:W-:Y:S01]  /*6230*/  F2FP.BF16.F32.PACK_AB R4, R226, R227 ;  /* 0x000000e3e204723e */ /* 0x000fe200000010ff */
[----:B------:R3:W-:Y:S02]  /*6240*/  STS [R185+0x21000], R6 ;  /* 0x02100006b9007388 */ /* 0x0007e40000000800 */
[----:B------:R-:W-:Y:S04]  /*6250*/  IMAD.IADD R180, R210, 0x1, R182 ;  /* 0x00000001d2b47824 */ /* 0x000fe800078e02b6 */
[----:B------:R4:W3:Y:S01]  /*6260*/  MUFU.EX2 R198, R0 ;  /* 0x0000000000c67308 */ /* 0x0008e20000000800 */
[----:B--2---:R-:W-:Y:S05]  /*6270*/  F2FP.BF16.F32.PACK_AB R5, R242, R243 ;  /* 0x000000f3f205723e */ /* 0x004fea00000010ff */
[----:B------:R2:W-:Y:S01]  /*6280*/  STS [R185+0x21400], R5 ;  /* 0x02140005b9007388 */ /* 0x0005e20000000800 */
[----:B-1----:R-:W-:Y:S03]  /*6290*/  F2FP.BF16.F32.PACK_AB R3, R232, R233 ;  /* 0x000000e9e803723e */ /* 0x002fe600000010ff */
[----:B------:R1:W-:Y:S01]  /*62a0*/  STS [R2+0x21000], R4 ;  /* 0x0210000402007388 */ /* 0x0003e20000000800 */
[----:B----4-:R-:W-:Y:S02]  /*62b0*/  IADD3 R0, PT, PT, R19, R188, RZ ;  /* 0x000000bc13007210 */ /* 0x010fe40007ffe0ff */
[----:B---3--:R-:W-:Y:S01]  /*62c0*/  F2FP.BF16.F32.PACK_AB R6, R40, R41 ;  /* 0x000000292806723e */ /* 0x008fe200000010ff */
[----:B------:R3:W-:Y:S04]  /*62d0*/  STS [R2+0x21400], R3 ;  /* 0x0214000302007388 */ /* 0x0007e80000000800 */
[----:B------:R-:W-:Y:S01]  /*62e0*/  STS [R188], R6 ;  /* 0x00000006bc007388 */ /* 0x000fe20000000800 */
[----:B--2---:R-:W-:Y:S02]  /*62f0*/  F2FP.BF16.F32.PACK_AB R5, R191, R192 ;  /* 0x000000c0bf05723e */ /* 0x004fe400000010ff */
[----:B-1----:R-:W-:Y:S03]  /*6300*/  F2FP.BF16.F32.PACK_AB R4, R200, R201 ;  /* 0x000000c9c804723e */ /* 0x002fe600000010ff */
        /* <DEDUP_REMOVED lines=14> */
[----:B------:R-:W4:Y:S01]  /*63f0*/  LDSM.16.M88.4 R28, [R197+0x9000] ;  /* 0x00900000c51c783b */ /* 0x000f220000000200 */
        /* <DEDUP_REMOVED lines=8> */
[C---:B----4-:R-:W-:Y:S08]  /*6480*/  HMMA.16816.F32.BF16 R8, R28.reuse, R16, RZ ;  /* 0x000000101c08723c */ /* 0x050ff000000418ff */
        /* <DEDUP_REMOVED lines=55> */
[----:B-1----:R-:W-:Y:S01]  /*6800*/  IMAD.MOV.U32 R181, RZ, RZ, R187 ;  /* 0x000000ffffb57224 */ /* 0x002fe200078e00bb */
[----:B---3--:R-:W-:Y:S01]  /*6810*/  MOV R3, R186 ;  /* 0x000000ba00037202 */ /* 0x008fe20000000f00 */
        /* <DEDUP_REMOVED lines=12> */
[----:B------:R-:W-:Y:S02]  /*68e0*/  IMAD.MOV.U32 R176, RZ, RZ, R181 ;  /* 0x000000ffffb07224 */ /* 0x000fe400078e00b5 */
[----:B------:R-:W5:Y:S01]  /*68f0*/  LDG.E R181, desc[UR36][R186.64+0x80] ;  /* 0x00008024bab57981 */ /* 0x000f62000c1e1900 */
[----:B------:R-:W-:Y:S01]  /*6900*/  IMAD.MOV.U32 R177, RZ, RZ, R3 ;  /* 0x000000ffffb17224 */ /* 0x000fe200078e0003 */
[-C--:B------:R-:W-:Y:S02]  /*6910*/  HMMA.16816.F32.BF16 R28, R172, R178.reuse, R28 ;  /* 0x000000b2ac1c723c */ /* 0x080fe4000004181c */
[----:B------:R-:W-:Y:S06]  /*6920*/  LDSM.16.M88.4 R172, [R0+0xb000] ;  /* 0x00b0000000ac783b */ /* 0x000fec0000000200 */
[----:B------:R-:W-:Y:S02]  /*6930*/  HMMA.16816.F32.BF16 R32, R168, R178, R32 ;  /* 0x000000b2a820723c */ /* 0x000fe40000041820 */
[----:B------:R-:W1:Y:S02]  /*6940*/  LDSM.16.M88.4 R168, [R182+0x18000] ;  /* 0x01800000b6a8783b */ /* 0x000e640000000200 */
[----:B------:R-:W-:Y:S06]  /*6950*/  MOV R179, R183 ;  /* 0x000000b700b37202 */ /* 0x000fec0000000f00 */
[----:B------:R-:W5:Y:S04]  /*6960*/  LDG.E R183, desc[UR36][R186.64+0x20] ;  /* 0x00002024bab77981 */ /* 0x000f68000c1e1900 */
[----:B------:R3:W5:Y:S02]  /*6970*/  LDG.E R3, desc[UR36][R186.64+0xa0] ;  /* 0x0000a024ba037981 */ /* 0x000764000c1e1900 */
[----:B---3--:R-:W-:Y:S02]  /*6980*/  IMAD.MOV.U32 R186, RZ, RZ, R179 ;  /* 0x000000ffffba7224 */ /* 0x008fe400078e00b3 */
        /* <DEDUP_REMOVED lines=74> */
[----:B------:R-:W-:Y:S01]  /*6e30*/  F2FP.BF16.F32.PACK_AB R16, R16, R0 ;  /* 0x000000001010723e */ /* 0x000fe200000010ff */
[----:B------:R-:W-:Y:S01]  /*6e40*/  IMAD.SHL.U32 R221, R218, 0x20, RZ ;  /* 0x00000020dadd7824 */ /* 0x000fe200078e00ff */
[----:B------:R2:W5:Y:S01]  /*6e50*/  LDL.LU R37, [R1+0x54] ;  /* 0x0000540001257983 */ /* 0x0005620000300800 */
[----:B------:R-:W-:Y:S01]  /*6e60*/  F2FP.BF16.F32.PACK_AB R20, R4, R5 ;  /* 0x000000050414723e */ /* 0x000fe200000010ff */
[----:B------:R-:W-:Y:S01]  /*6e70*/  FMUL.FTZ R21, R21, R32 ;  /* 0x0000002015157220 */ /* 0x000fe20000410000 */
[----:B------:R-:W-:Y:S01]  /*6e80*/  FMUL.FTZ R17, R17, R33 ;  /* 0x0000002111117220 */ /* 0x000fe20000410000 */
        /* <DEDUP_REMOVED lines=61> */
.L_x_2084:
[----:B------:R-:W3:Y:S01]  /*7260*/  LDL.LU R32, [R1+0x8] ;  /* 0x0000080001207983 */ /* 0x000ee20000300800 */
[C---:B-----5:R-:W-:Y:S01]  /*7270*/  FADD.FTZ R6, -R183.reuse, R6 ;  /* 0x00000006b7067221 */ /* 0x060fe20000010100 */
[----:B------:R-:W-:Y:S01]  /*7280*/  FADD.FTZ R7, -R183, R7 ;  /* 0x00000007b7077221 */ /* 0x000fe20000010100 */
[----:B------:R-:W-:Y:S01]  /*7290*/  FFMA.FTZ R0, -R249, R249, 1 ;  /* 0x3f800000f9007423 */ /* 0x000fe200000101f9 */
[----:B-1----:R-:W4:Y:S01]  /*72a0*/  LDL.LU R165, [R1+0xc] ;  /* 0x00000c0001a57983 */ /* 0x002f220000300800 */
[----:B------:R-:W-:Y:S01]  /*72b0*/  FMUL.FTZ R6, R229, R6 ;  /* 0x00000006e5067220 */ /* 0x000fe20000410000 */
[----:B------:R-:W-:Y:S01]  /*72c0*/  FMUL.FTZ R7, R228, R7 ;  /* 0x00000007e4077220 */ /* 0x000fe20000410000 */
[----:B------:R-:W-:Y:S01]  /*72d0*/  FMUL.FTZ R0, R0, UR10 ;  /* 0x0000000a00007c20 */ /* 0x000fe20008410000 */
[----:B------:R-:W2:Y:S01]  /*72e0*/  LDL.LU R164, [R1+0x4] ;  /* 0x0000040001a47983 */ /* 0x000ea20000300800 */
[C---:B------:R-:W-:Y:S01]  /*72f0*/  FADD.FTZ R19, -R183.reuse, R19 ;  /* 0x00000013b7137221 */ /* 0x040fe20000010100 */
[----:B------:R-:W-:Y:S01]  /*7300*/  FADD.FTZ R18, -R183, R18 ;  /* 0x00000012b7127221 */ /* 0x000fe20000010100 */
[----:B------:R-:W-:Y:S01]  /*7310*/  FMUL.FTZ R7, R0, R7 ;  /* 0x0000000700077220 */ /* 0x000fe20000410000 */
[----:B------:R-:W2:Y:S01]  /*7320*/  LDL.LU R33, [R1] ;  /* 0x0000000001217983 */ /* 0x000ea20000300800 */
[----:B------:R-:W-:Y:S01]  /*7330*/  FFMA.FTZ R0, -R241, R241, 1 ;  /* 0x3f800000f1007423 */ /* 0x000fe200000101f1 */
[----:B------:R-:W-:Y:S01]  /*7340*/  FMUL.FTZ R19, R193, R19 ;  /* 0x00000013c1137220 */ /* 0x000fe20000410000 */
[----:B------:R-:W-:Y:S01]  /*7350*/  FADD.FTZ R22, -R183, R22 ;  /* 0x00000016b7167221 */ /* 0x000fe20000010100 */
[----:B------:R1:W-:Y:S01]  /*7360*/  STS [R185+0x1c000], R2 ;  /* 0x01c00002b9007388 */ /* 0x0003e20000000800 */
[----:B------:R-:W-:Y:S01]  /*7370*/  FMUL.FTZ R5, R0, UR10 ;  /* 0x0000000a00057c20 */ /* 0x000fe20008410000 */
[----:B------:R-:W-:Y:S01]  /*7380*/  FFMA.FTZ R0, -R237, R237, 1 ;  /* 0x3f800000ed007423 */ /* 0x000fe200000101ed */
[----:B------:R-:W-:Y:S01]  /*7390*/  FADD.FTZ R23, -R183, R23 ;  /* 0x00000017b7177221 */ /* 0x000fe20000010100 */
[----:B------:R-:W-:Y:S01]  /*73a0*/  FMUL.FTZ R18, R194, R18 ;  /* 0x00000012c2127220 */ /* 0x000fe20000410000 */
        /* <DEDUP_REMOVED lines=20> */
[----:B-1----:R-:W-:Y:S01]  /*74f0*/  FFMA.FTZ R2, -R250, R250, 1 ;  /* 0x3f800000fa027423 */ /* 0x002fe200000101fa */
[----:B------:R-:W-:Y:S01]  /*7500*/  FMUL.FTZ R24, R201, R24 ;  /* 0x00000018c9187220 */ /* 0x000fe20000410000 */
[C---:B------:R-:W-:Y:S01]  /*7510*/  FADD.FTZ R10, -R3.reuse, R10 ;  /* 0x0000000a030a7221 */ /* 0x040fe20000010100 */
[C---:B------:R-:W-:Y:S01]  /*7520*/  FADD.FTZ R11, -R3.reuse, R11 ;  /* 0x0000000b030b7221 */ /* 0x040fe20000010100 */
[----:B------:R-:W-:Y:S01]  /*7530*/  FMUL.FTZ R2, R2, UR10 ;  /* 0x0000000a02027c20 */ /* 0x000fe20008410000 */
[----:B------:R-:W-:Y:S01]  /*7540*/  FADD.FTZ R14, -R3, R14 ;  /* 0x0000000e030e7221 */ /* 0x000fe20000010100 */
[----:B------:R-:W-:Y:S01]  /*7550*/  FMUL.FTZ R10, R243, R10 ;  /* 0x0000000af30a7220 */ /* 0x000fe20000410000 */
[----:B------:R-:W-:Y:S01]  /*7560*/  FMUL.FTZ R11, R242, R11 ;  /* 0x0000000bf20b7220 */ /* 0x000fe20000410000 */
[----:B------:R-:W-:Y:S01]  /*7570*/  FMUL.FTZ R6, R2, R6 ;  /* 0x0000000602067220 */ /* 0x000fe20000410000 */
[----:B------:R-:W-:Y:S01]  /*7580*/  FFMA.FTZ R2, -R244, R244, 1 ;  /* 0x3f800000f4027423 */ /* 0x000fe200000101f4 */
[C---:B------:R-:W-:Y:S01]  /*7590*/  FADD.FTZ R15, -R3.reuse, R15 ;  /* 0x0000000f030f7221 */ /* 0x040fe20000010100 */
[C---:B------:R-:W-:Y:S01]  /*75a0*/  FADD.FTZ R27, -R3.reuse, R27 ;  /* 0x0000001b031b7221 */ /* 0x040fe20000010100 */
[C---:B------:R-:W-:Y:S01]  /*75b0*/  FADD.FTZ R26, -R3.reuse, R26 ;  /* 0x0000001a031a7221 */ /* 0x040fe20000010100 */
[----:B------:R-:W-:Y:S01]  /*75c0*/  FMUL.FTZ R4, R2, UR10 ;  /* 0x0000000a02047c20 */ /* 0x000fe20008410000 */
[----:B------:R-:W-:Y:S01]  /*75d0*/  FFMA.FTZ R2, -R240, R240, 1 ;  /* 0x3f800000f0027423 */ /* 0x000fe200000101f0 */
[----:B------:R-:W-:Y:S01]  /*75e0*/  FADD.FTZ R30, -R3, R30 ;  /* 0x0000001e031e7221 */ /* 0x000fe20000010100 */
[----:B------:R-:W-:Y:S01]  /*75f0*/  FMUL.FTZ R14, R233, R14 ;  /* 0x0000000ee90e7220 */ /* 0x000fe20000410000 */
[----:B------:R-:W-:Y:S01]  /*7600*/  FMUL.FTZ R4, R4, R18 ;  /* 0x0000001204047220 */ /* 0x000fe20000410000 */
[----:B------:R-:W-:Y:S01]  /*7610*/  FMUL.FTZ R5, R2, UR10 ;  /* 0x0000000a02057c20 */ /* 0x000fe20008410000 */
[----:B------:R-:W-:Y:S01]  /*7620*/  FMUL.FTZ R2, R0, UR10 ;  /* 0x0000000a00027c20 */ /* 0x000fe20008410000 */
[----:B------:R-:W-:Y:S01]  /*7630*/  F2FP.BF16.F32.PACK_AB R0, R7, R6 ;  /* 0x000000060700723e */ /* 0x000fe200000010ff */
[----:B------:R-:W-:Y:S01]  /*7640*/  FMUL.FTZ R15, R232, R15 ;  /* 0x0000000fe80f7220 */ /* 0x000fe20000410000 */
[----:B------:R-:W-:Y:S01]  /*7650*/  FMUL.FTZ R22, R5, R22 ;  /* 0x0000001605167220 */ /* 0x000fe20000410000 */
[----:B------:R-:W-:Y:S01]  /*7660*/  FFMA.FTZ R5, -R203, R203, 1 ;  /* 0x3f800000cb057423 */ /* 0x000fe200000101cb */
[----:B------:R-:W-:Y:S01]  /*7670*/  F2FP.BF16.F32.PACK_AB R18, R17, R21 ;  /* 0x000000151112723e */ /* 0x000fe200000010ff */
[----:B------:R3:W-:Y:S01]  /*7680*/  STS [R185+0x1c400], R0 ;  /* 0x01c40000b9007388 */ /* 0x0007e20000000800 */
[----:B------:R-:W-:Y:S01]  /*7690*/  FMUL.FTZ R17, R2, R23 ;  /* 0x0000001702117220 */ /* 0x000fe20000410000 */
[----:B------:R-:W-:Y:S01]  /*76a0*/  F2FP.BF16.F32.PACK_AB R2, R19, R4 ;  /* 0x000000041302723e */ /* 0x000fe200000010ff */
[----:B------:R-:W-:Y:S01]  /*76b0*/  FMUL.FTZ R5, R5, UR10 ;  /* 0x0000000a05057c20 */ /* 0x000fe20008410000 */
[----:B------:R-:W-:Y:S01]  /*76c0*/  FFMA.FTZ R4, -R202, R202, 1 ;  /* 0x3f800000ca047423 */ /* 0x000fe200000101ca */
[----:B------:R-:W-:Y:S01]  /*76d0*/  FMUL.FTZ R30, R199, R30 ;  /* 0x0000001ec71e7220 */ /* 0x000fe20000410000 */
[----:B------:R-:W-:Y:S01]  /*76e0*/  FADD.FTZ R25, -R181, R25 ;  /* 0x00000019b5197221 */ /* 0x000fe20000010100 */
[----:B------:R-:W-:Y:S01]  /*76f0*/  FMUL.FTZ R34, R5, R34 ;  /* 0x0000002205227220 */ /* 0x000fe20000410000 */
[----:B------:R-:W-:Y:S01]  /*7700*/  FMUL.FTZ R4, R4, UR10 ;  /* 0x0000000a04047c20 */ /* 0x000fe20008410000 */
[----:B------:R-:W-:Y:S01]  /*7710*/  FMUL.FTZ R27, R224, R27 ;  /* 0x0000001be01b7220 */ /* 0x000fe20000410000 */
[----:B------:R-:W-:Y:S01]  /*7720*/  FMUL.FTZ R25, R200, R25 ;  /* 0x00000019c8197220 */ /* 0x000fe20000410000 */
[----:B------:R-:W-:Y:S01]  /*7730*/  FMUL.FTZ R26, R225, R26 ;  /* 0x0000001ae11a7220 */ /* 0x000fe20000410000 */
[----:B------:R-:W-:Y:S01]  /*7740*/  FMUL.FTZ R35, R4, R35 ;  /* 0x0000002304237220 */ /* 0x000fe20000410000 */
[----:B------:R-:W-:Y:S01]  /*7750*/  F2FP.BF16.F32.PACK_AB R17, R17, R22 ;  /* 0x000000161111723e */ /* 0x000fe200000010ff */
[----:B------:R-:W1:Y:S01]  /*7760*/  LDC R186, c[0x0][0x44c] ;  /* 0x00011300ffba7b82 */ /* 0x000e620000000800 */
[--C-:B------:R-:W-:Y:S02]  /*7770*/  SHF.R.U32.HI R184, RZ, 0x1, R218.reuse ;  /* 0x00000001ffb87819 */ /* 0x100fe400000116da */
[----:B------:R-:W-:Y:S02]  /*7780*/  LOP3.LUT R249, R219, 0x38, RZ, 0xc0, !PT ;  /* 0x00000038dbf97812 */ /* 0x000fe400078ec0ff */
[----:B------:R-:W-:Y:S02]  /*7790*/  LOP3.LUT R240, R218, 0x10, RZ, 0xc0, !PT ;  /* 0x00000010daf07812 */ /* 0x000fe400078ec0ff */
[----:B------:R-:W-:Y:S01]  /*77a0*/  LOP3.LUT R250, R249, 0x40, RZ, 0xfc, !PT ;  /* 0x00000040f9fa7812 */ /* 0x000fe200078efcff */
[----:B-1----:R-:W-:Y:S02]  /*77b0*/  IMAD R237, R186, UR8, RZ ;  /* 0x00000008baed7c24 */ /* 0x002fe4000f8e02ff */
[----:B---3--:R-:W-:Y:S01]  /*77c0*/  FFMA.FTZ R0, -R32, R32, 1 ;  /* 0x3f80000020007423 */ /* 0x008fe20000010120 */
[----:B------:R-:W-:Y:S01]  /*77d0*/  MOV R32, 0x10 ;  /* 0x0000001000207802 */ /* 0x000fe20000000f00 */
[----:B----4-:R-:W-:Y:S02]  /*77e0*/  FFMA.FTZ R5, -R165, R165, 1 ;  /* 0x3f800000a5057423 */ /* 0x010fe400000101a5 */
[----:B------:R-:W-:Y:S01]  /*77f0*/  FMUL.FTZ R0, R0, UR10 ;  /* 0x0000000a00007c20 */ /* 0x000fe20008410000 */
[----:B------:R-:W3:Y:S01]  /*7800*/  LDL.LU R165, [R1+0x1c] ;  /* 0x00001c0001a57983 */ /* 0x000ee20000300800 */
[----:B------:R-:W-:Y:S01]  /*7810*/  SEL R19, R32, 0xfffffff0, !P0 ;  /* 0xfffffff020137807 */ /* 0x000fe20004000000 */
[----:B--2---:R-:W-:Y:S01]  /*7820*/  FFMA.FTZ R4, -R164, R164, 1 ;  /* 0x3f800000a4047423 */ /* 0x004fe200000101a4 */
[----:B------:R-:W-:Y:S01]  /*7830*/  FMUL.FTZ R8, R0, R8 ;  /* 0x0000000800087220 */ /* 0x000fe20000410000 */
[----:B------:R-:W2:Y:S01]  /*7840*/  LDL.LU R164, [R1+0x18] ;  /* 0x0000180001a47983 */ /* 0x000ea20000300800 */
[----:B------:R-:W-:Y:S01]  /*7850*/  FMUL.FTZ R7, R5, UR10 ;  /* 0x0000000a05077c20 */ /* 0x000fe20008410000 */
[----:B------:R-:W-:Y:S01]  /*7860*/  FFMA.FTZ R0, -R33, R33, 1 ;  /* 0x3f80000021007423 */ /* 0x000fe20000010121 */
[----:B------:R-:W-:Y:S01]  /*7870*/  FMUL.FTZ R5, R4, UR10 ;  /* 0x0000000a04057c20 */ /* 0x000fe20008410000 */
[----:B------:R-:W4:Y:S01]  /*7880*/  LDL.LU R33, [R1+0x14] ;  /* 0x0000140001217983 */ /* 0x000f220000300800 */
[----:B------:R-:W-:Y:S01]  /*7890*/  IADD3 R4, PT, PT, R185, R19, RZ ;  /* 0x00000013b9047210 */ /* 0x000fe20007ffe0ff */
[----:B------:R-:W-:Y:S01]  /*78a0*/  FMUL.FTZ R6, R0, UR10 ;  /* 0x0000000a00067c20 */ /* 0x000fe20008410000 */
[----:B------:R-:W-:Y:S01]  /*78b0*/  FMUL.FTZ R0, R7, R9 ;  /* 0x0000000907007220 */ /* 0x000fe20000410000 */
[----:B------:R-:W4:Y:S01]  /*78c0*/  LDL.LU R32, [R1+0x10] ;  /* 0x0000100001207983 */ /* 0x000f220000300800 */
[----:B------:R-:W-:Y:S01]  /*78d0*/  FMUL.FTZ R5, R5, R12 ;  /* 0x0000000c05057220 */ /* 0x000fe20000410000 */
[----:B------:R-:W-:Y:S01]  /*78e0*/  FMUL.FTZ R12, R6, R13 ;  /* 0x0000000d060c7220 */ /* 0x000fe20000410000 */
[----:B------:R-:W-:Y:S01]  /*78f0*/  FFMA.FTZ R6, -R248, R248, 1 ;  /* 0x3f800000f8067423 */ /* 0x000fe200000101f8 */
[----:B------:R1:W-:Y:S01]  /*7900*/  STS [R4+0x1c400], R2 ;  /* 0x01c4000204007388 */ /* 0x0003e20000000800 */
[----:B------:R-:W-:Y:S02]  /*7910*/  F2FP.BF16.F32.PACK_AB R0, R0, R8 ;  /* 0x000000080000723e */ /* 0x000fe400000010ff */
[----:B------:R-:W-:Y:S01]  /*7920*/  F2FP.BF16.F32.PACK_AB R12, R12, R5 ;  /* 0x000000050c0c723e */ /* 0x000fe200000010ff */
[----:B------:R-:W-:Y:S01]  /*7930*/  STS [R4+0x1c000], R16 ;  /* 0x01c0001004007388 */ /* 0x000fe20000000800 */
[----:B------:R-:W-:Y:S01]  /*7940*/  FFMA.FTZ R5, -R235, R235, 1 ;  /* 0x3f800000eb057423 */ /* 0x000fe200000101eb */
[----:B------:R-:W-:Y:S01]  /*7950*/  FMUL.FTZ R6, R6, UR10 ;  /* 0x0000000a06067c20 */ /* 0x000fe20008410000 */
[----:B------:R-:W-:Y:S01]  /*7960*/  F2FP.BF16.F32.PACK_AB R13, R35, R34 ;  /* 0x00000022230d723e */ /* 0x000fe200000010ff */
[----:B------:R1:W-:Y:S01]  /*7970*/  STS [R185+0x1d000], R0 ;  /* 0x01d00000b9007388 */ /* 0x0003e20000000800 */
[----:B------:R-:W-:Y:S01]  /*7980*/  FMUL.FTZ R5, R5, UR10 ;  /* 0x0000000a05057c20 */ /* 0x000fe20008410000 */
[----:B------:R-:W-:Y:S03]  /*7990*/  FMUL.FTZ R24, R6, R24 ;  /* 0x0000001806187220 */ /* 0x000fe60000410000 */
[----:B------:R-:W-:Y:S01]  /*79a0*/  FMUL.FTZ R28, R5, R28 ;  /* 0x0000001c051c7220 */ /* 0x000fe20000410000 */
[----:B-1----:R-:W-:Y:S04]  /*79b0*/  FFMA.FTZ R2, -R246, R246, 1 ;  /* 0x3f800000f6027423 */ /* 0x002fe800000101f6 */
[----:B------:R-:W-:Y:S01]  /*79c0*/  FMUL.FTZ R9, R2, UR10 ;  /* 0x0000000a02097c20 */ /* 0x000fe20008410000 */
[----:B------:R-:W-:Y:S01]  /*79d0*/  FFMA.FTZ R2, -R234, R234, 1 ;  /* 0x3f800000ea027423 */ /* 0x000fe200000101ea */
[----:B------:R-:W-:Y:S03]  /*79e0*/  FADD.FTZ R0, -R3, R31 ;  /* 0x0000001f03007221 */ /* 0x000fe60000010100 */
[----:B------:R-:W-:Y:S01]  /*79f0*/  FMUL.FTZ R2, R2, UR10 ;  /* 0x0000000a02027c20 */ /* 0x000fe20008410000 */
[----:B------:R-:W-:Y:S01]  /*7a00*/  FFMA.FTZ R3, -R247, R247, 1 ;  /* 0x3f800000f7037423 */ /* 0x000fe200000101f7 */
[----:B------:R-:W-:Y:S01]  /*7a10*/  FMUL.FTZ R9, R9, R25 ;  /* 0x0000001909097220 */ /* 0x000fe20000410000 */
[----:B------:R-:W-:Y:S01]  /*7a20*/  FMUL.FTZ R0, R198, R0 ;  /* 0x00000000c6007220 */ /* 0x000fe20000410000 */
[----:B------:R-:W-:Y:S01]  /*7a30*/  FMUL.FTZ R8, R2, R29 ;  /* 0x0000001d02087220 */ /* 0x000fe20000410000 */
[----:B------:R-:W-:Y:S02]  /*7a40*/  FMUL.FTZ R3, R3, UR10 ;  /* 0x0000000a03037c20 */ /* 0x000fe40008410000 */
[----:B------:R-:W-:Y:S02]  /*7a50*/  F2FP.BF16.F32.PACK_AB R9, R9, R24 ;  /* 0x000000180909723e */ /* 0x000fe400000010ff */
[----:B------:R-:W-:Y:S01]  /*7a60*/  FMUL.FTZ R30, R3, R30 ;  /* 0x0000001e031e7220 */ /* 0x000fe20000410000 */
[----:B------:R-:W-:Y:S01]  /*7a70*/  F2FP.BF16.F32.PACK_AB R8, R8, R28 ;  /* 0x0000001c0808723e */ /* 0x000fe200000010ff */
[----:B---3--:R-:W-:Y:S01]  /*7a80*/  FFMA.FTZ R5, -R165, R165, 1 ;  /* 0x3f800000a5057423 */ /* 0x008fe200000101a5 */
[----:B--2---:R-:W-:Y:S03]  /*7a90*/  FFMA.FTZ R2, -R164, R164, 1 ;  /* 0x3f800000a4027423 */ /* 0x004fe600000101a4 */
[----:B------:R-:W-:Y:S01]  /*7aa0*/  FMUL.FTZ R7, R5, UR10 ;  /* 0x0000000a05077c20 */ /* 0x000fe20008410000 */
[----:B------:R-:W-:Y:S01]  /*7ab0*/  FMUL.FTZ R6, R2, UR10 ;  /* 0x0000000a02067c20 */ /* 0x000fe20008410000 */
[----:B----4-:R-:W-:Y:S02]  /*7ac0*/  FFMA.FTZ R5, -R33, R33, 1 ;  /* 0x3f80000021057423 */ /* 0x010fe40000010121 */
[----:B------:R-:W-:Y:S01]  /*7ad0*/  FMUL.FTZ R10, R7, R10 ;  /* 0x0000000a070a7220 */ /* 0x000fe20000410000 */
[----:B------:R-:W-:Y:S01]  /*7ae0*/  FFMA.FTZ R7, -R252, R252, 1 ;  /* 0x3f800000fc077423 */ /* 0x000fe200000101fc */
[----:B------:R-:W-:Y:S01]  /*7af0*/  FFMA.FTZ R2, -R32, R32, 1 ;  /* 0x3f80000020027423 */ /* 0x000fe20000010120 */
[----:B------:R-:W-:Y:S01]  /*7b00*/  FMUL.FTZ R11, R6, R11 ;  /* 0x0000000b060b7220 */ /* 0x000fe20000410000 */
[----:B------:R-:W-:Y:S01]  /*7b10*/  FMUL.FTZ R5, R5, UR10 ;  /* 0x0000000a05057c20 */ /* 0x000fe20008410000 */
[----:B------:R-:W-:Y:S01]  /*7b20*/  FFMA.FTZ R6, -R251, R251, 1 ;  /* 0x3f800000fb067423 */ /* 0x000fe200000101fb */
[----:B------:R-:W-:Y:S01]  /*7b30*/  FMUL.FTZ R2, R2, UR10 ;  /* 0x0000000a02027c20 */ /* 0x000fe20008410000 */
[----:B------:R-:W-:Y:S01]  /*7b40*/  FMUL.FTZ R7, R7, UR10 ;  /* 0x0000000a07077c20 */ /* 0x000fe20008410000 */
[----:B------:R-:W-:Y:S01]  /*7b50*/  FMUL.FTZ R14, R5, R14 ;  /* 0x0000000e050e7220 */ /* 0x000fe20000410000 */
[----:B------:R-:W-:Y:S01]  /*7b60*/  F2FP.BF16.F32.PACK_AB R5, R11, R10 ;  /* 0x0000000a0b05723e */ /* 0x000fe200000010ff */
[----:B------:R-:W-:Y:S01]  /*7b70*/  FMUL.FTZ R15, R2, R15 ;  /* 0x0000000f020f7220 */ /* 0x000fe20000410000 */
[----:B------:R-:W-:Y:S01]  /*7b80*/  FMUL.FTZ R6, R6, UR10 ;  /* 0x0000000a06067c20 */ /* 0x000fe20008410000 */
[----:B------:R-:W-:Y:S01]  /*7b90*/  FFMA.FTZ R2, -R245, R245, 1 ;  /* 0x3f800000f5027423 */ /* 0x000fe200000101f5 */
[----:B------:R-:W-:Y:S01]  /*7ba0*/  FMUL.FTZ R26, R7, R26 ;  /* 0x0000001a071a7220 */ /* 0x000fe20000410000 */
[----:B------:R-:W-:Y:S01]  /*7bb0*/  STS [R185+0x1d400], R5 ;  /* 0x01d40005b9007388 */ /* 0x000fe20000000800 */
[----:B------:R-:W-:Y:S01]  /*7bc0*/  F2FP.BF16.F32.PACK_AB R3, R15, R14 ;  /* 0x0000000e0f03723e */ /* 0x000fe200000010ff */
[----:B------:R-:W-:Y:S01]  /*7bd0*/  FMUL.FTZ R6, R6, R27 ;  /* 0x0000001b06067220 */ /* 0x000fe20000410000 */
[----:B------:R-:W-:Y:S01]  /*7be0*/  FMUL.FTZ R2, R2, UR10 ;  /* 0x0000000a02027c20 */ /* 0x000fe20008410000 */
[----:B------:R-:W-:Y:S03]  /*7bf0*/  STS [R4+0x1d000], R12 ;  /* 0x01d0000c04007388 */ /* 0x000fe60000000800 */
[----:B------:R-:W-:Y:S01]  /*7c00*/  FMUL.FTZ R7, R2, R0 ;  /* 0x0000000002077220 */ /* 0x000fe20000410000 */
[----:B------:R1:W-:Y:S01]  /*7c10*/  STS [R4+0x1d400], R3 ;  /* 0x01d4000304007388 */ /* 0x0003e20000000800 */
[----:B------:R-:W-:Y:S02]  /*7c20*/  F2FP.BF16.F32.PACK_AB R6, R6, R26 ;  /* 0x0000001a0606723e */ /* 0x000fe400000010ff */
[----:B------:R-:W-:Y:S01]  /*7c30*/  LOP3.LUT R0, R184, 0x30, RZ, 0xc0, !PT ;  /* 0x00000030b8007812 */ /* 0x000fe200078ec0ff */
[----:B------:R-:W-:Y:S01]  /*7c40*/  STS [R188+-0x4000], R20 ;  /* 0xffc00014bc007388 */ /* 0x000fe20000000800 */
[----:B------:R-:W-:Y:S02]  /*7c50*/  F2FP.BF16.F32.PACK_AB R7, R7, R30 ;  /* 0x0000001e0707723e */ /* 0x000fe400000010ff */
[--C-:B------:R-:W-:Y:S01]  /*7c60*/  SHF.R.U32.HI R2, RZ, 0x4, R218.reuse ;  /* 0x00000004ff027819 */ /* 0x100fe200000116da */
[----:B------:R-:W-:Y:S01]  /*7c70*/  STS [R188+-0x3c00], R17 ;  /* 0xffc40011bc007388 */ /* 0x000fe20000000800 */
[----:B------:R-:W-:Y:S02]  /*7c80*/  LOP3.LUT R0, R0, 0x8, R218, 0xf8, !PT ;  /* 0x0000000800007812 */ /* 0x000fe400078ef8da */
[----:B------:R-:W-:Y:S02]  /*7c90*/  LOP3.LUT R201, R2, 0x8, RZ, 0xc0, !PT ;  /* 0x0000000802c97812 */ /* 0x000fe400078ec0ff */
[----:B------:R-:W-:Y:S04]  /*7ca0*/  LOP3.LUT R0, R0, 0x1c0, R220, 0xf8, !PT ;  /* 0x000001c000007812 */ /* 0x000fe800078ef8dc */
[----:B------:R-:W-:Y:S04]  /*7cb0*/  LOP3.LUT R2, R0, 0x38, R219, 0x78, !PT ;  /* 0x0000003800027812 */ /* 0x000fe800078e78db */
[----:B------:R-:W-:Y:S02]  /*7cc0*/  LOP3.LUT R2, R2, 0x200, R221, 0xf8, !PT ;  /* 0x0000020002027812 */ /* 0x000fe400078ef8dd */
[----:B-1----:R-:W-:Y:S02]  /*7cd0*/  IADD3 R4, PT, PT, R188, R19, RZ ;  /* 0x00000013bc047210 */ /* 0x002fe40007ffe0ff */
[----:B------:R-:W-:Y:S02]  /*7ce0*/  LOP3.LUT R3, R201, 0x10, R218, 0xf8, !PT ;  /* 0x00000010c9037812 */ /* 0x000fe400078ef8da */
[----:B------:R-:W-:Y:S01]  /*7cf0*/  LEA R2, R2, UR4, 0x1 ;  /* 0x0000000402027c11 */ /* 0x000fe2000f8e08ff */
        /* <DEDUP_REMOVED lines=154> */
.L_x_2085:
        /* <DEDUP_REMOVED lines=10> */
[----:B------:R-:W-:Y:S01]  /*8740*/  VIADD R223, R223, 0xffffffc0 ;  /* 0xffffffc0dfdf7836 */ /* 0x000fe20000000000 */
[----:B------:R-:W-:Y:S01]  /*8750*/  @UP2 UIADD3 UR50, UP0, UPT, UR50, -0x100, URZ ;  /* 0xffffff0032322890 */ /* 0x000fe2000ff1e0ff */
[----:B------:R-:W-:Y:S01]  /*8760*/  IMAD.IADD R200, R212, 0x1, R3 ;  /* 0x00000001d4c87824 */ /* 0x000fe200078e0203 */
        /* <DEDUP_REMOVED lines=52> */
[----:B------:R-:W-:Y:S07]  /*8ab0*/  LDSM.16.M88.4 R188, [R197+0x1f000] ;  /* 0x01f00000c5bc783b */ /* 0x000fee0000000200 */
[-C--:B---3--:R-:W-:Y:S08]  /*8ac0*/  HMMA.16816.F32.BF16 R20, R184, R164.reuse, R20 ;  /* 0x000000a4b814723c */ /* 0x088ff00000041814 */
[C---:B------:R-:W-:Y:S08]  /*8ad0*/  HMMA.16816.F32.BF16 R24, R192.reuse, R164, R24 ;  /* 0x000000a4c018723c */ /* 0x040ff00000041818 */
[-C--:B------:R-:W-:Y:S01]  /*8ae0*/  HMMA.16816.F32.BF16 R28, R192, R166.reuse, R28 ;  /* 0x000000a6c01c723c */ /* 0x080fe2000004181c */
[----:B------:R-:W-:Y:S07]  /*8af0*/  LDSM.16.MT88.4 R192, [R0+0xe800] ;  /* 0x00e8000000c0783b */ /* 0x000fee0000004200 */
[----:B------:R-:W-:Y:S01]  /*8b00*/  HMMA.16816.F32.BF16 R32, R184, R166, R32 ;  /* 0x000000a6b820723c */ /* 0x000fe20000041820 */
[----:B------:R-:W-:Y:S05]  /*8b10*/  LDSM.16.M88.4 R164, [R197+0x1e000] ;  /* 0x01e00000c5a4783b */ /* 0x000fea0000000200 */
[----:B------:R-:W3:Y:S02]  /*8b20*/  LDSM.16.MT88.4 R184, [R0+0xe000] ;  /* 0x00e0000000b8783b */ /* 0x000ee40000004200 */
[-C--:B-1----:R-:W-:Y:S08]  /*8b30*/  HMMA.16816.F32.BF16 R4, R168, R172.reuse, R4 ;  /* 0x000000aca804723c */ /* 0x082ff00000041804 */
[C---:B------:R-:W-:Y:S08]  /*8b40*/  HMMA.16816.F32.BF16 R8, R176.reuse, R172, R8 ;  /* 0x000000acb008723c */ /* 0x040ff00000041808 */
[-C--:B------:R-:W-:Y:S08]  /*8b50*/  HMMA.16816.F32.BF16 R12, R176, R174.reuse, R12 ;  /* 0x000000aeb00c723c */ /* 0x080ff0000004180c */
[C---:B------:R-:W-:Y:S01]  /*8b60*/  HMMA.16816.F32.BF16 R16, R168.reuse, R174, R16 ;  /* 0x000000aea810723c */ /* 0x040fe20000041810 */
[----:B------:R-:W1:Y:S07]  /*8b70*/  LDSM.16.MT88.4 R172, [R0+0x12000] ;  /* 0x0120000000ac783b */ /* 0x000e6e0000004200 */
[-C--:B-----5:R-:W-:Y:S08]  /*8b80*/  HMMA.16816.F32.BF16 R20, R168, R180.reuse, R20 ;  /* 0x000000b4a814723c */ /* 0x0a0ff00000041814 */
[C---:B------:R-:W-:Y:S08]  /*8b90*/  HMMA.16816.F32.BF16 R24, R176.reuse, R180, R24 ;  /* 0x000000b4b018723c */ /* 0x040ff00000041818 */
[-C--:B------:R-:W-:Y:S01]  /*8ba0*/  HMMA.16816.F32.BF16 R28, R176, R182.reuse, R28 ;  /* 0x000000b6b01c723c */ /* 0x080fe2000004181c */
[----:B------:R-:W5:Y:S05]  /*8bb0*/  LDSM.16.M88.4 R176, [R196+0x1e000] ;  /* 0x01e00000c4b0783b */ /* 0x000f6a0000000200 */
[----:B------:R-:W5:Y:S02]  /*8bc0*/  LDSM.16.M88.4 R196, [R196+0x1f000] ;  /* 0x01f00000c4c4783b */ /* 0x000f640000000200 */
[----:B------:R-:W-:Y:S03]  /*8bd0*/  HMMA.16816.F32.BF16 R32, R168, R182, R32 ;  /* 0x000000b6a820723c */ /* 0x000fe60000041820 */
[----:B------:R-:W5:Y:S05]  /*8be0*/  LDSM.16.MT88.4 R168, [R0+0x12800] ;  /* 0x0128000000a8783b */ /* 0x000f6a0000004200 */
[-C--:B---3--:R-:W-:Y:S01]  /*8bf0*/  HMMA.16816.F32.BF16 R4, R164, R184.reuse, R4 ;  /* 0x000000b8a404723c */ /* 0x088fe20000041804 */
[----:B------:R-:W-:Y:S07]  /*8c00*/  LDSM.16.M88.4 R180, [R3+0x1f000] ;  /* 0x01f0000003b4783b */ /* 0x000fee0000000200 */
[C---:B------:R-:W-:Y:S08]  /*8c10*/  HMMA.16816.F32.BF16 R8, R188.reuse, R184, R8 ;  /* 0x000000b8bc08723c */ /* 0x040ff00000041808 */
[-C--:B------:R-:W-:Y:S01]  /*8c20*/  HMMA.16816.F32.BF16 R12, R188, R186.reuse, R12 ;  /* 0x000000babc0c723c */ /* 0x080fe2000004180c */
[----:B----4-:R-:W3:Y:S07]  /*8c30*/  @P3 LDG.E R244, desc[UR36][R234.64+-0x100] ;  /* 0xffff0024eaf43981 */ /* 0x010eee000c1e1900 */
[C---:B------:R-:W-:Y:S01]  /*8c40*/  HMMA.16816.F32.BF16 R16, R164.reuse, R186, R16 ;  /* 0x000000baa410723c */ /* 0x040fe20000041810 */
[----:B------:R-:W-:Y:S05]  /*8c50*/  LDSM.16.MT88.4 R184, [R0+0x13000] ;  /* 0x0130000000b8783b */ /* 0x000fea0000004200 */
[----:B------:R-:W4:Y:S02]  /*8c60*/  @P3 LDG.E R243, desc[UR36][R234.64+-0xe0] ;  /* 0xffff2024eaf33981 */ /* 0x000f24000c1e1900 */
[-C--:B-1----:R-:W-:Y:S03]  /*8c70*/  HMMA.16816.F32.BF16 R20, R164, R172.reuse, R20 ;  /* 0x000000aca414723c */ /* 0x082fe60000041814 */
[----:B------:R-:W4:Y:S05]  /*8c80*/  @P3 LDG.E R242, desc[UR36][R234.64+-0x80] ;  /* 0xffff8024eaf23981 */ /* 0x000f2a000c1e1900 */
[C---:B------:R-:W-:Y:S01]  /*8c90*/  HMMA.16816.F32.BF16 R24, R188.reuse, R172, R24 ;  /* 0x000000acbc18723c */ /* 0x040fe20000041818 */
[----:B--2---:R-:W2:Y:S07]  /*8ca0*/  @P3 LDG.E R241, desc[UR36][R234.64+-0x60] ;  /* 0xffffa024eaf13981 */ /* 0x004eae000c1e1900 */
[-C--:B------:R-:W-:Y:S08]  /*8cb0*/  HMMA.16816.F32.BF16 R28, R188, R174.reuse, R28 ;  /* 0x000000aebc1c723c */ /* 0x080ff0000004181c */
[----:B------:R-:W-:Y:S01]  /*8cc0*/  HMMA.16816.F32.BF16 R32, R164, R174, R32 ;  /* 0x000000aea420723c */ /* 0x000fe20000041820 */
[----:B------:R1:W-:Y:S05]  /*8cd0*/  LDSM.16.M88.4 R164, [R3+0x1e000] ;  /* 0x01e0000003a4783b */ /* 0x0003ea0000000200 */
[----:B------:R-:W1:Y:S02]  /*8ce0*/  LDSM.16.MT88.4 R172, [R0+0xf000] ;  /* 0x00f0000000ac783b */ /* 0x000e640000004200 */
[-C--:B-----5:R-:W-:Y:S08]  /*8cf0*/  HMMA.16816.F32.BF16 R4, R176, R192.reuse, R4 ;  /* 0x000000c0b004723c */ /* 0x0a0ff00000041804 */
[C---:B------:R-:W-:Y:S08]  /*8d00*/  HMMA.16816.F32.BF16 R8, R196.reuse, R192, R8 ;  /* 0x000000c0c408723c */ /* 0x040ff00000041808 */
[-C--:B------:R-:W-:Y:S03]  /*8d10*/  HMMA.16816.F32.BF16 R12, R196, R194.reuse, R12 ;  /* 0x000000c2c40c723c */ /* 0x080fe6000004180c */
[----:B-1----:R-:W-:Y:S05]  /*8d20*/  IMAD.SHL.U32 R3, R237, 0x8, RZ ;  /* 0x00000008ed037824 */ /* 0x002fea00078e00ff */
[C---:B------:R-:W-:Y:S04]  /*8d30*/  HMMA.16816.F32.BF16 R16, R176.reuse, R194, R16 ;  /* 0x000000c2b010723c */ /* 0x040fe80000041810 */
[C---:B------:R-:W-:Y:S04]  /*8d40*/  LEA R226, P1, R3.reuse, R238, 0x2 ;  /* 0x000000ee03e27211 */ /* 0x040fe800078210ff */
[-C--:B------:R-:W-:Y:S03]  /*8d50*/  HMMA.16816.F32.BF16 R20, R176, R168.reuse, R20 ;  /* 0x000000a8b014723c */ /* 0x080fe60000041814 */
[----:B------:R-:W-:Y:S02]  /*8d60*/  LEA.HI.X.SX32 R227, R3, R239, 0x2, P1 ;  /* 0x000000ef03e37211 */ /* 0x000fe400008f16ff */
        /* <DEDUP_REMOVED lines=12> */
[-C--:B------:R-:W-:Y:S05]  /*8e30*/  HMMA.16816.F32.BF16 R4, R164, R172.reuse, R4 ;  /* 0x000000aca404723c */ /* 0x080fea0000041804 */
        /* <DEDUP_REMOVED lines=8> */
[----:B------:R-:W1:Y:S03]  /*8ec0*/  LDSM.16.MT88.4 R172, [R0+0xf800] ;  /* 0x00f8000000ac783b */ /* 0x000e660000004200 */
        /* <DEDUP_REMOVED lines=16> */
[C---:B------:R-:W-:Y:S04]  /*8fd0*/  HMMA.16816.F32.BF16 R8, R176.reuse, R172, R8 ;  /* 0x000000acb008723c */ /* 0x040fe80000041808 */
[C---:B------:R-:W-:Y:S02]  /*8fe0*/  LEA.HI.X.SX32 R181, R237.reuse, R183, 0x5, P1 ;  /* 0x000000b7edb57211 */ /* 0x040fe400008f2eff */
[C---:B------:R-:W-:Y:S01]  /*8ff0*/  LEA R192, P1, R237.reuse, R180, 0x5 ;  /* 0x000000b4edc07211 */ /* 0x040fe200078228ff */
[C---:B-----5:R-:W-:Y:S01]  /*9000*/  VIADD R0, R204.reuse, 0x40 ;  /* 0x00000040cc007836 */ /* 0x060fe20000000000 */
        /* <DEDUP_REMOVED lines=9> */
[-C--:B------:R-:W-:Y:S04]  /*90a0*/  HMMA.16816.F32.BF16 R20, R168, R164.reuse, R20 ;  /* 0x000000a4a814723c */ /* 0x080fe80000041814 */
        /* <DEDUP_REMOVED lines=31> */
[C---:B-1----:R-:W-:Y:S04]  /*92a0*/  IMAD.WIDE R224, R237.reuse, -0xc0, R186 ;  /* 0xffffff40ede07825 */ /* 0x042fe800078e02ba */
        /* <DEDUP_REMOVED lines=24> */
[----:B------:R-:W-:Y:S05]  /*9430*/  LDSM.16.MT88.4 R4, [R2+0x1c000] ;  /* 0x01c000000204783b */ /* 0x000fea0000004200 */
[----:B------:R-:W1:Y:S05]  /*9440*/  LDSM.16.MT88.4 R8, [R204] ;  /* 0x00000000cc08783b */ /* 0x000e6a0000004200 */
[----:B------:R-:W5:Y:S05]  /*9450*/  LDSM.16.MT88.4 R12, [R2+0x1e000] ;  /* 0x01e00000020c783b */ /* 0x000f6a0000004200 */
[----:B------:R-:W2:Y:S05]  /*9460*/  LDSM.16.MT88.4 R16, [R0] ;  /* 0x000000000010783b */ /* 0x000eaa0000004200 */
[----:B------:R-:W2:Y:S05]  /*9470*/  LDSM.16.MT88.4 R20, [R204+0x2000] ;  /* 0x00200000cc14783b */ /* 0x000eaa0000004200 */
[----:B------:R-:W2:Y:S05]  /*9480*/  LDSM.16.MT88.4 R24, [R0+0x2000] ;  /* 0x002000000018783b */ /* 0x000eaa0000004200 */
[----:B------:R-:W-:Y:S05]  /*9490*/  LDSM.16.MT88.4 R32, [R2+0x1c800] ;  /* 0x01c800000220783b */ /* 0x000fea0000004200 */
[----:B------:R-:W2:Y:S05]  /*94a0*/  LDSM.16.MT88.4 R28, [R204+0x800] ;  /* 0x00080000cc1c783b */ /* 0x000eaa0000004200 */
[----:B------:R-:W2:Y:S01]  /*94b0*/  LDSM.16.MT88.4 R164, [R2+0x1e800] ;  /* 0x01e8000002a4783b */ /* 0x000ea20000004200 */
        /* <DEDUP_REMOVED lines=10> */
[----:B----4-:R-:W-:Y:S01]  /*9560*/  @P3 STL [R1+0x40], R243 ;  /* 0x000040f301003387 */ /* 0x010fe20000100800 */
[-C--:B--2---:R-:W-:Y:S04]  /*9570*/  HMMA.16816.F32.BF16 R116, R4, R16.reuse, R116 ;  /* 0x000000100474723c */ /* 0x084fe80000041874 */
        /* <DEDUP_REMOVED lines=302> */
.L_x_2087:
[----:B------:R-:W2:Y:S01]  /*a860*/  LDCU.64 UR10, c[0x0][0x5c0] ;  /* 0x0000b800ff0a77ac */ /* 0x000ea20008000a00 */
[----:B------:R-:W-:-:S04]  /*a870*/  UIADD3 UR5, UPT, UPT, UR38, UR40, URZ ;  /* 0x0000002826057290 */ /* 0x000fc8000fffe0ff */
[----:B--2---:R-:W-:Y:S02]  /*a880*/  UIMAD.WIDE.U32 UR44, UR5, UR10, URZ ;  /* 0x0000000a052c72a5 */ /* 0x004fe4000f8e00ff */
[----:B------:R-:W-:-:S04]  /*a890*/  UIMAD UR5, UR5, UR11, URZ ;  /* 0x0000000b050572a4 */ /* 0x000fc8000f8e02ff */
[----:B------:R-:W-:-:S06]  /*a8a0*/  UIADD3 UR5, UPT, UPT, UR45, UR5, URZ ;  /* 0x000000052d057290 */ /* 0x000fcc000fffe0ff */
[----:B-1----:R-:W-:Y:S02]  /*a8b0*/  MOV R4, UR5 ;  /* 0x0000000500047c02 */ /* 0x002fe40008000f00 */
.L_x_2088:
        /* <DEDUP_REMOVED lines=12> */
.L_x_2089:
[----:B------:R-:W1:Y:S01]  /*a980*/  LDCU.64 UR8, c[0x0][0x5c8] ;  /* 0x0000b900ff0877ac */ /* 0x000e620008000a00 */
[----:B------:R-:W-:-:S04]  /*a990*/  UIADD3 UR5, UPT, UPT, UR38, UR40, URZ ;  /* 0x0000002826057290 */ /* 0x000fc8000fffe0ff */
[----:B-1----:R-:W-:Y:S02]  /*a9a0*/  UIMAD.WIDE.U32 UR16, UR5, UR8, URZ ;  /* 0x00000008051072a5 */ /* 0x002fe4000f8e00ff */
[----:B------:R-:W-:-:S04]  /*a9b0*/  UIMAD UR5, UR5, UR9, URZ ;  /* 0x00000009050572a4 */ /* 0x000fc8000f8e02ff */
[----:B------:R-:W-:-:S06]  /*a9c0*/  UIADD3 UR5, UPT, UPT, UR17, UR5, URZ ;  /* 0x0000000511057290 */ /* 0x000fcc000fffe0ff */
[----:B------:R-:W-:-:S07]  /*a9d0*/  MOV R30, UR5 ;  /* 0x00000005001e7c02 */ /* 0x000fce0008000f00 */
.L_x_2090:
        /* <DEDUP_REMOVED lines=57> */
.L_x_2092:
[----:B------:R-:W-:Y:S05]  /*ad70*/  BSYNC.RECONVERGENT B0 ;  /* 0x0000000000007941 */ /* 0x000fea0003800200 */
.L_x_2091:
        /* <DEDUP_REMOVED lines=16> */
.L_x_2094:
[----:B------:R-:W-:Y:S05]  /*ae80*/  BSYNC.RECONVERGENT B0 ;  /* 0x0000000000007941 */ /* 0x000fea0003800200 */
.L_x_2093:
        /* <DEDUP_REMOVED lines=25> */
.L_x_2096:
[----:B------:R-:W-:Y:S05]  /*b020*/  BSYNC.RECONVERGENT B0 ;  /* 0x0000000000007941 */ /* 0x000fea0003800200 */
.L_x_2095:
        /* <DEDUP_REMOVED lines=19> */
.L_x_2098:
[----:B------:R-:W-:Y:S05]  /*b160*/  BSYNC.RECONVERGENT B0 ;  /* 0x0000000000007941 */ /* 0x000fea0003800200 */
.L_x_2097:
        /* <DEDUP_REMOVED lines=22> */
.L_x_2100:
[----:B------:R-:W-:Y:S05]  /*b2d0*/  BSYNC.RECONVERGENT B0 ;  /* 0x0000000000007941 */ /* 0x000fea0003800200 */
.L_x_2099:
        /* <DEDUP_REMOVED lines=16> */
.L_x_2102:
[----:B------:R-:W-:Y:S05]  /*b3e0*/  BSYNC.RECONVERGENT B0 ;  /* 0x0000000000007941 */ /* 0x000fea0003800200 */
.L_x_2101:
        /* <DEDUP_REMOVED lines=16> */
.L_x_2104:
[----:B------:R-:W-:Y:S05]  /*b4f0*/  BSYNC.RECONVERGENT B0 ;  /* 0x0000000000007941 */ /* 0x000fea0003800200 */
.L_x_2103:
        /* <DEDUP_REMOVED lines=15> */
.L_x_2055:
[----:B------:R-:W-:Y:S05]  /*b5f0*/  BSYNC.RECONVERGENT B1 ;  /* 0x0000000000017941 */ /* 0x000fea0003800200 */
.L_x_2025:
        /* <DEDUP_REMOVED lines=11> */
.L_x_2106:
        /* <DEDUP_REMOVED lines=13> */
.L_x_2452:


//--------------------- .text._ZN5flash44flash_bwd_dq_dk_dv_loop_seqk_parallel_kernelI23Flash_bwd_kernel_traitsILi128ELi64ELi128ELi8ELi2ELi4ELi2ELb0ELb0EN7cutlass10bfloat16_tE19Flash_kernel_traitsILi128ELi64ELi128ELi8ES3_EELb1ELb0ELb1ELb0ELb0ELb1ELb0EEEvNS_16Flash_bwd_paramsE --------------------------
	.section	.text._ZN5flash44flash_bwd_dq_dk_dv_loop_seqk_parallel_kernelI23Flash_bwd_kernel_traitsILi128ELi64ELi128ELi8ELi2ELi4ELi2ELb0ELb0EN7cutlass10bfloat16_tE19Flash_kernel_traitsILi128ELi64ELi128ELi8ES3_EELb1ELb0ELb1ELb0ELb0ELb1ELb0EEEvNS_16Flash_bwd_paramsE,"ax",@progbits
	.align	128
        .global         _ZN5flash44flash_bwd_dq_dk_dv_loop_seqk_parallel_kernelI23Flash_bwd_kernel_traitsILi128ELi64ELi128ELi8ELi2ELi4ELi2ELb0ELb0EN7cutlass10bfloat16_tE19Flash_kernel_traitsILi128ELi64ELi128ELi8ES3_EELb1ELb0ELb1ELb0ELb0ELb1ELb0EEEvNS_16Flash_bwd_paramsE
        .type           _ZN5flash44flash_bwd_dq_dk_dv_loop_seqk_parallel_kernelI23Flash_bwd_kernel_traitsILi128ELi64ELi128ELi8ELi2ELi4ELi2ELb0ELb0EN7cutlass10bfloat16_tE19Flash_kernel_traitsILi128ELi64ELi128ELi8ES3_EELb1ELb0ELb1ELb0ELb0ELb1ELb0EEEvNS_16Flash_bwd_paramsE,@function
        .size           _ZN5flash44flash_bwd_dq_dk_dv_loop_seqk_parallel_kernelI23Flash_bwd_kernel_traitsILi128ELi64ELi128ELi8ELi2ELi4ELi2ELb0ELb0EN7cutlass10bfloat16_tE19Flash_kernel_traitsILi128ELi64ELi128ELi8ES3_EELb1ELb0ELb1ELb0ELb0ELb1ELb0EEEvNS_16Flash_bwd_paramsE,(.L_x_2453 - _ZN5flash44flash_bwd_dq_dk_dv_loop_seqk_parallel_kernelI23Flash_bwd_kernel_traitsILi128ELi64ELi128ELi8ELi2ELi4ELi2ELb0ELb0EN7cutlass10bfloat16_tE19Flash_kernel_traitsILi128ELi64ELi128ELi8ES3_EELb1ELb0ELb1ELb0ELb0ELb1ELb0EEEvNS_16Flash_bwd_paramsE)
        .other          _ZN5flash44flash_bwd_dq_dk_dv_loop_seqk_parallel_kernelI23Flash_bwd_kernel_traitsILi128ELi64ELi128ELi8ELi2ELi4ELi2ELb0ELb0EN7cutlass10bfloat16_tE19Flash_kernel_traitsILi128ELi64ELi128ELi8ES3_EELb1ELb0ELb1ELb0ELb0ELb1ELb0EEEvNS_16Flash_bwd_paramsE,@"STO_CUDA_ENTRY STV_DEFAULT"
_ZN5flash44flash_bwd_dq_dk_dv_loop_seqk_parallel_kernelI23Flash_bwd_kernel_traitsILi128ELi64ELi128ELi8ELi2ELi4ELi2ELb0ELb0EN7cutlass10bfloat16_tE19Flash_kernel_traitsILi128ELi64ELi128ELi8ES3_EELb1ELb0ELb1ELb0ELb0ELb1ELb0EEEvNS_16Flash_bwd_paramsE:
.text._ZN5flash44flash_bwd_dq_dk_dv_loop_seqk_parallel_kernelI23Flash_bwd_kernel_traitsILi128ELi64ELi128ELi8ELi2ELi4ELi2ELb0ELb0EN7cutlass10bfloat16_tE19Flash_kernel_traitsILi128ELi64ELi128ELi8ES3_EELb1ELb0ELb1ELb0ELb0ELb1ELb0EEEvNS_16Flash_bwd_paramsE:
        /* <DEDUP_REMOVED lines=49> */
.L_x_2161:
[----:B-1----:R-:W1:Y:S01]  /*0310*/  LDCU.64 UR8, c[0x0][0x478] ;  /* 0x00008f00ff0877ac */ /* 0x002e620008000a00 */
[----:B------:R-:W-:Y:S02]  /*0320*/  PLOP3.LUT P1, PT, PT, PT, UP3, 0x80, 0x8 ;  /* 0x000000000008781c */ /* 0x000fe40003f2f038 */
[----:B------:R-:W-:Y:S01]  /*0330*/  PLOP3.LUT P4, PT, PT, PT, UP5, 0x80, 0x8 ;  /* 0x000000000008781c */ /* 0x000fe20003f8f058 */
[----:B------:R-:W-:Y:S01]  /*0340*/  @UP3 ULEA UR12, UP0, UR24, UR6, 0x2 ;  /* 0x00000006180c3291 */ /* 0x000fe2000f8010ff */
[----:B------:R-:W-:Y:S01]  /*0350*/  PLOP3.LUT P2, PT, PT, PT, UP4, 0x80, 0x8 ;  /* 0x000000000008781c */ /* 0x000fe20003f4f048 */
[----:B------:R-:W-:Y:S02]  /*0360*/  UISETP.NE.AND UP2, UPT, UR27, URZ, UPT ;  /* 0x000000ff1b00728c */ /* 0x000fe4000bf45270 */
[----:B------:R-:W-:Y:S02]  /*0370*/  @UP3 ULEA.HI.X UR13, UR24, UR7, URZ, 0x2, UP0 ;  /* 0x00000007180d3291 */ /* 0x000fe400080f14ff */
[----:B---3--:R-:W-:-:S04]  /*0380*/  IMAD.U32 R4, RZ, RZ, UR12 ;  /* 0x0000000cff047e24 */ /* 0x008fc8000f8e00ff */
        /* <DEDUP_REMOVED lines=10> */
[----:B------:R-:W-:Y:S01]  /*0430*/  IMAD.U32 R2, RZ, RZ, UR14 ;  /* 0x0000000eff027e24 */ /* 0x000fe2000f8e00ff */
[----:B------:R-:W4:Y:S03]  /*0440*/  @!UP0 LDCU.64 UR8, c[0x0][0x488] ;  /* 0x00009100ff0887ac */ /* 0x000f260008000a00 */
[----:B------:R-:W-:-:S05]  /*0450*/  IMAD.U32 R3, RZ, RZ, UR15 ;  /* 0x0000000fff037e24 */ /* 0x000fca000f8e00ff */
[----:B-----5:R5:W2:Y:S01]  /*0460*/  @P0 LDG.E R4, desc[UR34][R2.64] ;  /* 0x0000002202040981 */ /* 0x020aa2000c1e1900 */
[----:B------:R-:W-:Y:S01]  /*0470*/  UMOV UR37, URZ ;  /* 0x000000ff00257c82 */ /* 0x000fe20008000000 */
[----:B------:R-:W-:Y:S01]  /*0480*/  UMOV UR16, 0xffffffff ;  /* 0xffffffff00107882 */ /* 0x000fe20000000000 */
[----:B------:R-:W-:Y:S01]  /*0490*/  UMOV UR40, 0xffffffff ;  /* 0xffffffff00287882 */ /* 0x000fe20000000000 */
[----:B----4-:R-:W-:-:S04]  /*04a0*/  @!UP0 UISETP.NE.U32.AND UP1, UPT, UR8, URZ, UPT ;  /* 0x000000ff0800828c */ /* 0x010fc8000bf25070 */
[----:B------:R-:W-:-:S04]  /*04b0*/  @!UP0 UISETP.NE.AND.EX UP1, UPT, UR9, URZ, UPT, UP1 ;  /* 0x000000ff0900828c */ /* 0x000fc8000bf25310 */
        /* <DEDUP_REMOVED lines=25> */
.L_x_2107:
        /* <DEDUP_REMOVED lines=44> */
.L_x_2109:
[----:B------:R-:W1:Y:S01]  /*0910*/  LDCU.64 UR14, c[0x0][0x3b8] ;  /* 0x00007700ff0e77ac */ /* 0x000e620008000a00 */
[----:B------:R-:W-:-:S04]  /*0920*/  UIADD3 UR8, UPT, UPT, UR37, UR40, URZ ;  /* 0x0000002825087290 */ /* 0x000fc8000fffe0ff */
[----:B-1----:R-:W-:Y:S02]  /*0930*/  UIMAD.WIDE.U32 UR10, UR8, UR14, URZ ;  /* 0x0000000e080a72a5 */ /* 0x002fe4000f8e00ff */
[----:B------:R-:W-:-:S04]  /*0940*/  UIMAD UR8, UR8, UR15, URZ ;  /* 0x0000000f080872a4 */ /* 0x000fc8000f8e02ff */
[----:B------:R-:W-:Y:S01]  /*0950*/  UIADD3 UR8, UPT, UPT, UR11, UR8, URZ ;  /* 0x000000080b087290 */ /* 0x000fe2000fffe0ff */
[----:B------:R-:W-:-:S05]  /*0960*/  UMOV UR46, UR10 ;  /* 0x0000000a002e7c82 */ /* 0x000fca0008000000 */
[----:B------:R-:W-:Y:S02]  /*0970*/  MOV R22, UR8 ;  /* 0x0000000800167c02 */ /* 0x000fe40008000f00 */
.L_x_2110:
        /* <DEDUP_REMOVED lines=43> */
.L_x_2111:
[----:B------:R-:W1:Y:S01]  /*0c30*/  LDCU.64 UR12, c[0x0][0x3c0] ;  /* 0x00007800ff0c77ac */ /* 0x000e620008000a00 */
[----:B------:R-:W-:-:S04]  /*0c40*/  UIADD3 UR8, UPT, UPT, UR37, UR40, URZ ;  /* 0x0000002825087290 */ /* 0x000fc8000fffe0ff */
[----:B-1----:R-:W-:Y:S02]  /*0c50*/  UIMAD.WIDE.U32 UR48, UR8, UR12, URZ ;  /* 0x0000000c083072a5 */ /* 0x002fe4000f8e00ff */
[----:B------:R-:W-:-:S04]  /*0c60*/  UIMAD UR8, UR8, UR13, URZ ;  /* 0x0000000d080872a4 */ /* 0x000fc8000f8e02ff */
[----:B------:R-:W-:-:S06]  /*0c70*/  UIADD3 UR8, UPT, UPT, UR49, UR8, URZ ;  /* 0x0000000831087290 */ /* 0x000fcc000fffe0ff */
[----:B------:R-:W-:-:S07]  /*0c80*/  MOV R18, UR8 ;  /* 0x0000000800127c02 */ /* 0x000fce0008000f00 */
.L_x_2112:
        /* <DEDUP_REMOVED lines=27> */
.L_x_2113:
[----:B------:R-:W-:Y:S02]  /*0e40*/  UIMAD.WIDE.U32 UR56, UR50, UR16, URZ ;  /* 0x00000010323872a5 */ /* 0x000fe4000f8e00ff */
[----:B------:R-:W-:-:S04]  /*0e50*/  UIMAD UR8, UR51, UR16, URZ ;  /* 0x00000010330872a4 */ /* 0x000fc8000f8e02ff */
[----:B------:R-:W-:Y:S02]  /*0e60*/  UIADD3 UR8, UPT, UPT, UR57, UR8, URZ ;  /* 0x0000000839087290 */ /* 0x000fe4000fffe0ff */
.L_x_2114:
        /* <DEDUP_REMOVED lines=20> */
.L_x_2115:
[----:B------:R-:W1:Y:S01]  /*0fb0*/  LDCU UR58, c[0x0][0x434] ;  /* 0x00008680ff3a77ac */ /* 0x000e620008000800 */
[----:B------:R-:W-:-:S04]  /*0fc0*/  UIMAD UR10, UR24, UR45, UR23 ;  /* 0x0000002d180a72a4 */ /* 0x000fc8000f8e0217 */
[----:B-1----:R-:W-:Y:S02]  /*0fd0*/  UIMAD UR58, UR10, UR58, URZ ;  /* 0x0000003a0a3a72a4 */ /* 0x002fe4000f8e02ff */
.L_x_2116:
        /* <DEDUP_REMOVED lines=11> */
.L_x_2117:
[----:B------:R-:W1:Y:S01]  /*1090*/  LDCU UR57, c[0x0][0x444] ;  /* 0x00008880ff3977ac */ /* 0x000e620008000800 */
[----:B------:R-:W-:-:S04]  /*10a0*/  UIMAD UR10, UR24, UR45, UR23 ;  /* 0x0000002d180a72a4 */ /* 0x000fc8000f8e0217 */
[----:B-1----:R-:W-:-:S12]  /*10b0*/  UIMAD UR57, UR10, UR57, URZ ;  /* 0x000000390a3972a4 */ /* 0x002fd8000f8e02ff */
.L_x_2118:
        /* <DEDUP_REMOVED lines=9> */
[----:B------:R-:W-:Y:S01]  /*1150*/  UIADD3.X UR55, UPT, UPT, UR55, UR8, UR10, UP1, UP0 ;  /* 0x0000000837377290 */ /* 0x000fe20008fe040a */
[----:B------:R-:W4:Y:S01]  /*1160*/  LDC.64 R8, c[0x0][0x5f8] ;  /* 0x00017e00ff087b82 */ /* 0x000f220000000a00 */
[----:B------:R-:W-:-:S02]  /*1170*/  ULEA UR58, UR51, UR58, 0x6 ;  /* 0x0000003a333a7291 */ /* 0x000fc4000f8e30ff */
[----:B-1----:R-:W-:-:S04]  /*1180*/  UIADD3 UR50, UPT, UPT, UR33, UR50, URZ ;  /* 0x0000003221327290 */ /* 0x002fc8000fffe0ff */
[----:B------:R-:W-:-:S04]  /*1190*/  UIADD3 UR9, UPT, UPT, UR42, -0x80, -UR50 ;  /* 0xffffff802a097890 */ /* 0x000fc8000fffe832 */
[----:B------:R-:W-:Y:S01]  /*11a0*/  USHF.R.S32.HI UR8, URZ, 0x1f, UR9 ;  /* 0x0000001fff087899 */ /* 0x000fe20008011409 */
[----:B---3--:R-:W-:-:S03]  /*11b0*/  IMAD R6, R14, UR53, RZ ;  /* 0x000000350e067c24 */ /* 0x008fc6000f8e02ff */
        /* <DEDUP_REMOVED lines=8> */
[----:B------:R-:W-:Y:S01]  /*1240*/  IADD3 R2, P0, PT, R12, UR62, RZ ;  /* 0x0000003e0c027c10 */ /* 0x000fe2000ff1e0ff */
[----:B------:R-:W-:Y:S01]  /*1250*/  IMAD.WIDE.U32 R4, R14, UR52, R12 ;  /* 0x000000340e047c25 */ /* 0x000fe2000f8e000c */
[----:B------:R-:W-:Y:S01]  /*1260*/  USEL UR49, URZ, UR49, !UP0 ;  /* 0x00000031ff317287 */ /* 0x000fe2000c000000 */
[----:B------:R-:W2:Y:S02]  /*1270*/  LDCU.64 UR62, c[0x0][0x420] ;  /* 0x00008400ff3e77ac */ /* 0x000ea40008000a00 */
[----:B------:R-:W-:Y:S01]  /*1280*/  IMAD.X R3, RZ, RZ, UR17, P0 ;  /* 0x00000011ff037e24 */ /* 0x000fe200080e06ff */
[----:B------:R-:W-:-:S02]  /*1290*/  UISETP.GT.AND UP0, UPT, UR44, UR49, UPT ;  /* 0x000000312c00728c */ /* 0x000fc4000bf04270 */
[----:B-1----:R-:W-:Y:S01]  /*12a0*/  UIMAD UR16, UR53, UR8, URZ ;  /* 0x00000008351072a4 */ /* 0x002fe2000f8e02ff */
[----:B------:R-:W-:Y:S01]  /*12b0*/  IMAD.U32 R0, RZ, RZ, UR8 ;  /* 0x00000008ff007e24 */ /* 0x000fe2000f8e00ff */
[----:B------:R-:W-:Y:S02]  /*12c0*/  UIMAD UR53, UR45, UR60, URZ ;  /* 0x0000003c2d3572a4 */ /* 0x000fe4000f8e02ff */
[----:B------:R-:W-:Y:S01]  /*12d0*/  UIMAD UR16, UR52, UR9, UR16 ;  /* 0x00000009341072a4 */ /* 0x000fe2000f8e0210 */
[----:B------:R-:W-:Y:S01]  /*12e0*/  IMAD.WIDE.U32 R2, R0, UR52, R2 ;  /* 0x0000003400027c25 */ /* 0x000fe2000f8e0002 */
[----:B------:R-:W1:Y:S03]  /*12f0*/  LDCU.64 UR60, c[0x0][0x5e8] ;  /* 0x0000bd00ff3c77ac */ /* 0x000e660008000a00 */
[----:B------:R-:W-:Y:S01]  /*1300*/  IMAD.U32 R0, RZ, RZ, UR10 ;  /* 0x0000000aff007e24 */ /* 0x000fe2000f8e00ff */
[----:B------:R-:W-:-:S05]  /*1310*/  IADD3 R3, PT, PT, R3, UR16, RZ ;  /* 0x0000001003037c10 */ /* 0x000fca000fffe0ff */
[----:B------:R-:W3:Y:S01]  /*1320*/  LDCU.64 UR16, c[0x0][0x3c8] ;  /* 0x00007900ff1077ac */ /* 0x000ee20008000a00 */
[----:B------:R-:W-:-:S04]  /*1330*/  IMAD.WIDE.U32 R2, R0, UR23, R2 ;  /* 0x0000001700027c25 */ /* 0x000fc8000f8e0002 */
[----:B------:R-:W-:Y:S01]  /*1340*/  IMAD.U32 R0, RZ, RZ, UR11 ;  /* 0x0000000bff007e24 */ /* 0x000fe2000f8e00ff */
[----:B------:R-:W5:Y:S03]  /*1350*/  LDCU.64 UR10, c[0x0][0x550] ;  /* 0x0000aa00ff0a77ac */ /* 0x000f660008000a00 */
[----:B------:R-:W-:Y:S01]  /*1360*/  IMAD R3, R0, UR23, R3 ;  /* 0x0000001700037c24 */ /* 0x000fe2000f8e0203 */
[----:B-1----:R-:W-:Y:S01]  /*1370*/  UIMAD.WIDE UR60, UR57, 0x4, UR60 ;  /* 0x00000004393c78a5 */ /* 0x002fe2000f8e023c */
[----:B------:R-:W-:Y:S01]  /*1380*/  IMAD R0, R15, UR52, R6 ;  /* 0x000000340f007c24 */ /* 0x000fe2000f8e0206 */
[----:B------:R-:W-:Y:S01]  /*1390*/  IADD3 R6, P0, PT, R4, UR54, RZ ;  /* 0x0000003604067c10 */ /* 0x000fe2000ff1e0ff */
[----:B------:R-:W-:Y:S01]  /*13a0*/  IMAD.WIDE.U32 R2, R41, UR8, R2 ;  /* 0x0000000829027c25 */ /* 0x000fe2000f8e0002 */
[----:B------:R-:W-:Y:S02]  /*13b0*/  USHF.L.U32 UR52, UR8, 0x5, URZ ;  /* 0x0000000508347899 */ /* 0x000fe400080006ff */
[----:B------:R-:W-:Y:S01]  /*13c0*/  IADD3.X R7, PT, PT, R5, UR47, R0, P0, !PT ;  /* 0x0000002f05077c10 */ /* 0x000fe200087fe400 */
[----:B------:R-:W-:Y:S01]  /*13d0*/  IMAD R11, R41, UR9, R3 ;  /* 0x00000009290b7c24 */ /* 0x000fe2000f8e0203 */
[----:B---3--:R-:W-:Y:S01]  /*13e0*/  MOV R0, UR16 ;  /* 0x0000001000007c02 */ /* 0x008fe20008000f00 */
[----:B----4-:R-:W-:Y:S01]  /*13f0*/  IMAD.WIDE.U32 R4, R8, UR21, RZ ;  /* 0x0000001508047c25 */ /* 0x010fe2000f8e00ff */
[----:B------:R-:W-:Y:S01]  /*1400*/  USHF.L.U64.HI UR47, UR8, 0x5, UR9 ;  /* 0x00000005082f7899 */ /* 0x000fe20008010209 */
[----:B------:R-:W1:Y:S02]  /*1410*/  LDCU.64 UR8, c[0x0][0x380] ;  /* 0x00007000ff0877ac */ /* 0x000e640008000a00 */
[----:B------:R-:W-:Y:S01]  /*1420*/  IMAD.WIDE.U32 R6, R0, UR23, R6 ;  /* 0x0000001700067c25 */ /* 0x000fe2000f8e0006 */
[----:B------:R-:W-:-:S02]  /*1430*/  SHF.R.U32.HI R0, RZ, 0x5, R42 ;  /* 0x00000005ff007819 */ /* 0x000fc4000001162a */
[----:B------:R-:W-:Y:S01]  /*1440*/  SEL R4, R4, RZ, P6 ;  /* 0x000000ff04047207 */ /* 0x000fe20003000000 */
[----:B------:R-:W-:Y:S01]  /*1450*/  IMAD.U32 R3, RZ, RZ, UR17 ;  /* 0x00000011ff037e24 */ /* 0x000fe2000f8e00ff */
[----:B------:R-:W3:Y:S01]  /*1460*/  LDCU.64 UR16, c[0x0][0x570] ;  /* 0x0000ae00ff1077ac */ /* 0x000ee20008000a00 */
[----:B------:R-:W-:Y:S01]  /*1470*/  IMAD R0, R0, UR53, R44 ;  /* 0x0000003500007c24 */ /* 0x000fe2000f8e022c */
[----:B-----5:R-:W-:Y:S01]  /*1480*/  LEA R250, P2, R2, UR10, 0x1 ;  /* 0x0000000a02fa7c11 */ /* 0x020fe2000f8408ff */
[----:B------:R-:W-:Y:S01]  /*1490*/  IMAD R8, R9, UR21, R5 ;  /* 0x0000001509087c24 */ /* 0x000fe2000f8e0205 */
[----:B------:R-:W-:Y:S01]  /*14a0*/  USHF.L.U32 UR54, UR53, 0x6, URZ ;  /* 0x0000000635367899 */ /* 0x000fe200080006ff */
[----:B------:R-:W-:Y:S01]  /*14b0*/  IMAD R3, R3, UR23, R7 ;  /* 0x0000001703037c24 */ /* 0x000fe2000f8e0207 */
[----:B------:R-:W-:Y:S02]  /*14c0*/  IADD3 R9, P1, P0, R0, UR56, R4 ;  /* 0x0000003800097c10 */ /* 0x000fe4000f83e004 */
[----:B------:R-:W-:-:S02]  /*14d0*/  SHF.R.S32.HI R5, RZ, 0x1f, R0 ;  /* 0x0000001fff057819 */ /* 0x000fc40000011400 */
[----:B------:R-:W-:Y:S02]  /*14e0*/  SEL R0, R8, RZ, P6 ;  /* 0x000000ff08007207 */ /* 0x000fe40003000000 */
[----:B------:R-:W-:Y:S01]  /*14f0*/  LEA.HI.X R249, R2, UR11, R11, 0x1, P2 ;  /* 0x0000000b02f97c11 */ /* 0x000fe200090f0c0b */
[----:B------:R-:W-:Y:S01]  /*1500*/  IMAD.MOV.U32 R2, RZ, RZ, R6 ;  /* 0x000000ffff027224 */ /* 0x000fe200078e0006 */
[----:B------:R-:W-:Y:S01]  /*1510*/  IADD3.X R5, PT, PT, R5, UR55, R0, P1, P0 ;  /* 0x0000003705057c10 */ /* 0x000fe20008fe0400 */
[C---:B------:R-:W-:Y:S01]  /*1520*/  VIADD R11, R41.reuse, 0x40 ;  /* 0x00000040290b7836 */ /* 0x040fe20000000000 */
[----:B------:R-:W-:Y:S01]  /*1530*/  MOV R4, UR54 ;  /* 0x0000003600047c02 */ /* 0x000fe20008000f00 */
[----:B------:R-:W-:Y:S01]  /*1540*/  IMAD.WIDE.U32 R2, R41, R14, R2 ;  /* 0x0000000e29027225 */ /* 0x000fe200078e0002 */
[----:B------:R-:W-:Y:S01]  /*1550*/  IADD3 R0, P0, PT, R9, UR54, RZ ;  /* 0x0000003609007c10 */ /* 0x000fe2000ff1e0ff */
[----:B--2---:R-:W-:Y:S01]  /*1560*/  UIMAD.WIDE UR54, UR58, 0x4, UR62 ;  /* 0x000000043a3678a5 */ /* 0x004fe2000f8e023e */
[C---:B------:R-:W-:Y:S01]  /*1570*/  IADD3 R20, P2, PT, R41.reuse, 0x40, RZ ;  /* 0x0000004029147810 */ /* 0x040fe20007f5e0ff */
[C---:B------:R-:W-:Y:S01]  /*1580*/  IMAD R3, R41.reuse, R15, R3 ;  /* 0x0000000f29037224 */ /* 0x040fe200078e0203 */
[----:B------:R-:W-:Y:S01]  /*1590*/  LEA.HI.X.SX32 R4, R4, R5, 0x1, P0 ;  /* 0x0000000504047211 */ /* 0x000fe200000f0eff */
[C---:B------:R-:W-:Y:S01]  /*15a0*/  VIADD R5, R41.reuse, 0x20 ;  /* 0x0000002029057836 */ /* 0x040fe20000000000 */
[----:B---3--:R-:W-:Y:S01]  /*15b0*/  LEA R244, P0, R0, UR16, 0x2 ;  /* 0x0000001000f47c11 */ /* 0x008fe2000f8010ff */
[----:B------:R-:W-:Y:S01]  /*15c0*/  IMAD.X R21, RZ, RZ, RZ, P2 ;  /* 0x000000ffff157224 */ /* 0x000fe200010e06ff */
[----:B-1----:R-:W-:Y:S01]  /*15d0*/  LEA R248, P1, R2, UR8, 0x1 ;  /* 0x0000000802f87c11 */ /* 0x002fe2000f8208ff */
[----:B------:R-:W-:Y:S01]  /*15e0*/  UMOV UR16, UR60 ;  /* 0x0000003c00107c82 */ /* 0x000fe20008000000 */
[----:B------:R-:W-:Y:S01]  /*15f0*/  LEA.HI.X R245, R0, UR17, R4, 0x2, P0 ;  /* 0x0000001100f57c11 */ /* 0x000fe200080f1404 */
[----:B------:R-:W-:Y:S01]  /*1600*/  IMAD.SHL.U32 R0, R14, 0x20, RZ ;  /* 0x000000200e007824 */ /* 0x000fe200078e00ff */
[----:B------:R-:W-:Y:S01]  /*1610*/  LEA.HI.X R247, R2, UR9, R3, 0x1, P1 ;  /* 0x0000000902f77c11 */ /* 0x000fe200088f0c03 */
[----:B------:R-:W-:Y:S01]  /*1620*/  UMOV UR17, UR61 ;  /* 0x0000003d00117c82 */ /* 0x000fe20008000000 */
[----:B------:R-:W-:-:S02]  /*1630*/  IADD3 R16, P0, PT, R41, 0x20, RZ ;  /* 0x0000002029107810 */ /* 0x000fc40007f1e0ff */
[C---:B------:R-:W-:Y:S02]  /*1640*/  IADD3 R28, P1, PT, R41.reuse, 0x60, RZ ;  /* 0x00000060291c7810 */ /* 0x040fe40007f3e0ff */
[----:B------:R-:W-:Y:S01]  /*1650*/  SHF.L.U64.HI R15, R14, 0x5, R15 ;  /* 0x000000050e0f7819 */ /* 0x000fe2000001020f */
[----:B------:R-:W-:Y:S01]  /*1660*/  IMAD.X R17, RZ, RZ, RZ, P0 ;  /* 0x000000ffff117224 */ /* 0x000fe200000e06ff */
[----:B------:R-:W-:Y:S02]  /*1670*/  IADD3 R14, PT, PT, R41, 0x60, RZ ;  /* 0x00000060290e7810 */ /* 0x000fe40007ffe0ff */
        /* <DEDUP_REMOVED lines=15> */
.L_x_2120:
[----:B------:R-:W1:Y:S01]  /*1770*/  LDCU.64 UR12, c[0x0][0x5c0] ;  /* 0x0000b800ff0c77ac */ /* 0x000e620008000a00 */
[----:B------:R-:W-:-:S04]  /*1780*/  UIADD3 UR8, UPT, UPT, UR37, UR40, URZ ;  /* 0x0000002825087290 */ /* 0x000fc8000fffe0ff */
[----:B-1----:R-:W-:Y:S02]  /*1790*/  UIMAD.WIDE.U32 UR16, UR8, UR12, URZ ;  /* 0x0000000c081072a5 */ /* 0x002fe4000f8e00ff */
[----:B------:R-:W-:-:S04]  /*17a0*/  UIMAD UR8, UR8, UR13, URZ ;  /* 0x0000000d080872a4 */ /* 0x000fc8000f8e02ff */
[----:B------:R-:W-:-:S06]  /*17b0*/  UIADD3 UR8, UPT, UPT, UR17, UR8, URZ ;  /* 0x0000000811087290 */ /* 0x000fcc000fffe0ff */
[----:B------:R-:W-:Y:S02]  /*17c0*/  MOV R0, UR8 ;  /* 0x0000000800007c02 */ /* 0x000fe40008000f00 */
.L_x_2121:
        /* <DEDUP_REMOVED lines=13> */
.L_x_2122:
[----:B------:R-:W1:Y:S01]  /*18a0*/  LDCU.64 UR10, c[0x0][0x5c8] ;  /* 0x0000b900ff0a77ac */ /* 0x000e620008000a00 */
[----:B------:R-:W-:-:S04]  /*18b0*/  UIADD3 UR37, UPT, UPT, UR37, UR40, URZ ;  /* 0x0000002825257290 */ /* 0x000fc8000fffe0ff */
[----:B-1----:R-:W-:Y:S02]  /*18c0*/  UIMAD.WIDE.U32 UR14, UR37, UR10, URZ ;  /* 0x0000000a250e72a5 */ /* 0x002fe4000f8e00ff */
[----:B------:R-:W-:-:S04]  /*18d0*/  UIMAD UR37, UR37, UR11, URZ ;  /* 0x0000000b252572a4 */ /* 0x000fc8000f8e02ff */
[----:B------:R-:W-:-:S06]  /*18e0*/  UIADD3 UR37, UPT, UPT, UR15, UR37, URZ ;  /* 0x000000250f257290 */ /* 0x000fcc000fffe0ff */
[----:B------:R-:W-:-:S07]  /*18f0*/  MOV R9, UR37 ;  /* 0x0000002500097c02 */ /* 0x000fce0008000f00 */
.L_x_2123:
        /* <DEDUP_REMOVED lines=27> */
.L_x_2125:
[----:B------:R-:W-:Y:S05]  /*1ab0*/  BSYNC.RECONVERGENT B0 ;  /* 0x0000000000007941 */ /* 0x000fea0003800200 */
.L_x_2124:
        /* <DEDUP_REMOVED lines=13> */
.L_x_2127:
[----:B------:R-:W-:Y:S05]  /*1b90*/  BSYNC.RECONVERGENT B0 ;  /* 0x0000000000007941 */ /* 0x000fea0003800200 */
.L_x_2126:
        /* <DEDUP_REMOVED lines=13> */
.L_x_2129:
[----:B------:R-:W-:Y:S05]  /*1c70*/  BSYNC.RECONVERGENT B0 ;  /* 0x0000000000007941 */ /* 0x000fea0003800200 */
.L_x_2128:
        /* <DEDUP_REMOVED lines=13> */
.L_x_2131:
[----:B------:R-:W-:Y:S05]  /*1d50*/  BSYNC.RECONVERGENT B0 ;  /* 0x0000000000007941 */ /* 0x000fea0003800200 */
.L_x_2130:
        /* <DEDUP_REMOVED lines=22> */
.L_x_2133:
[----:B------:R-:W-:Y:S05]  /*1ec0*/  BSYNC.RECONVERGENT B0 ;  /* 0x0000000000007941 */ /* 0x000fea0003800200 */
.L_x_2132:
        /* <DEDUP_REMOVED lines=13> */
.L_x_2135:
[----:B------:R-:W-:Y:S05]  /*1fa0*/  BSYNC.RECONVERGENT B0 ;  /* 0x0000000000007941 */ /* 0x000fea0003800200 */
.L_x_2134:
        /* <DEDUP_REMOVED lines=13> */
.L_x_2137:
[----:B------:R-:W-:Y:S05]  /*2080*/  BSYNC.RECONVERGENT B0 ;  /* 0x0000000000007941 */ /* 0x000fea0003800200 */
.L_x_2136:
        /* <DEDUP_REMOVED lines=13> */
.L_x_2119:
        /* <DEDUP_REMOVED lines=25> */
[----:B------:R-:W-:Y:S01]  /*22f0*/  ULOP3.LUT UR5, UR51, 0x80000001, URZ, 0xc0, !UPT ;  /* 0x8000000133057892 */ /* 0x000fe2000f8ec0ff */
[----:B------:R-:W-:Y:S01]  /*2300*/  ISETP.GE.AND P4, PT, R41, UR56, PT ;  /* 0x0000003829007c0c */ /* 0x000fe2000bf86270 */
[----:B------:R-:W-:Y:S01]  /*2310*/  IMAD R0, R19, UR10, RZ ;  /* 0x0000000a13007c24 */ /* 0x000fe2000f8e02ff */
[----:B------:R-:W-:Y:S01]  /*2320*/  @!P5 LEA.HI.X R9, R7, R249, R6, 0x1, P1 ;  /* 0x000000f90709d211 */ /* 0x000fe200008f0c06 */
[----:B------:R-:W-:Y:S01]  /*2330*/  UISETP.NE.AND UP0, UPT, UR5, 0x1, UPT ;  /* 0x000000010500788c */ /* 0x000fe2000bf05270 */
[----:B------:R-:W-:Y:S01]  /*2340*/  LOP3.LUT R6, R43, 0x1f8, RZ, 0xc0, !PT ;  /* 0x000001f82b067812 */ /* 0x000fe200078ec0ff */
[----:B--2---:R-:W-:Y:S01]  /*2350*/  IMAD R7, R19, UR8, RZ ;  /* 0x0000000813077c24 */ /* 0x004fe2000f8e02ff */
[----:B------:R-:W-:Y:S01]  /*2360*/  ISETP.GE.AND P2, PT, R11, UR56, PT ;  /* 0x000000380b007c0c */ /* 0x000fe2000bf46270 */
[----:B------:R-:W-:Y:S01]  /*2370*/  IMAD R11, R10, UR11, R0 ;  /* 0x0000000b0a0b7c24 */ /* 0x000fe2000f8e0200 */
[----:B------:R-:W-:Y:S01]  /*2380*/  LOP3.LUT R6, R6, 0x38, R42, 0x78, !PT ;  /* 0x0000003806067812 */ /* 0x000fe200078e782a */
[----:B------:R-:W-:Y:S01]  /*2390*/  IMAD R12, R10, UR9, R7 ;  /* 0x000000090a0c7c24 */ /* 0x000fe2000f8e0207 */
[----:B------:R-:W-:Y:S01]  /*23a0*/  IADD3 R4, P0, PT, R4, UR48, RZ ;  /* 0x0000003004047c10 */ /* 0x000fe2000ff1e0ff */
[----:B------:R-:W-:Y:S01]  /*23b0*/  @!P6 IMAD.MOV.U32 R7, RZ, RZ, R249 ;  /* 0x000000ffff07e224 */ /* 0x000fe200078e00f9 */
[----:B------:R-:W-:Y:S01]  /*23c0*/  LOP3.LUT R6, R6, 0x1e00, R43, 0xf8, !PT ;  /* 0x00001e0006067812 */ /* 0x000fe200078ef82b */
[----:B------:R-:W1:Y:S01]  /*23d0*/  @!P4 LDC.64 R34, c[0x0][0x388] ;  /* 0x0000e200ff22cb82 */ /* 0x000e620000000a00 */
[----:B------:R-:W-:Y:S01]  /*23e0*/  ISETP.GE.AND P1, PT, R14, UR56, PT ;  /* 0x000000380e007c0c */ /* 0x000fe2000bf26270 */
[----:B------:R-:W-:Y:S01]  /*23f0*/  IMAD.IADD R3, R3, 0x1, R11 ;  /* 0x0000000103037824 */ /* 0x000fe200078e020b */
[----:B------:R-:W-:Y:S01]  /*2400*/  LEA R0, R6, UR25, 0x1 ;  /* 0x0000001906007c11 */ /* 0x000fe2000f8e08ff */
[----:B------:R-:W-:Y:S01]  /*2410*/  @!P6 IMAD.MOV.U32 R6, RZ, RZ, R250 ;  /* 0x000000ffff06e224 */ /* 0x000fe200078e00fa */
[----:B------:R-:W-:Y:S01]  /*2420*/  IADD3.X R5, PT, PT, R18, UR41, R5, P0, !PT ;  /* 0x0000002912057c10 */ /* 0x000fe200087fe405 */
[----:B------:R-:W-:Y:S01]  /*2430*/  @!P4 IMAD.MOV.U32 R18, RZ, RZ, R2 ;  /* 0x000000ffff12c224 */ /* 0x000fe200078e0002 */
[----:B------:R-:W-:Y:S01]  /*2440*/  USEL UR5, URZ, 0x4000, UP0 ;  /* 0x00004000ff057887 */ /* 0x000fe20008000000 */
[----:B------:R-:W2:Y:S01]  /*2450*/  @!P3 LDC.64 R32, c[0x0][0x388] ;  /* 0x0000e200ff20bb82 */ /* 0x000ea20000000a00 */
[----:B------:R-:W-:Y:S01]  /*2460*/  @!PT LDS RZ, [RZ] ;  /* 0x00000000fffff984 */ /* 0x000fe20000000800 */
[----:B------:R-:W-:Y:S01]  /*2470*/  @!PT LDS RZ, [RZ] ;  /* 0x00000000fffff984 */ /* 0x000fe20000000800 */
[----:B------:R-:W-:Y:S01]  /*2480*/  @!PT LDS RZ, [RZ] ;  /* 0x00000000fffff984 */ /* 0x000fe20000000800 */
[----:B------:R-:W-:Y:S01]  /*2490*/  @!P6 LDGSTS.E.BYPASS.LTC128B.128 [R0+0x8000], desc[UR34][R6.64] ;  /* 0x080000000600efae */ /* 0x000fe2000b981a22 */
[----:B------:R-:W-:-:S04]  /*24a0*/  IMAD.WIDE.U32 R4, R10, UR8, R4 ;  /* 0x000000080a047c25 */ /* 0x000fc8000f8e0004 */
[----:B------:R-:W-:Y:S01]  /*24b0*/  IMAD.MOV.U32 R46, RZ, RZ, 0x7f800000 ;  /* 0x7f800000ff2e7424 */ /* 0x000fe200078e00ff */
[----:B------:R3:W-:Y:S01]  /*24c0*/  @!P6 LDGSTS.E.BYPASS.LTC128B.128 [R0+0xa000], desc[UR34][R6.64+0x80] ;  /* 0x0a0000800600efae */ /* 0x0007e2000b981a22 */
[----:B------:R-:W-:Y:S01]  /*24d0*/  IMAD.IADD R5, R5, 0x1, R12 ;  /* 0x0000000105057824 */ /* 0x000fe200078e020c */
[----:B------:R-:W4:Y:S01]  /*24e0*/  @!P2 LDC.64 R30, c[0x0][0x388] ;  /* 0x0000e200ff1eab82 */ /* 0x000f220000000a00 */
[--C-:B------:R-:W-:Y:S01]  /*24f0*/  @!P4 IMAD.MOV.U32 R19, RZ, RZ, R3.reuse ;  /* 0x000000ffff13c224 */ /* 0x100fe200078e0003 */
[----:B------:R-:W-:Y:S01]  /*2500*/  @P6 STS.128 [R0+0x8000], RZ ;  /* 0x008000ff00006388 */ /* 0x000fe20000000c00 */
[----:B------:R-:W-:Y:S02]  /*2510*/  @!P2 IMAD.MOV.U32 R14, RZ, RZ, R2 ;  /* 0x000000ffff0ea224 */ /* 0x000fe400078e0002 */
[----:B------:R-:W-:Y:S01]  /*2520*/  IMAD.MOV.U32 R45, RZ, RZ, 0x7f800000 ;  /* 0x7f800000ff2d7424 */ /* 0x000fe200078e00ff */
[----:B------:R-:W-:Y:S01]  /*2530*/  @P6 STS.128 [R0+0xa000], RZ ;  /* 0x00a000ff00006388 */ /* 0x000fe20000000c00 */
[----:B------:R-:W-:-:S02]  /*2540*/  @!P2 IMAD.MOV.U32 R15, RZ, RZ, R3 ;  /* 0x000000ffff0fa224 */ /* 0x000fc400078e0003 */
[----:B------:R-:W-:Y:S01]  /*2550*/  IMAD.MOV.U32 R252, RZ, RZ, 0x7f800000 ;  /* 0x7f800000fffc7424 */ /* 0x000fe200078e00ff */
[----:B------:R-:W-:Y:S01]  /*2560*/  @P5 STS.128 [R0+0x9000], RZ ;  /* 0x009000ff00005388 */ /* 0x000fe20000000c00 */
[----:B------:R-:W-:Y:S02]  /*2570*/  @!P1 IMAD.MOV.U32 R26, RZ, RZ, R2 ;  /* 0x000000ffff1a9224 */ /* 0x000fe400078e0002 */
[----:B------:R-:W-:Y:S01]  /*2580*/  IMAD.MOV.U32 R251, RZ, RZ, 0x7f800000 ;  /* 0x7f800000fffb7424 */ /* 0x000fe200078e00ff */
[----:B------:R-:W-:Y:S01]  /*2590*/  @P5 STS.128 [R0+0xb000], RZ ;  /* 0x00b000ff00005388 */ /* 0x000fe20000000c00 */
[----:B------:R-:W-:Y:S01]  /*25a0*/  @!P1 IMAD.MOV.U32 R27, RZ, RZ, R3 ;  /* 0x000000ffff1b9224 */ /* 0x000fe200078e0003 */
[----:B------:R-:W-:Y:S01]  /*25b0*/  UIMAD UR45, UR24, UR45, UR23 ;  /* 0x0000002d182d72a4 */ /* 0x000fe2000f8e0217 */
[----:B------:R-:W-:Y:S01]  /*25c0*/  @!P2 IMAD.MOV.U32 R12, RZ, RZ, R4 ;  /* 0x000000ffff0ca224 */ /* 0x000fe200078e0004 */
[----:B------:R-:W-:Y:S01]  /*25d0*/  @!PT LDS RZ, [RZ] ;  /* 0x00000000fffff984 */ /* 0x000fe20000000800 */
[----:B------:R-:W-:Y:S01]  /*25e0*/  @!PT LDS RZ, [RZ] ;  /* 0x00000000fffff984 */ /* 0x000fe20000000800 */
[----:B------:R-:W-:Y:S01]  /*25f0*/  @!PT LDS RZ, [RZ] ;  /* 0x00000000fffff984 */ /* 0x000fe20000000800 */
[----:B------:R-:W-:Y:S01]  /*2600*/  @!P5 LDGSTS.E.BYPASS.LTC128B.128 [R0+0x9000], desc[UR34][R8.64] ;  /* 0x090000000800dfae */ /* 0x000fe2000b981a22 */
[----:B------:R-:W-:-:S02]  /*2610*/  @!P2 IMAD.MOV.U32 R13, RZ, RZ, R5 ;  /* 0x000000ffff0da224 */ /* 0x000fc400078e0005 */
[----:B------:R-:W-:Y:S01]  /*2620*/  IMAD.MOV.U32 R218, RZ, RZ, 0x40 ;  /* 0x00000040ffda7424 */ /* 0x000fe200078e00ff */
[----:B------:R1:W-:Y:S01]  /*2630*/  @!P5 LDGSTS.E.BYPASS.LTC128B.128 [R0+0xb000], desc[UR34][R8.64+0x80] ;  /* 0x0b0000800800dfae */ /* 0x0003e2000b981a22 */
[----:B------:R-:W-:Y:S02]  /*2640*/  @!P1 IMAD.MOV.U32 R24, RZ, RZ, R4 ;  /* 0x000000ffff189224 */ /* 0x000fe400078e0004 */
[----:B------:R-:W-:Y:S01]  /*2650*/  IMAD.MOV.U32 R216, RZ, RZ, 0x20 ;  /* 0x00000020ffd87424 */ /* 0x000fe200078e00ff */
[----:B------:R-:W-:Y:S01]  /*2660*/  CS2R R158, SRZ ;  /* 0x00000000009e7805 */ /* 0x000fe2000001ff00 */
[C---:B---3--:R-:W-:Y:S01]  /*2670*/  @!P3 IMAD R7, R17.reuse, UR14, RZ ;  /* 0x0000000e1107bc24 */ /* 0x048fe2000f8e02ff */
[----:B------:R-:W-:Y:S01]  /*2680*/  CS2R R156, SRZ ;  /* 0x00000000009c7805 */ /* 0x000fe2000001ff00 */
[----:B------:R-:W-:Y:S01]  /*2690*/  @!P3 IMAD R6, R17, UR12, RZ ;  /* 0x0000000c1106bc24 */ /* 0x000fe2000f8e02ff */
        /* <DEDUP_REMOVED lines=13> */
[--C-:B------:R-:W-:Y:S01]  /*2770*/  @!P1 IMAD.MOV.U32 R25, RZ, RZ, R5.reuse ;  /* 0x000000ffff199224 */ /* 0x100fe200078e0005 */
[----:B------:R-:W-:Y:S01]  /*2780*/  CS2R R146, SRZ ;  /* 0x0000000000927805 */ /* 0x000fe2000001ff00 */
[----:B------:R-:W-:Y:S01]  /*2790*/  @!P3 IMAD.MOV.U32 R10, RZ, RZ, R4 ;  /* 0x000000ffff0ab224 */ /* 0x000fe200078e0004 */
[----:B------:R-:W-:Y:S01]  /*27a0*/  CS2R R144, SRZ ;  /* 0x0000000000907805 */ /* 0x000fe2000001ff00 */
[----:B------:R-:W-:Y:S01]  /*27b0*/  @!P3 IMAD.MOV.U32 R11, RZ, RZ, R5 ;  /* 0x000000ffff0bb224 */ /* 0x000fe200078e0005 */
[----:B------:R-:W-:Y:S01]  /*27c0*/  CS2R R138, SRZ ;  /* 0x00000000008a7805 */ /* 0x000fe2000001ff00 */
[C---:B-1----:R-:W-:Y:S01]  /*27d0*/  @!P1 IMAD R9, R29.reuse, UR14, RZ ;  /* 0x0000000e1d099c24 */ /* 0x042fe2000f8e02ff */
        /* <DEDUP_REMOVED lines=11> */
[C---:B------:R-:W-:Y:S01]  /*2890*/  @!P2 IMAD R29, R20.reuse, UR15, R3 ;  /* 0x0000000f141dac24 */ /* 0x040fe2000f8e0203 */
[----:B------:R-:W-:Y:S01]  /*28a0*/  CS2R R122, SRZ ;  /* 0x00000000007a7805 */ /* 0x000fe2000001ff00 */
[C---:B------:R-:W-:Y:S01]  /*28b0*/  @!P2 IMAD R39, R20.reuse, UR13, R2 ;  /* 0x0000000d1427ac24 */ /* 0x040fe2000f8e0202 */
[----:B------:R-:W-:Y:S01]  /*28c0*/  CS2R R120, SRZ ;  /* 0x0000000000787805 */ /* 0x000fe2000001ff00 */
[----:B------:R-:W-:Y:S01]  /*28d0*/  @!P2 IMAD.WIDE.U32 R2, R20, UR14, R14 ;  /* 0x0000000e1402ac25 */ /* 0x000fe2000f8e000e */
[----:B------:R-:W-:Y:S02]  /*28e0*/  CS2R R118, SRZ ;  /* 0x0000000000767805 */ /* 0x000fe4000001ff00 */
[----:B------:R-:W-:-:S02]  /*28f0*/  CS2R R116, SRZ ;  /* 0x0000000000747805 */ /* 0x000fc4000001ff00 */
[----:B------:R-:W-:Y:S01]  /*2900*/  CS2R R110, SRZ ;  /* 0x00000000006e7805 */ /* 0x000fe2000001ff00 */
[----:B------:R-:W-:Y:S01]  /*2910*/  @!P2 IMAD.WIDE.U32 R20, R20, UR12, R12 ;  /* 0x0000000c1414ac25 */ /* 0x000fe2000f8e000c */
[----:B------:R-:W-:Y:S02]  /*2920*/  CS2R R108, SRZ ;  /* 0x00000000006c7805 */ /* 0x000fe4000001ff00 */
[----:B------:R-:W-:Y:S02]  /*2930*/  CS2R R114, SRZ ;  /* 0x0000000000727805 */ /* 0x000fe4000001ff00 */
[----:B------:R-:W-:Y:S01]  /*2940*/  CS2R R112, SRZ ;  /* 0x0000000000707805 */ /* 0x000fe2000001ff00 */
[----:B------:R-:W-:Y:S01]  /*2950*/  @!P3 IMAD.WIDE.U32 R16, R16, UR12, R10 ;  /* 0x0000000c1010bc25 */ /* 0x000fe2000f8e000a */
[----:B------:R-:W-:Y:S02]  /*2960*/  @!P4 LEA R10, P0, R8, R34, 0x1 ;  /* 0x00000022080ac211 */ /* 0x000fe400078008ff */
[----:B------:R-:W-:-:S02]  /*2970*/  CS2R R106, SRZ ;  /* 0x00000000006a7805 */ /* 0x000fc4000001ff00 */
[----:B------:R-:W-:Y:S01]  /*2980*/  CS2R R104, SRZ ;  /* 0x0000000000687805 */ /* 0x000fe2000001ff00 */
[----:B------:R-:W-:Y:S01]  /*2990*/  VIADD R242, R0, UR5 ;  /* 0x0000000500f27c36 */ /* 0x000fe20008000000 */
[----:B------:R-:W-:Y:S01]  /*29a0*/  CS2R R102, SRZ ;  /* 0x0000000000667805 */ /* 0x000fe2000001ff00 */
[----:B------:R-:W-:Y:S01]  /*29b0*/  @!P1 IMAD.WIDE.U32 R18, R28, UR12, R24 ;  /* 0x0000000c1c129c25 */ /* 0x000fe2000f8e0018 */
[----:B------:R-:W-:Y:S01]  /*29c0*/  CS2R R100, SRZ ;  /* 0x0000000000647805 */ /* 0x000fe2000001ff00 */
[----:B------:R-:W1:Y:S01]  /*29d0*/  @!P1 LDC.64 R24, c[0x0][0x388] ;  /* 0x0000e200ff189b82 */ /* 0x000e620000000a00 */
        /* <DEDUP_REMOVED lines=8> */
[C---:B--2---:R-:W-:Y:S01]  /*2a60*/  @!P3 LEA R8, P0, R6.reuse, R32, 0x1 ;  /* 0x000000200608b211 */ /* 0x044fe200078008ff */
[----:B------:R-:W2:Y:S01]  /*2a70*/  @!P4 LDC.64 R26, c[0x0][0x390] ;  /* 0x0000e400ff1acb82 */ /* 0x000ea20000000a00 */
[----:B------:R-:W-:Y:S01]  /*2a80*/  @!P6 LDGSTS.E.BYPASS.LTC128B.128 [R242], desc[UR34][R12.64] ;  /* 0x000000000cf2efae */ /* 0x000fe2000b981a22 */
[----:B------:R-:W-:Y:S01]  /*2a90*/  @!P3 IMAD.IADD R7, R7, 0x1, R37 ;  /* 0x000000010707b824 */ /* 0x000fe200078e0225 */
[----:B------:R-:W-:Y:S01]  /*2aa0*/  CS2R R96, SRZ ;  /* 0x0000000000607805 */ /* 0x000fe2000001ff00 */
[----:B------:R-:W-:Y:S01]  /*2ab0*/  @!P2 IMAD.IADD R3, R3, 0x1, R29 ;  /* 0x000000010303a824 */ /* 0x000fe200078e021d */
[----:B------:R3:W-:Y:S01]  /*2ac0*/  @!P6 LDGSTS.E.BYPASS.LTC128B.128 [R242+0x2000], desc[UR34][R12.64+0x80] ;  /* 0x020000800cf2efae */ /* 0x0007e2000b981a22 */
[C---:B------:R-:W-:Y:S01]  /*2ad0*/  @!P4 IMAD.WIDE.U32 R4, R41.reuse, UR12, R4 ;  /* 0x0000000c2904cc25 */ /* 0x040fe2000f8e0004 */
[----:B------:R-:W-:Y:S01]  /*2ae0*/  @!P3 LEA.HI.X R9, R6, R33, R7, 0x1, P0 ;  /* 0x000000210609b211 */ /* 0x000fe200000f0c07 */
[----:B------:R-:W-:Y:S01]  /*2af0*/  USHF.L.U32 UR45, UR45, 0x5, URZ ;  /* 0x000000052d2d7899 */ /* 0x000fe200080006ff */
[----:B------:R-:W-:Y:S01]  /*2b00*/  @P6 STS.128 [R242], RZ ;  /* 0x000000fff2006388 */ /* 0x000fe20000000c00 */
[C---:B----4-:R-:W-:Y:S01]  /*2b10*/  @!P2 LEA R6, P0, R2.reuse, R30, 0x1 ;  /* 0x0000001e0206a211 */ /* 0x050fe200078008ff */
[----:B------:R-:W-:Y:S01]  /*2b20*/  @!P4 IMAD R5, R41, UR13, R5 ;  /* 0x0000000d2905cc24 */ /* 0x000fe2000f8e0205 */
[----:B------:R-:W-:Y:S01]  /*2b30*/  CS2R R90, SRZ ;  /* 0x00000000005a7805 */ /* 0x000fe2000001ff00 */
[----:B------:R-:W-:Y:S01]  /*2b40*/  @P6 STS.128 [R242+0x2000], RZ ;  /* 0x002000fff2006388 */ /* 0x000fe20000000c00 */
[----:B------:R-:W-:Y:S01]  /*2b50*/  @!P2 LEA.HI.X R7, R2, R31, R3, 0x1, P0 ;  /* 0x0000001f0207a211 */ /* 0x000fe200000f0c03 */
[----:B------:R-:W-:Y:S01]  /*2b60*/  @!P1 IMAD.IADD R3, R15, 0x1, R36 ;  /* 0x000000010f039824 */ /* 0x000fe200078e0224 */
[----:B-1----:R-:W-:Y:S01]  /*2b70*/  @!P1 LEA R2, P0, R14, R24, 0x1 ;  /* 0x000000180e029211 */ /* 0x002fe200078008ff */
[----:B------:R-:W-:Y:S01]  /*2b80*/  @P5 STS.128 [R242+0x1000], RZ ;  /* 0x001000fff2005388 */ /* 0x000fe20000000c00 */
[----:B------:R-:W-:-:S02]  /*2b90*/  CS2R R88, SRZ ;  /* 0x0000000000587805 */ /* 0x000fc4000001ff00 */
[----:B------:R-:W-:Y:S02]  /*2ba0*/  CS2R R86, SRZ ;  /* 0x0000000000567805 */ /* 0x000fe4000001ff00 */
[----:B------:R-:W-:Y:S01]  /*2bb0*/  @!P1 LEA.HI.X R3, R14, R25, R3, 0x1, P0 ;  /* 0x000000190e039211 */ /* 0x000fe200000f0c03 */
[----:B------:R-:W-:Y:S01]  /*2bc0*/  @P5 STS.128 [R242+0x3000], RZ ;  /* 0x003000fff2005388 */ /* 0x000fe20000000c00 */
[----:B------:R-:W1:Y:S01]  /*2bd0*/  LDC.64 R14, c[0x0][0x528] ;  /* 0x00014a00ff0e7b82 */ /* 0x000e620000000a00 */
        /* <DEDUP_REMOVED lines=9> */
[----:B------:R4:W-:Y:S01]  /*2c70*/  @!P5 LDGSTS.E.BYPASS.LTC128B.128 [R242+0x3000], desc[UR34][R22.64+0x80] ;  /* 0x0300008016f2dfae */ /* 0x0009e2000b981a22 */
[----:B------:R-:W-:Y:S02]  /*2c80*/  CS2R R74, SRZ ;  /* 0x00000000004a7805 */ /* 0x000fe4000001ff00 */
[----:B------:R-:W-:Y:S01]  /*2c90*/  CS2R R72, SRZ ;  /* 0x0000000000487805 */ /* 0x000fe2000001ff00 */
[----:B---3--:R-:W3:Y:S01]  /*2ca0*/  @!P2 LDC.64 R12, c[0x0][0x390] ;  /* 0x0000e400ff0cab82 */ /* 0x008ee20000000a00 */
        /* <DEDUP_REMOVED lines=17> */
[----:B------:R-:W-:Y:S02]  /*2dc0*/  UIADD3 UR42, UPT, UPT, -UR50, UR42, URZ ;  /* 0x0000002a322a7290 */ /* 0x000fe4000fffe1ff */
[----:B------:R-:W-:Y:S01]  /*2dd0*/  USHF.L.U32 UR53, UR53, 0x3, URZ ;  /* 0x0000000335357899 */ /* 0x000fe200080006ff */
[----:B------:R-:W-:Y:S01]  /*2de0*/  @P3 STS.128 [R0+0x11000], RZ ;  /* 0x011000ff00003388 */ /* 0x000fe20000000c00 */
[----:B------:R-:W1:Y:S01]  /*2df0*/  LDCU UR10, c[0x0][0x504] ;  /* 0x0000a080ff0a77ac */ /* 0x000e620008000800 */
[----:B----4-:R-:W4:Y:S02]  /*2e00*/  @!P1 LDC.64 R22, c[0x0][0x390] ;  /* 0x0000e400ff169b82 */ /* 0x010f240000000a00 */
[----:B------:R-:W-:Y:S01]  /*2e10*/  @!PT LDS RZ, [RZ] ;  /* 0x00000000fffff984 */ /* 0x000fe20000000800 */
[----:B------:R-:W-:Y:S01]  /*2e20*/  @!PT LDS RZ, [RZ] ;  /* 0x00000000fffff984 */ /* 0x000fe20000000800 */
[----:B------:R-:W-:Y:S01]  /*2e30*/  @!PT LDS RZ, [RZ] ;  /* 0x00000000fffff984 */ /* 0x000fe20000000800 */
[----:B------:R-:W-:Y:S01]  /*2e40*/  @!P3 LDGSTS.E.BYPASS.LTC128B.128 [R0+0xd000], desc[UR34][R8.64] ;  /* 0x0d0000000800bfae */ /* 0x000fe2000b981a22 */
[----:B------:R-:W1:Y:S03]  /*2e50*/  LDCU UR9, c[0x0][0x508] ;  /* 0x0000a100ff0977ac */ /* 0x000e660008000800 */
[----:B------:R3:W-:Y:S01]  /*2e60*/  @!P3 LDGSTS.E.BYPASS.LTC128B.128 [R0+0x11000], desc[UR34][R8.64+0x80] ;  /* 0x110000800800bfae */ /* 0x0007e2000b981a22 */
[----:B------:R-:W1:Y:S01]  /*2e70*/  LDCU UR8, c[0x0][0x3e0] ;  /* 0x00007c00ff0877ac */ /* 0x000e620008000800 */
[----:B--2---:R-:W2:Y:S02]  /*2e80*/  @!P3 LDC.64 R10, c[0x0][0x390] ;  /* 0x0000e400ff0abb82 */ /* 0x004ea40000000a00 */
        /* <DEDUP_REMOVED lines=11> */
[----:B---3--:R-:W-:-:S03]  /*2f40*/  @!P4 LEA R8, P0, R4, R26, 0x1 ;  /* 0x0000001a0408c211 */ /* 0x008fc600078008ff */
        /* <DEDUP_REMOVED lines=12> */
[----:B------:R-:W-:Y:S02]  /*3010*/  @!P3 LEA.HI.X R7, R16, R11, R4, 0x1, P0 ;  /* 0x0000000b1007b211 */ /* 0x000fe400000f0c04 */
[----:B------:R-:W-:Y:S01]  /*3020*/  @!P2 LEA R4, P5, R20, R12, 0x1 ;  /* 0x0000000c1404a211 */ /* 0x000fe200078a08ff */
[----:B------:R-:W-:Y:S04]  /*3030*/  @P4 STS.128 [R0+0x18000], RZ ;  /* 0x018000ff00004388 */ /* 0x000fe80000000c00 */
[----:B------:R-:W-:Y:S04]  /*3040*/  @P3 STS.128 [R0+0x15000], RZ ;  /* 0x015000ff00003388 */ /* 0x000fe80000000c00 */
[----:B------:R-:W-:Y:S01]  /*3050*/  @P3 STS.128 [R0+0x19000], RZ ;  /* 0x019000ff00003388 */ /* 0x000fe20000000c00 */
[----:B----4-:R-:W-:Y:S01]  /*3060*/  @!P1 LEA R2, P0, R18, R22, 0x1 ;  /* 0x0000001612029211 */ /* 0x010fe200078008ff */
[----:B------:R-:W-:-:S02]  /*3070*/  @!P2 IMAD.IADD R3, R21, 0x1, R39 ;  /* 0x000000011503a824 */ /* 0x000fc400078e0227 */
[----:B------:R-:W-:Y:S01]  /*3080*/  @!PT LDS RZ, [RZ] ;  /* 0x00000000fffff984 */ /* 0x000fe20000000800 */
[----:B------:R-:W-:Y:S01]  /*3090*/  @!PT LDS RZ, [RZ] ;  /* 0x00000000fffff984 */ /* 0x000fe20000000800 */
[----:B------:R-:W-:Y:S01]  /*30a0*/  @!PT LDS RZ, [RZ] ;  /* 0x00000000fffff984 */ /* 0x000fe20000000800 */
[----:B------:R-:W-:Y:S03]  /*30b0*/  @!P3 LDGSTS.E.BYPASS.LTC128B.128 [R0+0x15000], desc[UR34][R6.64] ;  /* 0x150000000600bfae */ /* 0x000fe6000b981a22 */
[----:B------:R-:W-:Y:S01]  /*30c0*/  @!P2 LEA.HI.X R5, R20, R13, R3, 0x1, P5 ;  /* 0x0000000d1405a211 */ /* 0x000fe200028f0c03 */
[----:B------:R-:W-:Y:S01]  /*30d0*/  @!P3 LDGSTS.E.BYPASS.LTC128B.128 [R0+0x19000], desc[UR34][R6.64+0x80] ;  /* 0x190000800600bfae */ /* 0x000fe2000b981a22 */
[----:B------:R-:W-:-:S03]  /*30e0*/  @!P1 LEA.HI.X R3, R18, R23, R10, 0x1, P0 ;  /* 0x0000001712039211 */ /* 0x000fc600000f0c0a */
[----:B------:R-:W-:Y:S01]  /*30f0*/  @P2 STS.128 [R0+0x16000], RZ ;  /* 0x016000ff00002388 */ /* 0x000fe20000000c00 */
[----:B------:R-:W-:-:S03]  /*3100*/  SHF.R.U32.HI R11, RZ, 0x1, R42 ;  /* 0x00000001ff0b7819 */ /* 0x000fc6000001162a */
[----:B------:R-:W-:Y:S04]  /*3110*/  @P2 STS.128 [R0+0x1a000], RZ ;  /* 0x01a000ff00002388 */ /* 0x000fe80000000c00 */
[----:B------:R-:W-:Y:S01]  /*3120*/  @!PT LDS RZ, [RZ] ;  /* 0x00000000fffff984 */ /* 0x000fe20000000800 */
[----:B------:R-:W-:Y:S01]  /*3130*/  @!PT LDS RZ, [RZ] ;  /* 0x00000000fffff984 */ /* 0x000fe20000000800 */
[----:B------:R-:W-:Y:S01]  /*3140*/  @!PT LDS RZ, [RZ] ;  /* 0x00000000fffff984 */ /* 0x000fe20000000800 */
[----:B------:R-:W-:Y:S04]  /*3150*/  @!P2 LDGSTS.E.BYPASS.LTC128B.128 [R0+0x16000], desc[UR34][R4.64] ;  /* 0x160000000400afae */ /* 0x000fe8000b981a22 */
[----:B------:R-:W-:Y:S04]  /*3160*/  @!P2 LDGSTS.E.BYPASS.LTC128B.128 [R0+0x1a000], desc[UR34][R4.64+0x80] ;  /* 0x1a0000800400afae */ /* 0x000fe8000b981a22 */
[----:B------:R-:W-:Y:S04]  /*3170*/  @P1 STS.128 [R0+0x17000], RZ ;  /* 0x017000ff00001388 */ /* 0x000fe80000000c00 */
[----:B------:R2:W-:Y:S04]  /*3180*/  @P1 STS.128 [R0+0x1b000], RZ ;  /* 0x01b000ff00001388 */ /* 0x0005e80000000c00 */
[----:B------:R-:W-:Y:S01]  /*3190*/  @!PT LDS RZ, [RZ] ;  /* 0x00000000fffff984 */ /* 0x000fe20000000800 */
[----:B------:R-:W-:Y:S01]  /*31a0*/  @!PT LDS RZ, [RZ] ;  /* 0x00000000fffff984 */ /* 0x000fe20000000800 */
[----:B------:R-:W-:Y:S01]  /*31b0*/  @!PT LDS RZ, [RZ] ;  /* 0x00000000fffff984 */ /* 0x000fe20000000800 */
[----:B------:R-:W-:Y:S04]  /*31c0*/  @!P1 LDGSTS.E.BYPASS.LTC128B.128 [R0+0x17000], desc[UR34][R2.64] ;  /* 0x1700000002009fae */ /* 0x000fe8000b981a22 */
[----:B------:R2:W-:Y:S04]  /*31d0*/  @!P1 LDGSTS.E.BYPASS.LTC128B.128 [R0+0x1b000], desc[UR34][R2.64+0x80] ;  /* 0x1b00008002009fae */ /* 0x0005e8000b981a22 */
[----:B------:R-:W0:Y:S01]  /*31e0*/  LDGDEPBAR ;  /* 0x00000000000079af */ /* 0x000e220000000000 */
[----:B------:R-:W-:-:S03]  /*31f0*/  LOP3.LUT R246, R11, 0x10, RZ, 0xc0, !PT ;  /* 0x000000100bf67812 */ /* 0x000fc600078ec0ff */
[----:B-1----:R-:W3:Y:S04]  /*3200*/  LDG.E.64 R8, desc[UR34][R14.64] ;  /* 0x000000220e087981 */ /* 0x002ee8000c1e1b00 */
[----:B------:R-:W4:Y:S01]  /*3210*/  LDG.E.64 R4, desc[UR34][R14.64+0x8] ;  /* 0x000008220e047981 */ /* 0x000f22000c1e1b00 */
[----:B--2---:R-:W-:-:S04]  /*3220*/  SHF.R.U32.HI R0, RZ, 0x2, R42 ;  /* 0x00000002ff007819 */ /* 0x004fc8000001162a */
[----:B------:R-:W-:-:S05]  /*3230*/  LOP3.LUT R246, R246, 0x7, R0, 0xf8, !PT ;  /* 0x00000007f6f67812 */ /* 0x000fca00078ef800 */
[C---:B------:R-:W-:Y:S01]  /*3240*/  VIADD R3, R246.reuse, 0x8 ;  /* 0x00000008f6037836 */ /* 0x040fe20000000000 */
[C---:B------:R-:W-:Y:S02]  /*3250*/  LOP3.LUT R2, R246.reuse, 0x20, RZ, 0xfc, !PT ;  /* 0x00000020f6027812 */ /* 0x040fe400078efcff */
[----:B------:R-:W-:Y:S02]  /*3260*/  ISETP.GE.AND P3, PT, R246, UR44, PT ;  /* 0x0000002cf6007c0c */ /* 0x000fe4000bf66270 */
[----:B------:R-:W-:Y:S02]  /*3270*/  ISETP.GE.AND P2, PT, R3, UR44, PT ;  /* 0x0000002c03007c0c */ /* 0x000fe4000bf46270 */
[----:B------:R-:W-:Y:S01]  /*3280*/  ISETP.GE.AND P1, PT, R2, UR44, PT ;  /* 0x0000002c02007c0c */ /* 0x000fe2000bf26270 */
[----:B------:R-:W-:-:S04]  /*3290*/  IMAD.MOV.U32 R2, RZ, RZ, 0x4 ;  /* 0x00000004ff027424 */ /* 0x000fc800078e00ff */
[----:B------:R-:W-:-:S05]  /*32a0*/  IMAD.WIDE.U32 R2, R246, R2, UR54 ;  /* 0x00000036f6027e25 */ /* 0x000fca000f8e0002 */
[----:B------:R-:W2:Y:S04]  /*32b0*/  @!P3 LDG.E R46, desc[UR34][R2.64] ;  /* 0x00000022022eb981 */ /* 0x000ea8000c1e1900 */
[----:B------:R-:W2:Y:S01]  /*32c0*/  @!P2 LDG.E R45, desc[UR34][R2.64+0x20] ;  /* 0x00002022022da981 */ /* 0x000ea2000c1e1900 */
[----:B------:R-:W-:Y:S02]  /*32d0*/  VIADD R0, R246, 0x28 ;  /* 0x00000028f6007836 */ /* 0x000fe40000000000 */
[----:B------:R-:W-:Y:S01]  /*32e0*/  IMAD.SHL.U32 R7, R42, 0x40, RZ ;  /* 0x000000402a077824 */ /* 0x000fe200078e00ff */
[----:B------:R-:W5:Y:S02]  /*32f0*/  @!P1 LDG.E R252, desc[UR34][R2.64+0x80] ;  /* 0x0000802202fc9981 */ /* 0x000f64000c1e1900 */
[----:B------:R-:W-:-:S02]  /*3300*/  ISETP.GE.AND P0, PT, R0, UR44, PT ;  /* 0x0000002c00007c0c */ /* 0x000fc4000bf06270 */
[C---:B------:R-:W-:Y:S01]  /*3310*/  LOP3.LUT R0, R7.reuse, 0x1c0, RZ, 0xc0, !PT ;  /* 0x000001c007007812 */ /* 0x040fe200078ec0ff */
[----:B------:R-:W-:Y:S01]  /*3320*/  IMAD.SHL.U32 R10, R42, 0x20, RZ ;  /* 0x000000202a0a7824 */ /* 0x000fe200078e00ff */
[----:B------:R-:W-:Y:S02]  /*3330*/  LOP3.LUT R6, R7, 0x200, RZ, 0xc0, !PT ;  /* 0x0000020007067812 */ /* 0x000fe400078ec0ff */
[----:B------:R-:W-:Y:S02]  /*3340*/  LOP3.LUT R0, R0, 0x38, R43, 0xf8, !PT ;  /* 0x0000003800007812 */ /* 0x000fe400078ef82b */
[----:B------:R-:W-:Y:S01]  /*3350*/  LOP3.LUT R6, R6, 0x400, R10, 0xf8, !PT ;  /* 0x0000040006067812 */ /* 0x000fe200078ef80a */
[----:B------:R-:W-:-:S04]  /*3360*/  USHF.R.S32.HI UR13, URZ, 0x1f, UR45 ;  /* 0x0000001fff0d7899 */ /* 0x000fc8000801142d */
[----:B------:R1:W5:Y:S01]  /*3370*/  @!P0 LDG.E R251, desc[UR34][R2.64+0xa0] ;  /* 0x0000a02202fb8981 */ /* 0x000362000c1e1900 */
[----:B------:R-:W-:Y:S02]  /*3380*/  R2P PR, R42, 0x6 ;  /* 0x000000062a007804 */ /* 0x000fe40000000000 */
[----:B-1----:R-:W-:Y:S02]  /*3390*/  LOP3.LUT R3, R0, 0x8, R11, 0x78, !PT ;  /* 0x0000000800037812 */ /* 0x002fe400078e780b */
[----:B------:R-:W-:Y:S02]  /*33a0*/  SHF.R.U32.HI R2, RZ, 0x4, R42 ;  /* 0x00000004ff027819 */ /* 0x000fe4000001162a */
[----:B------:R-:W-:Y:S02]  /*33b0*/  LOP3.LUT R3, R6, R3, RZ, 0xfc, !PT ;  /* 0x0000000306037212 */ /* 0x000fe400078efcff */
[----:B------:R-:W-:-:S04]  /*33c0*/  LOP3.LUT R2, R2, 0x8, RZ, 0xc0, !PT ;  /* 0x0000000802027812 */ /* 0x000fc800078ec0ff */
[----:B------:R-:W-:-:S04]  /*33d0*/  LOP3.LUT R2, R2, 0x10, R42, 0xf8, !PT ;  /* 0x0000001002027812 */ /* 0x000fc800078ef82a */
[----:B------:R-:W-:Y:S02]  /*33e0*/  LOP3.LUT R2, R2, R0, RZ, 0x3c, !PT ;  /* 0x0000000002027212 */ /* 0x000fe400078e3cff */
[----:B------:R-:W-:-:S04]  /*33f0*/  LOP3.LUT R0, R0, 0x8, R42, 0x78, !PT ;  /* 0x0000000800007812 */ /* 0x000fc800078e782a */
[----:B------:R-:W-:Y:S02]  /*3400*/  LOP3.LUT R0, R0, 0x7a00, R10, 0xf8, !PT ;  /* 0x00007a0000007812 */ /* 0x000fe400078ef80a */
[----:B------:R-:W-:Y:S02]  /*3410*/  LOP3.LUT R2, R2, 0x200, R7, 0xf8, !PT ;  /* 0x0000020002027812 */ /* 0x000fe400078ef807 */
[----:B------:R-:W-:Y:S02]  /*3420*/  SEL R218, R218, 0xffffffc0, !P2 ;  /* 0xffffffc0dada7807 */ /* 0x000fe40005000000 */
[----:B------:R-:W-:Y:S02]  /*3430*/  LEA R212, R0, UR25, 0x1 ;  /* 0x0000001900d47c11 */ /* 0x000fe4000f8e08ff */
[----:B------:R-:W-:Y:S02]  /*3440*/  SEL R216, R216, 0xffffffe0, !P1 ;  /* 0xffffffe0d8d87807 */ /* 0x000fe40004800000 */
[----:B------:R-:W-:Y:S01]  /*3450*/  LEA R217, R3, UR25, 0x1 ;  /* 0x0000001903d97c11 */ /* 0x000fe2000f8e08ff */
[----:B------:R-:W-:Y:S01]  /*3460*/  IMAD.IADD R213, R218, 0x1, R212 ;  /* 0x00000001dad57824 */ /* 0x000fe200078e02d4 */
[----:B------:R-:W-:-:S02]  /*3470*/  LEA R211, R2, UR25, 0x1 ;  /* 0x0000001902d37c11 */ /* 0x000fc4000f8e08ff */
[----:B------:R-:W-:Y:S02]  /*3480*/  CS2R R42, SRZ ;  /* 0x00000000002a7805 */ /* 0x000fe4000001ff00 */
[----:B------:R-:W-:Y:S02]  /*3490*/  CS2R R40, SRZ ;  /* 0x0000000000287805 */ /* 0x000fe4000001ff00 */
[----:B------:R-:W-:Y:S02]  /*34a0*/  CS2R R38, SRZ ;  /* 0x0000000000267805 */ /* 0x000fe4000001ff00 */
[----:B------:R-:W-:Y:S01]  /*34b0*/  CS2R R36, SRZ ;  /* 0x0000000000247805 */ /* 0x000fe2000001ff00 */
[----:B------:R-:W-:Y:S02]  /*34c0*/  VIADD R217, R217, UR5 ;  /* 0x00000005d9d97c36 */ /* 0x000fe40008000000 */
[----:B------:R-:W-:Y:S02]  /*34d0*/  VIADD R211, R211, UR5 ;  /* 0x00000005d3d37c36 */ /* 0x000fe40008000000 */
[----:B------:R-:W-:-:S02]  /*34e0*/  IMAD.IADD R214, R216, 0x1, R212 ;  /* 0x00000001d8d67824 */ /* 0x000fc400078e02d4 */
[----:B------:R-:W-:Y:S01]  /*34f0*/  IMAD.IADD R215, R216, 0x1, R213 ;  /* 0x00000001d8d77824 */ /* 0x000fe200078e02d5 */
[----:B----4-:R-:W-:-:S04]  /*3500*/  IADD3 R6, P3, P0, R4, UR45, R44 ;  /* 0x0000002d04067c10 */ /* 0x010fc8000f87e02c */
[----:B------:R-:W-:Y:S01]  /*3510*/  IADD3.X R4, PT, PT, R5, UR13, RZ, P3, P0 ;  /* 0x0000000d05047c10 */ /* 0x000fe20009fe04ff */
[----:B------:R-:W-:Y:S01]  /*3520*/  STL [R1+0xc], R6 ;  /* 0x00000c0601007387 */ /* 0x000fe20000100800 */
[----:B------:R-:W1:Y:S01]  /*3530*/  LDCU UR13, c[0x0][0x590] ;  /* 0x0000b200ff0d77ac */ /* 0x000e620008000800 */
[----:B---3--:R-:W-:Y:S02]  /*3540*/  R2UR UR59, R9 ;  /* 0x00000000093b72ca */ /* 0x008fe400000e0000 */
[----:B------:R-:W-:Y:S01]  /*3550*/  R2UR UR60, R8 ;  /* 0x00000000083c72ca */ /* 0x000fe200000e0000 */
[----:B--2---:R2:W-:Y:S04]  /*3560*/  STL [R1+0x4], R46 ;  /* 0x0000042e01007387 */ /* 0x0045e80000100800 */
[----:B------:R3:W-:Y:S04]  /*3570*/  STL [R1], R45 ;  /* 0x0000002d01007387 */ /* 0x0007e80000100800 */
[----:B------:R4:W-:Y:S01]  /*3580*/  STL [R1+0x8], R4 ;  /* 0x0000080401007387 */ /* 0x0009e20000100800 */
[----:B-1----:R-:W-:-:S03]  /*3590*/  USHF.L.U32 UR13, UR13, 0x6, URZ ;  /* 0x000000060d0d7899 */ /* 0x002fc600080006ff */
[----:B------:R-:W-:Y:S02]  /*35a0*/  UIADD3 UR58, UPT, UPT, UR60, -0x61c88647, URZ ;  /* 0x9e3779b93c3a7890 */ /* 0x000fe4000fffe0ff */
[----:B------:R-:W-:Y:S02]  /*35b0*/  UIADD3 UR57, UPT, UPT, UR59, -0x4498517b, URZ ;  /* 0xbb67ae853b397890 */ /* 0x000fe4000fffe0ff */
[----:B------:R-:W-:Y:S02]  /*35c0*/  UIADD3 UR56, UPT, UPT, UR60, 0x3c6ef372, URZ ;  /* 0x3c6ef3723c387890 */ /* 0x000fe4000fffe0ff */
[----:B------:R-:W-:Y:S02]  /*35d0*/  UIADD3 UR50, UPT, UPT, UR59, 0x76cf5d0a, URZ ;  /* 0x76cf5d0a3b327890 */ /* 0x000fe4000fffe0ff */
[----:B------:R-:W-:Y:S02]  /*35e0*/  UIADD3 UR48, UPT, UPT, UR60, -0x255992d5, URZ ;  /* 0xdaa66d2b3c307890 */ /* 0x000fe4000fffe0ff */
[----:B------:R-:W-:Y:S01]  /*35f0*/  UIADD3 UR46, UPT, UPT, UR59, 0x32370b8f, URZ ;  /* 0x32370b8f3b2e7890 */ /* 0x000fe2000fffe0ff */
[----:B--2---:R-:W-:Y:S01]  /*3600*/  CS2R R46, SRZ ;  /* 0x00000000002e7805 */ /* 0x004fe2000001ff00 */
[----:B------:R-:W-:Y:S01]  /*3610*/  UIADD3 UR45, UPT, UPT, UR60, 0x78dde6e4, URZ ;  /* 0x78dde6e43c2d7890 */ /* 0x000fe2000fffe0ff */
[----:B---3--:R-:W-:Y:S01]  /*3620*/  CS2R R44, SRZ ;  /* 0x00000000002c7805 */ /* 0x008fe2000001ff00 */
[----:B------:R-:W-:-:S02]  /*3630*/  UIADD3 UR44, UPT, UPT, UR59, -0x126145ec, URZ ;  /* 0xed9eba143b2c7890 */ /* 0x000fc4000fffe0ff */
[----:B------:R-:W-:Y:S02]  /*3640*/  UIADD3 UR41, UPT, UPT, UR60, 0x1715609d, URZ ;  /* 0x1715609d3c297890 */ /* 0x000fe4000fffe0ff */
[----:B------:R-:W-:Y:S02]  /*3650*/  UIADD3 UR24, UPT, UPT, UR59, -0x56f99767, URZ ;  /* 0xa90668993b187890 */ /* 0x000fe4000fffe0ff */
[----:B------:R-:W-:Y:S02]  /*3660*/  UIADD3 UR15, UPT, UPT, UR60, -0x4ab325aa, URZ ;  /* 0xb54cda563c0f7890 */ /* 0x000fe4000fffe0ff */
[----:B----4-:R-:W-:-:S12]  /*3670*/  UIADD3 UR14, UPT, UPT, UR59, 0x646e171e, URZ ;  /* 0x646e171e3b0e7890 */ /* 0x010fd8000fffe0ff */
.L_x_2143:
[----:B------:R-:W0:Y:S01]  /*3680*/  LDGDEPBAR ;  /* 0x00000000000079af */ /* 0x000e220000000000 */
[C---:B------:R-:W-:Y:S01]  /*3690*/  IMAD.IADD R0, R217.reuse, 0x1, R216 ;  /* 0x00000001d9007824 */ /* 0x040fe200078e02d8 */
[----:B------:R-:W-:Y:S01]  /*36a0*/  MOV R3, UR17 ;  /* 0x0000001100037c02 */ /* 0x000fe20008000f00 */
[----:B------:R-:W-:Y:S01]  /*36b0*/  IMAD.U32 R2, RZ, RZ, UR16 ;  /* 0x00000010ff027e24 */ /* 0x000fe2000f8e00ff */
[----:B------:R-:W-:Y:S04]  /*36c0*/  USHF.L.U32 UR61, UR51, 0x6, URZ ;  /* 0x00000006333d7899 */ /* 0x000fe800080006ff */
[C---:B------:R-:W-:Y:S01]  /*36d0*/  LEA R2, P0, R246.reuse, R2, 0x2 ;  /* 0x00000002f6027211 */ /* 0x040fe200078010ff */
[----:B------:R-:W-:Y:S03]  /*36e0*/  UISETP.GE.AND UP0, UPT, UR61, UR42, UPT ;  /* 0x0000002a3d00728c */ /* 0x000fe6000bf06270 */
[----:B------:R-:W-:Y:S01]  /*36f0*/  LEA.HI.X R3, R246, R3, RZ, 0x2, P0 ;  /* 0x00000003f6037211 */ /* 0x000fe200000f14ff */
        /* <DEDUP_REMOVED lines=18> */
[----:B-----5:R-:W5:Y:S06]  /*3820*/  LDG.E R223, desc[UR34][R2.64] ;  /* 0x0000002202df7981 */ /* 0x020f6c000c1e1900 */
[----:B------:R-:W5:Y:S01]  /*3830*/  LDG.E R222, desc[UR34][R2.64+0x20] ;  /* 0x0000202202de7981 */ /* 0x000f62000c1e1900 */
[-C--:B---3--:R-:W-:Y:S05]  /*3840*/  HMMA.16816.F32.BF16 R20, R32, R164.reuse, RZ ;  /* 0x000000a42014723c */ /* 0x088fea00000418ff */
[----:B------:R-:W5:Y:S06]  /*3850*/  LDG.E R221, desc[UR34][R2.64+0x80] ;  /* 0x0000802202dd7981 */ /* 0x000f6c000c1e1900 */
[----:B------:R1:W5:Y:S01]  /*3860*/  LDG.E R209, desc[UR34][R2.64+0xa0] ;  /* 0x0000a02202d17981 */ /* 0x000362000c1e1900 */
[C---:B------:R-:W-:Y:S08]  /*3870*/  HMMA.16816.F32.BF16 R24, R28.reuse, R164, RZ ;  /* 0x000000a41c18723c */ /* 0x040ff000000418ff */
[-C--:B------:R-:W-:Y:S08]  /*3880*/  HMMA.16816.F32.BF16 R28, R28, R166.reuse, RZ ;  /* 0x000000a61c1c723c */ /* 0x080ff000000418ff */
[----:B------:R-:W-:Y:S08]  /*3890*/  HMMA.16816.F32.BF16 R32, R32, R166, RZ ;  /* 0x000000a62020723c */ /* 0x000ff000000418ff */
[-C--:B----4-:R-:W-:Y:S05]  /*38a0*/  HMMA.16816.F32.BF16 R4, R168, R172.reuse, R4 ;  /* 0x000000aca804723c */ /* 0x090fea0000041804 */
[----:B-1----:R-:W-:Y:S03]  /*38b0*/  IADD3 R3, PT, PT, R217, R218, RZ ;  /* 0x000000dad9037210 */ /* 0x002fe60007ffe0ff */
[C---:B------:R-:W-:Y:S02]  /*38c0*/  HMMA.16816.F32.BF16 R8, R176.reuse, R172, R8 ;  /* 0x000000acb008723c */ /* 0x040fe40000041808 */
[----:B------:R-:W1:Y:S02]  /*38d0*/  LDSM.16.M88.4 R164, [R3] ;  /* 0x0000000003a4783b */ /* 0x000e640000000200 */
[----:B------:R-:W-:Y:S04]  /*38e0*/  IMAD.IADD R2, R216, 0x1, R3 ;  /* 0x00000001d8027824 */ /* 0x000fe800078e0203 */
[-C--:B------:R-:W-:Y:S01]  /*38f0*/  HMMA.16816.F32.BF16 R12, R176, R174.reuse, R12 ;  /* 0x000000aeb00c723c */ /* 0x080fe2000004180c */
[----:B------:R-:W2:Y:S06]  /*3900*/  LDSM.16.M88.4 R188, [R3+0x1000] ;  /* 0x0010000003bc783b */ /* 0x000eac0000000200 */
[----:B------:R-:W-:Y:S01]  /*3910*/  LDSM.16.M88.4 R200, [R2+0x1000] ;  /* 0x0010000002c8783b */ /* 0x000fe20000000200 */
[C---:B------:R-:W-:Y:S05]  /*3920*/  HMMA.16816.F32.BF16 R16, R168.reuse, R174, R16 ;  /* 0x000000aea810723c */ /* 0x040fea0000041810 */
[----:B------:R-:W3:Y:S03]  /*3930*/  LDSM.16.M88.4 R172, [R2] ;  /* 0x0000000002ac783b */ /* 0x000ee60000000200 */
[-C--:B------:R-:W-:Y:S08]  /*3940*/  HMMA.16816.F32.BF16 R20, R168, R180.reuse, R20 ;  /* 0x000000b4a814723c */ /* 0x080ff00000041814 */
[C---:B------:R-:W-:Y:S08]  /*3950*/  HMMA.16816.F32.BF16 R24, R176.reuse, R180, R24 ;  /* 0x000000b4b018723c */ /* 0x040ff00000041818 */
[-C--:B------:R-:W-:Y:S01]  /*3960*/  HMMA.16816.F32.BF16 R28, R176, R182.reuse, R28 ;  /* 0x000000b6b01c723c */ /* 0x080fe2000004181c */
[----:B------:R-:W-:Y:S07]  /*3970*/  LDSM.16.M88.4 R176, [R212+0x10000] ;  /* 0x01000000d4b0783b */ /* 0x000fee0000000200 */
[----:B------:R-:W-:Y:S01]  /*3980*/  HMMA.16816.F32.BF16 R32, R168, R182, R32 ;  /* 0x000000b6a820723c */ /* 0x000fe20000041820 */
[----:B------:R-:W4:Y:S06]  /*3990*/  LDSM.16.M88.4 R168, [R217+0x2000] ;  /* 0x00200000d9a8783b */ /* 0x000f2c0000000200 */
[----:B------:R-:W4:Y:S01]  /*39a0*/  LDSM.16.M88.4 R180, [R217+0x3000] ;  /* 0x00300000d9b4783b */ /* 0x000f220000000200 */
[-C--:B-1----:R-:W-:Y:S08]  /*39b0*/  HMMA.16816.F32.BF16 R4, R164, R184.reuse, R4 ;  /* 0x000000b8a404723c */ /* 0x082ff00000041804 */
[C---:B--2---:R-:W-:Y:S08]  /*39c0*/  HMMA.16816.F32.BF16 R8, R188.reuse, R184, R8 ;  /* 0x000000b8bc08723c */ /* 0x044ff00000041808 */
[-C--:B------:R-:W-:Y:S08]  /*39d0*/  HMMA.16816.F32.BF16 R12, R188, R186.reuse, R12 ;  /* 0x000000babc0c723c */ /* 0x080ff0000004180c */
[C---:B------:R-:W-:Y:S01]  /*39e0*/  HMMA.16816.F32.BF16 R16, R164.reuse, R186, R16 ;  /* 0x000000baa410723c */ /* 0x040fe20000041810 */
[----:B------:R-:W1:Y:S07]  /*39f0*/  LDSM.16.M88.4 R184, [R212+0x10800] ;  /* 0x01080000d4b8783b */ /* 0x000e6e0000000200 */
        /* <DEDUP_REMOVED lines=26> */
[----:B------:R-:W1:Y:S07]  /*3ba0*/  LDSM.16.M88.4 R180, [R3+0x3000] ;  /* 0x0030000003b4783b */ /* 0x000e6e0000000200 */
[----:B------:R-:W-:Y:S01]  /*3bb0*/  HMMA.16816.F32.BF16 R32, R168, R186, R32 ;  /* 0x000000baa820723c */ /* 0x000fe20000041820 */
[----:B------:R-:W1:Y:S06]  /*3bc0*/  LDSM.16.M88.4 R168, [R213+0x10800] ;  /* 0x01080000d5a8783b */ /* 0x000e6c0000000200 */
        /* <DEDUP_REMOVED lines=10> */
[----:B------:R-:W-:Y:S08]  /*3c70*/  HMMA.16816.F32.BF16 R32, R164, R198, R32 ;  /* 0x000000c6a420723c */ /* 0x000ff00000041820 */
[-C--:B----4-:R-:W-:Y:S08]  /*3c80*/  HMMA.16816.F32.BF16 R4, R172, R176.reuse, R4 ;  /* 0x000000b0ac04723c */ /* 0x090ff00000041804 */
[C---:B-1----:R-:W-:Y:S08]  /*3c90*/  HMMA.16816.F32.BF16 R8, R180.reuse, R176, R8 ;  /* 0x000000b0b408723c */ /* 0x042ff00000041808 */
        /* <DEDUP_REMOVED lines=29> */
.L_x_2139:
[----:B------:R-:W1:Y:S01]  /*3e70*/  S2R R0, SR_TID.X ;  /* 0x0000000000007919 */ /* 0x000e620000002100 */
[----:B------:R-:W-:Y:S01]  /*3e80*/  UIADD3 UR5, UPT, UPT, UR33, UR9, -UR43 ;  /* 0x0000000921057290 */ /* 0x000fe2000fffe82b */
[----:B------:R-:W-:Y:S01]  /*3e90*/  VIADD R175, R246, UR61 ;  /* 0x0000003df6af7c36 */ /* 0x000fe20008000000 */
[----:B------:R-:W-:Y:S01]  /*3ea0*/  UIADD3 UR61, UPT, UPT, UR33, -UR10, -UR43 ;  /* 0x8000000a213d7290 */ /* 0x000fe2000fffe82b */
[----:B------:R-:W-:Y:S02]  /*3eb0*/  IMAD.MOV.U32 R174, RZ, RZ, 0x1 ;  /* 0x00000001ffae7424 */ /* 0x000fe400078e00ff */
[----:B------:R-:W-:Y:S02]  /*3ec0*/  IMAD.MOV.U32 R166, RZ, RZ, 0x9 ;  /* 0x00000009ffa67424 */ /* 0x000fe400078e00ff */
[C---:B------:R-:W-:Y:S02]  /*3ed0*/  VIADD R164, R175.reuse, UR5 ;  /* 0x00000005afa47c36 */ /* 0x040fe40008000000 */
[----:B------:R-:W-:Y:S02]  /*3ee0*/  VIADD R175, R175, UR61 ;  /* 0x0000003dafaf7c36 */ /* 0x000fe40008000000 */
[----:B------:R-:W-:Y:S01]  /*3ef0*/  IMAD.MOV.U32 R165, RZ, RZ, 0x21 ;  /* 0x00000021ffa57424 */ /* 0x000fe200078e00ff */
[C---:B------:R-:W-:Y:S01]  /*3f00*/  VIADDMNMX R174, R164.reuse, R174, UR33, PT ;  /* 0x00000021a4ae7e46 */ /* 0x040fe2000b8001ae */
[----:B------:R-:W-:Y:S01]  /*3f10*/  IMAD.MOV.U32 R167, RZ, RZ, 0x29 ;  /* 0x00000029ffa77424 */ /* 0x000fe200078e00ff */
[C---:B------:R-:W-:Y:S02]  /*3f20*/  VIADDMNMX R166, R164.reuse, R166, UR33, PT ;  /* 0x00000021a4a67e46 */ /* 0x040fe4000b8001a6 */
[C---:B------:R-:W-:Y:S02]  /*3f30*/  VIADDMNMX R165, R164.reuse, R165, UR33, PT ;  /* 0x00000021a4a57e46 */ /* 0x040fe4000b8001a5 */
[----:B------:R-:W-:Y:S02]  /*3f40*/  VIADDMNMX R164, R164, R167, UR33, PT ;  /* 0x00000021a4a47e46 */ /* 0x000fe4000b8001a7 */
[----:B-1----:R-:W-:Y:S01]  /*3f50*/  SHF.R.U32.HI R3, RZ, 0x1, R0 ;  /* 0x00000001ff037819 */ /* 0x002fe20000011600 */
[----:B------:R-:W-:Y:S02]  /*3f60*/  IMAD.SHL.U32 R2, R0, 0x2, RZ ;  /* 0x0000000200027824 */ /* 0x000fe400078e00ff */
[----:B------:R-:W-:Y:S03]  /*3f70*/  IMAD.U32 R0, RZ, RZ, UR36 ;  /* 0x00000024ff007e24 */ /* 0x000fe6000f8e00ff */
[----:B------:R-:W-:Y:S04]  /*3f80*/  LOP3.LUT R2, R2, 0x6, RZ, 0xc0, !PT ;  /* 0x0000000602027812 */ /* 0x000fe800078ec0ff */
[----:B------:R-:W-:Y:S02]  /*3f90*/  LOP3.LUT R2, R2, 0x1e0, R3, 0xf8, !PT ;  /* 0x000001e002027812 */ /* 0x000fe400078ef803 */
[----:B------:R-:W-:Y:S03]  /*3fa0*/  VIMNMX R3, PT, PT, RZ, R175, !PT ;  /* 0x000000afff037248 */ /* 0x000fe60007fe0100 */
[----:B------:R-:W-:Y:S01]  /*3fb0*/  IMAD R0, R0, 0x80, R2 ;  /* 0x0000008000007824 */ /* 0x000fe200078e0202 */
[----:B------:R-:W-:Y:S03]  /*3fc0*/  VIADDMNMX R2, R175, 0x8, RZ, !PT ;  /* 0x00000008af027846 */ /* 0x000fe600078001ff */
[C---:B------:R-:W-:Y:S01]  /*3fd0*/  VIADD R173, R0.reuse, 0x1 ;  /* 0x0000000100ad7836 */ /* 0x040fe20000000000 */
[CC--:B------:R-:W-:Y:S01]  /*3fe0*/  ISETP.GE.AND P3, PT, R0.reuse, R3.reuse, PT ;  /* 0x000000030000720c */ /* 0x0c0fe20003f66270 */
[C---:B------:R-:W-:Y:S01]  /*3ff0*/  VIADD R172, R0.reuse, 0x8 ;  /* 0x0000000800ac7836 */ /* 0x040fe20000000000 */
[CC--:B------:R-:W-:Y:S01]  /*4000*/  ISETP.GE.AND P1, PT, R0.reuse, R2.reuse, PT ;  /* 0x000000020000720c */ /* 0x0c0fe20003f26270 */
[C---:B------:R-:W-:Y:S01]  /*4010*/  VIADD R171, R0.reuse, 0x9 ;  /* 0x0000000900ab7836 */ /* 0x040fe20000000000 */
[-C--:B------:R-:W-:Y:S01]  /*4020*/  ISETP.GE.AND P2, PT, R173, R3.reuse, PT ;  /* 0x00000003ad00720c */ /* 0x080fe20003f46270 */
[----:B------:R-:W-:Y:S01]  /*4030*/  VIADD R170, R0, 0x10 ;  /* 0x0000001000aa7836 */ /* 0x000fe20000000000 */
[----:B------:R-:W-:Y:S01]  /*4040*/  FSEL R4, R4, -INF , P3 ;  /* 0xff80000004047808 */ /* 0x000fe20001800000 */
[C---:B------:R-:W-:Y:S01]  /*4050*/  VIADD R169, R0.reuse, 0x11 ;  /* 0x0000001100a97836 */ /* 0x040fe20000000000 */
[----:B------:R-:W-:Y:S01]  /*4060*/  FSEL R5, R5, -INF , P2 ;  /* 0xff80000005057808 */ /* 0x000fe20001000000 */
[C---:B------:R-:W-:Y:S01]  /*4070*/  VIADD R168, R0.reuse, 0x18 ;  /* 0x0000001800a87836 */ /* 0x040fe20000000000 */
[-C--:B------:R-:W-:Y:S01]  /*4080*/  ISETP.GE.AND P0, PT, R173, R2.reuse, PT ;  /* 0x00000002ad00720c */ /* 0x080fe20003f06270 */
[----:B------:R-:W-:Y:S01]  /*4090*/  VIADD R167, R0, 0x19 ;  /* 0x0000001900a77836 */ /* 0x000fe20000000000 */
[CC--:B------:R-:W-:Y:S02]  /*40a0*/  ISETP.GE.AND P4, PT, R172.reuse, R3.reuse, PT ;  /* 0x00000003ac00720c */ /* 0x0c0fe40003f86270 */
        /* <DEDUP_REMOVED lines=14> */
[----:B------:R-:W-:Y:S02]  /*4190*/  VIADDMNMX R3, R175, 0x20, RZ, !PT ;  /* 0x00000020af037846 */ /* 0x000fe400078001ff */
        /* <DEDUP_REMOVED lines=108> */
.L_x_2140:
[----:B------:R-:W2:Y:S01]  /*4860*/  LDL R0, [R1+0x4] ;  /* 0x0000040001007983 */ /* 0x000ea20000100800 */
[----:B------:R-:W-:Y:S01]  /*4870*/  FSETP.NEU.FTZ.AND P1, PT, R252, -INF , PT ;  /* 0xff800000fc00780b */ /* 0x000fe20003f3d000 */
[----:B------:R-:W-:Y:S01]  /*4880*/  IMAD.MOV.U32 R216, RZ, RZ, 0x20 ;  /* 0x00000020ffd87424 */ /* 0x000fe200078e00ff */
[----:B------:R-:W-:Y:S01]  /*4890*/  UISETP.GT.AND UP0, UPT, UR51, UR49, UPT ;  /* 0x000000313300728c */ /* 0x000fe2000bf04270 */
[----:B------:R-:W3:Y:S01]  /*48a0*/  LDL R2, [R1] ;  /* 0x0000000001027983 */ /* 0x000ee20000100800 */
[----:B------:R-:W-:Y:S03]  /*48b0*/  IMAD.MOV.U32 R218, RZ, RZ, 0x40 ;  /* 0x00000040ffda7424 */ /* 0x000fe600078e00ff */
[----:B------:R-:W4:Y:S04]  /*48c0*/  LDL R165, [R1+0xc] ;  /* 0x00000c0001a57983 */ /* 0x000f280000100800 */
[----:B------:R-:W4:Y:S01]  /*48d0*/  LDL R164, [R1+0x8] ;  /* 0x0000080001a47983 */ /* 0x000f220000100800 */
[----:B------:R-:W1:Y:S02]  /*48e0*/  S2R R219, SR_TID.X ;  /* 0x0000000000db7919 */ /* 0x000e640000002100 */
[----:B-1----:R-:W-:Y:S02]  /*48f0*/  IMAD.SHL.U32 R220, R219, 0x8, RZ ;  /* 0x00000008dbdc7824 */ /* 0x002fe400078e00ff */
[C---:B--2---:R-:W-:Y:S01]  /*4900*/  FMUL.FTZ R3, R0.reuse, 1.4426950216293334961 ;  /* 0x3fb8aa3b00037820 */ /* 0x044fe20000410000 */
[----:B------:R-:W-:Y:S01]  /*4910*/  FSETP.NEU.FTZ.AND P0, PT, R0, -INF , PT ;  /* 0xff8000000000780b */ /* 0x000fe20003f1d000 */
[C---:B---3--:R-:W-:Y:S03]  /*4920*/  FMUL.FTZ R0, R2.reuse, 1.4426950216293334961 ;  /* 0x3fb8aa3b02007820 */ /* 0x048fe60000410000 */
[----:B------:R-:W-:Y:S02]  /*4930*/  FSEL R3, R3, RZ, P0 ;  /* 0x000000ff03037208 */ /* 0x000fe40000000000 */
[----:B------:R-:W-:Y:S01]  /*4940*/  FSETP.NEU.FTZ.AND P0, PT, R2, -INF , PT ;  /* 0xff8000000200780b */ /* 0x000fe20003f1d000 */
[----:B------:R-:W-:Y:S02]  /*4950*/  IMAD.U32 R2, RZ, RZ, UR36 ;  /* 0x00000024ff027e24 */ /* 0x000fe4000f8e00ff */
[--C-:B------:R-:W-:Y:S01]  /*4960*/  FFMA.FTZ R32, R32, UR12, -R3.reuse ;  /* 0x0000000c20207c23 */ /* 0x100fe20008010803 */
[--C-:B------:R-:W-:Y:S01]  /*4970*/  FFMA.FTZ R33, R33, UR12, -R3.reuse ;  /* 0x0000000c21217c23 */ /* 0x100fe20008010803 */
[----:B------:R-:W-:Y:S01]  /*4980*/  FSEL R0, R0, RZ, P0 ;  /* 0x000000ff00007208 */ /* 0x000fe20000000000 */
[--C-:B------:R-:W-:Y:S01]  /*4990*/  FFMA.FTZ R20, R20, UR12, -R3.reuse ;  /* 0x0000000c14147c23 */ /* 0x100fe20008010803 */
[----:B------:R1:W-:Y:S01]  /*49a0*/  MUFU.EX2 R238, R32 ;  /* 0x0000002000ee7308 */ /* 0x0003e20000000800 */
[----:B------:R-:W-:Y:S01]  /*49b0*/  FSETP.NEU.FTZ.AND P0, PT, R251, -INF , PT ;  /* 0xff800000fb00780b */ /* 0x000fe20003f1d000 */
[--C-:B------:R-:W-:Y:S01]  /*49c0*/  FFMA.FTZ R16, R16, UR12, -R3.reuse ;  /* 0x0000000c10107c23 */ /* 0x100fe20008010803 */
[--C-:B------:R-:W-:Y:S01]  /*49d0*/  FFMA.FTZ R34, R34, UR12, -R0.reuse ;  /* 0x0000000c22227c23 */ /* 0x100fe20008010800 */
[--C-:B------:R-:W-:Y:S01]  /*49e0*/  FFMA.FTZ R35, R35, UR12, -R0.reuse ;  /* 0x0000000c23237c23 */ /* 0x100fe20008010800 */
[--C-:B------:R-:W-:Y:S01]  /*49f0*/  FFMA.FTZ R23, R23, UR12, -R0.reuse ;  /* 0x0000000c17177c23 */ /* 0x100fe20008010800 */
[--C-:B------:R-:W-:Y:S01]  /*4a00*/  FFMA.FTZ R19, R19, UR12, -R0.reuse ;  /* 0x0000000c13137c23 */ /* 0x100fe20008010800 */
[--C-:B------:R-:W-:Y:S03]  /*4a10*/  FFMA.FTZ R22, R22, UR12, -R0.reuse ;  /* 0x0000000c16167c23 */ /* 0x100fe60008010800 */
[----:B------:R2:W3:Y:S01]  /*4a20*/  MUFU.EX2 R239, R33 ;  /* 0x0000002100ef7308 */ /* 0x0004e20000000800 */
[--C-:B------:R-:W-:Y:S01]  /*4a30*/  FFMA.FTZ R195, R6, UR12, -R0.reuse ;  /* 0x0000000c06c37c23 */ /* 0x100fe20008010800 */
[----:B------:R-:W-:Y:S01]  /*4a40*/  FFMA.FTZ R18, R18, UR12, -R0 ;  /* 0x0000000c12127c23 */ /* 0x000fe20008010800 */
[--C-:B------:R-:W-:Y:S01]  /*4a50*/  FFMA.FTZ R17, R17, UR12, -R3.reuse ;  /* 0x0000000c11117c23 */ /* 0x100fe20008010803 */
[--C-:B------:R-:W-:Y:S01]  /*4a60*/  FFMA.FTZ R227, R21, UR12, -R3.reuse ;  /* 0x0000000c15e37c23 */ /* 0x100fe20008010803 */
[--C-:B------:R-:W-:Y:S01]  /*4a70*/  FFMA.FTZ R202, R4, UR12, -R3.reuse ;  /* 0x0000000c04ca7c23 */ /* 0x100fe20008010803 */
[----:B------:R-:W-:Y:S01]  /*4a80*/  FFMA.FTZ R193, R5, UR12, -R3 ;  /* 0x0000000c05c17c23 */ /* 0x000fe20008010803 */
[--C-:B------:R-:W-:Y:S03]  /*4a90*/  SHF.R.U32.HI R3, RZ, 0x5, R219.reuse ;  /* 0x00000005ff037819 */ /* 0x100fe600000116db */
[----:B------:R3:W-:Y:S01]  /*4aa0*/  MUFU.EX2 R235, R20 ;  /* 0x0000001400eb7308 */ /* 0x0007e20000000800 */
[----:B-1----:R-:W-:Y:S01]  /*4ab0*/  SHF.R.U32.HI R32, RZ, 0x6, R219 ;  /* 0x00000006ff207819 */ /* 0x002fe200000116db */
[----:B------:R-:W-:Y:S01]  /*4ac0*/  IMAD.SHL.U32 R5, R219, 0x10, RZ ;  /* 0x00000010db057824 */ /* 0x000fe200078e00ff */
[----:B------:R-:W-:Y:S01]  /*4ad0*/  LOP3.LUT R3, R3, 0x1, RZ, 0xc0, !PT ;  /* 0x0000000103037812 */ /* 0x000fe200078ec0ff */
[----:B------:R-:W-:Y:S02]  /*4ae0*/  IMAD.SHL.U32 R4, R219, 0x20, RZ ;  /* 0x00000020db047824 */ /* 0x000fe400078e00ff */
[----:B------:R-:W-:Y:S02]  /*4af0*/  IMAD R32, R2, 0x4, R32 ;  /* 0x0000000402207824 */ /* 0x000fe400078e0220 */
[----:B------:R-:W-:Y:S02]  /*4b00*/  FMUL.FTZ R2, R252, 1.4426950216293334961 ;  /* 0x3fb8aa3bfc027820 */ /* 0x000fe40000410000 */
[----:B------:R-:W-:Y:S01]  /*4b10*/  MUFU.EX2 R233, R16 ;  /* 0x0000001000e97308 */ /* 0x000fe20000000800 */
[----:B--2---:R-:W-:Y:S01]  /*4b20*/  FFMA.FTZ R33, R7, UR12, -R0 ;  /* 0x0000000c07217c23 */ /* 0x004fe20008010800 */
[----:B------:R-:W-:Y:S01]  /*4b30*/  FMUL.FTZ R0, R251, 1.4426950216293334961 ;  /* 0x3fb8aa3bfb007820 */ /* 0x000fe20000410000 */
[----:B------:R-:W-:Y:S04]  /*4b40*/  FSEL R2, R2, RZ, P1 ;  /* 0x000000ff02027208 */ /* 0x000fe80000800000 */
[----:B------:R-:W-:Y:S03]  /*4b50*/  FSEL R0, R0, RZ, P0 ;  /* 0x000000ff00007208 */ /* 0x000fe60000000000 */
[----:B------:R1:W-:Y:S01]  /*4b60*/  MUFU.EX2 R230, R17 ;  /* 0x0000001100e67308 */ /* 0x0003e20000000800 */
[--C-:B------:R-:W-:Y:S01]  /*4b70*/  FFMA.FTZ R196, R8, UR12, -R2.reuse ;  /* 0x0000000c08c47c23 */ /* 0x100fe20008010802 */
[----:B------:R-:W-:Y:S01]  /*4b80*/  FFMA.FTZ R191, R9, UR12, -R2 ;  /* 0x0000000c09bf7c23 */ /* 0x000fe20008010802 */
[----:B----4-:R-:W-:Y:S04]  /*4b90*/  IMAD.WIDE.U32 R8, R165, -0x2daee0ad, RZ ;  /* 0xd2511f53a5087825 */ /* 0x010fe800078e00ff */
[--C-:B------:R-:W-:Y:S01]  /*4ba0*/  FFMA.FTZ R30, R30, UR12, -R0.reuse ;  /* 0x0000000c1e1e7c23 */ /* 0x100fe20008010800 */
[----:B------:R-:W-:Y:S01]  /*4bb0*/  LOP3.LUT P0, RZ, R219, 0x8, RZ, 0xc0, !PT ;  /* 0x00000008dbff7812 */ /* 0x000fe2000780c0ff */
[--C-:B------:R-:W-:Y:S01]  /*4bc0*/  FFMA.FTZ R31, R31, UR12, -R0.reuse ;  /* 0x0000000c1f1f7c23 */ /* 0x100fe20008010800 */
[--C-:B------:R-:W-:Y:S01]  /*4bd0*/  FFMA.FTZ R27, R27, UR12, -R0.reuse ;  /* 0x0000000c1b1b7c23 */ /* 0x100fe20008010800 */
[--C-:B------:R-:W-:Y:S01]  /*4be0*/  FFMA.FTZ R26, R26, UR12, -R0.reuse ;  /* 0x0000000c1a1a7c23 */ /* 0x100fe20008010800 */
[--C-:B------:R-:W-:Y:S01]  /*4bf0*/  FFMA.FTZ R194, R11, UR12, -R0.reuse ;  /* 0x0000000c0bc27c23 */ /* 0x100fe20008010800 */
[--C-:B------:R-:W-:Y:S01]  /*4c00*/  FFMA.FTZ R192, R10, UR12, -R0.reuse ;  /* 0x0000000c0ac07c23 */ /* 0x100fe20008010800 */
[--C-:B------:R-:W-:Y:S01]  /*4c10*/  FFMA.FTZ R203, R14, UR12, -R0.reuse ;  /* 0x0000000c0ecb7c23 */ /* 0x100fe20008010800 */
[----:B------:R-:W-:Y:S01]  /*4c20*/  FFMA.FTZ R201, R15, UR12, -R0 ;  /* 0x0000000c0fc97c23 */ /* 0x000fe20008010800 */
[--C-:B------:R-:W-:Y:S01]  /*4c30*/  FFMA.FTZ R28, R28, UR12, -R2.reuse ;  /* 0x0000000c1c1c7c23 */ /* 0x100fe20008010802 */
[--C-:B------:R-:W-:Y:S01]  /*4c40*/  FFMA.FTZ R29, R29, UR12, -R2.reuse ;  /* 0x0000000c1d1d7c23 */ /* 0x100fe20008010802 */
[--C-:B------:R-:W-:Y:S01]  /*4c50*/  FFMA.FTZ R24, R24, UR12, -R2.reuse ;  /* 0x0000000c18187c23 */ /* 0x100fe20008010802 */
[--C-:B------:R-:W-:Y:S01]  /*4c60*/  FFMA.FTZ R225, R12, UR12, -R2.reuse ;  /* 0x0000000c0ce17c23 */ /* 0x100fe20008010802 */
[--C-:B------:R-:W-:Y:S01]  /*4c70*/  FFMA.FTZ R25, R25, UR12, -R2.reuse ;  /* 0x0000000c19197c23 */ /* 0x100fe20008010802 */
[----:B------:R-:W-:Y:S01]  /*4c80*/  FFMA.FTZ R205, R13, UR12, -R2 ;  /* 0x0000000c0dcd7c23 */ /* 0x000fe20008010802 */
[----:B------:R-:W-:Y:S01]  /*4c90*/  IMAD.U32 R0, RZ, RZ, UR51 ;  /* 0x00000033ff007e24 */ /* 0x000fe2000f8e00ff */
[----:B------:R-:W-:Y:S01]  /*4ca0*/  LOP3.LUT R6, R32, UR59, R9, 0x96, !PT ;  /* 0x0000003b20067c12 */ /* 0x000fe2000f8e9609 */
[----:B------:R-:W-:Y:S01]  /*4cb0*/  IMAD.SHL.U32 R2, R219, 0x2, RZ ;  /* 0x00000002db027824 */ /* 0x000fe200078e00ff */
[----:B------:R2:W-:Y:S01]  /*4cc0*/  MUFU.EX2 R229, R18 ;  /* 0x0000001200e57308 */ /* 0x0005e20000000800 */
[----:B------:R-:W-:Y:S01]  /*4cd0*/  IMAD R0, R0, 0x4, R3 ;  /* 0x0000000400007824 */ /* 0x000fe200078e0203 */
[----:B------:R-:W-:Y:S01]  /*4ce0*/  LOP3.LUT R3, R5, 0x1c0, RZ, 0xc0, !PT ;  /* 0x000001c005037812 */ /* 0x000fe200078ec0ff */
[----:B------:R-:W-:Y:S01]  /*4cf0*/  IMAD.WIDE.U32 R6, R6, -0x326172a9, RZ ;  /* 0xcd9e8d5706067825 */ /* 0x000fe200078e00ff */
[----:B------:R-:W-:Y:S02]  /*4d00*/  LOP3.LUT R5, R2, 0x7006, R4, 0xc8, !PT ;  /* 0x0000700602057812 */ /* 0x000fe400078ec804 */
[----:B------:R-:W-:Y:S01]  /*4d10*/  LOP3.LUT R2, R3, 0x38, R2, 0xf8, !PT ;  /* 0x0000003803027812 */ /* 0x000fe200078ef802 */
[C---:B------:R-:W-:Y:S01]  /*4d20*/  IMAD.WIDE.U32 R10, R0.reuse, -0x326172a9, RZ ;  /* 0xcd9e8d57000a7825 */ /* 0x040fe200078e00ff */
[----:B------:R-:W-:Y:S02]  /*4d30*/  LOP3.LUT R9, R5, 0x400, R4, 0xf8, !PT ;  /* 0x0000040005097812 */ /* 0x000fe400078ef804 */
[----:B------:R4:W-:Y:S01]  /*4d40*/  MUFU.EX2 R228, R19 ;  /* 0x0000001300e47308 */ /* 0x0009e20000000800 */
[----:B------:R-:W-:Y:S01]  /*4d50*/  SHF.R.U32.HI R3, RZ, 0x1, R219 ;  /* 0x00000001ff037819 */ /* 0x000fe200000116db */
[----:B------:R-:W-:Y:S01]  /*4d60*/  VIADD R5, R0, 0x2 ;  /* 0x0000000200057836 */ /* 0x000fe20000000000 */
[----:B------:R-:W-:Y:S01]  /*4d70*/  LOP3.LUT R12, R164, UR60, R11, 0x96, !PT ;  /* 0x0000003ca40c7c12 */ /* 0x000fe2000f8e960b */
[----:B------:R-:W-:Y:S01]  /*4d80*/  IMAD.SHL.U32 R0, R219, 0x40, RZ ;  /* 0x00000040db007824 */ /* 0x000fe200078e00ff */
[----:B---3--:R-:W-:Y:S01]  /*4d90*/  LOP3.LUT R20, R10, UR58, R7, 0x96, !PT ;  /* 0x0000003a0a147c12 */ /* 0x008fe2000f8e9607 */
[----:B------:R-:W-:Y:S01]  /*4da0*/  IMAD.WIDE.U32 R10, R5, -0x326172a9, RZ ;  /* 0xcd9e8d57050a7825 */ /* 0x000fe200078e00ff */
[----:B------:R-:W-:Y:S03]  /*4db0*/  LOP3.LUT R2, R2, 0x20, R3, 0x78, !PT ;  /* 0x0000002002027812 */ /* 0x000fe600078e7803 */
[----:B------:R-:W3:Y:S01]  /*4dc0*/  MUFU.EX2 R237, R34 ;  /* 0x0000002200ed7308 */ /* 0x000ee20000000800 */
[----:B------:R-:W-:Y:S01]  /*4dd0*/  LOP3.LUT R5, R0, 0x1c0, RZ, 0xc0, !PT ;  /* 0x000001c000057812 */ /* 0x000fe200078ec0ff */
[----:B------:R-:W-:Y:S01]  /*4de0*/  IMAD.WIDE.U32 R14, R12, -0x2daee0ad, RZ ;  /* 0xd2511f530c0e7825 */ /* 0x000fe200078e00ff */
[----:B------:R-:W-:Y:S02]  /*4df0*/  LOP3.LUT R188, R9, R2, RZ, 0xfc, !PT ;  /* 0x0000000209bc7212 */ /* 0x000fe400078efcff */
[----:B------:R-:W-:Y:S01]  /*4e00*/  LOP3.LUT R9, R164, UR60, R11, 0x96, !PT ;  /* 0x0000003ca4097c12 */ /* 0x000fe2000f8e960b */
[----:B------:R-:W-:Y:S01]  /*4e10*/  IMAD.WIDE.U32 R20, R20, -0x2daee0ad, RZ ;  /* 0xd2511f5314147825 */ /* 0x000fe200078e00ff */
[----:B------:R-:W-:Y:S03]  /*4e20*/  LOP3.LUT R12, R10, UR58, R7, 0x96, !PT ;  /* 0x0000003a0a0c7c12 */ /* 0x000fe6000f8e9607 */
[----:B------:R-:W3:Y:S01]  /*4e30*/  MUFU.EX2 R236, R35 ;  /* 0x0000002300ec7308 */ /* 0x000ee20000000800 */
[----:B------:R-:W-:Y:S01]  /*4e40*/  LOP3.LUT R10, R8, UR57, R15, 0x96, !PT ;  /* 0x00000039080a7c12 */ /* 0x000fe2000f8e960f */
[----:B-1----:R-:W-:Y:S01]  /*4e50*/  IMAD.WIDE.U32 R16, R9, -0x2daee0ad, RZ ;  /* 0xd2511f5309107825 */ /* 0x002fe200078e00ff */
[----:B------:R-:W-:Y:S02]  /*4e60*/  LOP3.LUT R14, R14, UR50, R21, 0x96, !PT ;  /* 0x000000320e0e7c12 */ /* 0x000fe4000f8e9615 */
[----:B------:R-:W-:Y:S01]  /*4e70*/  LOP3.LUT R2, R0, 0x200, RZ, 0xc0, !PT ;  /* 0x0000020000027812 */ /* 0x000fe200078ec0ff */
[----:B------:R-:W-:Y:S01]  /*4e80*/  IMAD.WIDE.U32 R12, R12, -0x2daee0ad, RZ ;  /* 0xd2511f530c0c7825 */ /* 0x000fe200078e00ff */
[----:B------:R-:W-:Y:S03]  /*4e90*/  LOP3.LUT R9, R8, UR57, R17, 0x96, !PT ;  /* 0x0000003908097c12 */ /* 0x000fe6000f8e9611 */
[----:B------:R-:W1:Y:S01]  /*4ea0*/  MUFU.EX2 R234, R23 ;  /* 0x0000001700ea7308 */ /* 0x000e620000000800 */
[----:B------:R-:W-:Y:S01]  /*4eb0*/  LOP3.LUT R0, R5, 0x38, R220, 0xf8, !PT ;  /* 0x0000003805007812 */ /* 0x000fe200078ef8dc */
[----:B------:R-:W-:Y:S01]  /*4ec0*/  IMAD.WIDE.U32 R10, R10, -0x326172a9, RZ ;  /* 0xcd9e8d570a0a7825 */ /* 0x000fe200078e00ff */
[----:B------:R-:W-:Y:S02]  /*4ed0*/  LOP3.LUT R16, R16, UR50, R13, 0x96, !PT ;  /* 0x0000003210107c12 */ /* 0x000fe4000f8e960d */
[----:B------:R-:W-:Y:S01]  /*4ee0*/  LOP3.LUT R3, R0, 0x8, R3, 0x78, !PT ;  /* 0x0000000800037812 */ /* 0x000fe200078e7803 */
[----:B------:R-:W-:Y:S01]  /*4ef0*/  IMAD.WIDE.U32 R14, R14, -0x326172a9, RZ ;  /* 0xcd9e8d570e0e7825 */ /* 0x000fe200078e00ff */
[----:B------:R-:W-:Y:S03]  /*4f00*/  LOP3.LUT R8, R6, UR56, R11, 0x96, !PT ;  /* 0x0000003806087c12 */ /* 0x000fe6000f8e960b */
[----:B------:R-:W-:Y:S01]  /*4f10*/  MUFU.EX2 R232, R22 ;  /* 0x0000001600e87308 */ /* 0x000fe20000000800 */
[----:B------:R-:W-:Y:S01]  /*4f20*/  LOP3.LUT R0, R0, 0x8, R219, 0x78, !PT ;  /* 0x0000000800007812 */ /* 0x000fe200078e78db */
[----:B------:R-:W-:Y:S01]  /*4f30*/  IMAD.WIDE.U32 R16, R16, -0x326172a9, RZ ;  /* 0xcd9e8d5710107825 */ /* 0x000fe200078e00ff */
[----:B--2---:R-:W-:Y:S02]  /*4f40*/  LOP3.LUT R18, R10, UR48, R15, 0x96, !PT ;  /* 0x000000300a127c12 */ /* 0x004fe4000f8e960f */
[--C-:B------:R-:W-:Y:S01]  /*4f50*/  LOP3.LUT R212, R0, 0x7a00, R4.reuse, 0xf8, !PT ;  /* 0x00007a0000d47812 */ /* 0x100fe200078ef804 */
[----:B------:R-:W-:Y:S01]  /*4f60*/  IMAD.WIDE.U32 R10, R9, -0x326172a9, RZ ;  /* 0xcd9e8d57090a7825 */ /* 0x000fe200078e00ff */
[----:B------:R-:W-:Y:S03]  /*4f70*/  LOP3.LUT R2, R2, 0x400, R4, 0xf8, !PT ;  /* 0x0000040002027812 */ /* 0x000fe600078ef804 */
[----:B------:R-:W-:Y:S01]  /*4f80*/  MUFU.EX2 R226, R33 ;  /* 0x0000002100e27308 */ /* 0x000fe20000000800 */
[----:B------:R-:W-:Y:S01]  /*4f90*/  LEA R188, R188, UR4, 0x1 ;  /* 0x00000004bcbc7c11 */ /* 0x000fe2000f8e08ff */
[----:B------:R-:W-:Y:S01]  /*4fa0*/  IMAD.WIDE.U32 R8, R8, -0x2daee0ad, RZ ;  /* 0xd2511f5308087825 */ /* 0x000fe200078e00ff */
[----:B------:R-:W-:Y:S02]  /*4fb0*/  LOP3.LUT R4, R6, UR56, R11, 0x96, !PT ;  /* 0x0000003806047c12 */ /* 0x000fe4000f8e960b */
[----:B------:R-:W-:Y:S01]  /*4fc0*/  LOP3.LUT R10, R10, UR48, R17, 0x96, !PT ;  /* 0x000000300a0a7c12 */ /* 0x000fe2000f8e9611 */
[----:B----4-:R-:W-:Y:S01]  /*4fd0*/  IMAD.WIDE.U32 R18, R18, -0x2daee0ad, RZ ;  /* 0xd2511f5312127825 */ /* 0x010fe200078e00ff */
[----:B------:R-:W-:Y:S03]  /*4fe0*/  LOP3.LUT R6, R20, UR46, R9, 0x96, !PT ;  /* 0x0000002e14067c12 */ /* 0x000fe6000f8e9609 */
[----:B------:R-:W2:Y:S01]  /*4ff0*/  MUFU.EX2 R231, R24 ;  /* 0x0000001800e77308 */ /* 0x000ea20000000800 */
[----:B------:R-:W-:Y:S01]  /*5000*/  LOP3.LUT R2, R2, R3, RZ, 0xfc, !PT ;  /* 0x0000000302027212 */ /* 0x000fe200078efcff */
        /* <DEDUP_REMOVED lines=10> */
[----:B------:R-:W-:Y:S03]  /*50b0*/  LOP3.LUT R8, R14, UR45, R7, 0x96, !PT ;  /* 0x0000002d0e087c12 */ /* 0x000fe6000f8e9607 */
[----:B------:R-:W4:Y:S01]  /*50c0*/  MUFU.EX2 R205, R205 ;  /* 0x000000cd00cd7308 */ /* 0x000f220000000800 */
[----:B------:R-:W-:Y:S01]  /*50d0*/  VIADD R0, R188, 0x20000 ;  /* 0x00020000bc007836 */ /* 0x000fe20000000000 */
[----:B------:R-:W-:Y:S01]  /*50e0*/  LOP3.LUT R4, R6, UR41, R21, 0x96, !PT ;  /* 0x0000002906047c12 */ /* 0x000fe2000f8e9615 */
[----:B------:R-:W-:Y:S04]  /*50f0*/  IMAD.WIDE.U32 R6, R13, -0x326172a9, RZ ;  /* 0xcd9e8d570d067825 */ /* 0x000fe800078e00ff */
[----:B------:R-:W-:Y:S01]  /*5100*/  IMAD.WIDE.U32 R12, R12, -0x326172a9, RZ ;  /* 0xcd9e8d570c0c7825 */ /* 0x000fe200078e00ff */
[----:B------:R-:W-:Y:S02]  /*5110*/  LOP3.LUT R7, R16, UR45, R7, 0x96, !PT ;  /* 0x0000002d10077c12 */ /* 0x000fe4000f8e9607 */
[----:B------:R-:W4:Y:S01]  /*5120*/  MUFU.EX2 R225, R225 ;  /* 0x000000e100e17308 */ /* 0x000f220000000800 */
[----:B------:R-:W-:Y:S01]  /*5130*/  IMAD.WIDE.U32 R8, R8, -0x2daee0ad, RZ ;  /* 0xd2511f5308087825 */ /* 0x000fe200078e00ff */
[----:B------:R-:W-:Y:S03]  /*5140*/  LOP3.LUT R13, R6, UR41, R13, 0x96, !PT ;  /* 0x00000029060d7c12 */ /* 0x000fe6000f8e960d */
[----:B------:R-:W-:Y:S01]  /*5150*/  IMAD.WIDE.U32 R4, R4, -0x2daee0ad, RZ ;  /* 0xd2511f5304047825 */ /* 0x000fe200078e00ff */
[----:B------:R-:W-:Y:S04]  /*5160*/  LOP3.LUT R18, R18, UR24, R9, 0x96, !PT ;  /* 0x0000001812127c12 */ /* 0x000fe8000f8e9609 */
[----:B------:R-:W4:Y:S01]  /*5170*/  MUFU.EX2 R203, R203 ;  /* 0x000000cb00cb7308 */ /* 0x000f220000000800 */
[----:B------:R-:W-:Y:S01]  /*5180*/  VIADD R189, R188, 0x20020 ;  /* 0x00020020bcbd7836 */ /* 0x000fe20000000000 */
[----:B------:R-:W-:Y:S01]  /*5190*/  LOP3.LUT R9, R8, UR14, R5, 0x96, !PT ;  /* 0x0000000e08097c12 */ /* 0x000fe2000f8e9605 */
[----:B------:R-:W-:Y:S01]  /*51a0*/  @P0 VIADD R189, R0, 0xffffffe0 ;  /* 0xffffffe000bd0836 */ /* 0x000fe20000000000 */
[C---:B------:R-:W-:Y:S01]  /*51b0*/  PRMT R11, R4.reuse, 0x7771, RZ ;  /* 0x00007771040b7816 */ /* 0x040fe200000000ff */
[----:B------:R-:W-:Y:S01]  /*51c0*/  IMAD.WIDE.U32 R6, R7, -0x2daee0ad, RZ ;  /* 0xd2511f5307067825 */ /* 0x000fe200078e00ff */
[C---:B------:R-:W-:Y:S04]  /*51d0*/  PRMT R8, R4.reuse, 0x7772, RZ ;  /* 0x0000777204087816 */ /* 0x040fe800000000ff */
[----:B------:R-:W4:Y:S01]  /*51e0*/  MUFU.EX2 R201, R201 ;  /* 0x000000c900c97308 */ /* 0x000f220000000800 */
[C---:B------:R-:W-:Y:S02]  /*51f0*/  PRMT R3, R4.reuse, 0x7773, RZ ;  /* 0x0000777304037816 */ /* 0x040fe400000000ff */
[----:B------:R-:W-:Y:S01]  /*5200*/  PRMT R0, R4, 0x7770, RZ ;  /* 0x0000777004007816 */ /* 0x000fe200000000ff */
[----:B------:R-:W-:Y:S01]  /*5210*/  IMAD.WIDE.U32 R4, R13, -0x2daee0ad, RZ ;  /* 0xd2511f530d047825 */ /* 0x000fe200078e00ff */
[----:B------:R-:W-:Y:S02]  /*5220*/  ISETP.GT.U32.AND P3, PT, R11, UR11, PT ;  /* 0x0000000b0b007c0c */ /* 0x000fe4000bf64070 */
[----:B------:R-:W-:Y:S03]  /*5230*/  ISETP.GT.U32.AND P4, PT, R8, UR11, PT ;  /* 0x0000000b08007c0c */ /* 0x000fe6000bf84070 */
[----:B------:R-:W4:Y:S01]  /*5240*/  MUFU.EX2 R227, R227 ;  /* 0x000000e300e37308 */ /* 0x000f220000000800 */
[----:B------:R-:W-:Y:S02]  /*5250*/  LOP3.LUT R13, R10, UR24, R7, 0x96, !PT ;  /* 0x000000180a0d7c12 */ /* 0x000fe4000f8e9607 */
[----:B------:R-:W-:Y:S01]  /*5260*/  LOP3.LUT R8, R6, UR14, R5, 0x96, !PT ;  /* 0x0000000e06087c12 */ /* 0x000fe2000f8e9605 */
[----:B------:R-:W-:Y:S01]  /*5270*/  IMAD.WIDE.U32 R6, R18, -0x326172a9, RZ ;  /* 0xcd9e8d5712067825 */ /* 0x000fe200078e00ff */
[----:B------:R-:W-:Y:S02]  /*5280*/  ISETP.LE.U32.AND P6, PT, R0, UR11, PT ;  /* 0x0000000b00007c0c */ /* 0x000fe4000bfc3070 */
[----:B------:R-:W-:Y:S03]  /*5290*/  LOP3.LUT R0, R9, 0xff, RZ, 0xc0, !PT ;  /* 0x000000ff09007812 */ /* 0x000fe600078ec0ff */
[----:B------:R-:W-:Y:S01]  /*52a0*/  MUFU.EX2 R195, R195 ;  /* 0x000000c300c37308 */ /* 0x000fe20000000800 */
[----:B------:R-:W-:Y:S01]  /*52b0*/  ISETP.GT.U32.AND P0, PT, R3, UR11, PT ;  /* 0x0000000b03007c0c */ /* 0x000fe2000bf04070 */
[----:B------:R-:W-:Y:S01]  /*52c0*/  @P3 FADD.FTZ R239, -R239, -RZ ;  /* 0x800000ffefef3221 */ /* 0x000fe20000010100 */
[----:B------:R-:W-:Y:S01]  /*52d0*/  ISETP.LE.U32.AND P5, PT, R0, UR11, PT ;  /* 0x0000000b00007c0c */ /* 0x000fe2000bfa3070 */
[----:B---3--:R-:W-:Y:S01]  /*52e0*/  @P4 FADD.FTZ R237, -R237, -RZ ;  /* 0x800000ffeded4221 */ /* 0x008fe20000010100 */
[----:B------:R-:W-:Y:S02]  /*52f0*/  LOP3.LUT R3, R20, UR15, R7, 0x96, !PT ;  /* 0x0000000f14037c12 */ /* 0x000fe4000f8e9607 */
[----:B------:R-:W-:Y:S03]  /*5300*/  PRMT R7, R6, 0x7770, RZ ;  /* 0x0000777006077816 */ /* 0x000fe600000000ff */
[----:B------:R-:W-:Y:S01]  /*5310*/  MUFU.EX2 R194, R194 ;  /* 0x000000c200c27308 */ /* 0x000fe20000000800 */
[----:B------:R-:W-:Y:S01]  /*5320*/  SHF.R.U32.HI R0, RZ, 0x18, R9 ;  /* 0x00000018ff007819 */ /* 0x000fe20000011609 */
[----:B------:R-:W-:Y:S01]  /*5330*/  @!P6 FADD.FTZ R238, -R238, -RZ ;  /* 0x800000ffeeeee221 */ /* 0x000fe20000010100 */
[----:B------:R-:W-:Y:S02]  /*5340*/  ISETP.LE.U32.AND P3, PT, R7, UR11, PT ;  /* 0x0000000b07007c0c */ /* 0x000fe4000bf63070 */
[----:B------:R-:W-:Y:S01]  /*5350*/  ISETP.LE.U32.AND P2, PT, R0, UR11, PT ;  /* 0x0000000b00007c0c */ /* 0x000fe2000bf43070 */
[----:B------:R-:W-:Y:S01]  /*5360*/  @P0 FADD.FTZ R236, -R236, -RZ ;  /* 0x800000ffecec0221 */ /* 0x000fe20000010100 */
[C---:B------:R-:W-:Y:S01]  /*5370*/  PRMT R15, R4.reuse, 0x7772, RZ ;  /* 0x00007772040f7816 */ /* 0x040fe200000000ff */
[----:B------:R-:W-:Y:S01]  /*5380*/  @!P5 FADD.FTZ R235, -R235, -RZ ;  /* 0x800000ffebebd221 */ /* 0x000fe20000010100 */
[C---:B------:R-:W-:Y:S01]  /*5390*/  PRMT R14, R4.reuse, 0x7773, RZ ;  /* 0x00007773040e7816 */ /* 0x040fe200000000ff */
[----:B------:R-:W-:Y:S01]  /*53a0*/  MUFU.EX2 R196, R196 ;  /* 0x000000c400c47308 */ /* 0x000fe20000000800 */
[C---:B------:R-:W-:Y:S02]  /*53b0*/  PRMT R11, R4.reuse, 0x7770, RZ ;  /* 0x00007770040b7816 */ /* 0x040fe400000000ff */
[----:B------:R-:W-:Y:S02]  /*53c0*/  PRMT R10, R4, 0x7771, RZ ;  /* 0x00007771040a7816 */ /* 0x000fe400000000ff */
[C---:B------:R-:W-:Y:S01]  /*53d0*/  PRMT R5, R6.reuse, 0x7771, RZ ;  /* 0x0000777106057816 */ /* 0x040fe200000000ff */
[----:B------:R-:W-:Y:S01]  /*53e0*/  @!P3 FADD.FTZ R233, -R233, -RZ ;  /* 0x800000ffe9e9b221 */ /* 0x000fe20000010100 */
[----:B------:R-:W-:Y:S01]  /*53f0*/  PRMT R4, R6, 0x7772, RZ ;  /* 0x0000777206047816 */ /* 0x000fe200000000ff */
[----:B-1----:R-:W-:Y:S01]  /*5400*/  @!P2 FADD.FTZ R234, -R234, -RZ ;  /* 0x800000ffeaeaa221 */ /* 0x002fe20000010100 */
[----:B------:R-:W-:Y:S01]  /*5410*/  PRMT R6, R6, 0x7773, RZ ;  /* 0x0000777306067816 */ /* 0x000fe200000000ff */
[----:B------:R-:W-:Y:S01]  /*5420*/  MUFU.EX2 R193, R193 ;  /* 0x000000c100c17308 */ /* 0x000fe20000000800 */
[----:B------:R-:W-:Y:S02]  /*5430*/  PRMT R0, R9, 0x7632, R0 ;  /* 0x0000763209007816 */ /* 0x000fe40000000000 */
[----:B------:R-:W-:Y:S02]  /*5440*/  ISETP.GT.U32.AND P4, PT, R5, UR11, PT ;  /* 0x0000000b05007c0c */ /* 0x000fe4000bf84070 */
[----:B------:R-:W-:Y:S01]  /*5450*/  ISETP.GT.U32.AND P0, PT, R4, UR11, PT ;  /* 0x0000000b04007c0c */ /* 0x000fe2000bf04070 */
[----:B------:R-:W-:Y:S01]  /*5460*/  IMAD.WIDE.U32 R4, R13, -0x326172a9, RZ ;  /* 0xcd9e8d570d047825 */ /* 0x000fe200078e00ff */
[----:B------:R-:W-:Y:S03]  /*5470*/  ISETP.GT.U32.AND P5, PT, R6, UR11, PT ;  /* 0x0000000b06007c0c */ /* 0x000fe6000bfa4070 */
[----:B------:R-:W-:Y:S01]  /*5480*/  MUFU.EX2 R191, R191 ;  /* 0x000000bf00bf7308 */ /* 0x000fe20000000800 */
[----:B------:R-:W-:Y:S02]  /*5490*/  LOP3.LUT R6, R0, 0xff, RZ, 0xc0, !PT ;  /* 0x000000ff00067812 */ /* 0x000fe400078ec0ff */
[----:B------:R-:W-:Y:S02]  /*54a0*/  LOP3.LUT R0, R8, 0xff, RZ, 0xc0, !PT ;  /* 0x000000ff08007812 */ /* 0x000fe400078ec0ff */
[----:B------:R-:W-:Y:S02]  /*54b0*/  ISETP.LE.U32.AND P1, PT, R11, UR11, PT ;  /* 0x0000000b0b007c0c */ /* 0x000fe4000bf23070 */
[----:B------:R-:W-:Y:S01]  /*54c0*/  ISETP.LE.U32.AND P3, PT, R0, UR11, PT ;  /* 0x0000000b00007c0c */ /* 0x000fe2000bf63070 */
[----:B------:R-:W-:Y:S01]  /*54d0*/  @P4 FADD.FTZ R230, -R230, -RZ ;  /* 0x800000ffe6e64221 */ /* 0x000fe20000010100 */
[----:B------:R-:W-:Y:S01]  /*54e0*/  ISETP.GT.U32.AND P6, PT, R10, UR11, PT ;  /* 0x0000000b0a007c0c */ /* 0x000fe2000bfc4070 */
[----:B------:R-:W-:Y:S01]  /*54f0*/  @P0 FADD.FTZ R229, -R229, -RZ ;  /* 0x800000ffe5e50221 */ /* 0x000fe20000010100 */
[----:B------:R-:W-:Y:S01]  /*5500*/  ISETP.LE.U32.AND P2, PT, R6, UR11, PT ;  /* 0x0000000b06007c0c */ /* 0x000fe2000bf43070 */
[----:B------:R-:W-:Y:S01]  /*5510*/  @P5 FADD.FTZ R228, -R228, -RZ ;  /* 0x800000ffe4e45221 */ /* 0x000fe20000010100 */
[----:B------:R-:W-:Y:S01]  /*5520*/  LOP3.LUT R0, R12, UR15, R5, 0x96, !PT ;  /* 0x0000000f0c007c12 */ /* 0x000fe2000f8e9605 */
[----:B------:R-:W-:Y:S01]  /*5530*/  MUFU.EX2 R192, R192 ;  /* 0x000000c000c07308 */ /* 0x000fe20000000800 */
[C---:B------:R-:W-:Y:S02]  /*5540*/  PRMT R11, R4.reuse, 0x7772, RZ ;  /* 0x00007772040b7816 */ /* 0x040fe400000000ff */
[C---:B------:R-:W-:Y:S02]  /*5550*/  PRMT R10, R4.reuse, 0x7773, RZ ;  /* 0x00007773040a7816 */ /* 0x040fe400000000ff */
[----:B------:R-:W-:Y:S01]  /*5560*/  SHF.R.U32.HI R7, RZ, 0x18, R3 ;  /* 0x00000018ff077819 */ /* 0x000fe20000011603 */
[----:B--2---:R-:W-:Y:S01]  /*5570*/  @!P3 FADD.FTZ R231, -R231, -RZ ;  /* 0x800000ffe7e7b221 */ /* 0x004fe20000010100 */
[C---:B------:R-:W-:Y:S03]  /*5580*/  PRMT R6, R4.reuse, 0x7770, RZ ;  /* 0x0000777004067816 */ /* 0x040fe600000000ff */
[----:B------:R-:W-:Y:S01]  /*5590*/  MUFU.EX2 R207, R25 ;  /* 0x0000001900cf7308 */ /* 0x000fe20000000800 */
[----:B------:R-:W-:Y:S01]  /*55a0*/  PRMT R5, R4, 0x7771, RZ ;  /* 0x0000777104057816 */ /* 0x000fe200000000ff */
[----:B------:R-:W-:Y:S01]  /*55b0*/  @!P2 FADD.FTZ R232, -R232, -RZ ;  /* 0x800000ffe8e8a221 */ /* 0x000fe20000010100 */
[----:B------:R-:W-:Y:S02]  /*55c0*/  LOP3.LUT R4, R3, 0xff, RZ, 0xc0, !PT ;  /* 0x000000ff03047812 */ /* 0x000fe400078ec0ff */
[----:B------:R-:W-:Y:S01]  /*55d0*/  ISETP.LE.U32.AND P4, PT, R7, UR11, PT ;  /* 0x0000000b07007c0c */ /* 0x000fe2000bf83070 */
[----:B------:R-:W-:Y:S01]  /*55e0*/  IMAD.MOV.U32 R7, RZ, RZ, 0x10 ;  /* 0x00000010ff077424 */ /* 0x000fe200078e00ff */
[----:B------:R-:W-:Y:S03]  /*55f0*/  ISETP.LE.U32.AND P0, PT, R4, UR11, PT ;  /* 0x0000000b04007c0c */ /* 0x000fe6000bf03070 */
[----:B------:R-:W-:Y:S01]  /*5600*/  MUFU.EX2 R198, R27 ;  /* 0x0000001b00c67308 */ /* 0x000fe20000000800 */
[----:B------:R-:W-:Y:S02]  /*5610*/  LOP3.LUT R9, R9, 0xffff, RZ, 0xc0, !PT ;  /* 0x0000ffff09097812 */ /* 0x000fe400078ec0ff */
[----:B------:R-:W-:Y:S02]  /*5620*/  ISETP.GT.U32.AND P2, PT, R5, UR11, PT ;  /* 0x0000000b05007c0c */ /* 0x000fe4000bf44070 */
[----:B------:R-:W-:Y:S02]  /*5630*/  SHF.R.U32.HI R4, RZ, 0x8, R9 ;  /* 0x00000008ff047819 */ /* 0x000fe40000011609 */
[----:B------:R-:W-:Y:S03]  /*5640*/  ISETP.LE.U32.AND P5, PT, R6, UR11, PT ;  /* 0x0000000b06007c0c */ /* 0x000fe6000bfa3070 */
[----:B------:R-:W-:Y:S01]  /*5650*/  MUFU.EX2 R197, R26 ;  /* 0x0000001a00c57308 */ /* 0x000fe20000000800 */
[----:B------:R-:W-:Y:S01]  /*5660*/  LOP3.LUT R4, R4, 0xffff, RZ, 0xc0, !PT ;  /* 0x0000ffff04047812 */ /* 0x000fe200078ec0ff */
[----:B------:R-:W-:Y:S01]  /*5670*/  @!P4 FADD.FTZ R226, -R226, -RZ ;  /* 0x800000ffe2e2c221 */ /* 0x000fe20000010100 */
[----:B------:R-:W-:Y:S01]  /*5680*/  ISETP.GT.U32.AND P3, PT, R11, UR11, PT ;  /* 0x0000000b0b007c0c */ /* 0x000fe2000bf64070 */
[----:B----4-:R-:W-:Y:S01]  /*5690*/  @!P0 FADD.FTZ R202, -R202, -RZ ;  /* 0x800000ffcaca8221 */ /* 0x010fe20000010100 */
[----:B------:R-:W-:Y:S02]  /*56a0*/  ISETP.GT.U32.AND P4, PT, R10, UR11, PT ;  /* 0x0000000b0a007c0c */ /* 0x000fe4000bf84070 */
[----:B------:R-:W-:Y:S01]  /*56b0*/  ISETP.LE.U32.AND P0, PT, R4, UR11, PT ;  /* 0x0000000b04007c0c */ /* 0x000fe2000bf03070 */
[----:B------:R-:W-:Y:S01]  /*56c0*/  @P2 FADD.FTZ R205, -R205, -RZ ;  /* 0x800000ffcdcd2221 */ /* 0x000fe20000010100 */
[----:B------:R-:W-:Y:S01]  /*56d0*/  LOP3.LUT R4, R8, 0xffff, RZ, 0xc0, !PT ;  /* 0x0000ffff08047812 */ /* 0x000fe200078ec0ff */
[----:B------:R-:W1:Y:S01]  /*56e0*/  MUFU.EX2 R204, R28 ;  /* 0x0000001c00cc7308 */ /* 0x000e620000000800 */
[----:B------:R-:W-:Y:S01]  /*56f0*/  PRMT R6, R3, 0x7632, R6 ;  /* 0x0000763203067816 */ /* 0x000fe20000000006 */
[----:B------:R-:W-:Y:S01]  /*5700*/  @!P5 FADD.FTZ R225, -R225, -RZ ;  /* 0x800000ffe1e1d221 */ /* 0x000fe20000010100 */
[----:B------:R-:W-:Y:S02]  /*5710*/  LOP3.LUT R5, R0, 0xff, RZ, 0xc0, !PT ;  /* 0x000000ff00057812 */ /* 0x000fe400078ec0ff */
[----:B------:R-:W-:Y:S01]  /*5720*/  SHF.R.U32.HI R4, RZ, 0x8, R4 ;  /* 0x00000008ff047819 */ /* 0x000fe20000011604 */
[----:B------:R-:W-:Y:S01]  /*5730*/  @P3 FADD.FTZ R203, -R203, -RZ ;  /* 0x800000ffcbcb3221 */ /* 0x000fe20000010100 */
[----:B------:R-:W-:Y:S01]  /*5740*/  LOP3.LUT R6, R6, 0xff, RZ, 0xc0, !PT ;  /* 0x000000ff06067812 */ /* 0x000fe200078ec0ff */
[----:B------:R-:W-:Y:S01]  /*5750*/  @P4 FADD.FTZ R201, -R201, -RZ ;  /* 0x800000ffc9c94221 */ /* 0x000fe20000010100 */
[----:B------:R-:W-:Y:S01]  /*5760*/  LOP3.LUT R3, R3, 0xffff, RZ, 0xc0, !PT ;  /* 0x0000ffff03037812 */ /* 0x000fe200078ec0ff */
[----:B------:R-:W-:Y:S01]  /*5770*/  @!P0 FADD.FTZ R227, -R227, -RZ ;  /* 0x800000ffe3e38221 */ /* 0x000fe20000010100 */
[----:B------:R-:W-:Y:S01]  /*5780*/  ISETP.LE.U32.AND P2, PT, R5, UR11, PT ;  /* 0x0000000b05007c0c */ /* 0x000fe2000bf43070 */
[----:B------:R-:W2:Y:S01]  /*5790*/  MUFU.EX2 R206, R29 ;  /* 0x0000001d00ce7308 */ /* 0x000ea20000000800 */
[--C-:B------:R-:W-:Y:S02]  /*57a0*/  SHF.R.U32.HI R5, RZ, 0x18, R0.reuse ;  /* 0x00000018ff057819 */ /* 0x100fe40000011600 */
[----:B------:R-:W-:Y:S02]  /*57b0*/  LOP3.LUT R4, R4, 0xffff, RZ, 0xc0, !PT ;  /* 0x0000ffff04047812 */ /* 0x000fe400078ec0ff */
[----:B------:R-:W-:Y:S01]  /*57c0*/  ISETP.LE.U32.AND P5, PT, R6, UR11, PT ;  /* 0x0000000b06007c0c */ /* 0x000fe2000bfa3070 */
[----:B-1----:R-:W-:Y:S01]  /*57d0*/  @!P1 FADD.FTZ R204, -R204, -RZ ;  /* 0x800000ffcccc9221 */ /* 0x002fe20000010100 */
[----:B------:R-:W-:Y:S03]  /*57e0*/  SHF.R.U32.HI R3, RZ, 0x8, R3 ;  /* 0x00000008ff037819 */ /* 0x000fe60000011603 */
[----:B------:R-:W1:Y:S01]  /*57f0*/  MUFU.EX2 R199, R30 ;  /* 0x0000001e00c77308 */ /* 0x000e620000000800 */
[----:B------:R-:W-:Y:S02]  /*5800*/  ISETP.LE.U32.AND P3, PT, R5, UR11, PT ;  /* 0x0000000b05007c0c */ /* 0x000fe4000bf63070 */
[----:B------:R-:W-:Y:S01]  /*5810*/  ISETP.LE.U32.AND P4, PT, R4, UR11, PT ;  /* 0x0000000b04007c0c */ /* 0x000fe2000bf83070 */
[----:B------:R-:W-:Y:S01]  /*5820*/  @!P2 FADD.FTZ R196, -R196, -RZ ;  /* 0x800000ffc4c4a221 */ /* 0x000fe20000010100 */
[----:B------:R-:W-:Y:S02]  /*5830*/  LOP3.LUT R4, R3, 0xffff, RZ, 0xc0, !PT ;  /* 0x0000ffff03047812 */ /* 0x000fe400078ec0ff */
[C---:B------:R-:W-:Y:S03]  /*5840*/  LOP3.LUT R3, R0.reuse, 0xffff, RZ, 0xc0, !PT ;  /* 0x0000ffff00037812 */ /* 0x040fe600078ec0ff */
[----:B------:R-:W3:Y:S01]  /*5850*/  MUFU.EX2 R200, R31 ;  /* 0x0000001f00c87308 */ /* 0x000ee20000000800 */
[----:B------:R-:W-:Y:S01]  /*5860*/  PRMT R0, R0, 0x7632, R0 ;  /* 0x0000763200007816 */ /* 0x000fe20000000000 */
[----:B------:R-:W-:Y:S01]  /*5870*/  @!P5 FADD.FTZ R195, -R195, -RZ ;  /* 0x800000ffc3c3d221 */ /* 0x000fe20000010100 */
[----:B------:R-:W-:Y:S01]  /*5880*/  SHF.R.U32.HI R3, RZ, 0x8, R3 ;  /* 0x00000008ff037819 */ /* 0x000fe20000011603 */
[----:B--2---:R-:W-:Y:S01]  /*5890*/  @P6 FADD.FTZ R206, -R206, -RZ ;  /* 0x800000ffcece6221 */ /* 0x004fe20000010100 */
[----:B------:R-:W-:Y:S01]  /*58a0*/  ISETP.LE.U32.AND P0, PT, R4, UR11, PT ;  /* 0x0000000b04007c0c */ /* 0x000fe2000bf03070 */
[----:B------:R-:W-:Y:S01]  /*58b0*/  @!P3 FADD.FTZ R194, -R194, -RZ ;  /* 0x800000ffc2c2b221 */ /* 0x000fe20000010100 */
[----:B------:R-:W-:Y:S01]  /*58c0*/  LOP3.LUT R4, R0, 0xff, RZ, 0xc0, !PT ;  /* 0x000000ff00047812 */ /* 0x000fe200078ec0ff */
[----:B------:R-:W-:Y:S01]  /*58d0*/  @!P4 FADD.FTZ R207, -R207, -RZ ;  /* 0x800000ffcfcfc221 */ /* 0x000fe20000010100 */
[----:B------:R-:W-:Y:S02]  /*58e0*/  LOP3.LUT R0, R3, 0xffff, RZ, 0xc0, !PT ;  /* 0x0000ffff03007812 */ /* 0x000fe400078ec0ff */
[----:B------:R-:W-:Y:S02]  /*58f0*/  ISETP.LE.U32.AND P2, PT, R4, UR11, PT ;  /* 0x0000000b04007c0c */ /* 0x000fe4000bf43070 */
[----:B------:R-:W-:Y:S02]  /*5900*/  ISETP.LE.U32.AND P3, PT, R0, UR11, PT ;  /* 0x0000000b00007c0c */ /* 0x000fe4000bf63070 */
[----:B------:R-:W-:Y:S02]  /*5910*/  F2FP.RELU.BF16.F32.PACK_AB R0, R226, R195 ;  /* 0x000000c3e200723e */ /* 0x000fe400000018ff */
[----:B------:R-:W-:Y:S01]  /*5920*/  PRMT R3, R8, 0x7632, R3 ;  /* 0x0000763208037816 */ /* 0x000fe20000000003 */
[----:B------:R-:W-:Y:S01]  /*5930*/  @!P0 FADD.FTZ R193, -R193, -RZ ;  /* 0x800000ffc1c18221 */ /* 0x000fe20000010100 */
[----:B------:R-:W-:Y:S01]  /*5940*/  LOP3.LUT P0, RZ, R219, 0x4, RZ, 0xc0, !PT ;  /* 0x00000004dbff7812 */ /* 0x000fe2000780c0ff */
[----:B------:R2:W-:Y:S01]  /*5950*/  STS [R188+0x20400], R0 ;  /* 0x02040000bc007388 */ /* 0x0005e20000000800 */
[----:B------:R-:W-:Y:S02]  /*5960*/  LOP3.LUT R3, R3, 0xff, RZ, 0xc0, !PT ;  /* 0x000000ff03037812 */ /* 0x000fe400078ec0ff */
[----:B------:R-:W-:Y:S01]  /*5970*/  SEL R7, R7, 0xfffffff0, !P0 ;  /* 0xfffffff007077807 */ /* 0x000fe20004000000 */
[----:B------:R-:W-:Y:S01]  /*5980*/  @!P2 FADD.FTZ R192, -R192, -RZ ;  /* 0x800000ffc0c0a221 */ /* 0x000fe20000010100 */
[----:B------:R-:W-:Y:S01]  /*5990*/  F2FP.RELU.BF16.F32.PACK_AB R6, R193, R202 ;  /* 0x000000cac106723e */ /* 0x000fe200000018ff */
[----:B------:R-:W-:Y:S01]  /*59a0*/  @!P3 FADD.FTZ R191, -R191, -RZ ;  /* 0x800000ffbfbfb221 */ /* 0x000fe20000010100 */
[----:B------:R-:W-:Y:S01]  /*59b0*/  ISETP.LE.U32.AND P3, PT, R3, UR11, PT ;  /* 0x0000000b03007c0c */ /* 0x000fe2000bf63070 */
[----:B------:R-:W-:Y:S01]  /*59c0*/  IMAD.IADD R190, R188, 0x1, R7 ;  /* 0x00000001bcbe7824 */ /* 0x000fe200078e0207 */
[----:B------:R-:W-:Y:S01]  /*59d0*/  F2FP.RELU.BF16.F32.PACK_AB R3, R230, R233 ;  /* 0x000000e9e603723e */ /* 0x000fe200000018ff */
[----:B------:R4:W-:Y:S01]  /*59e0*/  STS [R188+0x20000], R6 ;  /* 0x02000006bc007388 */ /* 0x0009e20000000800 */
[----:B------:R-:W-:Y:S02]  /*59f0*/  F2FP.RELU.BF16.F32.PACK_AB R5, R191, R196 ;  /* 0x000000c4bf05723e */ /* 0x000fe400000018ff */
[----:B------:R-:W-:Y:S01]  /*5a00*/  F2FP.RELU.BF16.F32.PACK_AB R4, R194, R192 ;  /* 0x000000c0c204723e */ /* 0x000fe200000018ff */
[----:B------:R3:W-:Y:S01]  /*5a10*/  STS [R190+0x20000], R3 ;  /* 0x02000003be007388 */ /* 0x0007e20000000800 */
[----:B------:R-:W-:Y:S02]  /*5a20*/  SHF.R.U32.HI R8, RZ, 0x18, R8 ;  /* 0x00000018ff087819 */ /* 0x000fe40000011608 */
[----:B------:R-:W-:Y:S02]  /*5a30*/  ISETP.GT.U32.AND P5, PT, R15, UR11, PT ;  /* 0x0000000b0f007c0c */ /* 0x000fe4000bfa4070 */
[----:B------:R-:W-:Y:S01]  /*5a40*/  ISETP.LE.U32.AND P2, PT, R8, UR11, PT ;  /* 0x0000000b08007c0c */ /* 0x000fe2000bf43070 */
[----:B------:R-:W-:Y:S01]  /*5a50*/  @!P3 FADD.FTZ R197, -R197, -RZ ;  /* 0x800000ffc5c5b221 */ /* 0x000fe20000010100 */
[----:B------:R-:W-:Y:S02]  /*5a60*/  ISETP.GT.U32.AND P4, PT, R14, UR11, PT ;  /* 0x0000000b0e007c0c */ /* 0x000fe4000bf84070 */
[----:B------:R-:W-:Y:S02]  /*5a70*/  LOP3.LUT P1, RZ, R219, 0x2, RZ, 0xc0, !PT ;  /* 0x00000002dbff7812 */ /* 0x000fe4000782c0ff */
[----:B--2---:R-:W-:Y:S02]  /*5a80*/  F2FP.RELU.BF16.F32.PACK_AB R0, R228, R229 ;  /* 0x000000e5e400723e */ /* 0x004fe400000018ff */
[----:B------:R-:W-:Y:S02]  /*5a90*/  SEL R216, R216, 0xffffffe0, !P1 ;  /* 0xffffffe0d8d87807 */ /* 0x000fe40004800000 */
[----:B------:R-:W-:Y:S01]  /*5aa0*/  SEL R218, R218, 0xffffffc0, !P0 ;  /* 0xffffffc0dada7807 */ /* 0x000fe20004000000 */
[----:B------:R2:W-:Y:S01]  /*5ab0*/  STS [R190+0x20400], R0 ;  /* 0x02040000be007388 */ /* 0x0005e20000000800 */
[----:B-1----:R-:W-:Y:S01]  /*5ac0*/  @P5 FADD.FTZ R199, -R199, -RZ ;  /* 0x800000ffc7c75221 */ /* 0x002fe20000010100 */
[----:B------:R-:W-:Y:S01]  /*5ad0*/  @!P2 FADD.FTZ R198, -R198, -RZ ;  /* 0x800000ffc6c6a221 */ /* 0x000fe20000010100 */
[----:B------:R-:W-:Y:S01]  /*5ae0*/  IMAD.IADD R210, R208, 0x1, R216 ;  /* 0x00000001d0d27824 */ /* 0x000fe200078e02d8 */
[----:B------:R1:W-:Y:S01]  /*5af0*/  STS [R188+0x21000], R5 ;  /* 0x02100005bc007388 */ /* 0x0003e20000000800 */
[----:B----4-:R-:W-:Y:S01]  /*5b00*/  F2FP.RELU.BF16.F32.PACK_AB R6, R201, R203 ;  /* 0x000000cbc906723e */ /* 0x010fe200000018ff */
[----:B---3--:R-:W-:Y:S01]  /*5b10*/  @P4 FADD.FTZ R200, -R200, -RZ ;  /* 0x800000ffc8c84221 */ /* 0x008fe20000010100 */
[--C-:B------:R-:W-:Y:S01]  /*5b20*/  IMAD.IADD R214, R216, 0x1, R212.reuse ;  /* 0x00000001d8d67824 */ /* 0x100fe200078e02d4 */
[----:B------:R3:W-:Y:S01]  /*5b30*/  STS [R188+0x21400], R4 ;  /* 0x02140004bc007388 */ /* 0x0007e20000000800 */
[----:B------:R-:W-:Y:S01]  /*5b40*/  F2FP.RELU.BF16.F32.PACK_AB R3, R239, R238 ;  /* 0x000000eeef03723e */ /* 0x000fe200000018ff */
[----:B------:R-:W-:Y:S01]  /*5b50*/  IMAD.IADD R213, R218, 0x1, R212 ;  /* 0x00000001dad57824 */ /* 0x000fe200078e02d4 */
[----:B------:R-:W-:Y:S01]  /*5b60*/  FSETP.GE.FTZ.AND P2, PT, R195, RZ, PT ;  /* 0x000000ffc300720b */ /* 0x000fe20003f56000 */
[----:B------:R-:W-:Y:S01]  /*5b70*/  STS [R190+0x21400], R6 ;  /* 0x02140006be007388 */ /* 0x000fe20000000800 */
[----:B------:R-:W-:Y:S01]  /*5b80*/  FSETP.GE.FTZ.AND P4, PT, R202, RZ, PT ;  /* 0x000000ffca00720b */ /* 0x000fe20003f96000 */
[----:B------:R-:W-:Y:S01]  /*5b90*/  IMAD.IADD R215, R216, 0x1, R213 ;  /* 0x00000001d8d77824 */ /* 0x000fe200078e02d5 */
[----:B------:R-:W-:Y:S02]  /*5ba0*/  FSETP.GE.FTZ.AND P1, PT, R226, RZ, PT ;  /* 0x000000ffe200720b */ /* 0x000fe40003f36000 */
[----:B------:R-:W-:Y:S02]  /*5bb0*/  FSETP.GE.FTZ.AND P3, PT, R193, RZ, PT ;  /* 0x000000ffc100720b */ /* 0x000fe40003f76000 */
[----:B------:R-:W-:Y:S01]  /*5bc0*/  FSETP.GE.FTZ.AND P5, PT, R239, RZ, PT ;  /* 0x000000ffef00720b */ /* 0x000fe20003fb6000 */
[----:B--2---:R-:W-:Y:S01]  /*5bd0*/  IMAD.IADD R0, R7, 0x1, R189 ;  /* 0x0000000107007824 */ /* 0x004fe200078e02bd */
[----:B------:R-:W-:Y:S02]  /*5be0*/  F2FP.RELU.BF16.F32.PACK_AB R7, R205, R225 ;  /* 0x000000e1cd07723e */ /* 0x000fe400000018ff */
[----:B-1----:R-:W-:Y:S03]  /*5bf0*/  F2FP.RELU.BF16.F32.PACK_AB R5, R227, R235 ;  /* 0x000000ebe305723e */ /* 0x002fe600000018ff */
[----:B------:R-:W-:Y:S01]  /*5c00*/  STS [R190+0x21000], R7 ;  /* 0x02100007be007388 */ /* 0x000fe20000000800 */
[----:B---3--:R-:W-:Y:S03]  /*5c10*/  F2FP.RELU.BF16.F32.PACK_AB R4, R234, R232 ;  /* 0x000000e8ea04723e */ /* 0x008fe600000018ff */
        /* <DEDUP_REMOVED lines=25> */
[-C--:B------:R-:W-:Y:S07]  /*5db0*/  HMMA.16816.F32.BF16 R12, R28, R18.reuse, RZ ;  /* 0x000000121c0c723c */ /* 0x080fee00000418ff */
[----:B------:R-:W-:Y:S01]  /*5dc0*/  LDSM.16.M88.4 R184, [R0+0x9000] ;  /* 0x0090000000b8783b */ /* 0x000fe20000000200 */
        /* <DEDUP_REMOVED lines=70> */
[----:B------:R3:W4:Y:S07]  /*6230*/  LDSM.16.M88.4 R176, [R2+0xb000] ;  /* 0x00b0000002b0783b */ /* 0x00072e0000000200 */
[-C--:B--2---:R-:W-:Y:S08]  /*6240*/  HMMA.16816.F32.BF16 R20, R172, R180.reuse, R20 ;  /* 0x000000b4ac14723c */ /* 0x084ff00000041814 */
[C---:B------:R-:W-:Y:S04]  /*6250*/  HMMA.16816.F32.BF16 R24, R184.reuse, R180, R24 ;  /* 0x000000b4b818723c */ /* 0x040fe80000041818 */
[----:B------:R-:W-:Y:S01]  /*6260*/  IMAD.SHL.U32 R180, R219, 0x40, RZ ;  /* 0x00000040dbb47824 */ /* 0x000fe200078e00ff */
[--C-:B---3--:R-:W-:Y:S03]  /*6270*/  SHF.R.U32.HI R2, RZ, 0x4, R219.reuse ;  /* 0x00000004ff027819 */ /* 0x108fe600000116db */
[-C--:B------:R-:W-:Y:S03]  /*6280*/  HMMA.16816.F32.BF16 R28, R184, R182.reuse, R28 ;  /* 0x000000b6b81c723c */ /* 0x080fe6000004181c */
[----:B------:R-:W-:Y:S02]  /*6290*/  LOP3.LUT R0, R180, 0x1c0, RZ, 0xc0, !PT ;  /* 0x000001c0b4007812 */ /* 0x000fe400078ec0ff */
[----:B------:R-:W-:Y:S02]  /*62a0*/  LOP3.LUT R224, R2, 0x8, RZ, 0xc0, !PT ;  /* 0x0000000802e07812 */ /* 0x000fe400078ec0ff */
[----:B------:R-:W-:Y:S01]  /*62b0*/  LOP3.LUT R0, R0, 0x38, R220, 0xf8, !PT ;  /* 0x0000003800007812 */ /* 0x000fe200078ef8dc */
[----:B------:R-:W-:Y:S01]  /*62c0*/  HMMA.16816.F32.BF16 R32, R172, R182, R32 ;  /* 0x000000b6ac20723c */ /* 0x000fe20000041820 */
[----:B------:R-:W2:Y:S03]  /*62d0*/  LDSM.16.M88.4 R172, [R215+0x18800] ;  /* 0x01880000d7ac783b */ /* 0x000ea60000000200 */
[----:B------:R-:W-:Y:S04]  /*62e0*/  LOP3.LUT R2, R224, 0x10, R219, 0xf8, !PT ;  /* 0x00000010e0027812 */ /* 0x000fe800078ef8db */
[----:B------:R-:W-:Y:S01]  /*62f0*/  LOP3.LUT R2, R2, R0, RZ, 0x3c, !PT ;  /* 0x0000000002027212 */ /* 0x000fe200078e3cff */
[-C--:B-1----:R-:W-:Y:S08]  /*6300*/  HMMA.16816.F32.BF16 R4, R164, R168.reuse, R4 ;  /* 0x000000a8a404723c */ /* 0x082ff00000041804 */
[C---:B----4-:R-:W-:Y:S08]  /*6310*/  HMMA.16816.F32.BF16 R8, R176.reuse, R168, R8 ;  /* 0x000000a8b008723c */ /* 0x050ff00000041808 */
[-C--:B------:R-:W-:Y:S03]  /*6320*/  HMMA.16816.F32.BF16 R12, R176, R170.reuse, R12 ;  /* 0x000000aab00c723c */ /* 0x080fe6000004180c */
[C---:B-----5:R-:W-:Y:S01]  /*6330*/  FADD.FTZ R3, -R222.reuse, R6 ;  /* 0x00000006de037221 */ /* 0x060fe20000010100 */
[C---:B------:R-:W-:Y:S01]  /*6340*/  FADD.FTZ R0, -R223.reuse, R4 ;  /* 0x00000004df007221 */ /* 0x040fe20000010100 */
[----:B------:R-:W-:Y:S01]  /*6350*/  FADD.FTZ R7, -R222, R7 ;  /* 0x00000007de077221 */ /* 0x000fe20000010100 */
[----:B------:R-:W-:Y:S02]  /*6360*/  FADD.FTZ R5, -R223, R5 ;  /* 0x00000005df057221 */ /* 0x000fe40000010100 */
[-C--:B------:R-:W-:Y:S01]  /*6370*/  FSEL R3, R3, R222.reuse, P2 ;  /* 0x000000de03037208 */ /* 0x080fe20001000000 */
[C---:B------:R-:W-:Y:S04]  /*6380*/  HMMA.16816.F32.BF16 R16, R164.reuse, R170, R16 ;  /* 0x000000aaa410723c */ /* 0x040fe80000041810 */
[-C--:B------:R-:W-:Y:S01]  /*6390*/  FSEL R0, R0, R223.reuse, P4 ;  /* 0x000000df00007208 */ /* 0x080fe20002000000 */
[----:B------:R-:W-:Y:S01]  /*63a0*/  FADD.FTZ R10, -R209, R10 ;  /* 0x0000000ad10a7221 */ /* 0x000fe20000010100 */
[----:B------:R-:W-:Y:S01]  /*63b0*/  FSEL R168, R7, R222, P1 ;  /* 0x000000de07a87208 */ /* 0x000fe20000800000 */
[----:B------:R-:W-:Y:S01]  /*63c0*/  FADD.FTZ R11, -R209, R11 ;  /* 0x0000000bd10b7221 */ /* 0x000fe20000010100 */
[----:B------:R-:W-:Y:S01]  /*63d0*/  FSETP.GE.FTZ.AND P2, PT, R192, RZ, PT ;  /* 0x000000ffc000720b */ /* 0x000fe20003f56000 */
[-C--:B--2---:R-:W-:Y:S03]  /*63e0*/  HMMA.16816.F32.BF16 R20, R164, R172.reuse, R20 ;  /* 0x000000aca414723c */ /* 0x084fe60000041814 */
[----:B------:R-:W-:Y:S01]  /*63f0*/  FSEL R169, R5, R223, P3 ;  /* 0x000000df05a97208 */ /* 0x000fe20001800000 */
[C---:B------:R-:W-:Y:S01]  /*6400*/  FADD.FTZ R8, -R221.reuse, R8 ;  /* 0x00000008dd087221 */ /* 0x040fe20000010100 */
[----:B------:R-:W-:Y:S01]  /*6410*/  FSETP.GE.FTZ.AND P1, PT, R194, RZ, PT ;  /* 0x000000ffc200720b */ /* 0x000fe20003f36000 */
[----:B------:R-:W-:Y:S01]  /*6420*/  FADD.FTZ R4, -R221, R9 ;  /* 0x00000009dd047221 */ /* 0x000fe20000010100 */
[----:B------:R-:W-:Y:S01]  /*6430*/  FSETP.GE.FTZ.AND P4, PT, R196, RZ, PT ;  /* 0x000000ffc400720b */ /* 0x000fe20003f96000 */
[----:B------:R-:W-:Y:S01]  /*6440*/  FMUL.FTZ R195, R195, R3 ;  /* 0x00000003c3c37220 */ /* 0x000fe20000410000 */
[----:B------:R-:W-:Y:S01]  /*6450*/  FSETP.GE.FTZ.AND P3, PT, R191, RZ, PT ;  /* 0x000000ffbf00720b */ /* 0x000fe20003f76000 */
[----:B------:R-:W-:Y:S01]  /*6460*/  FMUL.FTZ R6, R202, R0 ;  /* 0x00000000ca067220 */ /* 0x000fe20000410000 */
[-C--:B------:R-:W-:Y:S01]  /*6470*/  FSEL R3, R10, R209.reuse, P2 ;  /* 0x000000d10a037208 */ /* 0x080fe20001000000 */
[C---:B------:R-:W-:Y:S04]  /*6480*/  HMMA.16816.F32.BF16 R24, R176.reuse, R172, R24 ;  /* 0x000000acb018723c */ /* 0x040fe80000041818 */
[----:B------:R-:W-:Y:S01]  /*6490*/  FSEL R0, R11, R209, P1 ;  /* 0x000000d10b007208 */ /* 0x000fe20000800000 */
[C---:B------:R-:W-:Y:S01]  /*64a0*/  FADD.FTZ R14, -R209.reuse, R14 ;  /* 0x0000000ed10e7221 */ /* 0x040fe20000010100 */
        /* <DEDUP_REMOVED lines=16> */
[-C--:B------:R-:W-:Y:S01]  /*65b0*/  FSEL R5, R12, R221.reuse, P4 ;  /* 0x000000dd0c057208 */ /* 0x080fe20002000000 */
[C---:B------:R-:W-:Y:S01]  /*65c0*/  FADD.FTZ R18, -R222.reuse, R18 ;  /* 0x00000012de127221 */ /* 0x040fe20000010100 */
[----:B------:R-:W-:Y:S01]  /*65d0*/  FSEL R4, R13, R221, P3 ;  /* 0x000000dd0d047208 */ /* 0x000fe20001800000 */
[----:B------:R-:W-:Y:S01]  /*65e0*/  FADD.FTZ R19, -R222, R19 ;  /* 0x00000013de137221 */ /* 0x000fe20000010100 */
[----:B------:R-:W-:Y:S01]  /*65f0*/  FSETP.GE.FTZ.AND P2, PT, R229, RZ, PT ;  /* 0x000000ffe500720b */ /* 0x000fe20003f56000 */
[----:B------:R-:W-:Y:S01]  /*6600*/  FMUL.FTZ R14, R201, R0 ;  /* 0x00000000c90e7220 */ /* 0x000fe20000410000 */
[----:B------:R-:W-:Y:S01]  /*6610*/  FSETP.GE.FTZ.AND P1, PT, R228, RZ, PT ;  /* 0x000000ffe400720b */ /* 0x000fe20003f36000 */
[----:B------:R-:W-:Y:S01]  /*6620*/  FMUL.FTZ R10, R225, R5 ;  /* 0x00000005e10a7220 */ /* 0x000fe20000410000 */
[----:B------:R-:W-:Y:S01]  /*6630*/  F2FP.BF16.F32.PACK_AB R169, R169, R6 ;  /* 0x00000006a9a9723e */ /* 0x000fe200000010ff */
[----:B------:R-:W-:Y:S01]  /*6640*/  FMUL.FTZ R6, R203, R3 ;  /* 0x00000003cb067220 */ /* 0x000fe20000410000 */
[----:B------:R-:W-:Y:S01]  /*6650*/  FSEL R3, R18, R222, P2 ;  /* 0x000000de12037208 */ /* 0x000fe20001000000 */
[----:B------:R-:W-:Y:S01]  /*6660*/  FMUL.FTZ R13, R205, R4 ;  /* 0x00000004cd0d7220 */ /* 0x000fe20000410000 */
[----:B------:R-:W-:Y:S01]  /*6670*/  FSEL R0, R19, R222, P1 ;  /* 0x000000de13007208 */ /* 0x000fe20000800000 */
[C---:B------:R-:W-:Y:S01]  /*6680*/  FADD.FTZ R17, -R223.reuse, R17 ;  /* 0x00000011df117221 */ /* 0x040fe20000010100 */
[----:B------:R-:W-:Y:S01]  /*6690*/  FSETP.GE.FTZ.AND P3, PT, R230, RZ, PT ;  /* 0x000000ffe600720b */ /* 0x000fe20003f76000 */
[----:B------:R-:W-:Y:S01]  /*66a0*/  FADD.FTZ R23, -R222, R23 ;  /* 0x00000017de177221 */ /* 0x000fe20000010100 */
[----:B------:R-:W-:Y:S01]  /*66b0*/  FSETP.GE.FTZ.AND P1, PT, R234, RZ, PT ;  /* 0x000000ffea00720b */ /* 0x000fe20003f36000 */
[----:B------:R-:W-:Y:S01]  /*66c0*/  FADD.FTZ R7, -R223, R16 ;  /* 0x00000010df077221 */ /* 0x000fe20000010100 */
[----:B------:R-:W-:Y:S01]  /*66d0*/  FSETP.GE.FTZ.AND P4, PT, R233, RZ, PT ;  /* 0x000000ffe900720b */ /* 0x000fe20003f96000 */
[-C--:B------:R-:W-:Y:S03]  /*66e0*/  HMMA.16816.F32.BF16 R28, R176, R174.reuse, R28 ;  /* 0x000000aeb01c723c */ /* 0x080fe6000004181c */
[----:B------:R-:W-:Y:S01]  /*66f0*/  F2FP.BF16.F32.PACK_AB R13, R13, R10 ;  /* 0x0000000a0d0d723e */ /* 0x000fe200000010ff */
[----:B------:R-:W-:Y:S01]  /*6700*/  FMUL.FTZ R11, R229, R3 ;  /* 0x00000003e50b7220 */ /* 0x000fe20000410000 */
[-C--:B------:R-:W-:Y:S01]  /*6710*/  FSEL R4, R17, R223.reuse, P3 ;  /* 0x000000df11047208 */ /* 0x080fe20001800000 */
[----:B------:R-:W-:Y:S01]  /*6720*/  FMUL.FTZ R3, R228, R0 ;  /* 0x00000000e4037220 */ /* 0x000fe20000410000 */
[----:B------:R-:W-:Y:S01]  /*6730*/  FSEL R10, R23, R222, P1 ;  /* 0x000000de170a7208 */ /* 0x000fe20000800000 */
        /* <DEDUP_REMOVED lines=8> */
[----:B------:R-:W-:Y:S01]  /*67c0*/  FADD.FTZ R27, -R209, R27 ;  /* 0x0000001bd11b7221 */ /* 0x000fe20000010100 */
[----:B------:R-:W-:Y:S01]  /*67d0*/  FSEL R0, R0, R221, P1 ;  /* 0x000000dd00007208 */ /* 0x000fe20000800000 */
[----:B------:R-:W-:Y:S01]  /*67e0*/  FADD.FTZ R22, -R222, R22 ;  /* 0x00000016de167221 */ /* 0x000fe20000010100 */
[-C--:B------:R-:W-:Y:S01]  /*67f0*/  FSEL R4, R20, R223.reuse, P4 ;  /* 0x000000df14047208 */ /* 0x080fe20002000000 */
[----:B------:R-:W-:Y:S04]  /*6800*/  HMMA.16816.F32.BF16 R32, R164, R174, R32 ;  /* 0x000000aea420723c */ /* 0x000fe80000041820 */
[----:B------:R-:W-:Y:S01]  /*6810*/  FSEL R12, R12, R223, P3 ;  /* 0x000000df0c0c7208 */ /* 0x000fe20001800000 */
[----:B------:R-:W-:Y:S01]  /*6820*/  FMUL.FTZ R9, R233, R5 ;  /* 0x00000005e9097220 */ /* 0x000fe20000410000 */
[----:B------:R-:W-:Y:S01]  /*6830*/  FSETP.GE.FTZ.AND P1, PT, R198, RZ, PT ;  /* 0x000000ffc600720b */ /* 0x000fe20003f36000 */
[----:B------:R-:W-:Y:S01]  /*6840*/  FMUL.FTZ R4, R235, R4 ;  /* 0x00000004eb047220 */ /* 0x000fe20000410000 */
[----:B------:R-:W-:Y:S01]  /*6850*/  F2FP.BF16.F32.PACK_AB R14, R14, R6 ;  /* 0x000000060e0e723e */ /* 0x000fe200000010ff */
[----:B------:R-:W-:Y:S01]  /*6860*/  FADD.FTZ R6, -R221, R25 ;  /* 0x00000019dd067221 */ /* 0x000fe20000010100 */
[----:B------:R-:W-:Y:S01]  /*6870*/  FSETP.GE.FTZ.AND P2, PT, R232, RZ, PT ;  /* 0x000000ffe800720b */ /* 0x000fe20003f56000 */
[----:B------:R-:W-:Y:S01]  /*6880*/  FMUL.FTZ R12, R227, R12 ;  /* 0x0000000ce30c7220 */ /* 0x000fe20000410000 */
[----:B------:R-:W-:Y:S01]  /*6890*/  F2FP.BF16.F32.PACK_AB R3, R3, R11 ;  /* 0x0000000b0303723e */ /* 0x000fe200000010ff */
[----:B------:R-:W-:Y:S01]  /*68a0*/  FMUL.FTZ R11, R231, R0 ;  /* 0x00000000e70b7220 */ /* 0x000fe20000410000 */
[----:B------:R-:W-:Y:S01]  /*68b0*/  FSETP.GE.FTZ.AND P3, PT, R207, RZ, PT ;  /* 0x000000ffcf00720b */ /* 0x000fe20003f76000 */
[----:B------:R-:W-:Y:S01]  /*68c0*/  FADD.FTZ R5, -R209, R26 ;  /* 0x0000001ad1057221 */ /* 0x000fe20000010100 */
[----:B------:R-:W-:Y:S01]  /*68d0*/  FSEL R0, R27, R209, P1 ;  /* 0x000000d11b007208 */ /* 0x000fe20000800000 */
[----:B------:R-:W-:Y:S01]  /*68e0*/  FMUL.FTZ R168, R226, R168 ;  /* 0x000000a8e2a87220 */ /* 0x000fe20000410000 */
[----:B------:R-:W-:Y:S01]  /*68f0*/  FSEL R7, R22, R222, P2 ;  /* 0x000000de16077208 */ /* 0x000fe20001000000 */
[----:B------:R-:W-:Y:S01]  /*6900*/  FMUL.FTZ R10, R234, R10 ;  /* 0x0000000aea0a7220 */ /* 0x000fe20000410000 */
[----:B------:R-:W-:Y:S02]  /*6910*/  FSETP.GE.FTZ.AND P2, PT, R197, RZ, PT ;  /* 0x000000ffc500720b */ /* 0x000fe40003f56000 */
[----:B------:R-:W-:Y:S01]  /*6920*/  FSEL R6, R6, R221, P3 ;  /* 0x000000dd06067208 */ /* 0x000fe20001800000 */
[----:B------:R-:W-:Y:S01]  /*6930*/  FMUL.FTZ R7, R232, R7 ;  /* 0x00000007e8077220 */ /* 0x000fe20000410000 */
[----:B------:R-:W-:Y:S01]  /*6940*/  F2FP.BF16.F32.PACK_AB R8, R8, R9 ;  /* 0x000000090808723e */ /* 0x000fe200000010ff */
[----:B------:R-:W-:Y:S01]  /*6950*/  FMUL.FTZ R9, R198, R0 ;  /* 0x00000000c6097220 */ /* 0x000fe20000410000 */
[----:B------:R-:W-:Y:S01]  /*6960*/  FSETP.GE.FTZ.AND P3, PT, R206, RZ, PT ;  /* 0x000000ffce00720b */ /* 0x000fe20003f76000 */
[----:B------:R-:W-:Y:S01]  /*6970*/  FADD.FTZ R0, -R209, R30 ;  /* 0x0000001ed1007221 */ /* 0x000fe20000010100 */
[----:B------:R-:W-:Y:S01]  /*6980*/  FSETP.GE.FTZ.AND P1, PT, R200, RZ, PT ;  /* 0x000000ffc800720b */ /* 0x000fe20003f36000 */
[----:B------:R-:W-:Y:S01]  /*6990*/  FMUL.FTZ R6, R207, R6 ;  /* 0x00000006cf067220 */ /* 0x000fe20000410000 */
[----:B------:R-:W-:Y:S01]  /*69a0*/  F2FP.BF16.F32.PACK_AB R12, R12, R4 ;  /* 0x000000040c0c723e */ /* 0x000fe200000010ff */
[----:B------:R-:W-:Y:S01]  /*69b0*/  FADD.FTZ R4, -R221, R28 ;  /* 0x0000001cdd047221 */ /* 0x000fe20000010100 */
[----:B------:R-:W-:Y:S02]  /*69c0*/  FSEL R5, R5, R209, P2 ;  /* 0x000000d105057208 */ /* 0x000fe40001000000 */
[----:B------:R-:W-:Y:S02]  /*69d0*/  FSETP.GE.FTZ.AND P4, PT, R204, RZ, PT ;  /* 0x000000ffcc00720b */ /* 0x000fe40003f96000 */
[----:B------:R-:W-:Y:S01]  /*69e0*/  FSETP.GE.FTZ.AND P2, PT, R199, RZ, PT ;  /* 0x000000ffc700720b */ /* 0x000fe20003f56000 */
[----:B------:R-:W-:Y:S01]  /*69f0*/  FMUL.FTZ R5, R197, R5 ;  /* 0x00000005c5057220 */ /* 0x000fe20000410000 */
[----:B------:R-:W-:Y:S01]  /*6a00*/  FSEL R4, R4, R221, P4 ;  /* 0x000000dd04047208 */ /* 0x000fe20002000000 */
[----:B------:R-:W-:Y:S01]  /*6a10*/  @P3 FADD.FTZ R221, -R221, R29 ;  /* 0x0000001ddddd3221 */ /* 0x000fe20000010100 */
[----:B------:R-:W-:Y:S01]  /*6a20*/  FSEL R0, R0, R209, P2 ;  /* 0x000000d100007208 */ /* 0x000fe20001000000 */
[----:B------:R-:W-:Y:S01]  /*6a30*/  @P1 FADD.FTZ R209, -R209, R31 ;  /* 0x0000001fd1d11221 */ /* 0x000fe20000010100 */
[----:B------:R-:W-:Y:S01]  /*6a40*/  FSETP.GE.FTZ.AND P2, PT, R236, RZ, PT ;  /* 0x000000ffec00720b */ /* 0x000fe20003f56000 */
[----:B------:R-:W-:Y:S01]  /*6a50*/  FMUL.FTZ R20, R204, R4 ;  /* 0x00000004cc147220 */ /* 0x000fe20000410000 */
[----:B------:R-:W-:Y:S01]  /*6a60*/  FSETP.GE.FTZ.AND P3, PT, R238, RZ, PT ;  /* 0x000000ffee00720b */ /* 0x000fe20003f76000 */
[----:B------:R-:W-:Y:S01]  /*6a70*/  FMUL.FTZ R19, R199, R0 ;  /* 0x00000000c7137220 */ /* 0x000fe20000410000 */
[----:B------:R-:W-:Y:S01]  /*6a80*/  FSETP.GE.FTZ.AND P1, PT, R237, RZ, PT ;  /* 0x000000ffed00720b */ /* 0x000fe20003f36000 */
[----:B------:R-:W-:Y:S01]  /*6a90*/  FADD.FTZ R4, -R223, R32 ;  /* 0x00000020df047221 */ /* 0x000fe20000010100 */
[----:B------:R-:W-:Y:S01]  /*6aa0*/  F2FP.BF16.F32.PACK_AB R168, R168, R195 ;  /* 0x000000c3a8a8723e */ /* 0x000fe200000010ff */
[----:B------:R-:W-:Y:S01]  /*6ab0*/  FADD.FTZ R0, -R222, R34 ;  /* 0x00000022de007221 */ /* 0x000fe20000010100 */
[----:B------:R-:W-:Y:S01]  /*6ac0*/  F2FP.BF16.F32.PACK_AB R15, R191, R196 ;  /* 0x000000c4bf0f723e */ /* 0x000fe200000010ff */
        /* <DEDUP_REMOVED lines=38> */
.L_x_2141:
[----:B------:R-:W-:Y:S01]  /*6d30*/  STS [R188+0x1c000], R169 ;  /* 0x01c000a9bc007388 */ /* 0x000fe20000000800 */
[----:B-1----:R-:W-:Y:S02]  /*6d40*/  IMAD.MOV.U32 R4, RZ, RZ, 0x10 ;  /* 0x00000010ff047424 */ /* 0x002fe400078e00ff */
[----:B------:R-:W-:Y:S01]  /*6d50*/  FMUL.FTZ R223, R239, R223 ;  /* 0x000000dfefdf7220 */ /* 0x000fe20000410000 */
[----:B------:R-:W-:Y:S01]  /*6d60*/  FMUL.FTZ R5, R236, R222 ;  /* 0x000000deec057220 */ /* 0x000fe20000410000 */
[----:B------:R-:W-:Y:S01]  /*6d70*/  STS [R188+0x1c400], R168 ;  /* 0x01c400a8bc007388 */ /* 0x000fe20000000800 */
[----:B------:R-:W-:Y:S01]  /*6d80*/  F2FP.BF16.F32.PACK_AB R6, R221, R20 ;  /* 0x00000014dd06723e */ /* 0x000fe200000010ff */
[----:B------:R-:W-:Y:S01]  /*6d90*/  IMAD.SHL.U32 R225, R219, 0x20, RZ ;  /* 0x00000020dbe17824 */ /* 0x000fe200078e00ff */
[----:B------:R-:W-:Y:S02]  /*6da0*/  SEL R4, R4, 0xfffffff0, !P0 ;  /* 0xfffffff004047807 */ /* 0x000fe40004000000 */
[----:B------:R1:W-:Y:S01]  /*6db0*/  STS [R190+0x1c400], R3 ;  /* 0x01c40003be007388 */ /* 0x0003e20000000800 */
[----:B------:R-:W-:Y:S01]  /*6dc0*/  F2FP.BF16.F32.PACK_AB R5, R5, R18 ;  /* 0x000000120505723e */ /* 0x000fe200000010ff */
[----:B------:R-:W2:Y:S01]  /*6dd0*/  LDC R243, c[0x0][0x44c] ;  /* 0x00011300fff37b82 */ /* 0x000ea20000000800 */
[----:B------:R-:W-:Y:S02]  /*6de0*/  F2FP.BF16.F32.PACK_AB R7, R209, R19 ;  /* 0x00000013d107723e */ /* 0x000fe400000010ff */
[----:B------:R-:W-:Y:S01]  /*6df0*/  STS [R190+0x1c000], R8 ;  /* 0x01c00008be007388 */ /* 0x000fe20000000800 */
[----:B------:R-:W-:Y:S01]  /*6e00*/  IMAD.IADD R4, R4, 0x1, R189 ;  /* 0x0000000104047824 */ /* 0x000fe200078e02bd */
[--C-:B------:R-:W-:Y:S03]  /*6e10*/  SHF.R.U32.HI R221, RZ, 0x1, R219.reuse ;  /* 0x00000001ffdd7819 */ /* 0x100fe600000116db */
[----:B------:R-:W-:Y:S01]  /*6e20*/  STS [R188+0x1d000], R15 ;  /* 0x01d0000fbc007388 */ /* 0x000fe20000000800 */
[--C-:B------:R-:W-:Y:S02]  /*6e30*/  LOP3.LUT R2, R2, 0x200, R180.reuse, 0xf8, !PT ;  /* 0x0000020002027812 */ /* 0x100fe400078ef8b4 */
[----:B------:R-:W-:Y:S02]  /*6e40*/  LOP3.LUT R0, R221, 0x30, RZ, 0xc0, !PT ;  /* 0x00000030dd007812 */ /* 0x000fe400078ec0ff */
[----:B------:R-:W-:Y:S02]  /*6e50*/  STS [R188+0x1d400], R16 ;  /* 0x01d40010bc007388 */ /* 0x000fe40000000800 */
[----:B------:R-:W-:Y:S03]  /*6e60*/  LOP3.LUT R0, R0, 0x8, R219, 0xf8, !PT ;  /* 0x0000000800007812 */ /* 0x000fe600078ef8db */
[----:B------:R-:W-:Y:S01]  /*6e70*/  STS [R190+0x1d000], R13 ;  /* 0x01d0000dbe007388 */ /* 0x000fe20000000800 */
[----:B------:R-:W-:Y:S04]  /*6e80*/  LOP3.LUT R0, R0, 0x1c0, R180, 0xf8, !PT ;  /* 0x000001c000007812 */ /* 0x000fe800078ef8b4 */
[----:B------:R-:W-:Y:S01]  /*6e90*/  STS [R190+0x1d400], R14 ;  /* 0x01d4000ebe007388 */ /* 0x000fe20000000800 */
[----:B------:R-:W-:Y:S04]  /*6ea0*/  LOP3.LUT R0, R0, 0x38, R220, 0x78, !PT ;  /* 0x0000003800007812 */ /* 0x000fe800078e78dc */
[----:B------:R-:W-:Y:S01]  /*6eb0*/  STS [R189+-0x4000], R12 ;  /* 0xffc0000cbd007388 */ /* 0x000fe20000000800 */
[----:B-1----:R-:W-:Y:S01]  /*6ec0*/  F2FP.BF16.F32.PACK_AB R3, R223, R17 ;  /* 0x00000011df03723e */ /* 0x002fe200000010ff */
[----:B--2---:R-:W-:Y:S03]  /*6ed0*/  IMAD R243, R243, UR8, RZ ;  /* 0x00000008f3f37c24 */ /* 0x004fe6000f8e02ff */
[----:B------:R-:W-:Y:S05]  /*6ee0*/  STS [R189+-0x3c00], R10 ;  /* 0xffc4000abd007388 */ /* 0x000fea0000000800 */
[----:B------:R1:W-:Y:S05]  /*6ef0*/  STS [R4+-0x4000], R3 ;  /* 0xffc0000304007388 */ /* 0x0003ea0000000800 */
[----:B------:R-:W-:Y:S05]  /*6f00*/  STS [R4+-0x3c00], R5 ;  /* 0xffc4000504007388 */ /* 0x000fea0000000800 */
[----:B------:R-:W-:Y:S05]  /*6f10*/  STS [R189+-0x3000], R11 ;  /* 0xffd0000bbd007388 */ /* 0x000fea0000000800 */
[----:B------:R-:W-:Y:S05]  /*6f20*/  STS [R189+-0x2c00], R9 ;  /* 0xffd40009bd007388 */ /* 0x000fea0000000800 */
[----:B------:R-:W-:Y:S05]  /*6f30*/  STS [R4+-0x3000], R6 ;  /* 0xffd0000604007388 */ /* 0x000fea0000000800 */
[----:B------:R-:W-:Y:S01]  /*6f40*/  STS [R4+-0x2c00], R7 ;  /* 0xffd4000704007388 */ /* 0x000fe20000000800 */
[----:B------:R-:W-:Y:S01]  /*6f50*/  BAR.SYNC.DEFER_BLOCKING 0x0 ;  /* 0x0000000000007b1d */ /* 0x000fe20000010000 */
[----:B-1----:R-:W-:Y:S02]  /*6f60*/  LOP3.LUT R3, R0, 0x200, R225, 0xf8, !PT ;  /* 0x0000020000037812 */ /* 0x002fe400078ef8e1 */
[----:B------:R-:W-:Y:S02]  /*6f70*/  LEA R0, R2, UR4, 0x1 ;  /* 0x0000000402007c11 */ /* 0x000fe4000f8e08ff */
[----:B------:R-:W-:Y:S03]  /*6f80*/  LEA R3, R3, UR4, 0x1 ;  /* 0x0000000403037c11 */ /* 0x000fe6000f8e08ff */
[C---:B------:R-:W-:Y:S02]  /*6f90*/  VIADD R16, R0.reuse, 0x8000 ;  /* 0x0000800000107836 */ /* 0x040fe40000000000 */
[----:B------:R-:W-:Y:S02]  /*6fa0*/  VIADD R2, R0, 0x8040 ;  /* 0x0000804000027836 */ /* 0x000fe40000000000 */
[----:B------:R-:W-:Y:S01]  /*6fb0*/  @P0 VIADD R2, R16, 0xffffffc0 ;  /* 0xffffffc010020836 */ /* 0x000fe20000000000 */
        /* <DEDUP_REMOVED lines=58> */
[----:B-----5:R-:W-:Y:S05]  /*7360*/  IMAD.U32 R0, R243, -0x40, RZ ;  /* 0xffffffc0f3007824 */ /* 0x020fea00078e00ff */
[C---:B------:R-:W-:Y:S01]  /*7370*/  HMMA.16816.F32.BF16 R48, R4.reuse, R14, R48 ;  /* 0x0000000e0430723c */ /* 0x040fe20000041830 */
[----:B------:R2:W5:Y:S01]  /*7380*/  LDSM.16.MT88.4 R12, [R2+0x3800] ;  /* 0x00380000020c783b */ /* 0x0005620000004200 */
        /* <DEDUP_REMOVED lines=9> */
[-C--:B---3--:R-:W-:Y:S08]  /*7420*/  HMMA.16816.F32.BF16 R68, R4, R24.reuse, R68 ;  /* 0x000000180444723c */ /* 0x088ff00000041844 */
        /* <DEDUP_REMOVED lines=29> */
[----:B------:R-:W-:Y:S05]  /*7600*/  IMAD.X R0, RZ, RZ, ~UR13, P1 ;  /* 0x8000000dff007e24 */ /* 0x000fea00088e06ff */
[----:B------:R-:W-:Y:S04]  /*7610*/  SHF.R.S64 R2, R2, 0x1f, R0 ;  /* 0x0000001f02027819 */ /* 0x000fe80000001000 */
[----:B------:R-:W-:Y:S02]  /*7620*/  IADD3 R250, P1, PT, R2, R250, RZ ;  /* 0x000000fa02fa7210 */ /* 0x000fe40007f3e0ff */
[----:B------:R-:W-:Y:S01]  /*7630*/  LOP3.LUT R2, R5, 0x38, R219, 0x78, !PT ;  /* 0x0000003805027812 */ /* 0x000fe200078e78db */
[----:B------:R-:W-:Y:S01]  /*7640*/  IMAD.U32 R5, RZ, RZ, UR47 ;  /* 0x0000002fff057e24 */ /* 0x000fe2000f8e00ff */
[----:B------:R-:W-:Y:S02]  /*7650*/  LEA.HI.X.SX32 R249, R0, R249, 0x1, P1 ;  /* 0x000000f900f97211 */ /* 0x000fe400008f0eff */
[----:B------:R-:W-:Y:S02]  /*7660*/  LEA R4, P1, R4, R250, 0x1 ;  /* 0x000000fa04047211 */ /* 0x000fe400078208ff */
[----:B------:R-:W-:Y:S01]  /*7670*/  LOP3.LUT R0, R2, 0x1e00, R220, 0xf8, !PT ;  /* 0x00001e0002007812 */ /* 0x000fe200078ef8dc */
[----:B------:R-:W-:Y:S01]  /*7680*/  IMAD.MOV.U32 R7, RZ, RZ, R249 ;  /* 0x000000ffff077224 */ /* 0x000fe200078e00f9 */
[----:B------:R-:W-:Y:S01]  /*7690*/  LEA.HI.X R5, R6, R249, R5, 0x1, P1 ;  /* 0x000000f906057211 */ /* 0x000fe200008f0c05 */
[----:B------:R-:W-:Y:S01]  /*76a0*/  IMAD.MOV.U32 R6, RZ, RZ, R250 ;  /* 0x000000ffff067224 */ /* 0x000fe200078e00fa */
[----:B------:R-:W-:Y:S05]  /*76b0*/  LEA R0, R0, UR4, 0x1 ;  /* 0x0000000400007c11 */ /* 0x000fea000f8e08ff */
        /* <DEDUP_REMOVED lines=8> */
.L_x_2142:
        /* <DEDUP_REMOVED lines=11> */
[----:B------:R-:W-:Y:S01]  /*77f0*/  IMAD.U32 R234, RZ, RZ, UR53 ;  /* 0x00000035ffea7e24 */ /* 0x000fe2000f8e00ff */
[----:B------:R-:W-:Y:S01]  /*7800*/  LDSM.16.M88.4 R168, [R210+0x1c000] ;  /* 0x01c00000d2a8783b */ /* 0x000fe20000000200 */
[----:B------:R-:W-:Y:S01]  /*7810*/  IMAD.IADD R209, R216, 0x1, R2 ;  /* 0x00000001d8d17824 */ /* 0x000fe200078e0202 */
[----:B------:R-:W-:Y:S01]  /*7820*/  LOP3.LUT R0, R0, 0x1c0, R180, 0xf8, !PT ;  /* 0x000001c000007812 */ /* 0x000fe200078ef8b4 */
[----:B------:R-:W-:Y:S01]  /*7830*/  @UP0 UIADD3.X UR61, UPT, UPT, UR55, -0x1, URZ, UP1, !UPT ;  /* 0xffffffff373d0890 */ /* 0x000fe20008ffe4ff */
[----:B------:R-:W-:Y:S01]  /*7840*/  LEA R234, P1, R234, R244, 0x2 ;  /* 0x000000f4eaea7211 */ /* 0x000fe200078210ff */
[----:B------:R-:W-:Y:S01]  /*7850*/  LDSM.16.M88.4 R176, [R210+0x1d000] ;  /* 0x01d00000d2b0783b */ /* 0x000fe20000000200 */
[----:B------:R-:W-:Y:S01]  /*7860*/  LOP3.LUT R0, R0, 0x38, R220, 0x78, !PT ;  /* 0x0000003800007812 */ /* 0x000fe200078e78dc */
[----:B------:R-:W-:Y:S01]  /*7870*/  @UP0 UIADD3 UR16, UP1, UPT, UR16, -0x100, URZ ;  /* 0xffffff0010100890 */ /* 0x000fe2000ff3e0ff */
[----:B------:R-:W-:Y:S01]  /*7880*/  @P3 LOP3.LUT R221, R221, 0x10, RZ, 0xc0, !PT ;  /* 0x00000010dddd3812 */ /* 0x000fe200078ec0ff */
[----:B------:R-:W-:Y:S01]  /*7890*/  ULOP3.LUT UR5, UR51, 0x1, URZ, 0xc0, !UPT ;  /* 0x0000000133057892 */ /* 0x000fe2000f8ec0ff */
        /* <DEDUP_REMOVED lines=64> */
[----:B------:R3:W4:Y:S03]  /*7ca0*/  LDSM.16.M88.4 R176, [R210+0x1f000] ;  /* 0x01f00000d2b0783b */ /* 0x0007260000000200 */
        /* <DEDUP_REMOVED lines=8> */
[----:B---3--:R-:W3:Y:S02]  /*7d30*/  LDL R210, [R1] ;  /* 0x0000000001d27983 */ /* 0x008ee40000100800 */
[C---:B------:R-:W-:Y:S03]  /*7d40*/  LEA.HI.X.SX32 R207, R243.reuse, R229, 0x5, P1 ;  /* 0x000000e5f3cf7211 */ /* 0x040fe600008f2eff */
[----:B------:R-:W-:Y:S01]  /*7d50*/  LDSM.16.MT88.4 R180, [R0+0xf000] ;  /* 0x00f0000000b4783b */ /* 0x000fe20000004200 */
[C---:B------:R-:W-:Y:S01]  /*7d60*/  LEA R204, P1, R243.reuse, R206, 0x5 ;  /* 0x000000cef3cc7211 */ /* 0x040fe200078228ff */
[----:B------:R-:W-:Y:S03]  /*7d70*/  HMMA.16816.F32.BF16 R32, R172, R166, R32 ;  /* 0x000000a6ac20723c */ /* 0x000fe60000041820 */
[----:B------:R-:W-:Y:S01]  /*7d80*/  LDSM.16.M88.4 R172, [R2+0x16000] ;  /* 0x0160000002ac783b */ /* 0x000fe20000000200 */
[C---:B------:R-:W-:Y:S02]  /*7d90*/  LEA.HI.X.SX32 R205, R243.reuse, R207, 0x5, P1 ;  /* 0x000000cff3cd7211 */ /* 0x040fe400008f2eff */
[C---:B------:R-:W-:Y:S02]  /*7da0*/  LEA R236, P1, R243.reuse, R204, 0x5 ;  /* 0x000000ccf3ec7211 */ /* 0x040fe400078228ff */
[----:B------:R-:W1:Y:S01]  /*7db0*/  LDSM.16.MT88.4 R164, [R0+0x12800] ;  /* 0x0128000000a4783b */ /* 0x000e620000004200 */
[-C--:B--2---:R-:W-:Y:S05]  /*7dc0*/  HMMA.16816.F32.BF16 R4, R168, R184.reuse, R4 ;  /* 0x000000b8a804723c */ /* 0x084fea0000041804 */
[C---:B------:R-:W-:Y:S03]  /*7dd0*/  LEA.HI.X.SX32 R237, R243.reuse, R205, 0x5, P1 ;  /* 0x000000cdf3ed7211 */ /* 0x040fe600008f2eff */
[C---:B----4-:R-:W-:Y:S04]  /*7de0*/  HMMA.16816.F32.BF16 R8, R176.reuse, R184, R8 ;  /* 0x000000b8b008723c */ /* 0x050fe80000041808 */
[C---:B------:R-:W-:Y:S04]  /*7df0*/  IMAD.WIDE R240, R243.reuse, -0xc0, R236 ;  /* 0xffffff40f3f07825 */ /* 0x040fe800078e02ec */
[-C--:B------:R-:W-:Y:S03]  /*7e00*/  HMMA.16816.F32.BF16 R12, R176, R186.reuse, R12 ;  /* 0x000000bab00c723c */ /* 0x080fe6000004180c */
[C---:B------:R-:W-:Y:S04]  /*7e10*/  LEA R202, P1, R243.reuse, R240, 0x5 ;  /* 0x000000f0f3ca7211 */ /* 0x040fe800078228ff */
[C---:B------:R-:W-:Y:S01]  /*7e20*/  LEA.HI.X.SX32 R203, R243.reuse, R241, 0x5, P1 ;  /* 0x000000f1f3cb7211 */ /* 0x040fe200008f2eff */
[C---:B------:R-:W-:Y:S01]  /*7e30*/  HMMA.16816.F32.BF16 R16, R168.reuse, R186, R16 ;  /* 0x000000baa810723c */ /* 0x040fe20000041810 */
[----:B------:R2:W4:Y:S03]  /*7e40*/  LDSM.16.M88.4 R184, [R2+0x17000] ;  /* 0x0170000002b8783b */ /* 0x0005260000000200 */
[C---:B------:R-:W-:Y:S04]  /*7e50*/  LEA R200, P1, R243.reuse, R202, 0x5 ;  /* 0x000000caf3c87211 */ /* 0x040fe800078228ff */
[C---:B------:R-:W-:Y:S02]  /*7e60*/  LEA.HI.X.SX32 R201, R243.reuse, R203, 0x5, P1 ;  /* 0x000000cbf3c97211 */ /* 0x040fe400008f2eff */
[C---:B------:R-:W-:Y:S04]  /*7e70*/  LEA R198, P1, R243.reuse, R200, 0x5 ;  /* 0x000000c8f3c67211 */ /* 0x040fe800078228ff */
[C---:B------:R-:W-:Y:S01]  /*7e80*/  LEA.HI.X.SX32 R199, R243.reuse, R201, 0x5, P1 ;  /* 0x000000c9f3c77211 */ /* 0x040fe200008f2eff */
[-C--:B-1----:R-:W-:Y:S03]  /*7e90*/  HMMA.16816.F32.BF16 R20, R168, R164.reuse, R20 ;  /* 0x000000a4a814723c */ /* 0x082fe60000041814 */
[C---:B------:R-:W-:Y:S04]  /*7ea0*/  LEA R196, P1, R243.reuse, R198, 0x5 ;  /* 0x000000c6f3c47211 */ /* 0x040fe800078228ff */
[C---:B------:R-:W-:Y:S01]  /*7eb0*/  LEA.HI.X.SX32 R197, R243.reuse, R199, 0x5, P1 ;  /* 0x000000c7f3c57211 */ /* 0x040fe200008f2eff */
[C---:B------:R-:W-:Y:S01]  /*7ec0*/  HMMA.16816.F32.BF16 R24, R176.reuse, R164, R24 ;  /* 0x000000a4b018723c */ /* 0x040fe20000041818 */
[----:B--2---:R-:W2:Y:S03]  /*7ed0*/  LDL R2, [R1+0x4] ;  /* 0x0000040001027983 */ /* 0x004ea60000100800 */
[C---:B------:R-:W-:Y:S04]  /*7ee0*/  LEA R194, P1, R243.reuse, R196, 0x5 ;  /* 0x000000c4f3c27211 */ /* 0x040fe800078228ff */
[-C--:B------:R-:W-:Y:S01]  /*7ef0*/  HMMA.16816.F32.BF16 R28, R176, R166.reuse, R28 ;  /* 0x000000a6b01c723c */ /* 0x080fe2000004181c */
[----:B------:R-:W-:Y:S02]  /*7f00*/  LDSM.16.M88.4 R176, [R209+0x17000] ;  /* 0x01700000d1b0783b */ /* 0x000fe40000000200 */
[C---:B------:R-:W-:Y:S02]  /*7f10*/  LEA.HI.X.SX32 R195, R243.reuse, R197, 0x5, P1 ;  /* 0x000000c5f3c37211 */ /* 0x040fe400008f2eff */
[C---:B------:R-:W-:Y:S03]  /*7f20*/  LEA R226, P1, R243.reuse, R194, 0x5 ;  /* 0x000000c2f3e27211 */ /* 0x040fe600078228ff */
[----:B------:R-:W-:Y:S01]  /*7f30*/  HMMA.16816.F32.BF16 R32, R168, R166, R32 ;  /* 0x000000a6a820723c */ /* 0x000fe20000041820 */
[----:B------:R-:W-:Y:S03]  /*7f40*/  LDSM.16.M88.4 R164, [R209+0x16000] ;  /* 0x01600000d1a4783b */ /* 0x000fe60000000200 */
[C---:B------:R-:W-:Y:S02]  /*7f50*/  LEA.HI.X.SX32 R227, R243.reuse, R195, 0x5, P1 ;  /* 0x000000c3f3e37211 */ /* 0x040fe400008f2eff */
[----:B------:R-:W1:Y:S02]  /*7f60*/  LDSM.16.MT88.4 R168, [R0+0xf800] ;  /* 0x00f8000000a8783b */ /* 0x000e640000004200 */
[-C--:B------:R-:W-:Y:S05]  /*7f70*/  HMMA.16816.F32.BF16 R4, R172, R180.reuse, R4 ;  /* 0x000000b4ac04723c */ /* 0x080fea0000041804 */
[C---:B------:R-:W-:Y:S03]  /*7f80*/  IMAD.WIDE R238, R243.reuse, -0xc0, R226 ;  /* 0xffffff40f3ee7825 */ /* 0x040fe600078e02e2 */
[C---:B----4-:R-:W-:Y:S04]  /*7f90*/  HMMA.16816.F32.BF16 R8, R184.reuse, R180, R8 ;  /* 0x000000b4b808723c */ /* 0x050fe80000041808 */
[C---:B------:R-:W-:Y:S04]  /*7fa0*/  LEA R192, P1, R243.reuse, R238, 0x5 ;  /* 0x000000eef3c07211 */ /* 0x040fe800078228ff */
[-C--:B------:R-:W-:Y:S03]  /*7fb0*/  HMMA.16816.F32.BF16 R12, R184, R182.reuse, R12 ;  /* 0x000000b6b80c723c */ /* 0x080fe6000004180c */
[C---:B------:R-:W-:Y:S05]  /*7fc0*/  LEA.HI.X.SX32 R193, R243.reuse, R239, 0x5, P1 ;  /* 0x000000eff3c17211 */ /* 0x040fea00008f2eff */
[C---:B------:R-:W-:Y:S01]  /*7fd0*/  HMMA.16816.F32.BF16 R16, R172.reuse, R182, R16 ;  /* 0x000000b6ac10723c */ /* 0x040fe20000041810 */
[----:B------:R4:W1:Y:S07]  /*7fe0*/  LDSM.16.MT88.4 R180, [R0+0x13800] ;  /* 0x0138000000b4783b */ /* 0x00086e0000004200 */
[-C--:B------:R-:W-:Y:S08]  /*7ff0*/  HMMA.16816.F32.BF16 R20, R172, R188.reuse, R20 ;  /* 0x000000bcac14723c */ /* 0x080ff00000041814 */
[C---:B------:R-:W-:Y:S04]  /*8000*/  HMMA.16816.F32.BF16 R24, R184.reuse, R188, R24 ;  /* 0x000000bcb818723c */ /* 0x040fe80000041818 */
[C---:B------:R-:W-:Y:S04]  /*8010*/  LEA R188, P1, R243.reuse, R192, 0x5 ;  /* 0x000000c0f3bc7211 */ /* 0x040fe800078228ff */
[-C--:B------:R-:W-:Y:S03]  /*8020*/  HMMA.16816.F32.BF16 R28, R184, R190.reuse, R28 ;  /* 0x000000beb81c723c */ /* 0x080fe6000004181c */
[C---:B------:R-:W-:Y:S02]  /*8030*/  LEA.HI.X.SX32 R189, R243.reuse, R193, 0x5, P1 ;  /* 0x000000c1f3bd7211 */ /* 0x040fe400008f2eff */
[C---:B------:R-:W-:Y:S02]  /*8040*/  LEA R186, P1, R243.reuse, R188, 0x5 ;  /* 0x000000bcf3ba7211 */ /* 0x040fe400078228ff */
[----:B----4-:R-:W-:Y:S01]  /*8050*/  @P3 SHF.R.U32.HI R0, RZ, 0x2, R219 ;  /* 0x00000002ff003819 */ /* 0x010fe200000116db */
[----:B------:R-:W-:Y:S04]  /*8060*/  HMMA.16816.F32.BF16 R32, R172, R190, R32 ;  /* 0x000000beac20723c */ /* 0x000fe80000041820 */
[C---:B------:R-:W-:Y:S02]  /*8070*/  LEA.HI.X.SX32 R187, R243.reuse, R189, 0x5, P1 ;  /* 0x000000bdf3bb7211 */ /* 0x040fe400008f2eff */
[C---:B------:R-:W-:Y:S02]  /*8080*/  LEA R184, P1, R243.reuse, R186, 0x5 ;  /* 0x000000baf3b87211 */ /* 0x040fe400078228ff */
[-C--:B-1----:R-:W-:Y:S05]  /*8090*/  HMMA.16816.F32.BF16 R4, R164, R168.reuse, R4 ;  /* 0x000000a8a404723c */ /* 0x082fea0000041804 */
[C---:B------:R-:W-:Y:S02]  /*80a0*/  LEA.HI.X.SX32 R185, R243.reuse, R187, 0x5, P1 ;  /* 0x000000bbf3b97211 */ /* 0x040fe400008f2eff */
[C---:B------:R-:W-:Y:S01]  /*80b0*/  LEA R174, P1, R243.reuse, R184, 0x5 ;  /* 0x000000b8f3ae7211 */ /* 0x040fe200078228ff */
[C---:B------:R-:W-:Y:S01]  /*80c0*/  HMMA.16816.F32.BF16 R8, R176.reuse, R168, R8 ;  /* 0x000000a8b008723c */ /* 0x040fe20000041808 */
[----:B------:R-:W-:Y:S03]  /*80d0*/  IMAD.MOV.U32 R169, RZ, RZ, 0x4 ;  /* 0x00000004ffa97424 */ /* 0x000fe600078e00ff */
[C---:B------:R-:W-:Y:S02]  /*80e0*/  LEA.HI.X.SX32 R175, R243.reuse, R185, 0x5, P1 ;  /* 0x000000b9f3af7211 */ /* 0x040fe400008f2eff */
[----:B------:R-:W-:Y:S02]  /*80f0*/  LEA R190, P1, R243, R174, 0x5 ;  /* 0x000000aef3be7211 */ /* 0x000fe400078228ff */
[-C--:B------:R-:W-:Y:S03]  /*8100*/  HMMA.16816.F32.BF16 R12, R176, R170.reuse, R12 ;  /* 0x000000aab00c723c */ /* 0x080fe6000004180c */
[----:B------:R-:W-:Y:S01]  /*8110*/  @P3 LOP3.LUT R246, R221, 0x7, R0, 0xf8, !PT ;  /* 0x00000007ddf63812 */ /* 0x000fe200078ef800 */
[----:B------:R-:W-:Y:S01]  /*8120*/  VIADD R0, R211, 0x40 ;  /* 0x00000040d3007836 */ /* 0x000fe20000000000 */
[----:B------:R-:W-:Y:S01]  /*8130*/  LEA.HI.X.SX32 R191, R243, R175, 0x5, P1 ;  /* 0x000000aff3bf7211 */ /* 0x000fe200008f2eff */
[----:B------:R-:W-:Y:S02]  /*8140*/  @P0 VIADD R0, R211, 0xffffffc0 ;  /* 0xffffffc0d3000836 */ /* 0x000fe40000000000 */
[C---:B------:R-:W-:Y:S04]  /*8150*/  HMMA.16816.F32.BF16 R16, R164.reuse, R170, R16 ;  /* 0x000000aaa410723c */ /* 0x040fe80000041810 */
[----:B------:R-:W-:Y:S01]  /*8160*/  @P3 IMAD.WIDE.U32 R170, R246, R169, UR54 ;  /* 0x00000036f6aa3e25 */ /* 0x000fe2000f8e00a9 */
[----:B------:R-:W-:Y:S01]  /*8170*/  @UP0 UMOV UR54, UR62 ;  /* 0x0000003e00360c82 */ /* 0x000fe20008000000 */
[----:B------:R-:W-:Y:S01]  /*8180*/  @UP0 UMOV UR55, UR61 ;  /* 0x0000003d00370c82 */ /* 0x000fe20008000000 */
[----:B------:R-:W-:Y:S01]  /*8190*/  UISETP.GT.AND UP0, UPT, UR51, UR49, UPT ;  /* 0x000000313300728c */ /* 0x000fe2000bf04270 */
[-C--:B------:R-:W-:Y:S01]  /*81a0*/  HMMA.16816.F32.BF16 R20, R164, R180.reuse, R20 ;  /* 0x000000b4a414723c */ /* 0x080fe20000041814 */
[----:B------:R-:W5:Y:S01]  /*81b0*/  @P3 LDG.E R252, desc[UR34][R170.64+-0x80] ;  /* 0xffff8022aafc3981 */ /* 0x000f62000c1e1900 */
[----:B------:R-:W-:Y:S01]  /*81c0*/  UIADD3 UR51, UPT, UPT, UR51, -0x1, URZ ;  /* 0xffffffff33337890 */ /* 0x000fe2000fffe0ff */
[C---:B------:R-:W-:Y:S03]  /*81d0*/  IMAD.WIDE R208, R243.reuse, -0xc0, R190 ;  /* 0xffffff40f3d07825 */ /* 0x040fe600078e02be */
[----:B------:R-:W5:Y:S02]  /*81e0*/  @P3 LDG.E R251, desc[UR34][R170.64+-0x60] ;  /* 0xffffa022aafb3981 */ /* 0x000f64000c1e1900 */
[C---:B------:R-:W-:Y:S04]  /*81f0*/  HMMA.16816.F32.BF16 R24, R176.reuse, R180, R24 ;  /* 0x000000b4b018723c */ /* 0x040fe80000041818 */
[C---:B------:R-:W-:Y:S04]  /*8200*/  LEA R172, P1, R243.reuse, R208, 0x5 ;  /* 0x000000d0f3ac7211 */ /* 0x040fe800078228ff */
[-C--:B------:R-:W-:Y:S01]  /*8210*/  HMMA.16816.F32.BF16 R28, R176, R182.reuse, R28 ;  /* 0x000000b6b01c723c */ /* 0x080fe2000004181c */
[----:B------:R-:W-:Y:S02]  /*8220*/  LDSM.16.MT88.4 R176, [R3+0x1f800] ;  /* 0x01f8000003b0783b */ /* 0x000fe40000004200 */
[C---:B------:R-:W-:Y:S02]  /*8230*/  LEA.HI.X.SX32 R173, R243.reuse, R209, 0x5, P1 ;  /* 0x000000d1f3ad7211 */ /* 0x040fe400008f2eff */
[C---:B------:R-:W-:Y:S03]  /*8240*/  LEA R168, P1, R243.reuse, R172, 0x5 ;  /* 0x000000acf3a87211 */ /* 0x040fe600078228ff */
[----:B------:R-:W-:Y:S01]  /*8250*/  HMMA.16816.F32.BF16 R32, R164, R182, R32 ;  /* 0x000000b6a420723c */ /* 0x000fe20000041820 */
[----:B------:R-:W-:Y:S03]  /*8260*/  LDSM.16.MT88.4 R180, [R211+0x3800] ;  /* 0x00380000d3b4783b */ /* 0x000fe60000004200 */
[C---:B------:R-:W-:Y:S02]  /*8270*/  LEA.HI.X.SX32 R169, R243.reuse, R173, 0x5, P1 ;  /* 0x000000adf3a97211 */ /* 0x040fe400008f2eff */
[C---:B------:R-:W-:Y:S04]  /*8280*/  LEA R164, P1, R243.reuse, R168, 0x5 ;  /* 0x000000a8f3a47211 */ /* 0x040fe800078228ff */
[C---:B------:R-:W-:Y:S01]  /*8290*/  LEA.HI.X.SX32 R165, R243.reuse, R169, 0x5, P1 ;  /* 0x000000a9f3a57211 */ /* 0x040fe200008f2eff */
[----:B---3--:R-:W3:Y:S05]  /*82a0*/  @P3 LDG.E R210, desc[UR34][R170.64+-0xe0] ;  /* 0xffff2022aad23981 */ /* 0x008eea000c1e1900 */
[----:B--2---:R1:W2:Y:S05]  /*82b0*/  @P3 LDG.E R2, desc[UR34][R170.64+-0x100] ;  /* 0xffff0022aa023981 */ /* 0x0042aa000c1e1900 */
[----:B------:R-:W-:Y:S05]  /*82c0*/  REDG.E.ADD.F32.FTZ.RN.STRONG.GPU desc[UR34][R244.64], R4 ;  /* 0x00000004f40079a6 */ /* 0x000fea000c12f322 */
[----:B------:R-:W-:Y:S05]  /*82d0*/  REDG.E.ADD.F32.FTZ.RN.STRONG.GPU desc[UR34][R234.64], R5 ;  /* 0x00000005ea0079a6 */ /* 0x000fea000c12f322 */
[----:B------:R4:W-:Y:S05]  /*82e0*/  REDG.E.ADD.F32.FTZ.RN.STRONG.GPU desc[UR34][R232.64], R6 ;  /* 0x00000006e80079a6 */ /* 0x0009ea000c12f322 */
[----:B------:R1:W-:Y:S05]  /*82f0*/  REDG.E.ADD.F32.FTZ.RN.STRONG.GPU desc[UR34][R230.64], R7 ;  /* 0x00000007e60079a6 */ /* 0x0003ea000c12f322 */
[----:B------:R1:W-:Y:S05]  /*8300*/  REDG.E.ADD.F32.FTZ.RN.STRONG.GPU desc[UR34][R228.64], R8 ;  /* 0x00000008e40079a6 */ /* 0x0003ea000c12f322 */
[----:B------:R1:W-:Y:S05]  /*8310*/  REDG.E.ADD.F32.FTZ.RN.STRONG.GPU desc[UR34][R206.64], R9 ;  /* 0x00000009ce0079a6 */ /* 0x0003ea000c12f322 */
[----:B------:R-:W-:Y:S05]  /*8320*/  REDG.E.ADD.F32.FTZ.RN.STRONG.GPU desc[UR34][R204.64], R10 ;  /* 0x0000000acc0079a6 */ /* 0x000fea000c12f322 */
[----:B------:R-:W-:Y:S05]  /*8330*/  REDG.E.ADD.F32.FTZ.RN.STRONG.GPU desc[UR34][R236.64], R11 ;  /* 0x0000000bec0079a6 */ /* 0x000fea000c12f322 */
[----:B------:R-:W-:Y:S01]  /*8340*/  REDG.E.ADD.F32.FTZ.RN.STRONG.GPU desc[UR34][R244.64+0x80], R16 ;  /* 0x00008010f40079a6 */ /* 0x000fe2000c12f322 */
[C---:B----4-:R-:W-:Y:S04]  /*8350*/  LEA R6, P1, R243.reuse, R164, 0x5 ;  /* 0x000000a4f3067211 */ /* 0x050fe800078228ff */
[----:B------:R-:W-:Y:S01]  /*8360*/  REDG.E.ADD.F32.FTZ.RN.STRONG.GPU desc[UR34][R240.64+0x80], R17 ;  /* 0x00008011f00079a6 */ /* 0x000fe2000c12f322 */
[C---:B-1----:R-:W-:Y:S04]  /*8370*/  LEA.HI.X.SX32 R7, R243.reuse, R165, 0x5, P1 ;  /* 0x000000a5f3077211 */ /* 0x042fe800008f2eff */
[----:B------:R-:W-:Y:S01]  /*8380*/  REDG.E.ADD.F32.FTZ.RN.STRONG.GPU desc[UR34][R202.64+0x80], R18 ;  /* 0x00008012ca0079a6 */ /* 0x000fe2000c12f322 */
[C---:B------:R-:W-:Y:S04]  /*8390*/  LEA R4, P1, R243.reuse, R6, 0x5 ;  /* 0x00000006f3047211 */ /* 0x040fe800078228ff */
[----:B------:R-:W-:Y:S01]  /*83a0*/  REDG.E.ADD.F32.FTZ.RN.STRONG.GPU desc[UR34][R200.64+0x80], R19 ;  /* 0x00008013c80079a6 */ /* 0x000fe2000c12f322 */
[C---:B------:R-:W-:Y:S02]  /*83b0*/  LEA.HI.X.SX32 R5, R243.reuse, R7, 0x5, P1 ;  /* 0x00000007f3057211 */ /* 0x040fe400008f2eff */
[C---:B------:R-:W-:Y:S02]  /*83c0*/  LEA R8, P1, R243.reuse, R4, 0x5 ;  /* 0x00000004f3087211 */ /* 0x040fe400078228ff */
        /* <DEDUP_REMOVED lines=23> */
[----:B------:R-:W4:Y:S05]  /*8540*/  LDSM.16.MT88.4 R12, [R3+0x1e000] ;  /* 0x01e00000030c783b */ /* 0x000f2a0000004200 */
[----:B------:R-:W3:Y:S05]  /*8550*/  LDSM.16.MT88.4 R16, [R0] ;  /* 0x000000000010783b */ /* 0x000eea0000004200 */
[----:B------:R-:W3:Y:S05]  /*8560*/  LDSM.16.MT88.4 R20, [R211+0x2000] ;  /* 0x00200000d314783b */ /* 0x000eea0000004200 */
[----:B------:R-:W3:Y:S05]  /*8570*/  LDSM.16.MT88.4 R24, [R0+0x2000] ;  /* 0x002000000018783b */ /* 0x000eea0000004200 */
[----:B------:R-:W-:Y:S05]  /*8580*/  LDSM.16.MT88.4 R32, [R3+0x1c800] ;  /* 0x01c800000320783b */ /* 0x000fea0000004200 */
[----:B------:R-:W2:Y:S05]  /*8590*/  LDSM.16.MT88.4 R28, [R211+0x800] ;  /* 0x00080000d31c783b */ /* 0x000eaa0000004200 */
[----:B------:R-:W2:Y:S01]  /*85a0*/  LDSM.16.MT88.4 R164, [R3+0x1e800] ;  /* 0x01e8000003a4783b */ /* 0x000ea20000004200 */
[-C--:B-1----:R-:W-:Y:S04]  /*85b0*/  HMMA.16816.F32.BF16 R100, R4, R8.reuse, R100 ;  /* 0x000000080464723c */ /* 0x082fe80000041864 */
[----:B------:R-:W1:Y:S05]  /*85c0*/  LDSM.16.MT88.4 R168, [R0+0x800] ;  /* 0x0008000000a8783b */ /* 0x000e6a0000004200 */
[----:B------:R-:W1:Y:S01]  /*85d0*/  LDSM.16.MT88.4 R172, [R211+0x2800] ;  /* 0x00280000d3ac783b */ /* 0x000e620000004200 */
[C---:B----4-:R-:W-:Y:S08]  /*85e0*/  HMMA.16816.F32.BF16 R104, R12.reuse, R8, R104 ;  /* 0x000000080c68723c */ /* 0x050ff00000041868 */
[-C--:B------:R-:W-:Y:S08]  /*85f0*/  HMMA.16816.F32.BF16 R108, R12, R10.reuse, R108 ;  /* 0x0000000a0c6c723c */ /* 0x080ff0000004186c */
[C---:B------:R-:W-:Y:S01]  /*8600*/  HMMA.16816.F32.BF16 R112, R4.reuse, R10, R112 ;  /* 0x0000000a0470723c */ /* 0x040fe20000041870 */
[----:B------:R-:W4:Y:S07]  /*8610*/  LDSM.16.MT88.4 R8, [R0+0x2800] ;  /* 0x002800000008783b */ /* 0x000f2e0000004200 */
[-C--:B---3--:R-:W-:Y:S08]  /*8620*/  HMMA.16816.F32.BF16 R116, R4, R16.reuse, R116 ;  /* 0x000000100474723c */ /* 0x088ff00000041874 */
[C---:B------:R-:W-:Y:S08]  /*8630*/  HMMA.16816.F32.BF16 R120, R12.reuse, R16, R120 ;  /* 0x000000100c78723c */ /* 0x040ff00000041878 */
[-C--:B------:R-:W-:Y:S08]  /*8640*/  HMMA.16816.F32.BF16 R124, R12, R18.reuse, R124 ;  /* 0x000000120c7c723c */ /* 0x080ff0000004187c */
[C---:B------:R-:W-:Y:S01]  /*8650*/  HMMA.16816.F32.BF16 R128, R4.reuse, R18, R128 ;  /* 0x000000120480723c */ /* 0x040fe20000041880 */
[----:B------:R-:W-:Y:S05]  /*8660*/  LDSM.16.MT88.4 R16, [R3+0x1f000] ;  /* 0x01f000000310783b */ /* 0x000fea0000004200 */
[----:B------:R-:W-:Y:S02]  /*8670*/  @P3 STL [R1], R210 ;  /* 0x000000d201003387 */ /* 0x000fe40000100800 */
        /* <DEDUP_REMOVED lines=11> */
[----:B------:R-:W3:Y:S02]  /*8730*/  LDSM.16.MT88.4 R24, [R211+0x3000] ;  /* 0x00300000d318783b */ /* 0x000ee40000004200 */
[-C--:B--2---:R-:W-:Y:S03]  /*8740*/  HMMA.16816.F32.BF16 R100, R32, R28.reuse, R100 ;  /* 0x0000001c2064723c */ /* 0x084fe60000041864 */
[----:B------:R-:W-:Y:S05]  /*8750*/  @P3 STL [R1+0x4], R2 ;  /* 0x0000040201003387 */ /* 0x000fea0000100800 */
[C---:B------:R-:W-:Y:S08]  /*8760*/  HMMA.16816.F32.BF16 R104, R164.reuse, R28, R104 ;  /* 0x0000001ca468723c */ /* 0x040ff00000041868 */
[-C--:B------:R-:W-:Y:S08]  /*8770*/  HMMA.16816.F32.BF16 R108, R164, R30.reuse, R108 ;  /* 0x0000001ea46c723c */ /* 0x080ff0000004186c */
[C---:B------:R-:W-:Y:S01]  /*8780*/  HMMA.16816.F32.BF16 R112, R32.reuse, R30, R112 ;  /* 0x0000001e2070723c */ /* 0x040fe20000041870 */
[----:B------:R-:W2:Y:S07]  /*8790*/  LDSM.16.MT88.4 R28, [R0+0x3000] ;  /* 0x00300000001c783b */ /* 0x000eae0000004200 */
        /* <DEDUP_REMOVED lines=10> */
[-C--:B----4-:R-:W-:Y:S08]  /*8840*/  HMMA.16816.F32.BF16 R148, R32, R8.reuse, R148 ;  /* 0x000000082094723c */ /* 0x090ff00000041894 */
[C---:B------:R-:W-:Y:S08]  /*8850*/  HMMA.16816.F32.BF16 R152, R164.reuse, R8, R152 ;  /* 0x00000008a498723c */ /* 0x040ff00000041898 */
[-C--:B------:R-:W-:Y:S01]  /*8860*/  HMMA.16816.F32.BF16 R156, R164, R10.reuse, R156 ;  /* 0x0000000aa49c723c */ /* 0x080fe2000004189c */
[----:B------:R-:W4:Y:S07]  /*8870*/  LDSM.16.MT88.4 R164, [R0+0x1800] ;  /* 0x0018000000a4783b */ /* 0x000f2e0000004200 */
[----:B------:R-:W-:Y:S01]  /*8880*/  HMMA.16816.F32.BF16 R160, R32, R10, R160 ;  /* 0x0000000a20a0723c */ /* 0x000fe200000418a0 */
[----:B------:R2:W4:Y:S07]  /*8890*/  LDSM.16.MT88.4 R8, [R0+0x3800] ;  /* 0x003800000008783b */ /* 0x00052e0000004200 */
[-C--:B---3--:R-:W-:Y:S08]  /*88a0*/  HMMA.16816.F32.BF16 R100, R4, R12.reuse, R100 ;  /* 0x0000000c0464723c */ /* 0x088ff00000041864 */
[C---:B------:R-:W-:Y:S08]  /*88b0*/  HMMA.16816.F32.BF16 R104, R16.reuse, R12, R104 ;  /* 0x0000000c1068723c */ /* 0x040ff00000041868 */
[-C--:B------:R-:W-:Y:S03]  /*88c0*/  HMMA.16816.F32.BF16 R108, R16, R14.reuse, R108 ;  /* 0x0000000e106c723c */ /* 0x080fe6000004186c */
[C---:B--2---:R-:W-:Y:S02]  /*88d0*/  VIADD R0, R211.reuse, 0xffffc000 ;  /* 0xffffc000d3007836 */ /* 0x044fe40000000000 */
        /* <DEDUP_REMOVED lines=34> */
[C---:B------:R-:W-:Y:S02]  /*8b00*/  LOP3.LUT P1, RZ, R219.reuse, 0x10, RZ, 0xc0, !PT ;  /* 0x00000010dbff7812 */ /* 0x040fe4000782c0ff */
[----:B------:R-:W-:Y:S01]  /*8b10*/  LOP3.LUT P0, RZ, R219, 0x8, RZ, 0xc0, !PT ;  /* 0x00000008dbff7812 */ /* 0x000fe2000780c0ff */
[----:B------:R-:W2:Y:S01]  /*8b20*/  LDCU UR5, c[0x0][0x500] ;  /* 0x0000a000ff0577ac */ /* 0x000ea20008000800 */
[----:B------:R-:W-:Y:S01]  /*8b30*/  UISETP.NE.AND UP0, UPT, UR40, -0x1, UPT ;  /* 0xffffffff2800788c */ /* 0x000fe2000bf05270 */
[----:B------:R-:W-:Y:S01]  /*8b40*/  UMOV UR24, UR18 ;  /* 0x0000001200187c82 */ /* 0x000fe20008000000 */
[----:B------:R-:W-:Y:S01]  /*8b50*/  UISETP.NE.AND UP1, UPT, UR40, -0x1, UPT ;  /* 0xffffffff2800788c */ /* 0x000fe2000bf25270 */
        /* <DEDUP_REMOVED lines=251> */
[----:B------:R-:W-:-:S03]  /*9b10*/  @UP0 UIADD3 UR15, UPT, UPT, UR43, UR15, URZ ;  /* 0x0000000f2b0f0290 */ /* 0x000fc6000fffe0ff */
        /* <DEDUP_REMOVED lines=33> */
[----:B------:R-:W-:-:S12]  /*9d30*/  UIMAD UR15, UR24, UR9, UR43 ;  /* 0x00000009180f72a4 */ /* 0x000fd8000f8e022b */
.L_x_2144:
        /* <DEDUP_REMOVED lines=12> */
.L_x_2145:
[----:B------:R-:W2:Y:S01]  /*9e00*/  LDCU.64 UR8, c[0x0][0x5c8] ;  /* 0x0000b900ff0877ac */ /* 0x000ea20008000a00 */
[----:B------:R-:W-:-:S04]  /*9e10*/  UIADD3 UR5, UPT, UPT, UR37, UR40, URZ ;  /* 0x0000002825057290 */ /* 0x000fc8000fffe0ff */
[----:B--2---:R-:W-:Y:S02]  /*9e20*/  UIMAD.WIDE.U32 UR16, UR5, UR8, URZ ;  /* 0x00000008051072a5 */ /* 0x004fe4000f8e00ff */
[----:B------:R-:W-:-:S04]  /*9e30*/  UIMAD UR5, UR5, UR9, URZ ;  /* 0x00000009050572a4 */ /* 0x000fc8000f8e02ff */
[----:B------:R-:W-:-:S06]  /*9e40*/  UIADD3 UR5, UPT, UPT, UR17, UR5, URZ ;  /* 0x0000000511057290 */ /* 0x000fcc000fffe0ff */
[----:B-1----:R-:W-:-:S07]  /*9e50*/  MOV R31, UR5 ;  /* 0x00000005001f7c02 */ /* 0x002fce0008000f00 */
.L_x_2146:
        /* <DEDUP_REMOVED lines=12> */
[----:B------:R-:W-:Y:S01]  /*9f20*/  IMAD.U32 R2, RZ, RZ, UR40 ;  /* 0x00000028ff027e24 */ /* 0x000fe2000f8e00ff */
[----:B------:R-:W-:Y:S01]  /*9f30*/  LEA R0, R0, UR4, 0x1 ;  /* 0x0000000400007c11 */ /* 0x000fe2000f8e08ff */
[----:B------:R-:W-:Y:S01]  /*9f40*/  UIMAD UR12, UR14, UR10, URZ ;  /* 0x0000000a0e0c72a4 */ /* 0x000fe2000f8e02ff */
[----:B------:R-:W3:Y:S01]  /*9f50*/  LDC.64 R56, c[0x0][0x5e0] ;  /* 0x00017800ff387b82 */ /* 0x000ee20000000a00 */
[----:B------:R-:W-:Y:S01]  /*9f60*/  ISETP.GE.AND P3, PT, R222, UR33, PT ;  /* 0x00000021de007c0c */ /* 0x000fe2000bf66270 */
[----:B------:R-:W-:Y:S01]  /*9f70*/  IMAD.U32 R3, RZ, RZ, UR41 ;  /* 0x00000029ff037e24 */ /* 0x000fe2000f8e00ff */
[----:B------:R-:W-:Y:S01]  /*9f80*/  UIMAD UR12, UR5, UR11, UR12 ;  /* 0x0000000b050c72a4 */ /* 0x000fe2000f8e020c */
[----:B------:R-:W-:Y:S01]  /*9f90*/  LOP3.LUT R4, R2, 0x38, R220, 0xf8, !PT ;  /* 0x0000003802047812 */ /* 0x000fe200078ef8dc */
[C---:B------:R-:W-:Y:S01]  /*9fa0*/  VIADD R6, R222.reuse, 0x40 ;  /* 0x00000040de067836 */ /* 0x040fe20000000000 */
[----:B------:R-:W-:Y:S01]  /*9fb0*/  ISETP.GE.AND P6, PT, R7, UR33, PT ;  /* 0x0000002107007c0c */ /* 0x000fe2000bfc6270 */
[----:B------:R-:W-:Y:S01]  /*9fc0*/  VIADD R5, R222, 0x60 ;  /* 0x00000060de057836 */ /* 0x000fe20000000000 */
[----:B------:R-:W-:Y:S01]  /*9fd0*/  IADD3 R2, P0, PT, R4, UR42, RZ ;  /* 0x0000002a04027c10 */ /* 0x000fe2000ff1e0ff */
[----:B------:R4:W2:Y:S01]  /*9fe0*/  LDS.128 R24, [R0+0xd000] ;  /* 0x00d0000000187984 */ /* 0x0008a20000000c00 */
[----:B------:R-:W-:Y:S01]  /*9ff0*/  IMAD.U32 R4, RZ, RZ, UR12 ;  /* 0x0000000cff047e24 */ /* 0x000fe2000f8e00ff */
[----:B------:R-:W-:Y:S01]  /*a000*/  ISETP.GE.AND P5, PT, R6, UR33, PT ;  /* 0x0000002106007c0c */ /* 0x000fe2000bfa6270 */
[----:B------:R-:W-:Y:S01]  /*a010*/  BSSY.RECONVERGENT B0, `(.L_x_2147) ;  /* 0x000001c000007945 */ /* 0x000fe20003800200 */
[----:B------:R4:W2:Y:S01]  /*a020*/  LDS.128 R20, [R0+0x11000] ;  /* 0x0110000000147984 */ /* 0x0008a20000000c00 */
[----:B------:R-:W-:-:S02]  /*a030*/  IADD3 R18, P2, PT, R222, 0x20, RZ ;  /* 0x00000020de127810 */ /* 0x000fc40007f5e0ff */
[----:B------:R-:W-:Y:S01]  /*a040*/  IADD3.X R3, PT, PT, R3, UR15, R4, P0, !PT ;  /* 0x0000000f03037c10 */ /* 0x000fe200087fe404 */
[----:B------:R4:W2:Y:S01]  /*a050*/  LDS.128 R36, [R0+0x15000] ;  /* 0x0150000000247984 */ /* 0x0008a20000000c00 */
[----:B------:R-:W-:Y:S01]  /*a060*/  ISETP.GE.AND P4, PT, R5, UR33, PT ;  /* 0x0000002105007c0c */ /* 0x000fe2000bf86270 */
[----:B------:R-:W-:Y:S01]  /*a070*/  IMAD.X R30, RZ, RZ, RZ, P2 ;  /* 0x000000ffff1e7224 */ /* 0x000fe200010e06ff */
[----:B------:R-:W-:Y:S01]  /*a080*/  IADD3 R28, P1, PT, R222, 0x40, RZ ;  /* 0x00000040de1c7810 */ /* 0x000fe20007f3e0ff */
[----:B------:R4:W2:Y:S01]  /*a090*/  LDS.128 R44, [R0+0x16000] ;  /* 0x01600000002c7984 */ /* 0x0008a20000000c00 */
[----:B-1----:R-:W-:Y:S01]  /*a0a0*/  IMAD.WIDE.U32 R6, R8, UR20, R2 ;  /* 0x0000001408067c25 */ /* 0x002fe2000f8e0002 */
[----:B------:R-:W-:Y:S02]  /*a0b0*/  IADD3 R29, P0, PT, R222, 0x60, RZ ;  /* 0x00000060de1d7810 */ /* 0x000fe40007f1e0ff */
[----:B------:R4:W1:Y:S01]  /*a0c0*/  LDS.128 R52, [R0+0x17000] ;  /* 0x0170000000347984 */ /* 0x0008620000000c00 */
[----:B------:R-:W-:-:S03]  /*a0d0*/  IMAD R16, R9, UR20, R7 ;  /* 0x0000001409107c24 */ /* 0x000fc6000f8e0207 */
[----:B------:R4:W1:Y:S04]  /*a0e0*/  LDS.128 R32, [R0+0x19000] ;  /* 0x0190000000207984 */ /* 0x0008680000000c00 */
[----:B------:R4:W1:Y:S04]  /*a0f0*/  LDS.128 R40, [R0+0x1a000] ;  /* 0x01a0000000287984 */ /* 0x0008680000000c00 */
[----:B------:R4:W1:Y:S01]  /*a100*/  LDS.128 R48, [R0+0x1b000] ;  /* 0x01b0000000307984 */ /* 0x0008620000000c00 */
[----:B---3--:R-:W-:Y:S05]  /*a110*/  @P3 BRA `(.L_x_2148) ;  /* 0x00000000002c3947 */ /* 0x008fea0003800000 */
        /* <DEDUP_REMOVED lines=11> */
.L_x_2148:
[----:B------:R-:W-:Y:S05]  /*a1d0*/  BSYNC.RECONVERGENT B0 ;  /* 0x0000000000007941 */ /* 0x000fea0003800200 */
.L_x_2147:
[----:B------:R-:W-:Y:S04]  /*a1e0*/  BSSY.RECONVERGENT B0, `(.L_x_2149) ;  /* 0x000000d000007945 */ /* 0x000fe80003800200 */
[----:B------:R-:W-:Y:S05]  /*a1f0*/  @P6 BRA `(.L_x_2150) ;  /* 0x00000000002c6947 */ /* 0x000fea0003800000 */
[----:B------:R-:W2:Y:S01]  /*a200*/  LDCU.64 UR12, c[0x0][0x560] ;  /* 0x0000ac00ff0c77ac */ /* 0x000ea20008000a00 */
[----:B------:R-:W-:Y:S01]  /*a210*/  MOV R2, R6 ;  /* 0x0000000600027202 */ /* 0x000fe20000000f00 */
[----:B---3--:R-:W-:Y:S01]  /*a220*/  IMAD R4, R30, UR10, RZ ;  /* 0x0000000a1e047c24 */ /* 0x008fe2000f8e02ff */
[----:B------:R-:W-:-:S03]  /*a230*/  MOV R3, R16 ;  /* 0x0000001000037202 */ /* 0x000fc60000000f00 */
[C---:B------:R-:W-:Y:S02]  /*a240*/  IMAD R4, R18.reuse, UR11, R4 ;  /* 0x0000000b12047c24 */ /* 0x040fe4000f8e0204 */
[----:B------:R-:W-:-:S05]  /*a250*/  IMAD.WIDE.U32 R2, R18, UR10, R2 ;  /* 0x0000000a12027c25 */ /* 0x000fca000f8e0002 */
[----:B------:R-:W-:Y:S02]  /*a260*/  IADD3 R3, PT, PT, R4, R3, RZ ;  /* 0x0000000304037210 */ /* 0x000fe40007ffe0ff */
[----:B--2---:R-:W-:-:S04]  /*a270*/  LEA R4, P2, R2, UR12, 0x1 ;  /* 0x0000000c02047c11 */ /* 0x004fc8000f8408ff */
[----:B------:R-:W-:-:S05]  /*a280*/  LEA.HI.X R5, R2, UR13, R3, 0x1, P2 ;  /* 0x0000000d02057c11 */ /* 0x000fca00090f0c03 */
[----:B------:R2:W-:Y:S04]  /*a290*/  STG.E.128 desc[UR34][R4.64], R24 ;  /* 0x0000001804007986 */ /* 0x0005e8000c101d22 */
[----:B------:R2:W-:Y:S02]  /*a2a0*/  STG.E.128 desc[UR34][R4.64+0x80], R20 ;  /* 0x0000801404007986 */ /* 0x0005e4000c101d22 */
.L_x_2150:
[----:B------:R-:W-:Y:S05]  /*a2b0*/  BSYNC.RECONVERGENT B0 ;  /* 0x0000000000007941 */ /* 0x000fea0003800200 */
.L_x_2149:
        /* <DEDUP_REMOVED lines=17> */
.L_x_2152:
[----:B------:R-:W-:Y:S05]  /*a3d0*/  BSYNC.RECONVERGENT B0 ;  /* 0x0000000000007941 */ /* 0x000fea0003800200 */
.L_x_2151:
        /* <DEDUP_REMOVED lines=11> */
[----:B------:R-:W-:-:S04]  /*a490*/  IMAD.WIDE.U32 R4, R29, UR10, R2 ;  /* 0x0000000a1d047c25 */ /* 0x000fc8000f8e0002 */
[----:B------:R-:W-:-:S05]  /*a4a0*/  IMAD R2, R29, UR11, R7 ;  /* 0x0000000b1d027c24 */ /* 0x000fca000f8e0207 */
[----:B------:R-:W-:Y:S02]  /*a4b0*/  IADD3 R3, PT, PT, R2, R5, RZ ;  /* 0x0000000502037210 */ /* 0x000fe40007ffe0ff */
[----:B---3--:R-:W-:-:S04]  /*a4c0*/  LEA R2, P0, R4, UR12, 0x1 ;  /* 0x0000000c04027c11 */ /* 0x008fc8000f8008ff */
[----:B------:R-:W-:-:S05]  /*a4d0*/  LEA.HI.X R3, R4, UR13, R3, 0x1, P0 ;  /* 0x0000000d04037c11 */ /* 0x000fca00080f0c03 */
[----:B-1----:R1:W-:Y:S04]  /*a4e0*/  STG.E.128 desc[UR34][R2.64], R12 ;  /* 0x0000000c02007986 */ /* 0x0023e8000c101d22 */
[----:B------:R1:W-:Y:S02]  /*a4f0*/  STG.E.128 desc[UR34][R2.64+0x80], R8 ;  /* 0x0000800802007986 */ /* 0x0003e4000c101d22 */
.L_x_2154:
[----:B------:R-:W-:Y:S05]  /*a500*/  BSYNC.RECONVERGENT B0 ;  /* 0x0000000000007941 */ /* 0x000fea0003800200 */
.L_x_2153:
        /* <DEDUP_REMOVED lines=22> */
.L_x_2156:
[----:B------:R-:W-:Y:S05]  /*a670*/  BSYNC.RECONVERGENT B0 ;  /* 0x0000000000007941 */ /* 0x000fea0003800200 */
.L_x_2155:
        /* <DEDUP_REMOVED lines=13> */
.L_x_2158:
[----:B------:R-:W-:Y:S05]  /*a750*/  BSYNC.RECONVERGENT B0 ;  /* 0x0000000000007941 */ /* 0x000fea0003800200 */
.L_x_2157:
        /* <DEDUP_REMOVED lines=13> */
.L_x_2160:
[----:B------:R-:W-:Y:S05]  /*a830*/  BSYNC.RECONVERGENT B0 ;  /* 0x0000000000007941 */ /* 0x000fea0003800200 */
.L_x_2159:
        /* <DEDUP_REMOVED lines=12> */
.L_x_2138:
[----:B------:R-:W-:Y:S05]  /*a900*/  BSYNC.RECONVERGENT B1 ;  /* 0x0000000000017941 */ /* 0x000fea0003800200 */
.L_x_2108:
[----:B------:R-:W2:Y:S01]  /*a910*/  LDCU UR8, c[0x0][0x438] ;  /* 0x00008700ff0877ac */ /* 0x000ea20008000800 */
[----:B------:R-:W4:Y:S01]  /*a920*/  LDCU UR9, c[0x0][0x370] ;  /* 0x00006e00ff0977ac */ /* 0x000f220008000800 */
[----:B------:R-:W-:Y:S01]  /*a930*/  UMOV UR10, UR19 ;  /* 0x00000013000a7c82 */ /* 0x000fe20008000000 */
[----:B--2---:R-:W-:-:S04]  /*a940*/  UIADD3 UR8, UPT, UPT, UR8, 0x7f, URZ ;  /* 0x0000007f08087890 */ /* 0x004fc8000fffe0ff */
[----:B------:R-:W-:Y:S02]  /*a950*/  USHF.R.S32.HI UR5, URZ, 0x1f, UR8 ;  /* 0x0000001fff057899 */ /* 0x000fe40008011408 */
[----:B----4-:R-:W-:Y:S02]  /*a960*/  UIADD3 UR36, UPT, UPT, UR9, UR36, URZ ;  /* 0x0000002409247290 */ /* 0x010fe4000fffe0ff */
[----:B------:R-:W-:-:S04]  /*a970*/  ULEA.HI UR5, UR5, UR8, URZ, 0x7 ;  /* 0x0000000805057291 */ /* 0x000fc8000f8f38ff */
[----:B------:R-:W-:-:S04]  /*a980*/  USHF.R.S32.HI UR5, URZ, 0x7, UR5 ;  /* 0x00000007ff057899 */ /* 0x000fc80008011405 */
[----:B------:R-:W-:-:S09]  /*a990*/  UISETP.GE.AND UP0, UPT, UR36, UR5, UPT ;  /* 0x000000052400728c */ /* 0x000fd2000bf06270 */
[----:B------:R-:W-:Y:S05]  /*a9a0*/  BRA.U !UP0, `(.L_x_2161) ;  /* 0xffffff5908587547 */ /* 0x000fea000b83ffff */
[----:B------:R-:W-:Y:S05]  /*a9b0*/  EXIT ;  /* 0x000000000000794d */ /* 0x000fea0003800000 */
.L_x_2162:
        /* <DEDUP_REMOVED lines=12> */
.L_x_2453:


//--------------------- .text._ZN5flash44flash_bwd_dq_dk_dv_loop_seqk_parallel_kernelI23Flash_bwd_kernel_traitsILi128ELi64ELi128ELi8ELi2ELi4ELi2ELb0ELb0EN7cutlass10bfloat16_tE19Flash_kernel_traitsILi128ELi64ELi128ELi8ES3_EELb0ELb0ELb1ELb0ELb0ELb1ELb1EEEvNS_16Flash_bwd_paramsE --------------------------
	.section	.text._ZN5flash44flash_bwd_dq_dk_dv_loop_seqk_parallel_kernelI23Flash_bwd_kernel_traitsILi128ELi64ELi128ELi8ELi2ELi4ELi2ELb0ELb0EN7cutlass10bfloat16_tE19Flash_kernel_traitsILi128ELi64ELi128ELi8ES3_EELb0ELb0ELb1ELb0ELb0ELb1ELb1EEEvNS_16Flash_bwd_paramsE,"ax",@progbits
	.align	128
        .global         _ZN5flash44flash_bwd_dq_dk_dv_loop_seqk_parallel_kernelI23Flash_bwd_kernel_traitsILi128ELi64ELi128ELi8ELi2ELi4ELi2ELb0ELb0EN7cutlass10bfloat16_tE19Flash_kernel_traitsILi128ELi64ELi128ELi8ES3_EELb0ELb0ELb1ELb0ELb0ELb1ELb1EEEvNS_16Flash_bwd_paramsE
        .type           _ZN5flash44flash_bwd_dq_dk_dv_loop_seqk_parallel_kernelI23Flash_bwd_kernel_traitsILi128ELi64ELi128ELi8ELi2ELi4ELi2ELb0ELb0EN7cutlass10bfloat16_tE19Flash_kernel_traitsILi128ELi64ELi128ELi8ES3_EELb0ELb0ELb1ELb0ELb0ELb1ELb1EEEvNS_16Flash_bwd_paramsE,@function
        .size           _ZN5flash44flash_bwd_dq_dk_dv_loop_seqk_parallel_kernelI23Flash_bwd_kernel_traitsILi128ELi64ELi128ELi8ELi2ELi4ELi2ELb0ELb0EN7cutlass10bfloat16_tE19Flash_kernel_traitsILi128ELi64ELi128ELi8ES3_EELb0ELb0ELb1ELb0ELb0ELb1ELb1EEEvNS_16Flash_bwd_paramsE,(.L_x_2454 - _ZN5flash44flash_bwd_dq_dk_dv_loop_seqk_parallel_kernelI23Flash_bwd_kernel_traitsILi128ELi64ELi128ELi8ELi2ELi4ELi2ELb0ELb0EN7cutlass10bfloat16_tE19Flash_kernel_traitsILi128ELi64ELi128ELi8ES3_EELb0ELb0ELb1ELb0ELb0ELb1ELb1EEEvNS_16Flash_bwd_paramsE)
        .other          _ZN5flash44flash_bwd_dq_dk_dv_loop_seqk_parallel_kernelI23Flash_bwd_kernel_traitsILi128ELi64ELi128ELi8ELi2ELi4ELi2ELb0ELb0EN7cutlass10bfloat16_tE19Flash_kernel_traitsILi128ELi64ELi128ELi8ES3_EELb0ELb0ELb1ELb0ELb0ELb1ELb1EEEvNS_16Flash_bwd_paramsE,@"STO_CUDA_ENTRY STV_DEFAULT"
_ZN5flash44flash_bwd_dq_dk_dv_loop_seqk_parallel_kernelI23Flash_bwd_kernel_traitsILi128ELi64ELi128ELi8ELi2ELi4ELi2ELb0ELb0EN7cutlass10bfloat16_tE19Flash_kernel_traitsILi128ELi64ELi128ELi8ES3_EELb0ELb0ELb1ELb0ELb0ELb1ELb1EEEvNS_16Flash_bwd_paramsE:
.text._ZN5flash44flash_bwd_dq_dk_dv_loop_seqk_parallel_kernelI23Flash_bwd_kernel_traitsILi128ELi64ELi128ELi8ELi2ELi4ELi2ELb0ELb0EN7cutlass10bfloat16_tE19Flash_kernel_traitsILi128ELi64ELi128ELi8ES3_EELb0ELb0ELb1ELb0ELb0ELb1ELb1EEEvNS_16Flash_bwd_paramsE:
        /* <DEDUP_REMOVED lines=49> */
.L_x_2217:
[----:B-----5:R-:W5:Y:S01]  /*0310*/  LDCU.64 UR8, c[0x0][0x478] ;  /* 0x00008f00ff0877ac */ /* 0x020f620008000a00 */
[----:B------:R-:W-:Y:S02]  /*0320*/  PLOP3.LUT P1, PT, PT, PT, UP3, 0x80, 0x8 ;  /* 0x000000000008781c */ /* 0x000fe40003f2f038 */
[----:B------:R-:W-:Y:S01]  /*0330*/  PLOP3.LUT P4, PT, PT, PT, UP5, 0x80, 0x8 ;  /* 0x000000000008781c */ /* 0x000fe20003f8f058 */
[----:B------:R-:W-:Y:S01]  /*0340*/  @UP3 ULEA UR12, UP0, UR38, UR6, 0x2 ;  /* 0x00000006260c3291 */ /* 0x000fe2000f8010ff */
[----:B------:R-:W-:Y:S01]  /*0350*/  PLOP3.LUT P2, PT, PT, PT, UP4, 0x80, 0x8 ;  /* 0x000000000008781c */ /* 0x000fe20003f4f048 */
[----:B------:R-:W-:Y:S02]  /*0360*/  UISETP.NE.AND UP2, UPT, UR26, URZ, UPT ;  /* 0x000000ff1a00728c */ /* 0x000fe4000bf45270 */
[----:B------:R-:W-:Y:S02]  /*0370*/  @UP3 ULEA.HI.X UR13, UR38, UR7, URZ, 0x2, UP0 ;  /* 0x00000007260d3291 */ /* 0x000fe400080f14ff */
[----:B-1----:R-:W-:-:S02]  /*0380*/  IMAD.U32 R12, RZ, RZ, UR12 ;  /* 0x0000000cff0c7e24 */ /* 0x002fc4000f8e00ff */
[----:B------:R-:W-:Y:S02]  /*0390*/  PLOP3.LUT P3, PT, PT, PT, UP2, 0x80, 0x8 ;  /* 0x000000000008781c */ /* 0x000fe40003f6f028 */
[----:B------:R-:W-:Y:S01]  /*03a0*/  IMAD.U32 R13, RZ, RZ, UR13 ;  /* 0x0000000dff0d7e24 */ /* 0x000fe2000f8e00ff */
[----:B----4-:R-:W-:Y:S02]  /*03b0*/  UIMAD.WIDE.U32 UR12, UR38, 0x4, UR28 ;  /* 0x00000004260c78a5 */ /* 0x010fe4000f8e001c */
[----:B-----5:R-:W-:Y:S01]  /*03c0*/  UISETP.NE.U32.AND UP0, UPT, UR8, URZ, UPT ;  /* 0x000000ff0800728c */ /* 0x020fe2000bf05070 */
[----:B------:R-:W-:Y:S01]  /*03d0*/  IMAD.U32 R6, RZ, RZ, UR36 ;  /* 0x00000024ff067e24 */ /* 0x000fe2000f8e00ff */
[----:B------:R-:W4:Y:S02]  /*03e0*/  @P1 LDG.E R3, desc[UR32][R12.64] ;  /* 0x000000200c031981 */ /* 0x000f24000c1e1900 */
[----:B------:R-:W-:-:S06]  /*03f0*/  UISETP.NE.AND.EX UP0, UPT, UR9, URZ, UPT, UP0 ;  /* 0x000000ff0900728c */ /* 0x000fcc000bf05300 */
[----:B------:R-:W-:-:S05]  /*0400*/  PLOP3.LUT P0, PT, PT, PT, UP0, 0x80, 0x8 ;  /* 0x000000000008781c */ /* 0x000fca0003f0f008 */
[----:B------:R-:W-:Y:S01]  /*0410*/  @UP0 ULEA UR14, UP1, UR38, UR8, 0x2 ;  /* 0x00000008260e0291 */ /* 0x000fe2000f8210ff */
[----:B------:R-:W-:Y:S01]  /*0420*/  IMAD.U32 R8, RZ, RZ, UR12 ;  /* 0x0000000cff087e24 */ /* 0x000fe2000f8e00ff */
[----:B------:R-:W5:Y:S02]  /*0430*/  @!UP0 LDCU UR11, c[0x0][0x43c] ;  /* 0x00008780ff0b87ac */ /* 0x000f640008000800 */
[----:B------:R-:W-:Y:S02]  /*0440*/  @UP0 ULEA.HI.X UR15, UR38, UR9, URZ, 0x2, UP1 ;  /* 0x00000009260f0291 */ /* 0x000fe400088f14ff */
[----:B------:R-:W-:Y:S01]  /*0450*/  IMAD.U32 R10, RZ, RZ, UR14 ;  /* 0x0000000eff0a7e24 */ /* 0x000fe2000f8e00ff */
[----:B------:R-:W2:Y:S01]  /*0460*/  @!UP0 LDCU.64 UR8, c[0x0][0x488] ;  /* 0x00009100ff0887ac */ /* 0x000ea20008000a00 */
[----:B------:R-:W-:Y:S02]  /*0470*/  IMAD.U32 R9, RZ, RZ, UR13 ;  /* 0x0000000dff097e24 */ /* 0x000fe4000f8e00ff */
[----:B------:R-:W-:-:S02]  /*0480*/  IMAD.U32 R7, RZ, RZ, UR37 ;  /* 0x00000025ff077e24 */ /* 0x000fc4000f8e00ff */
[----:B------:R-:W-:Y:S01]  /*0490*/  IMAD.U32 R11, RZ, RZ, UR15 ;  /* 0x0000000fff0b7e24 */ /* 0x000fe2000f8e00ff */
[----:B------:R-:W3:Y:S04]  /*04a0*/  @P4 LDG.E R4, desc[UR32][R8.64] ;  /* 0x0000002008044981 */ /* 0x000ee8000c1e1900 */
[----:B------:R-:W3:Y:S04]  /*04b0*/  @P0 LDG.E R0, desc[UR32][R10.64] ;  /* 0x000000200a000981 */ /* 0x000ee8000c1e1900 */
[----:B------:R-:W3:Y:S04]  /*04c0*/  @P2 LDG.E R2, desc[UR32][R8.64+0x4] ;  /* 0x0000042008022981 */ /* 0x000ee8000c1e1900 */
[----:B------:R-:W3:Y:S01]  /*04d0*/  @!P3 LDG.E R6, desc[UR32][R6.64] ;  /* 0x000000200606b981 */ /* 0x000ee2000c1e1900 */
[----:B------:R-:W-:Y:S01]  /*04e0*/  UMOV UR39, URZ ;  /* 0x000000ff00277c82 */ /* 0x000fe20008000000 */
[----:B--2---:R-:W-:Y:S01]  /*04f0*/  @!UP0 UISETP.NE.U32.AND UP1, UPT, UR8, URZ, UPT ;  /* 0x000000ff0800828c */ /* 0x004fe2000bf25070 */
[----:B------:R-:W-:Y:S01]  /*0500*/  UMOV UR17, 0xffffffff ;  /* 0xffffffff00117882 */ /* 0x000fe20000000000 */
[----:B------:R-:W-:-:S02]  /*0510*/  UMOV UR40, 0xffffffff ;  /* 0xffffffff00287882 */ /* 0x000fc40000000000 */
[----:B------:R-:W-:Y:S02]  /*0520*/  @!UP0 UISETP.NE.AND.EX UP1, UPT, UR9, URZ, UPT, UP1 ;  /* 0x000000ff0900828c */ /* 0x000fe4000bf25310 */
[----:B------:R-:W-:Y:S02]  /*0530*/  USHF.L.U32 UR35, UR34, 0x7, URZ ;  /* 0x0000000722237899 */ /* 0x000fe400080006ff */
[----:B-----5:R-:W-:Y:S01]  /*0540*/  @!UP0 USEL UR9, UR11, URZ, UP1 ;  /* 0x000000ff0b098287 */ /* 0x020fe20008800000 */
[----:B----4-:R-:W-:Y:S02]  /*0550*/  @P1 R2UR UR39, R3 ;  /* 0x00000000032712ca */ /* 0x010fe400000e0000 */
[----:B---3--:R-:W-:Y:S02]  /*0560*/  @P4 R2UR UR17, R4 ;  /* 0x00000000041142ca */ /* 0x008fe400000e0000 */
[----:B------:R-:W-:Y:S02]  /*0570*/  @P0 R2UR UR31, R0 ;  /* 0x00000000001f02ca */ /* 0x000fe400000e0000 */
[----:B------:R-:W-:-:S02]  /*0580*/  @P2 R2UR UR8, R2 ;  /* 0x00000000020822ca */ /* 0x000fc400000e0000 */
        /* <DEDUP_REMOVED lines=14> */
.L_x_2163:
        /* <DEDUP_REMOVED lines=44> */
.L_x_2165:
[----:B------:R-:W1:Y:S01]  /*0930*/  LDCU.64 UR14, c[0x0][0x3b8] ;  /* 0x00007700ff0e77ac */ /* 0x000e620008000a00 */
[----:B------:R-:W-:-:S04]  /*0940*/  UIADD3 UR8, UPT, UPT, UR39, UR40, URZ ;  /* 0x0000002827087290 */ /* 0x000fc8000fffe0ff */
[----:B-1----:R-:W-:Y:S02]  /*0950*/  UIMAD.WIDE.U32 UR10, UR8, UR14, URZ ;  /* 0x0000000e080a72a5 */ /* 0x002fe4000f8e00ff */
[----:B------:R-:W-:-:S04]  /*0960*/  UIMAD UR8, UR8, UR15, URZ ;  /* 0x0000000f080872a4 */ /* 0x000fc8000f8e02ff */
[----:B------:R-:W-:Y:S01]  /*0970*/  UIADD3 UR8, UPT, UPT, UR11, UR8, URZ ;  /* 0x000000080b087290 */ /* 0x000fe2000fffe0ff */
[----:B------:R-:W-:-:S05]  /*0980*/  UMOV UR46, UR10 ;  /* 0x0000000a002e7c82 */ /* 0x000fca0008000000 */
[----:B------:R-:W-:Y:S02]  /*0990*/  MOV R4, UR8 ;  /* 0x0000000800047c02 */ /* 0x000fe40008000f00 */
.L_x_2166:
[----:B------:R-:W1:Y:S01]  /*09a0*/  LDC R0, c[0x0][0x3e8] ;  /* 0x0000fa00ff007b82 */ /* 0x000e620000000800 */
[----:B------:R-:W2:Y:S01]  /*09b0*/  S2R R2, SR_CTAID.Z ;  /* 0x0000000000027919 */ /* 0x000ea20000002700 */
[----:B------:R-:W-:Y:S01]  /*09c0*/  IMAD.MOV.U32 R6, RZ, RZ, RZ ;  /* 0x000000ffff067224 */ /* 0x000fe200078e00ff */
[----:B------:R-:W-:Y:S01]  /*09d0*/  USHF.R.S32.HI UR41, URZ, 0x1f, UR35 ;  /* 0x0000001fff297899 */ /* 0x000fe20008011423 */
[----:B-1----:R-:W-:-:S04]  /*09e0*/  IABS R5, R0 ;  /* 0x0000000000057213 */ /* 0x002fc80000000000 */
[----:B------:R-:W1:Y:S01]  /*09f0*/  I2F.RP R8, R5 ;  /* 0x0000000500087306 */ /* 0x000e620000209400 */
[----:B--2---:R-:W-:-:S07]  /*0a00*/  IABS R2, R2 ;  /* 0x0000000200027213 */ /* 0x004fce0000000000 */
[----:B-1----:R-:W1:Y:S02]  /*0a10*/  MUFU.RCP R7, R8 ;  /* 0x0000000800077308 */ /* 0x002e640000001000 */
[----:B-1----:R-:W-:-:S06]  /*0a20*/  VIADD R7, R7, 0xffffffe ;  /* 0x0ffffffe07077836 */ /* 0x002fcc0000000000 */
[----:B------:R-:W1:Y:S02]  /*0a30*/  F2I.FTZ.U32.TRUNC.NTZ R7, R7 ;  /* 0x0000000700077305 */ /* 0x000e64000021f000 */
[----:B-1----:R-:W-:-:S04]  /*0a40*/  IMAD.MOV R3, RZ, RZ, -R7 ;  /* 0x000000ffff037224 */ /* 0x002fc800078e0a07 */
        /* <DEDUP_REMOVED lines=30> */
.L_x_2167:
[----:B------:R-:W1:Y:S01]  /*0c30*/  LDCU.64 UR12, c[0x0][0x3c0] ;  /* 0x00007800ff0c77ac */ /* 0x000e620008000a00 */
[----:B------:R-:W-:-:S04]  /*0c40*/  UIADD3 UR8, UPT, UPT, UR39, UR40, URZ ;  /* 0x0000002827087290 */ /* 0x000fc8000fffe0ff */
[----:B-1----:R-:W-:Y:S02]  /*0c50*/  UIMAD.WIDE.U32 UR48, UR8, UR12, URZ ;  /* 0x0000000c083072a5 */ /* 0x002fe4000f8e00ff */
[----:B------:R-:W-:-:S04]  /*0c60*/  UIMAD UR8, UR8, UR13, URZ ;  /* 0x0000000d080872a4 */ /* 0x000fc8000f8e02ff */
[----:B------:R-:W-:-:S06]  /*0c70*/  UIADD3 UR8, UPT, UPT, UR49, UR8, URZ ;  /* 0x0000000831087290 */ /* 0x000fcc000fffe0ff */
[----:B------:R-:W-:-:S07]  /*0c80*/  MOV R5, UR8 ;  /* 0x0000000800057c02 */ /* 0x000fce0008000f00 */
.L_x_2168:
        /* <DEDUP_REMOVED lines=27> */
.L_x_2169:
[----:B------:R-:W-:Y:S02]  /*0e40*/  UIMAD.WIDE.U32 UR56, UR52, UR17, URZ ;  /* 0x00000011343872a5 */ /* 0x000fe4000f8e00ff */
[----:B------:R-:W-:-:S04]  /*0e50*/  UIMAD UR8, UR53, UR17, URZ ;  /* 0x00000011350872a4 */ /* 0x000fc8000f8e02ff */
[----:B------:R-:W-:Y:S02]  /*0e60*/  UIADD3 UR8, UPT, UPT, UR57, UR8, URZ ;  /* 0x0000000839087290 */ /* 0x000fe4000fffe0ff */
.L_x_2170:
        /* <DEDUP_REMOVED lines=20> */
.L_x_2171:
[----:B------:R-:W1:Y:S01]  /*0fb0*/  LDCU UR58, c[0x0][0x434] ;  /* 0x00008680ff3a77ac */ /* 0x000e620008000800 */
[----:B------:R-:W-:-:S04]  /*0fc0*/  UIMAD UR10, UR38, UR16, UR23 ;  /* 0x00000010260a72a4 */ /* 0x000fc8000f8e0217 */
[----:B-1----:R-:W-:Y:S02]  /*0fd0*/  UIMAD UR58, UR10, UR58, URZ ;  /* 0x0000003a0a3a72a4 */ /* 0x002fe4000f8e02ff */
.L_x_2172:
        /* <DEDUP_REMOVED lines=11> */
.L_x_2173:
[----:B------:R-:W1:Y:S01]  /*1090*/  LDCU UR57, c[0x0][0x444] ;  /* 0x00008880ff3977ac */ /* 0x000e620008000800 */
[----:B------:R-:W-:-:S04]  /*10a0*/  UIMAD UR10, UR38, UR16, UR23 ;  /* 0x00000010260a72a4 */ /* 0x000fc8000f8e0217 */
[----:B-1----:R-:W-:-:S12]  /*10b0*/  UIMAD UR57, UR10, UR57, URZ ;  /* 0x000000390a3972a4 */ /* 0x002fd8000f8e02ff */
.L_x_2174:
        /* <DEDUP_REMOVED lines=19> */
[----:B------:R-:W-:Y:S02]  /*11f0*/  SHF.R.U32.HI R17, RZ, 0x3, R210 ;  /* 0x00000003ff117819 */ /* 0x000fe400000116d2 */
[----:B------:R-:W-:Y:S01]  /*1200*/  LOP3.LUT R6, R210, 0x1f, RZ, 0xc0, !PT ;  /* 0x0000001fd2067812 */ /* 0x000fe200078ec0ff */
[----:B------:R-:W-:Y:S01]  /*1210*/  UISETP.LT.AND UP0, UPT, URZ, UR49, UPT ;  /* 0x00000031ff00728c */ /* 0x000fe2000bf01270 */
[----:B------:R-:W-:Y:S02]  /*1220*/  LOP3.LUT R26, R0, 0x38, RZ, 0xc0, !PT ;  /* 0x00000038001a7812 */ /* 0x000fe400078ec0ff */
        /* <DEDUP_REMOVED lines=16> */
[----:B------:R-:W3:Y:S01]  /*1330*/  LDCU.64 UR16, c[0x0][0x3c8] ;  /* 0x00007900ff1077ac */ /* 0x000ee20008000a00 */
[----:B------:R-:W4:Y:S01]  /*1340*/  LDC.64 R8, c[0x0][0x5f8] ;  /* 0x00017e00ff087b82 */ /* 0x000f220000000a00 */
[----:B------:R-:W-:Y:S01]  /*1350*/  IMAD R13, R12, UR23, R11 ;  /* 0x000000170c0d7c24 */ /* 0x000fe2000f8e020b */
[----:B------:R-:W-:Y:S01]  /*1360*/  SHF.R.U32.HI R11, RZ, 0x5, R210 ;  /* 0x00000005ff0b7819 */ /* 0x000fe200000116d2 */
        /* <DEDUP_REMOVED lines=15> */
[----:B------:R-:W2:Y:S01]  /*1460*/  LDCU.64 UR16, c[0x0][0x570] ;  /* 0x0000ae00ff1077ac */ /* 0x000ea20008000a00 */
[----:B------:R-:W-:Y:S01]  /*1470*/  IMAD R6, R11, UR59, R6 ;  /* 0x0000003b0b067c24 */ /* 0x000fe2000f8e0206 */
[----:B------:R-:W-:Y:S01]  /*1480*/  SEL R11, R18, RZ, P6 ;  /* 0x000000ff120b7207 */ /* 0x000fe20003000000 */
[----:B------:R-:W-:Y:S01]  /*1490*/  IMAD R9, R9, UR21, R19 ;  /* 0x0000001509097c24 */ /* 0x000fe2000f8e0213 */
[----:B------:R-:W3:Y:S01]  /*14a0*/  LDCU.64 UR50, c[0x0][0x5e8] ;  /* 0x0000bd00ff3277ac */ /* 0x000ee20008000a00 */
[----:B------:R-:W-:Y:S01]  /*14b0*/  IMAD.WIDE.U32 R14, R14, UR23, R20 ;  /* 0x000000170e0e7c25 */ /* 0x000fe2000f8e0014 */
[----:B------:R-:W-:Y:S01]  /*14c0*/  IADD3 R8, P1, P0, R6, UR56, R11 ;  /* 0x0000003806087c10 */ /* 0x000fe2000f83e00b */
[----:B------:R-:W-:Y:S01]  /*14d0*/  USHF.L.U32 UR59, UR59, 0x6, URZ ;  /* 0x000000063b3b7899 */ /* 0x000fe200080006ff */
[----:B------:R-:W-:Y:S01]  /*14e0*/  SHF.R.S32.HI R6, RZ, 0x1f, R6 ;  /* 0x0000001fff067819 */ /* 0x000fe20000011406 */
[----:B------:R-:W-:Y:S01]  /*14f0*/  IMAD R15, R10, UR23, R15 ;  /* 0x000000170a0f7c24 */ /* 0x000fe2000f8e020f */
[----:B------:R-:W-:Y:S01]  /*1500*/  SEL R9, R9, RZ, P6 ;  /* 0x000000ff09097207 */ /* 0x000fe20003000000 */
[----:B------:R-:W-:-:S03]  /*1510*/  IMAD.WIDE.U32 R10, R17, R2, R14 ;  /* 0x00000002110a7225 */ /* 0x000fc600078e000e */
[----:B------:R-:W-:Y:S02]  /*1520*/  IADD3.X R13, PT, PT, R6, UR55, R9, P1, P0 ;  /* 0x00000037060d7c10 */ /* 0x000fe40008fe0409 */
[----:B------:R-:W-:Y:S01]  /*1530*/  MOV R6, UR59 ;  /* 0x0000003b00067c02 */ /* 0x000fe20008000f00 */
[C---:B------:R-:W-:Y:S01]  /*1540*/  IMAD R229, R17.reuse, R3, R11 ;  /* 0x0000000311e57224 */ /* 0x040fe200078e020b */
[----:B------:R-:W-:Y:S01]  /*1550*/  IADD3 R9, P0, PT, R8, UR59, RZ ;  /* 0x0000003b08097c10 */ /* 0x000fe2000ff1e0ff */
[----:B------:R-:W-:Y:S01]  /*1560*/  VIADD R8, R17, 0x20 ;  /* 0x0000002011087836 */ /* 0x000fe20000000000 */
[----:B-1----:R-:W-:Y:S01]  /*1570*/  LEA R230, P1, R10, UR8, 0x1 ;  /* 0x000000080ae67c11 */ /* 0x002fe2000f8208ff */
[----:B---3--:R-:W-:Y:S01]  /*1580*/  UIMAD.WIDE UR50, UR57, 0x4, UR50 ;  /* 0x00000004393278a5 */ /* 0x008fe2000f8e0232 */
[----:B------:R-:W-:Y:S02]  /*1590*/  LEA.HI.X.SX32 R6, R6, R13, 0x1, P0 ;  /* 0x0000000d06067211 */ /* 0x000fe400000f0eff */
[----:B--2---:R-:W-:-:S02]  /*15a0*/  LEA R242, P0, R9, UR16, 0x2 ;  /* 0x0000001009f27c11 */ /* 0x004fc4000f8010ff */
[----:B------:R-:W-:Y:S02]  /*15b0*/  LEA.HI.X R229, R10, UR9, R229, 0x1, P1 ;  /* 0x000000090ae57c11 */ /* 0x000fe400088f0ce5 */
[----:B------:R-:W-:Y:S01]  /*15c0*/  LEA.HI.X R243, R9, UR17, R6, 0x2, P0 ;  /* 0x0000001109f37c11 */ /* 0x000fe200080f1406 */
[----:B------:R-:W-:Y:S01]  /*15d0*/  UMOV UR16, UR50 ;  /* 0x0000003200107c82 */ /* 0x000fe20008000000 */
[C---:B------:R-:W-:Y:S01]  /*15e0*/  IADD3 R14, P2, PT, R17.reuse, 0x40, RZ ;  /* 0x00000040110e7810 */ /* 0x040fe20007f5e0ff */
[----:B------:R-:W-:Y:S01]  /*15f0*/  UMOV UR17, UR51 ;  /* 0x0000003300117c82 */ /* 0x000fe20008000000 */
[C---:B------:R-:W-:Y:S02]  /*1600*/  IADD3 R16, P0, PT, R17.reuse, 0x60, RZ ;  /* 0x0000006011107810 */ /* 0x040fe40007f1e0ff */
[C---:B------:R-:W-:Y:S01]  /*1610*/  IADD3 R12, P1, PT, R17.reuse, 0x20, RZ ;  /* 0x00000020110c7810 */ /* 0x040fe20007f3e0ff */
[----:B------:R-:W-:Y:S01]  /*1620*/  IMAD.X R23, RZ, RZ, RZ, P2 ;  /* 0x000000ffff177224 */ /* 0x000fe200010e06ff */
[C---:B------:R-:W-:Y:S01]  /*1630*/  SHF.L.U64.HI R6, R2.reuse, 0x5, R3 ;  /* 0x0000000502067819 */ /* 0x040fe20000010203 */
[----:B------:R-:W-:Y:S01]  /*1640*/  IMAD.SHL.U32 R3, R2, 0x20, RZ ;  /* 0x0000002002037824 */ /* 0x000fe200078e00ff */
[C---:B------:R-:W-:Y:S01]  /*1650*/  IADD3 R10, PT, PT, R17.reuse, 0x60, RZ ;  /* 0x00000060110a7810 */ /* 0x040fe20007ffe0ff */
[----:B------:R-:W-:Y:S01]  /*1660*/  VIADD R2, R17, 0x40 ;  /* 0x0000004011027836 */ /* 0x000fe20000000000 */
[----:B------:R-:W-:Y:S01]  /*1670*/  IADD3.X R11, PT, PT, RZ, RZ, RZ, P1, !PT ;  /* 0x000000ffff0b7210 */ /* 0x000fe20000ffe4ff */
[----:B------:R-:W-:Y:S01]  /*1680*/  IMAD.X R15, RZ, RZ, RZ, P0 ;  /* 0x000000ffff0f7224 */ /* 0x000fe200000e06ff */
        /* <DEDUP_REMOVED lines=14> */
.L_x_2176:
[----:B------:R-:W1:Y:S01]  /*1770*/  LDCU.64 UR12, c[0x0][0x5c0] ;  /* 0x0000b800ff0c77ac */ /* 0x000e620008000a00 */
[----:B------:R-:W-:-:S04]  /*1780*/  UIADD3 UR8, UPT, UPT, UR39, UR40, URZ ;  /* 0x0000002827087290 */ /* 0x000fc8000fffe0ff */
[----:B-1----:R-:W-:Y:S02]  /*1790*/  UIMAD.WIDE.U32 UR16, UR8, UR12, URZ ;  /* 0x0000000c081072a5 */ /* 0x002fe4000f8e00ff */
[----:B------:R-:W-:-:S04]  /*17a0*/  UIMAD UR8, UR8, UR13, URZ ;  /* 0x0000000d080872a4 */ /* 0x000fc8000f8e02ff */
[----:B------:R-:W-:-:S06]  /*17b0*/  UIADD3 UR8, UPT, UPT, UR17, UR8, URZ ;  /* 0x0000000811087290 */ /* 0x000fcc000fffe0ff */
[----:B------:R-:W-:Y:S02]  /*17c0*/  MOV R0, UR8 ;  /* 0x0000000800007c02 */ /* 0x000fe40008000f00 */
.L_x_2177:
        /* <DEDUP_REMOVED lines=13> */
.L_x_2178:
[----:B------:R-:W1:Y:S01]  /*18a0*/  LDCU.64 UR10, c[0x0][0x5c8] ;  /* 0x0000b900ff0a77ac */ /* 0x000e620008000a00 */
[----:B------:R-:W-:-:S04]  /*18b0*/  UIADD3 UR39, UPT, UPT, UR39, UR40, URZ ;  /* 0x0000002827277290 */ /* 0x000fc8000fffe0ff */
[----:B-1----:R-:W-:Y:S02]  /*18c0*/  UIMAD.WIDE.U32 UR14, UR39, UR10, URZ ;  /* 0x0000000a270e72a5 */ /* 0x002fe4000f8e00ff */
[----:B------:R-:W-:-:S04]  /*18d0*/  UIMAD UR39, UR39, UR11, URZ ;  /* 0x0000000b272772a4 */ /* 0x000fc8000f8e02ff */
[----:B------:R-:W-:-:S06]  /*18e0*/  UIADD3 UR39, UPT, UPT, UR15, UR39, URZ ;  /* 0x000000270f277290 */ /* 0x000fcc000fffe0ff */
[----:B------:R-:W-:-:S07]  /*18f0*/  MOV R4, UR39 ;  /* 0x0000002700047c02 */ /* 0x000fce0008000f00 */
.L_x_2179:
        /* <DEDUP_REMOVED lines=26> */
.L_x_2181:
[----:B------:R-:W-:Y:S05]  /*1aa0*/  BSYNC.RECONVERGENT B0 ;  /* 0x0000000000007941 */ /* 0x000fea0003800200 */
.L_x_2180:
[----:B------:R-:W-:Y:S04]  /*1ab0*/  BSSY.RECONVERGENT B0, `(.L_x_2182) ;  /* 0x000000c000007945 */ /* 0x000fe80003800200 */
[----:B------:R-:W-:Y:S05]  /*1ac0*/  @P3 BRA `(.L_x_2183) ;  /* 0x0000000000283947 */ /* 0x000fea0003800000 */
[----:B------:R-:W1:Y:S01]  /*1ad0*/  LDCU.64 UR8, c[0x0][0x560] ;  /* 0x0000ac00ff0877ac */ /* 0x000e620008000a00 */
[----:B------:R-:W-:Y:S01]  /*1ae0*/  MOV R2, R6 ;  /* 0x0000000600027202 */ /* 0x000fe20000000f00 */
[----:B------:R-:W-:-:S04]  /*1af0*/  IMAD R5, R11, UR12, RZ ;  /* 0x0000000c0b057c24 */ /* 0x000fc8000f8e02ff */
[----:B------:R-:W-:-:S04]  /*1b00*/  IMAD.WIDE.U32 R8, R12, UR12, R2 ;  /* 0x0000000c0c087c25 */ /* 0x000fc8000f8e0002 */
[----:B------:R-:W-:-:S05]  /*1b10*/  IMAD R0, R12, UR13, R5 ;  /* 0x0000000d0c007c24 */ /* 0x000fca000f8e0205 */
[----:B------:R-:W-:Y:S02]  /*1b20*/  IADD3 R0, PT, PT, R9, R0, RZ ;  /* 0x0000000009007210 */ /* 0x000fe40007ffe0ff */
[----:B-1----:R-:W-:-:S04]  /*1b30*/  LEA R18, P0, R8, UR8, 0x1 ;  /* 0x0000000808127c11 */ /* 0x002fc8000f8008ff */
[----:B------:R-:W-:-:S05]  /*1b40*/  LEA.HI.X R19, R8, UR9, R0, 0x1, P0 ;  /* 0x0000000908137c11 */ /* 0x000fca00080f0c00 */
[----:B------:R2:W-:Y:S04]  /*1b50*/  STG.E.128 desc[UR32][R18.64], RZ ;  /* 0x000000ff12007986 */ /* 0x0005e8000c101d20 */
[----:B------:R2:W-:Y:S02]  /*1b60*/  STG.E.128 desc[UR32][R18.64+0x80], RZ ;  /* 0x000080ff12007986 */ /* 0x0005e4000c101d20 */
.L_x_2183:
[----:B------:R-:W-:Y:S05]  /*1b70*/  BSYNC.RECONVERGENT B0 ;  /* 0x0000000000007941 */ /* 0x000fea0003800200 */
.L_x_2182:
        /* <DEDUP_REMOVED lines=8> */
[----:B-12---:R-:W-:-:S04]  /*1c00*/  LEA R18, P0, R8, UR8, 0x1 ;  /* 0x0000000808127c11 */ /* 0x006fc8000f8008ff */
[----:B------:R-:W-:-:S05]  /*1c10*/  LEA.HI.X R19, R8, UR9, R0, 0x1, P0 ;  /* 0x0000000908137c11 */ /* 0x000fca00080f0c00 */
[----:B------:R3:W-:Y:S04]  /*1c20*/  STG.E.128 desc[UR32][R18.64], RZ ;  /* 0x000000ff12007986 */ /* 0x0007e8000c101d20 */
[----:B------:R3:W-:Y:S02]  /*1c30*/  STG.E.128 desc[UR32][R18.64+0x80], RZ ;  /* 0x000080ff12007986 */ /* 0x0007e4000c101d20 */
.L_x_2185:
[----:B------:R-:W-:Y:S05]  /*1c40*/  BSYNC.RECONVERGENT B0 ;  /* 0x0000000000007941 */ /* 0x000fea0003800200 */
.L_x_2184:
[----:B------:R-:W-:Y:S04]  /*1c50*/  BSSY.RECONVERGENT B0, `(.L_x_2186) ;  /* 0x000000c000007945 */ /* 0x000fe80003800200 */
        /* <DEDUP_REMOVED lines=10> */
[----:B------:R4:W-:Y:S02]  /*1d00*/  STG.E.128 desc[UR32][R6.64+0x80], RZ ;  /* 0x000080ff06007986 */ /* 0x0009e4000c101d20 */
.L_x_2187:
[----:B------:R-:W-:Y:S05]  /*1d10*/  BSYNC.RECONVERGENT B0 ;  /* 0x0000000000007941 */ /* 0x000fea0003800200 */
.L_x_2186:
[----:B------:R-:W5:Y:S01]  /*1d20*/  LDCU.64 UR8, c[0x0][0x5e0] ;  /* 0x0000bc00ff0877ac */ /* 0x000f620008000a00 */
[----:B------:R-:W-:Y:S01]  /*1d30*/  MOV R3, UR10 ;  /* 0x0000000a00037c02 */ /* 0x000fe20008000f00 */
[----:B------:R-:W-:Y:S01]  /*1d40*/  BSSY.RECONVERGENT B0, `(.L_x_2188) ;  /* 0x0000013000007945 */ /* 0x000fe20003800200 */
[----:B------:R-:W-:-:S03]  /*1d50*/  UIMAD UR41, UR41, UR10, URZ ;  /* 0x0000000a292972a4 */ /* 0x000fc6000f8e02ff */
[----:B------:R-:W-:Y:S01]  /*1d60*/  IMAD.WIDE.U32 R26, R3, UR35, R26 ;  /* 0x00000023031a7c25 */ /* 0x000fe2000f8e001a */
[----:B------:R-:W-:Y:S02]  /*1d70*/  UIMAD UR41, UR35, UR11, UR41 ;  /* 0x0000000b232972a4 */ /* 0x000fe4000f8e0229 */
[----:B----4-:R-:W-:-:S04]  /*1d80*/  IADD3 R6, P0, PT, R26, UR14, RZ ;  /* 0x0000000e1a067c10 */ /* 0x010fc8000ff1e0ff */
[----:B------:R-:W-:Y:S02]  /*1d90*/  IADD3.X R7, PT, PT, R4, UR41, R27, P0, !PT ;  /* 0x0000002904077c10 */ /* 0x000fe400087fe41b */
[----:B-----5:R-:W-:Y:S02]  /*1da0*/  MOV R4, UR8 ;  /* 0x0000000800047c02 */ /* 0x020fe40008000f00 */
[----:B------:R-:W-:-:S03]  /*1db0*/  MOV R3, UR9 ;  /* 0x0000000900037c02 */ /* 0x000fc60008000f00 */
[----:B------:R-:W-:-:S04]  /*1dc0*/  IMAD.WIDE.U32 R4, R4, UR23, R6 ;  /* 0x0000001704047c25 */ /* 0x000fc8000f8e0006 */
[----:B------:R-:W-:Y:S01]  /*1dd0*/  IMAD R3, R3, UR23, R5 ;  /* 0x0000001703037c24 */ /* 0x000fe2000f8e0205 */
[----:B------:R-:W-:Y:S06]  /*1de0*/  @P4 BRA `(.L_x_2189) ;  /* 0x0000000000204947 */ /* 0x000fec0003800000 */
[----:B------:R-:W4:Y:S01]  /*1df0*/  LDCU.64 UR8, c[0x0][0x568] ;  /* 0x0000ad00ff0877ac */ /* 0x000f220008000a00 */
[----:B------:R-:W-:-:S05]  /*1e00*/  MOV R2, R4 ;  /* 0x0000000400027202 */ /* 0x000fca0000000f00 */
[----:B------:R-:W-:-:S04]  /*1e10*/  IMAD.WIDE.U32 R6, R17, UR10, R2 ;  /* 0x0000000a11067c25 */ /* 0x000fc8000f8e0002 */
[----:B------:R-:W-:Y:S01]  /*1e20*/  IMAD R17, R17, UR11, R7 ;  /* 0x0000000b11117c24 */ /* 0x000fe2000f8e0207 */
[----:B----4-:R-:W-:-:S04]  /*1e30*/  LEA R8, P0, R6, UR8, 0x1 ;  /* 0x0000000806087c11 */ /* 0x010fc8000f8008ff */
[----:B------:R-:W-:-:S05]  /*1e40*/  LEA.HI.X R9, R6, UR9, R17, 0x1, P0 ;  /* 0x0000000906097c11 */ /* 0x000fca00080f0c11 */
[----:B------:R4:W-:Y:S04]  /*1e50*/  STG.E.128 desc[UR32][R8.64], RZ ;  /* 0x000000ff08007986 */ /* 0x0009e8000c101d20 */
[----:B------:R4:W-:Y:S02]  /*1e60*/  STG.E.128 desc[UR32][R8.64+0x80], RZ ;  /* 0x000080ff08007986 */ /* 0x0009e4000c101d20 */
.L_x_2189:
[----:B------:R-:W-:Y:S05]  /*1e70*/  BSYNC.RECONVERGENT B0 ;  /* 0x0000000000007941 */ /* 0x000fea0003800200 */
.L_x_2188:
[----:B------:R-:W-:Y:S04]  /*1e80*/  BSSY.RECONVERGENT B0, `(.L_x_2190) ;  /* 0x000000c000007945 */ /* 0x000fe80003800200 */
[----:B------:R-:W-:Y:S05]  /*1e90*/  @P3 BRA `(.L_x_2191) ;  /* 0x0000000000283947 */ /* 0x000fea0003800000 */
[----:B------:R-:W5:Y:S01]  /*1ea0*/  LDCU.64 UR8, c[0x0][0x568] ;  /* 0x0000ad00ff0877ac */ /* 0x000f620008000a00 */
        /* <DEDUP_REMOVED lines=9> */
.L_x_2191:
[----:B------:R-:W-:Y:S05]  /*1f40*/  BSYNC.RECONVERGENT B0 ;  /* 0x0000000000007941 */ /* 0x000fea0003800200 */
.L_x_2190:
[----:B------:R-:W-:Y:S04]  /*1f50*/  BSSY.RECONVERGENT B0, `(.L_x_2192) ;  /* 0x000000c000007945 */ /* 0x000fe80003800200 */
[----:B------:R-:W-:Y:S05]  /*1f60*/  @P2 BRA `(.L_x_2193) ;  /* 0x0000000000282947 */ /* 0x000fea0003800000 */
[----:B------:R-:W4:Y:S01]  /*1f70*/  LDCU.64 UR8, c[0x0][0x568] ;  /* 0x0000ad00ff0877ac */ /* 0x000f220008000a00 */
[----:B------:R-:W-:Y:S01]  /*1f80*/  MOV R2, R4 ;  /* 0x0000000400027202 */ /* 0x000fe20000000f00 */
[----:B------:R-:W-:-:S04]  /*1f90*/  IMAD R23, R23, UR10, RZ ;  /* 0x0000000a17177c24 */ /* 0x000fc8000f8e02ff */
[C---:B------:R-:W-:Y:S02]  /*1fa0*/  IMAD R0, R14.reuse, UR11, R23 ;  /* 0x0000000b0e007c24 */ /* 0x040fe4000f8e0217 */
[----:B-1----:R-:W-:-:S05]  /*1fb0*/  IMAD.WIDE.U32 R6, R14, UR10, R2 ;  /* 0x0000000a0e067c25 */ /* 0x002fca000f8e0002 */
[----:B------:R-:W-:Y:S02]  /*1fc0*/  IADD3 R0, PT, PT, R7, R0, RZ ;  /* 0x0000000007007210 */ /* 0x000fe40007ffe0ff */
[----:B----4-:R-:W-:-:S04]  /*1fd0*/  LEA R8, P0, R6, UR8, 0x1 ;  /* 0x0000000806087c11 */ /* 0x010fc8000f8008ff */
[----:B------:R-:W-:-:S05]  /*1fe0*/  LEA.HI.X R9, R6, UR9, R0, 0x1, P0 ;  /* 0x0000000906097c11 */ /* 0x000fca00080f0c00 */
[----:B------:R1:W-:Y:S04]  /*1ff0*/  STG.E.128 desc[UR32][R8.64], RZ ;  /* 0x000000ff08007986 */ /* 0x0003e8000c101d20 */
[----:B------:R1:W-:Y:S02]  /*2000*/  STG.E.128 desc[UR32][R8.64+0x80], RZ ;  /* 0x000080ff08007986 */ /* 0x0003e4000c101d20 */
.L_x_2193:
[----:B------:R-:W-:Y:S05]  /*2010*/  BSYNC.RECONVERGENT B0 ;  /* 0x0000000000007941 */ /* 0x000fea0003800200 */
.L_x_2192:
[----:B------:R-:W-:Y:S05]  /*2020*/  @P1 BRA `(.L_x_2194) ;  /* 0x0000008000a81947 */ /* 0x000fea0003800000 */
[----:B------:R-:W5:Y:S01]  /*2030*/  LDCU.64 UR8, c[0x0][0x568] ;  /* 0x0000ad00ff0877ac */ /* 0x000f620008000a00 */
[----:B------:R-:W-:Y:S01]  /*2040*/  MOV R2, R4 ;  /* 0x0000000400027202 */ /* 0x000fe20000000f00 */
[----:B------:R-:W-:-:S04]  /*2050*/  IMAD R15, R15, UR10, RZ ;  /* 0x0000000a0f0f7c24 */ /* 0x000fc8000f8e02ff */
        /* <DEDUP_REMOVED lines=8> */
.L_x_2175:
[----:B------:R-:W-:Y:S01]  /*20e0*/  UIMAD UR44, UR53, -0x40, UR43 ;  /* 0xffffffc0352c78a4 */ /* 0x000fe2000f8e022b */
[----:B------:R-:W-:Y:S01]  /*20f0*/  IMAD.U32 R13, RZ, RZ, UR45 ;  /* 0x0000002dff0d7e24 */ /* 0x000fe2000f8e00ff */
[----:B------:R-:W-:Y:S01]  /*2100*/  UIADD3 UR38, UPT, UPT, -UR35, UR31, URZ ;  /* 0x0000001f23267290 */ /* 0x000fe2000fffe1ff */
[----:B------:R-:W-:Y:S01]  /*2110*/  IMAD.U32 R21, RZ, RZ, UR14 ;  /* 0x0000000eff157e24 */ /* 0x000fe2000f8e00ff */
[----:B------:R-:W-:Y:S01]  /*2120*/  UIMAD UR8, UR41, UR14, URZ ;  /* 0x0000000e290872a4 */ /* 0x000fe2000f8e02ff */
[----:B------:R-:W-:Y:S01]  /*2130*/  IMAD.U32 R9, RZ, RZ, UR45 ;  /* 0x0000002dff097e24 */ /* 0x000fe2000f8e00ff */
[----:B------:R-:W-:Y:S01]  /*2140*/  ISETP.GE.AND P0, PT, R8, UR44, PT ;  /* 0x0000002c08007c0c */ /* 0x000fe2000bf06270 */
[----:B------:R-:W-:Y:S01]  /*2150*/  IMAD.WIDE.U32 R20, R21, UR35, R26 ;  /* 0x0000002315147c25 */ /* 0x000fe2000f8e001a */
[----:B------:R-:W-:Y:S01]  /*2160*/  ISETP.GE.AND P2, PT, R2, UR38, PT ;  /* 0x0000002602007c0c */ /* 0x000fe2000bf46270 */
[----:B------:R-:W-:Y:S01]  /*2170*/  @P6 BAR.SYNC.DEFER_BLOCKING 0x0 ;  /* 0x0000000000006b1d */ /* 0x000fe20000010000 */
[----:B------:R-:W-:Y:S01]  /*2180*/  ISETP.GE.AND P3, PT, R8, UR38, PT ;  /* 0x0000002608007c0c */ /* 0x000fe2000bf66270 */
[----:B------:R-:W-:Y:S01]  /*2190*/  IMAD.U32 R2, RZ, RZ, UR54 ;  /* 0x00000036ff027e24 */ /* 0x000fe2000f8e00ff */
[----:B------:R-:W-:Y:S01]  /*21a0*/  UIMAD UR8, UR35, UR15, UR8 ;  /* 0x0000000f230872a4 */ /* 0x000fe2000f8e0208 */
[----:B------:R-:W-:Y:S01]  /*21b0*/  IADD3 R20, P4, PT, R20, UR46, RZ ;  /* 0x0000002e14147c10 */ /* 0x000fe2000ff9e0ff */
[----:B------:R-:W-:Y:S01]  /*21c0*/  IMAD.U32 R18, RZ, RZ, UR12 ;  /* 0x0000000cff127e24 */ /* 0x000fe2000f8e00ff */
[----:B------:R-:W1:Y:S01]  /*21d0*/  LDCU.64 UR10, c[0x0][0x3d0] ;  /* 0x00007a00ff0a77ac */ /* 0x000e620008000a00 */
[----:B------:R-:W-:Y:S01]  /*21e0*/  ISETP.GE.AND P1, PT, R10, UR38, PT ;  /* 0x000000260a007c0c */ /* 0x000fe2000bf26270 */
[----:B------:R-:W-:Y:S01]  /*21f0*/  IMAD.MOV.U32 R237, RZ, RZ, 0x7f800000 ;  /* 0x7f800000ffed7424 */ /* 0x000fe200078e00ff */
[----:B------:R-:W-:Y:S01]  /*2200*/  IADD3.X R21, PT, PT, R4, UR8, R21, P4, !PT ;  /* 0x0000000804157c10 */ /* 0x000fe2000a7fe415 */
[----:B------:R-:W-:Y:S01]  /*2210*/  ULOP3.LUT UR8, UR53, 0x80000001, URZ, 0xc0, !UPT ;  /* 0x8000000135087892 */ /* 0x000fe2000f8ec0ff */
[----:B------:R-:W-:Y:S01]  /*2220*/  @!P0 LEA R8, P5, R13, R232, 0x1 ;  /* 0x000000e80d088211 */ /* 0x000fe200078a08ff */
[----:B------:R-:W-:Y:S01]  /*2230*/  UIMAD UR41, UR41, UR12, URZ ;  /* 0x0000000c292972a4 */ /* 0x000fe2000f8e02ff */
[----:B------:R-:W-:Y:S01]  /*2240*/  SHF.R.U32.HI R215, RZ, 0x1, R210 ;  /* 0x00000001ffd77819 */ /* 0x000fe200000116d2 */
[----:B------:R-:W-:Y:S01]  /*2250*/  UISETP.NE.AND UP0, UPT, UR8, 0x1, UPT ;  /* 0x000000010800788c */ /* 0x000fe2000bf05270 */
[----:B------:R-:W-:Y:S01]  /*2260*/  @!P0 LEA.HI.X R9, R9, R233, R2, 0x1, P5 ;  /* 0x000000e909098211 */ /* 0x000fe200028f0c02 */
[----:B------:R-:W-:Y:S01]  /*2270*/  IMAD.WIDE.U32 R18, R18, UR35, R26 ;  /* 0x0000002312127c25 */ /* 0x000fe2000f8e001a */
[C---:B------:R-:W-:Y:S01]  /*2280*/  @!P0 LEA R24, P5, R3.reuse, R230, 0x1 ;  /* 0x000000e603188211 */ /* 0x040fe200078a08ff */
[----:B------:R-:W-:Y:S01]  /*2290*/  UIMAD UR41, UR35, UR13, UR41 ;  /* 0x0000000d232972a4 */ /* 0x000fe2000f8e0229 */
[----:B------:R-:W-:Y:S01]  /*22a0*/  SHF.R.U32.HI R239, RZ, 0x2, R210 ;  /* 0x00000002ffef7819 */ /* 0x000fe200000116d2 */
[----:B------:R-:W-:Y:S01]  /*22b0*/  USEL UR35, URZ, 0x4000, UP0 ;  /* 0x00004000ff237887 */ /* 0x000fe20008000000 */
[----:B------:R-:W-:Y:S01]  /*22c0*/  @!P0 LEA.HI.X R25, R3, R229, R6, 0x1, P5 ;  /* 0x000000e503198211 */ /* 0x000fe200028f0c06 */
[----:B------:R-:W2:Y:S01]  /*22d0*/  LDCU.64 UR8, c[0x0][0x3d8] ;  /* 0x00007b00ff0877ac */ /* 0x000ea20008000a00 */
[----:B------:R-:W-:Y:S01]  /*22e0*/  LOP3.LUT R3, R0, 0x1f8, RZ, 0xc0, !PT ;  /* 0x000001f800037812 */ /* 0x000fe200078ec0ff */
[----:B-1----:R-:W-:Y:S01]  /*22f0*/  IMAD.WIDE.U32 R20, R32, UR10, R20 ;  /* 0x0000000a20147c25 */ /* 0x002fe2000f8e0014 */
[----:B------:R-:W-:-:S02]  /*2300*/  ISETP.GE.AND P5, PT, R17, UR44, PT ;  /* 0x0000002c11007c0c */ /* 0x000fc4000bfa6270 */
[----:B------:R-:W-:Y:S01]  /*2310*/  LOP3.LUT R3, R3, 0x38, R210, 0x78, !PT ;  /* 0x0000003803037812 */ /* 0x000fe200078e78d2 */
[--C-:B------:R-:W-:Y:S01]  /*2320*/  @!P2 IMAD.MOV.U32 R30, RZ, RZ, R20.reuse ;  /* 0x000000ffff1ea224 */ /* 0x100fe200078e0014 */
[----:B------:R-:W-:Y:S01]  /*2330*/  LOP3.LUT R2, R215, 0x10, RZ, 0xc0, !PT ;  /* 0x00000010d7027812 */ /* 0x000fe200078ec0ff */
[----:B------:R-:W-:Y:S01]  /*2340*/  @!P1 IMAD.MOV.U32 R26, RZ, RZ, R20 ;  /* 0x000000ffff1a9224 */ /* 0x000fe200078e0014 */
[----:B------:R-:W-:Y:S01]  /*2350*/  LOP3.LUT R10, R3, 0x1e00, R0, 0xf8, !PT ;  /* 0x00001e00030a7812 */ /* 0x000fe200078ef800 */
[----:B------:R-:W-:Y:S01]  /*2360*/  IMAD R3, R7, UR10, RZ ;  /* 0x0000000a07037c24 */ /* 0x000fe2000f8e02ff */
[----:B------:R-:W-:Y:S01]  /*2370*/  LOP3.LUT R239, R2, 0x7, R239, 0xf8, !PT ;  /* 0x0000000702ef7812 */ /* 0x000fe200078ef8ef */
[----:B------:R-:W-:Y:S01]  /*2380*/  IMAD.MOV.U32 R236, RZ, RZ, 0x7f800000 ;  /* 0x7f800000ffec7424 */ /* 0x000fe200078e00ff */
[----:B------:R-:W-:Y:S01]  /*2390*/  LEA R10, R10, UR24, 0x1 ;  /* 0x000000180a0a7c11 */ /* 0x000fe2000f8e08ff */
[----:B------:R-:W-:Y:S01]  /*23a0*/  IMAD R3, R32, UR11, R3 ;  /* 0x0000000b20037c24 */ /* 0x000fe2000f8e0203 */
[----:B------:R-:W-:Y:S01]  /*23b0*/  LOP3.LUT R2, R239, 0x20, RZ, 0xfc, !PT ;  /* 0x00000020ef027812 */ /* 0x000fe200078efcff */
[----:B------:R-:W-:Y:S01]  /*23c0*/  @!P5 IMAD.MOV.U32 R228, RZ, RZ, R230 ;  /* 0x000000ffffe4d224 */ /* 0x000fe200078e00e6 */
[----:B------:R-:W-:Y:S01]  /*23d0*/  IADD3 R4, P4, PT, R18, UR48, RZ ;  /* 0x0000003012047c10 */ /* 0x000fe2000ff9e0ff */
[----:B------:R-:W-:Y:S01]  /*23e0*/  @!PT LDS RZ, [RZ] ;  /* 0x00000000fffff984 */ /* 0x000fe20000000800 */
[----:B------:R-:W-:Y:S01]  /*23f0*/  @!PT LDS RZ, [RZ] ;  /* 0x00000000fffff984 */ /* 0x000fe20000000800 */
[----:B------:R-:W-:Y:S01]  /*2400*/  @!PT LDS RZ, [RZ] ;  /* 0x00000000fffff984 */ /* 0x000fe20000000800 */
[----:B------:R-:W-:Y:S01]  /*2410*/  @!P5 LDGSTS.E.BYPASS.LTC128B.128 [R10+0x8000], desc[UR32][R232.64] ;  /* 0x08000000e80adfae */ /* 0x000fe2000b981a20 */
[----:B------:R-:W-:-:S02]  /*2420*/  VIADD R241, R10, UR35 ;  /* 0x000000230af17c36 */ /* 0x000fc40008000000 */
[----:B------:R-:W-:Y:S01]  /*2430*/  IMAD.MOV.U32 R235, RZ, RZ, 0x7f800000 ;  /* 0x7f800000ffeb7424 */ /* 0x000fe200078e00ff */
[----:B------:R-:W-:Y:S01]  /*2440*/  @!P5 LDGSTS.E.BYPASS.LTC128B.128 [R10+0xa000], desc[UR32][R232.64+0x80] ;  /* 0x0a000080e80adfae */ /* 0x000fe2000b981a20 */
[----:B------:R-:W-:Y:S01]  /*2450*/  IMAD.IADD R21, R21, 0x1, R3 ;  /* 0x0000000115157824 */ /* 0x000fe200078e0203 */
[----:B------:R-:W-:Y:S01]  /*2460*/  IADD3.X R5, PT, PT, R5, UR41, R19, P4, !PT ;  /* 0x0000002905057c10 */ /* 0x000fe2000a7fe413 */
[----:B--2---:R-:W-:Y:S01]  /*2470*/  IMAD R7, R7, UR8, RZ ;  /* 0x0000000807077c24 */ /* 0x004fe2000f8e02ff */
[----:B------:R1:W-:Y:S01]  /*2480*/  @P5 STS.128 [R10+0x8000], RZ ;  /* 0x008000ff0a005388 */ /* 0x0003e20000000c00 */
[----:B------:R-:W-:Y:S01]  /*2490*/  ISETP.GE.AND P4, PT, R17, UR38, PT ;  /* 0x0000002611007c0c */ /* 0x000fe2000bf86270 */
[----:B------:R-:W-:Y:S02]  /*24a0*/  VIADD R6, R239, 0x8 ;  /* 0x00000008ef067836 */ /* 0x000fe40000000000 */
[----:B------:R-:W-:Y:S01]  /*24b0*/  IMAD.MOV.U32 R234, RZ, RZ, 0x7f800000 ;  /* 0x7f800000ffea7424 */ /* 0x000fe200078e00ff */
[----:B------:R1:W-:Y:S01]  /*24c0*/  @P5 STS.128 [R10+0xa000], RZ ;  /* 0x00a000ff0a005388 */ /* 0x0003e20000000c00 */
[----:B------:R-:W-:Y:S01]  /*24d0*/  IMAD R7, R32, UR9, R7 ;  /* 0x0000000920077c24 */ /* 0x000fe2000f8e0207 */
[----:B------:R-:W-:Y:S01]  /*24e0*/  ISETP.GE.AND P6, PT, R6, UR44, PT ;  /* 0x0000002c06007c0c */ /* 0x000fe2000bfc6270 */
[----:B------:R-:W-:Y:S01]  /*24f0*/  IMAD.WIDE.U32 R32, R32, UR8, R4 ;  /* 0x0000000820207c25 */ /* 0x000fe2000f8e0004 */
[----:B------:R1:W-:Y:S03]  /*2500*/  @P0 STS.128 [R10+0x9000], RZ ;  /* 0x009000ff0a000388 */ /* 0x0003e60000000c00 */
[----:B------:R-:W-:Y:S01]  /*2510*/  IMAD.SHL.U32 R212, R210, 0x40, RZ ;  /* 0x00000040d2d47824 */ /* 0x000fe200078e00ff */
[----:B------:R1:W-:Y:S01]  /*2520*/  @P0 STS.128 [R10+0xb000], RZ ;  /* 0x00b000ff0a000388 */ /* 0x0003e20000000c00 */
[----:B------:R-:W-:-:S02]  /*2530*/  @!P3 IMAD R5, R11, UR14, RZ ;  /* 0x0000000e0b05bc24 */ /* 0x000fc4000f8e02ff */
[----:B------:R-:W-:Y:S01]  /*2540*/  IMAD.MOV.U32 R211, RZ, RZ, 0x40 ;  /* 0x00000040ffd37424 */ /* 0x000fe200078e00ff */
[----:B------:R-:W-:Y:S01]  /*2550*/  @!PT LDS RZ, [RZ] ;  /* 0x00000000fffff984 */ /* 0x000fe20000000800 */
[----:B------:R-:W-:Y:S01]  /*2560*/  @!PT LDS RZ, [RZ] ;  /* 0x00000000fffff984 */ /* 0x000fe20000000800 */
[----:B------:R-:W-:Y:S01]  /*2570*/  @!PT LDS RZ, [RZ] ;  /* 0x00000000fffff984 */ /* 0x000fe20000000800 */
[----:B------:R-:W-:Y:S01]  /*2580*/  @!P0 LDGSTS.E.BYPASS.LTC128B.128 [R10+0x9000], desc[UR32][R8.64] ;  /* 0x09000000080a8fae */ /* 0x000fe2000b981a20 */
[--C-:B------:R-:W-:Y:S02]  /*2590*/  @!P4 IMAD.MOV.U32 R36, RZ, RZ, R20.reuse ;  /* 0x000000ffff24c224 */ /* 0x100fe400078e0014 */
[----:B------:R-:W-:Y:S01]  /*25a0*/  IMAD.MOV.U32 R213, RZ, RZ, 0x20 ;  /* 0x00000020ffd57424 */ /* 0x000fe200078e00ff */
[----:B------:R2:W-:Y:S01]  /*25b0*/  @!P0 LDGSTS.E.BYPASS.LTC128B.128 [R10+0xb000], desc[UR32][R8.64+0x80] ;  /* 0x0b000080080a8fae */ /* 0x0005e2000b981a20 */
[--C-:B------:R-:W-:Y:S01]  /*25c0*/  @!P4 IMAD.MOV.U32 R37, RZ, RZ, R21.reuse ;  /* 0x000000ffff25c224 */ /* 0x100fe200078e0015 */
[----:B------:R-:W-:Y:S01]  /*25d0*/  CS2R R158, SRZ ;  /* 0x00000000009e7805 */ /* 0x000fe2000001ff00 */
[--C-:B------:R-:W-:Y:S01]  /*25e0*/  @!P2 IMAD.MOV.U32 R31, RZ, RZ, R21.reuse ;  /* 0x000000ffff1fa224 */ /* 0x100fe200078e0015 */
[----:B------:R-:W-:Y:S01]  /*25f0*/  @!P5 LDGSTS.E.BYPASS.LTC128B.128 [R241], desc[UR32][R228.64] ;  /* 0x00000000e4f1dfae */ /* 0x000fe2000b981a20 */
[----:B------:R-:W-:Y:S01]  /*2600*/  @!P1 IMAD.MOV.U32 R27, RZ, RZ, R21 ;  /* 0x000000ffff1b9224 */ /* 0x000fe200078e0015 */
[----:B------:R-:W-:Y:S01]  /*2610*/  CS2R R156, SRZ ;  /* 0x00000000009c7805 */ /* 0x000fe2000001ff00 */
[C---:B------:R-:W-:Y:S01]  /*2620*/  @!P3 IMAD R6, R12.reuse, UR15, R5 ;  /* 0x0000000f0c06bc24 */ /* 0x040fe2000f8e0205 */
[----:B------:R-:W-:Y:S01]  /*2630*/  @!P5 LDGSTS.E.BYPASS.LTC128B.128 [R241+0x2000], desc[UR32][R228.64+0x80] ;  /* 0x02000080e4f1dfae */ /* 0x000fe2000b981a20 */
[----:B------:R-:W-:Y:S01]  /*2640*/  @!P3 IMAD.WIDE.U32 R20, R12, UR14, R20 ;  /* 0x0000000e0c14bc25 */ /* 0x000fe2000f8e0014 */
[----:B------:R-:W3:Y:S01]  /*2650*/  @!P2 LDC.64 R4, c[0x0][0x388] ;  /* 0x0000e200ff04ab82 */ /* 0x000ee20000000a00 */
[----:B------:R-:W-:Y:S01]  /*2660*/  CS2R R162, SRZ ;  /* 0x0000000000a27805 */ /* 0x000fe2000001ff00 */
[----:B------:R1:W-:Y:S01]  /*2670*/  @P5 STS.128 [R241], RZ ;  /* 0x000000fff1005388 */ /* 0x0003e20000000c00 */
[----:B------:R-:W-:Y:S01]  /*2680*/  @!P3 IMAD.IADD R6, R21, 0x1, R6 ;  /* 0x000000011506b824 */ /* 0x000fe200078e0206 */
[----:B------:R-:W-:Y:S01]  /*2690*/  CS2R R160, SRZ ;  /* 0x0000000000a07805 */ /* 0x000fe2000001ff00 */
[----:B------:R-:W-:Y:S01]  /*26a0*/  IMAD.IADD R33, R33, 0x1, R7 ;  /* 0x0000000121217824 */ /* 0x000fe200078e0207 */
[----:B------:R1:W-:Y:S01]  /*26b0*/  @P5 STS.128 [R241+0x2000], RZ ;  /* 0x002000fff1005388 */ /* 0x0003e20000000c00 */
[----:B------:R-:W-:Y:S01]  /*26c0*/  ISETP.GE.AND P5, PT, R2, UR44, PT ;  /* 0x0000002c02007c0c */ /* 0x000fe2000bfa6270 */
[----:B------:R-:W-:Y:S01]  /*26d0*/  @!P3 IMAD R11, R11, UR12, RZ ;  /* 0x0000000c0b0bbc24 */ /* 0x000fe2000f8e02ff */
[----:B------:R-:W4:Y:S01]  /*26e0*/  @!P3 LDC.64 R2, c[0x0][0x388] ;  /* 0x0000e200ff02bb82 */ /* 0x000f220000000a00 */
[----:B------:R1:W-:Y:S01]  /*26f0*/  @P0 STS.128 [R241+0x1000], RZ ;  /* 0x001000fff1000388 */ /* 0x0003e20000000c00 */
[----:B------:R-:W-:Y:S01]  /*2700*/  @!P3 IMAD.MOV.U32 R28, RZ, RZ, R32 ;  /* 0x000000ffff1cb224 */ /* 0x000fe200078e0020 */
[----:B------:R-:W-:Y:S01]  /*2710*/  CS2R R154, SRZ ;  /* 0x00000000009a7805 */ /* 0x000fe2000001ff00 */
[----:B------:R-:W-:Y:S01]  /*2720*/  @!P3 IMAD.MOV.U32 R29, RZ, RZ, R33 ;  /* 0x000000ffff1db224 */ /* 0x000fe200078e0021 */
[----:B------:R1:W-:Y:S01]  /*2730*/  @P0 STS.128 [R241+0x3000], RZ ;  /* 0x003000fff1000388 */ /* 0x0003e20000000c00 */
[----:B------:R-:W-:Y:S01]  /*2740*/  @!P3 IMAD R11, R12, UR13, R11 ;  /* 0x0000000d0c0bbc24 */ /* 0x000fe2000f8e020b */
[----:B------:R-:W-:Y:S01]  /*2750*/  CS2R R152, SRZ ;  /* 0x0000000000987805 */ /* 0x000fe2000001ff00 */
[----:B--2---:R-:W2:Y:S01]  /*2760*/  @!P4 LDC.64 R8, c[0x0][0x388] ;  /* 0x0000e200ff08cb82 */ /* 0x004ea20000000a00 */
[----:B------:R-:W-:Y:S01]  /*2770*/  @!PT LDS RZ, [RZ] ;  /* 0x00000000fffff984 */ /* 0x000fe20000000800 */
[----:B------:R-:W-:Y:S01]  /*2780*/  @!PT LDS RZ, [RZ] ;  /* 0x00000000fffff984 */ /* 0x000fe20000000800 */
[----:B------:R-:W-:Y:S01]  /*2790*/  @!PT LDS RZ, [RZ] ;  /* 0x00000000fffff984 */ /* 0x000fe20000000800 */
[----:B------:R-:W-:Y:S01]  /*27a0*/  @!P0 LDGSTS.E.BYPASS.LTC128B.128 [R241+0x1000], desc[UR32][R24.64] ;  /* 0x0100000018f18fae */ /* 0x000fe2000b981a20 */
[----:B------:R-:W-:Y:S01]  /*27b0*/  @!P4 IMAD.WIDE.U32 R36, R17, UR14, R36 ;  /* 0x0000000e1124cc25 */ /* 0x000fe2000f8e0024 */
[----:B------:R-:W-:-:S02]  /*27c0*/  CS2R R150, SRZ ;  /* 0x0000000000967805 */ /* 0x000fc4000001ff00 */
[----:B------:R-:W-:Y:S01]  /*27d0*/  CS2R R148, SRZ ;  /* 0x0000000000947805 */ /* 0x000fe2000001ff00 */
[----:B------:R1:W-:Y:S01]  /*27e0*/  @!P0 LDGSTS.E.BYPASS.LTC128B.128 [R241+0x3000], desc[UR32][R24.64+0x80] ;  /* 0x0300008018f18fae */ /* 0x0003e2000b981a20 */
[----:B------:R-:W-:Y:S01]  /*27f0*/  @!P3 IMAD.WIDE.U32 R12, R12, UR12, R28 ;  /* 0x0000000c0c0cbc25 */ /* 0x000fe2000f8e001c */
[----:B------:R-:W-:Y:S02]  /*2800*/  CS2R R142, SRZ ;  /* 0x00000000008e7805 */ /* 0x000fe4000001ff00 */
[----:B------:R-:W-:Y:S02]  /*2810*/  CS2R R140, SRZ ;  /* 0x00000000008c7805 */ /* 0x000fe4000001ff00 */
[----:B------:R-:W-:Y:S01]  /*2820*/  CS2R R146, SRZ ;  /* 0x0000000000927805 */ /* 0x000fe2000001ff00 */
[----:B------:R-:W-:Y:S01]  /*2830*/  @!P2 IMAD R29, R23, UR14, RZ ;  /* 0x0000000e171dac24 */ /* 0x000fe2000f8e02ff */
[----:B------:R-:W-:Y:S01]  /*2840*/  CS2R R144, SRZ ;  /* 0x0000000000907805 */ /* 0x000fe2000001ff00 */
[----:B------:R-:W-:Y:S01]  /*2850*/  @!P4 IMAD R22, R17, UR15, R37 ;  /* 0x0000000f1116cc24 */ /* 0x000fe2000f8e0225 */
[----:B------:R-:W-:Y:S01]  /*2860*/  CS2R R138, SRZ ;  /* 0x00000000008a7805 */ /* 0x000fe2000001ff00 */
[----:B------:R-:W-:Y:S01]  /*2870*/  @!P2 IMAD R23, R23, UR12, RZ ;  /* 0x0000000c1717ac24 */ /* 0x000fe2000f8e02ff */
[----:B------:R-:W-:-:S02]  /*2880*/  CS2R R136, SRZ ;  /* 0x0000000000887805 */ /* 0x000fc4000001ff00 */
[----:B----4-:R-:W-:Y:S01]  /*2890*/  @!P3 LEA R18, P0, R20, R2, 0x1 ;  /* 0x000000021412b211 */ /* 0x010fe200078008ff */
[----:B------:R-:W-:Y:S01]  /*28a0*/  @!P2 IMAD.WIDE.U32 R30, R14, UR14, R30 ;  /* 0x0000000e0e1eac25 */ /* 0x000fe2000f8e001e */
[----:B------:R-:W-:Y:S02]  /*28b0*/  CS2R R134, SRZ ;  /* 0x0000000000867805 */ /* 0x000fe4000001ff00 */
[----:B------:R-:W-:Y:S02]  /*28c0*/  CS2R R132, SRZ ;  /* 0x0000000000847805 */ /* 0x000fe4000001ff00 */
[----:B------:R-:W-:Y:S01]  /*28d0*/  @!P3 LEA.HI.X R19, R20, R3, R6, 0x1, P0 ;  /* 0x000000031413b211 */ /* 0x000fe200000f0c06 */
[----:B------:R-:W-:Y:S01]  /*28e0*/  @!P2 IMAD R20, R14, UR15, R29 ;  /* 0x0000000f0e14ac24 */ /* 0x000fe2000f8e021d */
[----:B------:R-:W4:Y:S01]  /*28f0*/  @!P4 LDC.64 R6, c[0x0][0x390] ;  /* 0x0000e400ff06cb82 */ /* 0x000f220000000a00 */
[----:B------:R-:W-:Y:S01]  /*2900*/  @!P1 IMAD.MOV.U32 R34, RZ, RZ, R32 ;  /* 0x000000ffff229224 */ /* 0x000fe200078e0020 */
[C---:B--2---:R-:W-:Y:S01]  /*2910*/  @!P4 LEA R28, P0, R36.reuse, R8, 0x1 ;  /* 0x00000008241cc211 */ /* 0x044fe200078008ff */
[----:B------:R-:W-:Y:S01]  /*2920*/  @!P1 IMAD.MOV.U32 R35, RZ, RZ, R33 ;  /* 0x000000ffff239224 */ /* 0x000fe200078e0021 */
[----:B------:R-:W-:Y:S01]  /*2930*/  CS2R R126, SRZ ;  /* 0x00000000007e7805 */ /* 0x000fe2000001ff00 */
[C---:B------:R-:W-:Y:S01]  /*2940*/  @!P1 IMAD R21, R15.reuse, UR14, RZ ;  /* 0x0000000e0f159c24 */ /* 0x040fe2000f8e02ff */
[----:B------:R-:W-:Y:S01]  /*2950*/  @!P4 LEA.HI.X R29, R36, R9, R22, 0x1, P0 ;  /* 0x00000009241dc211 */ /* 0x000fe200000f0c16 */
[C---:B------:R-:W-:Y:S01]  /*2960*/  @!P2 IMAD R8, R14.reuse, UR13, R23 ;  /* 0x0000000d0e08ac24 */ /* 0x040fe2000f8e0217 */
[----:B------:R-:W2:Y:S01]  /*2970*/  @!P1 LDC.64 R2, c[0x0][0x388] ;  /* 0x0000e200ff029b82 */ /* 0x000ea20000000a00 */
[----:B------:R-:W-:Y:S01]  /*2980*/  @!P1 IMAD R9, R15, UR12, RZ ;  /* 0x0000000c0f099c24 */ /* 0x000fe2000f8e02ff */
[----:B------:R-:W-:Y:S01]  /*2990*/  CS2R R124, SRZ ;  /* 0x00000000007c7805 */ /* 0x000fe2000001ff00 */
[----:B-1----:R-:W-:Y:S01]  /*29a0*/  @!P2 IMAD.MOV.U32 R24, RZ, RZ, R32 ;  /* 0x000000ffff18a224 */ /* 0x002fe200078e0020 */
[----:B------:R-:W-:Y:S01]  /*29b0*/  @!P4 LDGSTS.E.BYPASS.LTC128B.128 [R10+0xc000], desc[UR32][R28.64] ;  /* 0x0c0000001c0acfae */ /* 0x000fe2000b981a20 */
[----:B------:R-:W-:Y:S01]  /*29c0*/  @!P2 IMAD.MOV.U32 R25, RZ, RZ, R33 ;  /* 0x000000ffff19a224 */ /* 0x000fe200078e0021 */
[----:B------:R-:W-:Y:S01]  /*29d0*/  CS2R R130, SRZ ;  /* 0x0000000000827805 */ /* 0x000fe2000001ff00 */
[----:B------:R-:W-:Y:S01]  /*29e0*/  @!P2 IMAD.IADD R20, R31, 0x1, R20 ;  /* 0x000000011f14a824 */ /* 0x000fe200078e0214 */
[----:B------:R-:W-:Y:S01]  /*29f0*/  @!P4 LDGSTS.E.BYPASS.LTC128B.128 [R10+0x10000], desc[UR32][R28.64+0x80] ;  /* 0x100000801c0acfae */ /* 0x000fe2000b981a20 */
[----:B------:R-:W-:Y:S01]  /*2a00*/  @!P2 IMAD.WIDE.U32 R24, R14, UR12, R24 ;  /* 0x0000000c0e18ac25 */ /* 0x000fe2000f8e0018 */
[----:B---3--:R-:W-:-:S02]  /*2a10*/  @!P2 LEA R14, P0, R30, R4, 0x1 ;  /* 0x000000041e0ea211 */ /* 0x008fc400078008ff */
[----:B------:R-:W-:Y:S01]  /*2a20*/  CS2R R128, SRZ ;  /* 0x0000000000807805 */ /* 0x000fe2000001ff00 */
[----:B------:R1:W-:Y:S01]  /*2a30*/  @P4 STS.128 [R10+0xc000], RZ ;  /* 0x00c000ff0a004388 */ /* 0x0003e20000000c00 */
[----:B------:R-:W-:Y:S01]  /*2a40*/  @!P4 IMAD.WIDE.U32 R32, R17, UR12, R32 ;  /* 0x0000000c1120cc25 */ /* 0x000fe2000f8e0020 */
[----:B------:R-:W-:Y:S02]  /*2a50*/  @!P2 LEA.HI.X R15, R30, R5, R20, 0x1, P0 ;  /* 0x000000051e0fa211 */ /* 0x000fe400000f0c14 */
[----:B------:R-:W-:Y:S01]  /*2a60*/  CS2R R122, SRZ ;  /* 0x00000000007a7805 */ /* 0x000fe2000001ff00 */
[----:B------:R-:W3:Y:S01]  /*2a70*/  @!P3 LDC.64 R4, c[0x0][0x390] ;  /* 0x0000e400ff04bb82 */ /* 0x000ee20000000a00 */
[----:B------:R-:W-:Y:S01]  /*2a80*/  @!P1 IMAD R21, R16, UR15, R21 ;  /* 0x0000000f10159c24 */ /* 0x000fe2000f8e0215 */
[----:B----4-:R-:W-:Y:S01]  /*2a90*/  @!P4 LEA R22, P0, R32, R6, 0x1 ;  /* 0x000000062016c211 */ /* 0x010fe200078008ff */
[----:B------:R-:W-:Y:S01]  /*2aa0*/  @!P1 IMAD.WIDE.U32 R26, R16, UR14, R26 ;  /* 0x0000000e101a9c25 */ /* 0x000fe2000f8e001a */
[----:B------:R1:W-:Y:S01]  /*2ab0*/  @P4 STS.128 [R10+0x10000], RZ ;  /* 0x010000ff0a004388 */ /* 0x0003e20000000c00 */
[----:B------:R-:W-:-:S02]  /*2ac0*/  CS2R R120, SRZ ;  /* 0x0000000000787805 */ /* 0x000fc4000001ff00 */
[----:B------:R-:W-:Y:S01]  /*2ad0*/  CS2R R118, SRZ ;  /* 0x0000000000767805 */ /* 0x000fe2000001ff00 */
[C---:B------:R-:W-:Y:S01]  /*2ae0*/  @!P1 IMAD R9, R16.reuse, UR13, R9 ;  /* 0x0000000d10099c24 */ /* 0x040fe2000f8e0209 */
[----:B------:R1:W-:Y:S01]  /*2af0*/  @P3 STS.128 [R10+0xd000], RZ ;  /* 0x00d000ff0a003388 */ /* 0x0003e20000000c00 */
[----:B------:R-:W-:Y:S01]  /*2b00*/  @!P1 IMAD.WIDE.U32 R34, R16, UR12, R34 ;  /* 0x0000000c10229c25 */ /* 0x000fe2000f8e0022 */
[----:B------:R-:W-:Y:S02]  /*2b10*/  CS2R R116, SRZ ;  /* 0x0000000000747805 */ /* 0x000fe4000001ff00 */
[----:B------:R-:W-:Y:S01]  /*2b20*/  CS2R R110, SRZ ;  /* 0x00000000006e7805 */ /* 0x000fe2000001ff00 */
[----:B------:R1:W-:Y:S01]  /*2b30*/  @P3 STS.128 [R10+0x11000], RZ ;  /* 0x011000ff0a003388 */ /* 0x0003e20000000c00 */
[----:B------:R-:W-:Y:S01]  /*2b40*/  @!P4 IMAD R16, R17, UR13, R33 ;  /* 0x0000000d1110cc24 */ /* 0x000fe2000f8e0221 */
[----:B------:R-:W4:Y:S01]  /*2b50*/  LDCU UR13, c[0x0][0x590] ;  /* 0x0000b200ff0d77ac */ /* 0x000f220008000800 */
[----:B------:R-:W-:Y:S01]  /*2b60*/  @!P1 IMAD.IADD R21, R27, 0x1, R21 ;  /* 0x000000011b159824 */ /* 0x000fe200078e0215 */
[----:B------:R-:W-:Y:S01]  /*2b70*/  @!PT LDS RZ, [RZ] ;  /* 0x00000000fffff984 */ /* 0x000fe20000000800 */
[----:B------:R-:W-:Y:S01]  /*2b80*/  @!PT LDS RZ, [RZ] ;  /* 0x00000000fffff984 */ /* 0x000fe20000000800 */
[----:B------:R-:W-:Y:S01]  /*2b90*/  @!PT LDS RZ, [RZ] ;  /* 0x00000000fffff984 */ /* 0x000fe20000000800 */
[----:B------:R-:W-:Y:S01]  /*2ba0*/  @!P3 LDGSTS.E.BYPASS.LTC128B.128 [R10+0xd000], desc[UR32][R18.64] ;  /* 0x0d000000120abfae */ /* 0x000fe2000b981a20 */
[----:B------:R-:W-:Y:S01]  /*2bb0*/  @!P3 IMAD.IADD R11, R13, 0x1, R11 ;  /* 0x000000010d0bb824 */ /* 0x000fe200078e020b */
[----:B------:R-:W-:Y:S01]  /*2bc0*/  @!P4 LEA.HI.X R23, R32, R7, R16, 0x1, P0 ;  /* 0x000000072017c211 */ /* 0x000fe200000f0c10 */
[----:B------:R-:W-:Y:S01]  /*2bd0*/  @!P2 IMAD.IADD R8, R25, 0x1, R8 ;  /* 0x000000011908a824 */ /* 0x000fe200078e0208 */
[----:B------:R-:W4:Y:S01]  /*2be0*/  @!P2 LDC.64 R6, c[0x0][0x390] ;  /* 0x0000e400ff06ab82 */ /* 0x000f220000000a00 */
[----:B--2---:R-:W-:Y:S01]  /*2bf0*/  @!P1 LEA R16, P0, R26, R2, 0x1 ;  /* 0x000000021a109211 */ /* 0x004fe200078008ff */
[----:B------:R-:W-:Y:S01]  /*2c00*/  @!P3 LDGSTS.E.BYPASS.LTC128B.128 [R10+0x11000], desc[UR32][R18.64+0x80] ;  /* 0x11000080120abfae */ /* 0x000fe2000b981a20 */
[----:B------:R-:W-:Y:S01]  /*2c10*/  @!P1 IMAD.IADD R9, R35, 0x1, R9 ;  /* 0x0000000123099824 */ /* 0x000fe200078e0209 */
[----:B------:R-:W-:-:S02]  /*2c20*/  CS2R R108, SRZ ;  /* 0x00000000006c7805 */ /* 0x000fc4000001ff00 */
[----:B------:R-:W-:Y:S01]  /*2c30*/  @!P1 LEA.HI.X R17, R26, R3, R21, 0x1, P0 ;  /* 0x000000031a119211 */ /* 0x000fe200000f0c15 */
[----:B------:R1:W-:Y:S01]  /*2c40*/  @P2 STS.128 [R10+0xe000], RZ ;  /* 0x00e000ff0a002388 */ /* 0x0003e20000000c00 */
[C---:B---3--:R-:W-:Y:S01]  /*2c50*/  @!P3 LEA R4, P0, R12.reuse, R4, 0x1 ;  /* 0x000000040c04b211 */ /* 0x048fe200078008ff */
[----:B------:R-:W2:Y:S01]  /*2c60*/  @!P1 LDC.64 R2, c[0x0][0x390] ;  /* 0x0000e400ff029b82 */ /* 0x000ea20000000a00 */
[----:B------:R-:W-:Y:S01]  /*2c70*/  IMAD.MOV.U32 R228, RZ, RZ, 0x4 ;  /* 0x00000004ffe47424 */ /* 0x000fe200078e00ff */
[----:B------:R1:W-:Y:S01]  /*2c80*/  @P2 STS.128 [R10+0x12000], RZ ;  /* 0x012000ff0a002388 */ /* 0x0003e20000000c00 */
[----:B------:R-:W-:Y:S02]  /*2c90*/  @!P3 LEA.HI.X R5, R12, R5, R11, 0x1, P0 ;  /* 0x000000050c05b211 */ /* 0x000fe400000f0c0b */
        /* <DEDUP_REMOVED lines=15> */
[C---:B----4-:R-:W-:Y:S02]  /*2d90*/  @!P2 LEA R6, P0, R24.reuse, R6, 0x1 ;  /* 0x000000061806a211 */ /* 0x050fe400078008ff */
[----:B------:R-:W-:Y:S01]  /*2da0*/  CS2R R96, SRZ ;  /* 0x0000000000607805 */ /* 0x000fe2000001ff00 */
[----:B------:R1:W-:Y:S01]  /*2db0*/  @P1 STS.128 [R10+0x13000], RZ ;  /* 0x013000ff0a001388 */ /* 0x0003e20000000c00 */
[----:B------:R-:W-:Y:S02]  /*2dc0*/  CS2R R90, SRZ ;  /* 0x00000000005a7805 */ /* 0x000fe4000001ff00 */
[----:B------:R-:W-:Y:S01]  /*2dd0*/  @!P2 LEA.HI.X R7, R24, R7, R8, 0x1, P0 ;  /* 0x000000071807a211 */ /* 0x000fe200000f0c08 */
[----:B------:R-:W-:Y:S01]  /*2de0*/  VIADD R8, R239, 0x28 ;  /* 0x00000028ef087836 */ /* 0x000fe20000000000 */
[----:B------:R-:W-:Y:S01]  /*2df0*/  @!PT LDS RZ, [RZ] ;  /* 0x00000000fffff984 */ /* 0x000fe20000000800 */
[----:B------:R-:W-:Y:S01]  /*2e00*/  @!PT LDS RZ, [RZ] ;  /* 0x00000000fffff984 */ /* 0x000fe20000000800 */
[----:B------:R-:W-:Y:S01]  /*2e10*/  @!PT LDS RZ, [RZ] ;  /* 0x00000000fffff984 */ /* 0x000fe20000000800 */
[----:B------:R-:W-:Y:S01]  /*2e20*/  @!P1 LDGSTS.E.BYPASS.LTC128B.128 [R10+0xf000], desc[UR32][R16.64] ;  /* 0x0f000000100a9fae */ /* 0x000fe2000b981a20 */
[----:B------:R-:W-:Y:S02]  /*2e30*/  CS2R R88, SRZ ;  /* 0x0000000000587805 */ /* 0x000fe4000001ff00 */
[----:B--2---:R-:W-:-:S02]  /*2e40*/  @!P1 LEA R2, P0, R34, R2, 0x1 ;  /* 0x0000000222029211 */ /* 0x004fc400078008ff */
[----:B------:R-:W-:Y:S01]  /*2e50*/  CS2R R86, SRZ ;  /* 0x0000000000567805 */ /* 0x000fe2000001ff00 */
[----:B------:R-:W-:Y:S01]  /*2e60*/  @!P1 LDGSTS.E.BYPASS.LTC128B.128 [R10+0x13000], desc[UR32][R16.64+0x80] ;  /* 0x13000080100a9fae */ /* 0x000fe2000b981a20 */
[----:B------:R-:W-:Y:S02]  /*2e70*/  CS2R R84, SRZ ;  /* 0x0000000000547805 */ /* 0x000fe4000001ff00 */
[----:B------:R-:W-:Y:S02]  /*2e80*/  @!P1 LEA.HI.X R3, R34, R3, R9, 0x1, P0 ;  /* 0x0000000322039211 */ /* 0x000fe400000f0c09 */
[----:B------:R-:W-:Y:S01]  /*2e90*/  CS2R R78, SRZ ;  /* 0x00000000004e7805 */ /* 0x000fe2000001ff00 */
[----:B------:R-:W-:Y:S01]  /*2ea0*/  @!P4 LDGSTS.E.BYPASS.LTC128B.128 [R10+0x14000], desc[UR32][R22.64] ;  /* 0x14000000160acfae */ /* 0x000fe2000b981a20 */
[----:B------:R-:W-:Y:S02]  /*2eb0*/  ISETP.GE.AND P0, PT, R239, UR44, PT ;  /* 0x0000002cef007c0c */ /* 0x000fe4000bf06270 */
[----:B------:R-:W-:-:S02]  /*2ec0*/  CS2R R76, SRZ ;  /* 0x00000000004c7805 */ /* 0x000fc4000001ff00 */
[----:B------:R-:W-:Y:S01]  /*2ed0*/  CS2R R82, SRZ ;  /* 0x0000000000527805 */ /* 0x000fe2000001ff00 */
[----:B------:R-:W-:Y:S01]  /*2ee0*/  @!P4 LDGSTS.E.BYPASS.LTC128B.128 [R10+0x18000], desc[UR32][R22.64+0x80] ;  /* 0x18000080160acfae */ /* 0x000fe2000b981a20 */
        /* <DEDUP_REMOVED lines=27> */
[----:B------:R-:W-:Y:S01]  /*30a0*/  ISETP.GE.AND P3, PT, R8, UR44, PT ;  /* 0x0000002c08007c0c */ /* 0x000fe2000bf66270 */
[----:B------:R-:W-:Y:S01]  /*30b0*/  IMAD.MOV.U32 R8, RZ, RZ, 0x4 ;  /* 0x00000004ff087424 */ /* 0x000fe200078e00ff */
[----:B------:R-:W-:Y:S01]  /*30c0*/  CS2R R40, SRZ ;  /* 0x0000000000287805 */ /* 0x000fe2000001ff00 */
[----:B------:R1:W-:Y:S01]  /*30d0*/  @P2 STS.128 [R10+0x16000], RZ ;  /* 0x016000ff0a002388 */ /* 0x0003e20000000c00 */
[----:B------:R-:W-:Y:S01]  /*30e0*/  CS2R R38, SRZ ;  /* 0x0000000000267805 */ /* 0x000fe2000001ff00 */
[----:B------:R-:W-:Y:S01]  /*30f0*/  IMAD.WIDE.U32 R8, R239, R8, UR60 ;  /* 0x0000003cef087e25 */ /* 0x000fe2000f8e0008 */
[----:B------:R-:W-:Y:S01]  /*3100*/  CS2R R36, SRZ ;  /* 0x0000000000247805 */ /* 0x000fe2000001ff00 */
[----:B------:R1:W-:Y:S01]  /*3110*/  @P2 STS.128 [R10+0x1a000], RZ ;  /* 0x01a000ff0a002388 */ /* 0x0003e20000000c00 */
[----:B------:R-:W-:Y:S01]  /*3120*/  UIADD3 UR42, UPT, UPT, -UR52, UR42, URZ ;  /* 0x0000002a342a7290 */ /* 0x000fe2000fffe1ff */
[----:B------:R-:W2:Y:S02]  /*3130*/  LDCU UR10, c[0x0][0x504] ;  /* 0x0000a080ff0a77ac */ /* 0x000ea40008000800 */
[----:B------:R-:W-:Y:S01]  /*3140*/  @!PT LDS RZ, [RZ] ;  /* 0x00000000fffff984 */ /* 0x000fe20000000800 */
[----:B------:R-:W-:Y:S01]  /*3150*/  @!PT LDS RZ, [RZ] ;  /* 0x00000000fffff984 */ /* 0x000fe20000000800 */
[----:B------:R-:W-:Y:S01]  /*3160*/  @!PT LDS RZ, [RZ] ;  /* 0x00000000fffff984 */ /* 0x000fe20000000800 */
[----:B------:R-:W-:Y:S01]  /*3170*/  @!P2 LDGSTS.E.BYPASS.LTC128B.128 [R10+0x16000], desc[UR32][R6.64] ;  /* 0x16000000060aafae */ /* 0x000fe2000b981a20 */
[----:B------:R-:W3:Y:S03]  /*3180*/  LDCU UR9, c[0x0][0x508] ;  /* 0x0000a100ff0977ac */ /* 0x000ee60008000800 */
[----:B------:R4:W-:Y:S01]  /*3190*/  @!P2 LDGSTS.E.BYPASS.LTC128B.128 [R10+0x1a000], desc[UR32][R6.64+0x80] ;  /* 0x1a000080060aafae */ /* 0x0009e2000b981a20 */
[----:B------:R-:W1:Y:S03]  /*31a0*/  LDCU UR8, c[0x0][0x3e0] ;  /* 0x00007c00ff0877ac */ /* 0x000e660008000800 */
[----:B------:R1:W-:Y:S01]  /*31b0*/  @P1 STS.128 [R10+0x17000], RZ ;  /* 0x017000ff0a001388 */ /* 0x0003e20000000c00 */
[----:B------:R-:W1:Y:S03]  /*31c0*/  LDCU UR12, c[0x0][0x50c] ;  /* 0x0000a180ff0c77ac */ /* 0x000e660008000800 */
[----:B------:R1:W-:Y:S01]  /*31d0*/  @P1 STS.128 [R10+0x1b000], RZ ;  /* 0x01b000ff0a001388 */ /* 0x0003e20000000c00 */
[----:B------:R-:W1:Y:S03]  /*31e0*/  LDCU UR11, c[0x0][0x45c] ;  /* 0x00008b80ff0b77ac */ /* 0x000e660008000800 */
[----:B------:R-:W-:Y:S01]  /*31f0*/  @!PT LDS RZ, [RZ] ;  /* 0x00000000fffff984 */ /* 0x000fe20000000800 */
[----:B------:R-:W-:Y:S01]  /*3200*/  @!PT LDS RZ, [RZ] ;  /* 0x00000000fffff984 */ /* 0x000fe20000000800 */
[----:B------:R-:W-:Y:S01]  /*3210*/  @!PT LDS RZ, [RZ] ;  /* 0x00000000fffff984 */ /* 0x000fe20000000800 */
[----:B------:R-:W-:Y:S04]  /*3220*/  @!P1 LDGSTS.E.BYPASS.LTC128B.128 [R10+0x17000], desc[UR32][R2.64] ;  /* 0x17000000020a9fae */ /* 0x000fe8000b981a20 */
[----:B------:R2:W-:Y:S04]  /*3230*/  @!P1 LDGSTS.E.BYPASS.LTC128B.128 [R10+0x1b000], desc[UR32][R2.64+0x80] ;  /* 0x1b000080020a9fae */ /* 0x0005e8000b981a20 */
[----:B------:R-:W0:Y:S04]  /*3240*/  LDGDEPBAR ;  /* 0x00000000000079af */ /* 0x000e280000000000 */
[----:B------:R1:W5:Y:S04]  /*3250*/  @!P0 LDG.E R237, desc[UR32][R8.64] ;  /* 0x0000002008ed8981 */ /* 0x000368000c1e1900 */
[----:B------:R1:W5:Y:S04]  /*3260*/  @!P6 LDG.E R236, desc[UR32][R8.64+0x20] ;  /* 0x0000202008ece981 */ /* 0x000368000c1e1900 */
[----:B------:R1:W5:Y:S04]  /*3270*/  @!P5 LDG.E R235, desc[UR32][R8.64+0x80] ;  /* 0x0000802008ebd981 */ /* 0x000368000c1e1900 */
[----:B------:R1:W5:Y:S01]  /*3280*/  @!P3 LDG.E R234, desc[UR32][R8.64+0xa0] ;  /* 0x0000a02008eab981 */ /* 0x000362000c1e1900 */
[----:B----4-:R-:W-:Y:S01]  /*3290*/  SHF.R.U32.HI R7, RZ, 0x4, R210 ;  /* 0x00000004ff077819 */ /* 0x010fe200000116d2 */
[----:B------:R-:W-:Y:S01]  /*32a0*/  USHF.L.U32 UR13, UR13, 0x6, URZ ;  /* 0x000000060d0d7899 */ /* 0x000fe200080006ff */
[----:B------:R-:W-:-:S02]  /*32b0*/  R2P PR, R210, 0x6 ;  /* 0x00000006d2007804 */ /* 0x000fc40000000000 */
[----:B------:R-:W-:Y:S02]  /*32c0*/  LOP3.LUT R7, R7, 0x8, RZ, 0xc0, !PT ;  /* 0x0000000807077812 */ /* 0x000fe400078ec0ff */
[C---:B--2---:R-:W-:Y:S02]  /*32d0*/  LOP3.LUT R3, R212.reuse, 0x1c0, RZ, 0xc0, !PT ;  /* 0x000001c0d4037812 */ /* 0x044fe400078ec0ff */
[----:B------:R-:W-:Y:S02]  /*32e0*/  LOP3.LUT R2, R212, 0x200, RZ, 0xc0, !PT ;  /* 0x00000200d4027812 */ /* 0x000fe400078ec0ff */
[----:B------:R-:W-:Y:S01]  /*32f0*/  LOP3.LUT R0, R3, 0x38, R0, 0xf8, !PT ;  /* 0x0000003803007812 */ /* 0x000fe200078ef800 */
[----:B------:R-:W-:Y:S01]  /*3300*/  IMAD.SHL.U32 R3, R210, 0x20, RZ ;  /* 0x00000020d2037824 */ /* 0x000fe200078e00ff */
[--C-:B------:R-:W-:Y:S02]  /*3310*/  LOP3.LUT R7, R7, 0x10, R210.reuse, 0xf8, !PT ;  /* 0x0000001007077812 */ /* 0x100fe400078ef8d2 */
[----:B------:R-:W-:-:S02]  /*3320*/  LOP3.LUT R216, R0, 0x8, R210, 0x78, !PT ;  /* 0x0000000800d87812 */ /* 0x000fc400078e78d2 */
[----:B------:R-:W-:Y:S02]  /*3330*/  LOP3.LUT R5, R2, 0x400, R3, 0xf8, !PT ;  /* 0x0000040002057812 */ /* 0x000fe400078ef803 */
[----:B------:R-:W-:Y:S02]  /*3340*/  LOP3.LUT R7, R7, R0, RZ, 0x3c, !PT ;  /* 0x0000000007077212 */ /* 0x000fe400078e3cff */
[----:B------:R-:W-:Y:S01]  /*3350*/  LOP3.LUT R214, R0, 0x8, R215, 0x78, !PT ;  /* 0x0000000800d67812 */ /* 0x000fe200078e78d7 */
[----:B------:R-:W-:Y:S01]  /*3360*/  IMAD.MOV.U32 R0, RZ, RZ, 0x20 ;  /* 0x00000020ff007424 */ /* 0x000fe200078e00ff */
[----:B------:R-:W-:Y:S02]  /*3370*/  LOP3.LUT R216, R216, 0x7a00, R3, 0xf8, !PT ;  /* 0x00007a00d8d87812 */ /* 0x000fe400078ef803 */
[----:B------:R-:W-:Y:S02]  /*3380*/  LOP3.LUT R212, R7, 0x200, R212, 0xf8, !PT ;  /* 0x0000020007d47812 */ /* 0x000fe400078ef8d4 */
[----:B------:R-:W-:-:S02]  /*3390*/  LOP3.LUT R214, R5, R214, RZ, 0xfc, !PT ;  /* 0x000000d605d67212 */ /* 0x000fc400078efcff */
[----:B------:R-:W-:Y:S02]  /*33a0*/  SEL R211, R211, 0xffffffc0, !P2 ;  /* 0xffffffc0d3d37807 */ /* 0x000fe40005000000 */
[----:B------:R-:W-:Y:S02]  /*33b0*/  LEA R216, R216, UR24, 0x1 ;  /* 0x00000018d8d87c11 */ /* 0x000fe4000f8e08ff */
[----:B------:R-:W-:Y:S02]  /*33c0*/  LEA R214, R214, UR24, 0x1 ;  /* 0x00000018d6d67c11 */ /* 0x000fe4000f8e08ff */
[----:B------:R-:W-:Y:S01]  /*33d0*/  LEA R212, R212, UR24, 0x1 ;  /* 0x00000018d4d47c11 */ /* 0x000fe2000f8e08ff */
[----:B------:R-:W-:Y:S01]  /*33e0*/  IMAD.IADD R208, R211, 0x1, R216 ;  /* 0x00000001d3d07824 */ /* 0x000fe200078e02d8 */
[----:B------:R-:W-:Y:S01]  /*33f0*/  SEL R213, R213, 0xffffffe0, !P1 ;  /* 0xffffffe0d5d57807 */ /* 0x000fe20004800000 */
[----:B------:R-:W-:Y:S01]  /*3400*/  VIADD R214, R214, UR35 ;  /* 0x00000023d6d67c36 */ /* 0x000fe20008000000 */
[----:B------:R-:W-:Y:S01]  /*3410*/  SHF.R.U32.HI R3, RZ, 0x3, R210 ;  /* 0x00000003ff037819 */ /* 0x000fe200000116d2 */
[----:B------:R-:W-:-:S02]  /*3420*/  VIADD R212, R212, UR35 ;  /* 0x00000023d4d47c36 */ /* 0x000fc40008000000 */
[C---:B------:R-:W-:Y:S02]  /*3430*/  IMAD.IADD R209, R213.reuse, 0x1, R216 ;  /* 0x00000001d5d17824 */ /* 0x040fe400078e02d8 */
[----:B-1-3--:R-:W-:-:S07]  /*3440*/  IMAD.IADD R2, R213, 0x1, R208 ;  /* 0x00000001d5027824 */ /* 0x00afce00078e02d0 */
.L_x_2199:
[----:B------:R-:W0:Y:S01]  /*3450*/  LDGDEPBAR ;  /* 0x00000000000079af */ /* 0x000e220000000000 */
[C---:B------:R-:W-:Y:S01]  /*3460*/  IADD3 R219, PT, PT, R214.reuse, R213, RZ ;  /* 0x000000d5d6db7210 */ /* 0x040fe20007ffe0ff */
[----:B------:R-:W-:Y:S01]  /*3470*/  USHF.L.U32 UR35, UR53, 0x6, URZ ;  /* 0x0000000635237899 */ /* 0x000fe200080006ff */
[----:B------:R-:W-:Y:S01]  /*3480*/  IADD3 R218, PT, PT, R214, R211, RZ ;  /* 0x000000d3d6da7210 */ /* 0x000fe20007ffe0ff */
[----:B------:R-:W-:Y:S01]  /*3490*/  USHF.L.U32 UR15, UR34, 0x7, URZ ;  /* 0x00000007220f7899 */ /* 0x000fe200080006ff */
[----:B------:R-:W-:Y:S01]  /*34a0*/  MOV R222, UR16 ;  /* 0x0000001000de7c02 */ /* 0x000fe20008000f00 */
[----:B------:R-:W-:Y:S01]  /*34b0*/  UISETP.GE.AND UP0, UPT, UR35, UR42, UPT ;  /* 0x0000002a2300728c */ /* 0x000fe2000bf06270 */
[----:B------:R-:W-:Y:S02]  /*34c0*/  IADD3 R217, PT, PT, R213, R218, RZ ;  /* 0x000000dad5d97210 */ /* 0x000fe40007ffe0ff */
[C---:B------:R-:W-:Y:S02]  /*34d0*/  LEA R220, P0, R239.reuse, R222, 0x2 ;  /* 0x000000deefdc7211 */ /* 0x040fe400078010ff */
[----:B------:R-:W-:Y:S04]  /*34e0*/  MOV R223, UR17 ;  /* 0x0000001100df7c02 */ /* 0x000fe80008000f00 */
[----:B------:R-:W-:Y:S01]  /*34f0*/  LEA.HI.X R221, R239, R223, RZ, 0x2, P0 ;  /* 0x000000dfefdd7211 */ /* 0x000fe200000f14ff */
        /* <DEDUP_REMOVED lines=19> */
[----:B------:R-:W-:Y:S01]  /*3630*/  LDSM.16.M88.4 R168, [R217] ;  /* 0x00000000d9a8783b */ /* 0x000fe20000000200 */
[-C--:B------:R-:W-:Y:S07]  /*3640*/  HMMA.16816.F32.BF16 R28, R172, R178.reuse, RZ ;  /* 0x000000b2ac1c723c */ /* 0x080fee00000418ff */
[----:B------:R-:W-:Y:S01]  /*3650*/  LDSM.16.M88.4 R172, [R2+0xc000] ;  /* 0x00c0000002ac783b */ /* 0x000fe20000000200 */
[----:B------:R-:W-:Y:S07]  /*3660*/  HMMA.16816.F32.BF16 R32, R164, R178, RZ ;  /* 0x000000b2a420723c */ /* 0x000fee00000418ff */
[----:B------:R-:W3:Y:S01]  /*3670*/  LDSM.16.M88.4 R164, [R208+0xc800] ;  /* 0x00c80000d0a4783b */ /* 0x000ee20000000200 */
[-C--:B----4-:R-:W-:Y:S07]  /*3680*/  HMMA.16816.F32.BF16 R4, R180, R184.reuse, R4 ;  /* 0x000000b8b404723c */ /* 0x090fee0000041804 */
[----:B------:R-:W4:Y:S01]  /*3690*/  LDSM.16.M88.4 R176, [R217+0x1000] ;  /* 0x00100000d9b0783b */ /* 0x000f220000000200 */
[C---:B-1----:R-:W-:Y:S07]  /*36a0*/  HMMA.16816.F32.BF16 R8, R188.reuse, R184, R8 ;  /* 0x000000b8bc08723c */ /* 0x042fee0000041808 */
[----:B-----5:R-:W5:Y:S04]  /*36b0*/  LDG.E R226, desc[UR32][R220.64] ;  /* 0x00000020dce27981 */ /* 0x020f68000c1e1900 */
[----:B------:R-:W5:Y:S01]  /*36c0*/  LDG.E R225, desc[UR32][R220.64+0x20] ;  /* 0x00002020dce17981 */ /* 0x000f62000c1e1900 */
[-C--:B------:R-:W-:Y:S03]  /*36d0*/  HMMA.16816.F32.BF16 R12, R188, R186.reuse, R12 ;  /* 0x000000babc0c723c */ /* 0x080fe6000004180c */
[----:B------:R-:W5:Y:S04]  /*36e0*/  LDG.E R224, desc[UR32][R220.64+0x80] ;  /* 0x00008020dce07981 */ /* 0x000f68000c1e1900 */
[----:B------:R1:W5:Y:S01]  /*36f0*/  LDG.E R222, desc[UR32][R220.64+0xa0] ;  /* 0x0000a020dcde7981 */ /* 0x000362000c1e1900 */
[C---:B------:R-:W-:Y:S03]  /*3700*/  HMMA.16816.F32.BF16 R16, R180.reuse, R186, R16 ;  /* 0x000000bab410723c */ /* 0x040fe60000041810 */
[----:B------:R-:W-:Y:S05]  /*3710*/  LDSM.16.M88.4 R184, [R214+0x2000] ;  /* 0x00200000d6b8783b */ /* 0x000fea0000000200 */
[-C--:B--2---:R-:W-:Y:S08]  /*3720*/  HMMA.16816.F32.BF16 R20, R180, R192.reuse, R20 ;  /* 0x000000c0b414723c */ /* 0x084ff00000041814 */
[C---:B------:R-:W-:Y:S08]  /*3730*/  HMMA.16816.F32.BF16 R24, R188.reuse, R192, R24 ;  /* 0x000000c0bc18723c */ /* 0x040ff00000041818 */
[-C--:B------:R-:W-:Y:S01]  /*3740*/  HMMA.16816.F32.BF16 R28, R188, R194.reuse, R28 ;  /* 0x000000c2bc1c723c */ /* 0x080fe2000004181c */
[----:B------:R-:W-:Y:S07]  /*3750*/  LDSM.16.M88.4 R188, [R216+0x10000] ;  /* 0x01000000d8bc783b */ /* 0x000fee0000000200 */
[----:B------:R-:W-:Y:S01]  /*3760*/  HMMA.16816.F32.BF16 R32, R180, R194, R32 ;  /* 0x000000c2b420723c */ /* 0x000fe20000041820 */
[----:B------:R-:W2:Y:S07]  /*3770*/  LDSM.16.M88.4 R180, [R2+0xc800] ;  /* 0x00c8000002b4783b */ /* 0x000eae0000000200 */
[-C--:B------:R-:W-:Y:S01]  /*3780*/  HMMA.16816.F32.BF16 R4, R196, R200.reuse, R4 ;  /* 0x000000c8c404723c */ /* 0x080fe20000041804 */
[----:B------:R-:W1:Y:S07]  /*3790*/  LDSM.16.M88.4 R192, [R214+0x3000] ;  /* 0x00300000d6c0783b */ /* 0x000e6e0000000200 */
[C---:B---3--:R-:W-:Y:S08]  /*37a0*/  HMMA.16816.F32.BF16 R8, R204.reuse, R200, R8 ;  /* 0x000000c8cc08723c */ /* 0x048ff00000041808 */
[-C--:B------:R-:W-:Y:S08]  /*37b0*/  HMMA.16816.F32.BF16 R12, R204, R202.reuse, R12 ;  /* 0x000000cacc0c723c */ /* 0x080ff0000004180c */
[C---:B------:R-:W-:Y:S01]  /*37c0*/  HMMA.16816.F32.BF16 R16, R196.reuse, R202, R16 ;  /* 0x000000cac410723c */ /* 0x040fe20000041810 */
[----:B------:R-:W-:Y:S07]  /*37d0*/  LDSM.16.M88.4 R200, [R208+0x10000] ;  /* 0x01000000d0c8783b */ /* 0x000fee0000000200 */
[-C--:B------:R-:W-:Y:S08]  /*37e0*/  HMMA.16816.F32.BF16 R20, R196, R164.reuse, R20 ;  /* 0x000000a4c414723c */ /* 0x080ff00000041814 */
[C---:B------:R-:W-:Y:S08]  /*37f0*/  HMMA.16816.F32.BF16 R24, R204.reuse, R164, R24 ;  /* 0x000000a4cc18723c */ /* 0x040ff00000041818 */
[-C--:B------:R-:W-:Y:S08]  /*3800*/  HMMA.16816.F32.BF16 R28, R204, R166.reuse, R28 ;  /* 0x000000a6cc1c723c */ /* 0x080ff0000004181c */
[----:B------:R-:W-:Y:S01]  /*3810*/  HMMA.16816.F32.BF16 R32, R196, R166, R32 ;  /* 0x000000a6c420723c */ /* 0x000fe20000041820 */
[----:B------:R-:W3:Y:S07]  /*3820*/  LDSM.16.M88.4 R164, [R216+0x10800] ;  /* 0x01080000d8a4783b */ /* 0x000eee0000000200 */
[-C--:B------:R-:W-:Y:S01]  /*3830*/  HMMA.16816.F32.BF16 R4, R168, R172.reuse, R4 ;  /* 0x000000aca804723c */ /* 0x080fe20000041804 */
[----:B------:R-:W-:Y:S07]  /*3840*/  LDSM.16.M88.4 R196, [R209+0x10000] ;  /* 0x01000000d1c4783b */ /* 0x000fee0000000200 */
[C---:B----4-:R-:W-:Y:S08]  /*3850*/  HMMA.16816.F32.BF16 R8, R176.reuse, R172, R8 ;  /* 0x000000acb008723c */ /* 0x050ff00000041808 */
[-C--:B------:R-:W-:Y:S08]  /*3860*/  HMMA.16816.F32.BF16 R12, R176, R174.reuse, R12 ;  /* 0x000000aeb00c723c */ /* 0x080ff0000004180c */
[C---:B------:R-:W-:Y:S01]  /*3870*/  HMMA.16816.F32.BF16 R16, R168.reuse, R174, R16 ;  /* 0x000000aea810723c */ /* 0x040fe20000041810 */
[----:B------:R-:W4:Y:S07]  /*3880*/  LDSM.16.M88.4 R172, [R219+0x2000] ;  /* 0x00200000dbac783b */ /* 0x000f2e0000000200 */
[-C--:B--2---:R-:W-:Y:S08]  /*3890*/  HMMA.16816.F32.BF16 R20, R168, R180.reuse, R20 ;  /* 0x000000b4a814723c */ /* 0x084ff00000041814 */
[C---:B------:R-:W-:Y:S08]  /*38a0*/  HMMA.16816.F32.BF16 R24, R176.reuse, R180, R24 ;  /* 0x000000b4b018723c */ /* 0x040ff00000041818 */
[-C--:B------:R-:W-:Y:S01]  /*38b0*/  HMMA.16816.F32.BF16 R28, R176, R182.reuse, R28 ;  /* 0x000000b6b01c723c */ /* 0x080fe2000004181c */
[----:B------:R-:W-:Y:S07]  /*38c0*/  LDSM.16.M88.4 R176, [R209+0x10800] ;  /* 0x01080000d1b0783b */ /* 0x000fee0000000200 */
[----:B------:R-:W-:Y:S01]  /*38d0*/  HMMA.16816.F32.BF16 R32, R168, R182, R32 ;  /* 0x000000b6a820723c */ /* 0x000fe20000041820 */
[----:B------:R-:W2:Y:S07]  /*38e0*/  LDSM.16.M88.4 R168, [R219+0x3000] ;  /* 0x00300000dba8783b */ /* 0x000eae0000000200 */
[-C--:B------:R-:W-:Y:S01]  /*38f0*/  HMMA.16816.F32.BF16 R4, R184, R188.reuse, R4 ;  /* 0x000000bcb804723c */ /* 0x080fe20000041804 */
[----:B------:R-:W2:Y:S07]  /*3900*/  LDSM.16.M88.4 R180, [R218+0x2000] ;  /* 0x00200000dab4783b */ /* 0x000eae0000000200 */
[C---:B-1----:R-:W-:Y:S08]  /*3910*/  HMMA.16816.F32.BF16 R8, R192.reuse, R188, R8 ;  /* 0x000000bcc008723c */ /* 0x042ff00000041808 */
        /* <DEDUP_REMOVED lines=8> */
[----:B------:R-:W1:Y:S07]  /*39a0*/  LDSM.16.M88.4 R164, [R218+0x3000] ;  /* 0x00300000daa4783b */ /* 0x000e6e0000000200 */
[-C--:B----4-:R-:W-:Y:S01]  /*39b0*/  HMMA.16816.F32.BF16 R4, R172, R196.reuse, R4 ;  /* 0x000000c4ac04723c */ /* 0x090fe20000041804 */
[----:B------:R-:W3:Y:S07]  /*39c0*/  LDSM.16.M88.4 R184, [R208+0x10800] ;  /* 0x01080000d0b8783b */ /* 0x000eee0000000200 */
        /* <DEDUP_REMOVED lines=8> */
[-C--:B------:R-:W-:Y:S08]  /*3a50*/  HMMA.16816.F32.BF16 R4, R180, R200.reuse, R4 ;  /* 0x000000c8b404723c */ /* 0x080ff00000041804 */
[C---:B-1----:R-:W-:Y:S08]  /*3a60*/  HMMA.16816.F32.BF16 R8, R164.reuse, R200, R8 ;  /* 0x000000c8a408723c */ /* 0x042ff00000041808 */
[-C--:B------:R-:W-:Y:S08]  /*3a70*/  HMMA.16816.F32.BF16 R12, R164, R202.reuse, R12 ;  /* 0x000000caa40c723c */ /* 0x080ff0000004180c */
[C---:B------:R-:W-:Y:S08]  /*3a80*/  HMMA.16816.F32.BF16 R16, R180.reuse, R202, R16 ;  /* 0x000000cab410723c */ /* 0x040ff00000041810 */
[-C--:B---3--:R-:W-:Y:S08]  /*3a90*/  HMMA.16816.F32.BF16 R20, R180, R184.reuse, R20 ;  /* 0x000000b8b414723c */ /* 0x088ff00000041814 */
[C---:B------:R-:W-:Y:S08]  /*3aa0*/  HMMA.16816.F32.BF16 R24, R164.reuse, R184, R24 ;  /* 0x000000b8a418723c */ /* 0x040ff00000041818 */
[-C--:B------:R-:W-:Y:S01]  /*3ab0*/  HMMA.16816.F32.BF16 R28, R164, R186.reuse, R28 ;  /* 0x000000baa41c723c */ /* 0x080fe2000004181c */
[----:B------:R-:W1:Y:S07]  /*3ac0*/  LDSM.16.M88.4 R164, [R2+0x10800] ;  /* 0x0108000002a4783b */ /* 0x000e6e0000000200 */
[----:B------:R-:W-:Y:S08]  /*3ad0*/  HMMA.16816.F32.BF16 R32, R180, R186, R32 ;  /* 0x000000bab420723c */ /* 0x000ff00000041820 */
[-C--:B------:R-:W-:Y:S08]  /*3ae0*/  HMMA.16816.F32.BF16 R4, R188, R192.reuse, R4 ;  /* 0x000000c0bc04723c */ /* 0x080ff00000041804 */
[C---:B--2---:R-:W-:Y:S08]  /*3af0*/  HMMA.16816.F32.BF16 R8, R168.reuse, R192, R8 ;  /* 0x000000c0a808723c */ /* 0x044ff00000041808 */
[-C--:B------:R-:W-:Y:S03]  /*3b00*/  HMMA.16816.F32.BF16 R12, R168, R194.reuse, R12 ;  /* 0x000000c2a80c723c */ /* 0x080fe6000004180c */
[----:B------:R-:W-:Y:S01]  /*3b10*/  FMUL.FTZ R227, R4, UR12 ;  /* 0x0000000c04e37c20 */ /* 0x000fe20008410000 */
[----:B------:R-:W-:Y:S01]  /*3b20*/  FMUL.FTZ R231, R5, UR12 ;  /* 0x0000000c05e77c20 */ /* 0x000fe20008410000 */
[----:B------:R-:W-:Y:S01]  /*3b30*/  FMUL.FTZ R240, R6, UR12 ;  /* 0x0000000c06f07c20 */ /* 0x000fe20008410000 */
[----:B------:R-:W-:Y:S02]  /*3b40*/  FMUL.FTZ R244, R7, UR12 ;  /* 0x0000000c07f47c20 */ /* 0x000fe40008410000 */
[C---:B------:R-:W-:Y:S01]  /*3b50*/  HMMA.16816.F32.BF16 R16, R188.reuse, R194, R16 ;  /* 0x000000c2bc10723c */ /* 0x040fe20000041810 */
[----:B------:R-:W2:Y:S03]  /*3b60*/  MUFU.TANH R227, R227 ;  /* 0x000000e300e37308 */ /* 0x000ea60000002400 */
[----:B------:R-:W-:Y:S01]  /*3b70*/  FMUL.FTZ R245, R8, UR12 ;  /* 0x0000000c08f57c20 */ /* 0x000fe20008410000 */
[----:B------:R-:W-:Y:S01]  /*3b80*/  FMUL.FTZ R246, R9, UR12 ;  /* 0x0000000c09f67c20 */ /* 0x000fe20008410000 */
[----:B------:R-:W-:Y:S01]  /*3b90*/  FMUL.FTZ R248, R10, UR12 ;  /* 0x0000000c0af87c20 */ /* 0x000fe20008410000 */
[----:B------:R-:W-:Y:S01]  /*3ba0*/  FMUL.FTZ R250, R11, UR12 ;  /* 0x0000000c0bfa7c20 */ /* 0x000fe20008410000 */
[-C--:B-1----:R-:W-:Y:S03]  /*3bb0*/  HMMA.16816.F32.BF16 R20, R188, R164.reuse, R20 ;  /* 0x000000a4bc14723c */ /* 0x082fe60000041814 */
[----:B------:R-:W1:Y:S01]  /*3bc0*/  MUFU.TANH R231, R231 ;  /* 0x000000e700e77308 */ /* 0x000e620000002400 */
[----:B------:R-:W-:Y:S01]  /*3bd0*/  FMUL.FTZ R247, R12, UR12 ;  /* 0x0000000c0cf77c20 */ /* 0x000fe20008410000 */
[----:B------:R-:W-:Y:S01]  /*3be0*/  FMUL.FTZ R249, R13, UR12 ;  /* 0x0000000c0df97c20 */ /* 0x000fe20008410000 */
[----:B------:R-:W-:Y:S01]  /*3bf0*/  FMUL.FTZ R251, R14, UR12 ;  /* 0x0000000c0efb7c20 */ /* 0x000fe20008410000 */
[----:B------:R-:W-:Y:S01]  /*3c00*/  FMUL.FTZ R252, R15, UR12 ;  /* 0x0000000c0ffc7c20 */ /* 0x000fe20008410000 */
[C---:B------:R-:W-:Y:S05]  /*3c10*/  HMMA.16816.F32.BF16 R24, R168.reuse, R164, R24 ;  /* 0x000000a4a818723c */ /* 0x040fea0000041818 */
[----:B------:R-:W3:Y:S01]  /*3c20*/  MUFU.TANH R240, R240 ;  /* 0x000000f000f07308 */ /* 0x000ee20000002400 */
[----:B------:R-:W-:Y:S01]  /*3c30*/  FMUL.FTZ R221, R16, UR12 ;  /* 0x0000000c10dd7c20 */ /* 0x000fe20008410000 */
[----:B------:R-:W-:Y:S01]  /*3c40*/  FMUL.FTZ R220, R17, UR12 ;  /* 0x0000000c11dc7c20 */ /* 0x000fe20008410000 */
[----:B------:R-:W-:Y:S01]  /*3c50*/  FMUL.FTZ R238, R18, UR12 ;  /* 0x0000000c12ee7c20 */ /* 0x000fe20008410000 */
[----:B------:R-:W-:Y:S01]  /*3c60*/  FMUL.FTZ R223, R19, UR12 ;  /* 0x0000000c13df7c20 */ /* 0x000fe20008410000 */
[-C--:B------:R-:W-:Y:S05]  /*3c70*/  HMMA.16816.F32.BF16 R28, R168, R166.reuse, R28 ;  /* 0x000000a6a81c723c */ /* 0x080fea000004181c */
[----:B------:R4:W1:Y:S03]  /*3c80*/  MUFU.TANH R201, R221 ;  /* 0x000000dd00c97308 */ /* 0x0008660000002400 */
[----:B------:R-:W-:Y:S07]  /*3c90*/  HMMA.16816.F32.BF16 R32, R188, R166, R32 ;  /* 0x000000a6bc20723c */ /* 0x000fee0000041820 */
[----:B------:R2:W1:Y:S10]  /*3ca0*/  MUFU.TANH R202, R220 ;  /* 0x000000dc00ca7308 */ /* 0x0004740000002400 */
[----:B------:R3:W1:Y:S01]  /*3cb0*/  MUFU.TANH R203, R238 ;  /* 0x000000ee00cb7308 */ /* 0x0006620000002400 */
[----:B----4-:R-:W-:Y:S09]  /*3cc0*/  FMUL.FTZ R221, R22, UR12 ;  /* 0x0000000c16dd7c20 */ /* 0x010ff20008410000 */
[----:B------:R4:W1:Y:S01]  /*3cd0*/  MUFU.TANH R186, R223 ;  /* 0x000000df00ba7308 */ /* 0x0008620000002400 */
[----:B--2---:R-:W-:Y:S09]  /*3ce0*/  FMUL.FTZ R220, R20, UR12 ;  /* 0x0000000c14dc7c20 */ /* 0x004ff20008410000 */
[----:B------:R2:W1:Y:S01]  /*3cf0*/  MUFU.TANH R187, R220 ;  /* 0x000000dc00bb7308 */ /* 0x0004620000002400 */
[----:B---3--:R-:W-:Y:S09]  /*3d00*/  FMUL.FTZ R238, R23, UR12 ;  /* 0x0000000c17ee7c20 */ /* 0x008ff20008410000 */
        /* <DEDUP_REMOVED lines=22> */
[----:B------:R-:W2:Y:S01]  /*3e70*/  MUFU.TANH R244, R244 ;  /* 0x000000f400f47308 */ /* 0x000ea20000002400 */
[----:B---3--:R-:W-:Y:S09]  /*3e80*/  FMUL.FTZ R223, R34, UR12 ;  /* 0x0000000c22df7c20 */ /* 0x008ff20008410000 */
[----:B------:R-:W3:Y:S01]  /*3e90*/  MUFU.TANH R245, R245 ;  /* 0x000000f500f57308 */ /* 0x000ee20000002400 */
[----:B----4-:R-:W-:Y:S09]  /*3ea0*/  FMUL.FTZ R221, R33, UR12 ;  /* 0x0000000c21dd7c20 */ /* 0x010ff20008410000 */
[----:B------:R-:W4:Y:S10]  /*3eb0*/  MUFU.TANH R246, R246 ;  /* 0x000000f600f67308 */ /* 0x000f340000002400 */
[----:B------:R-:W1:Y:S10]  /*3ec0*/  MUFU.TANH R248, R248 ;  /* 0x000000f800f87308 */ /* 0x000e740000002400 */
[----:B------:R-:W1:Y:S10]  /*3ed0*/  MUFU.TANH R250, R250 ;  /* 0x000000fa00fa7308 */ /* 0x000e740000002400 */
[----:B------:R-:W1:Y:S10]  /*3ee0*/  MUFU.TANH R247, R247 ;  /* 0x000000f700f77308 */ /* 0x000e740000002400 */
[----:B------:R-:W1:Y:S10]  /*3ef0*/  MUFU.TANH R249, R249 ;  /* 0x000000f900f97308 */ /* 0x000e740000002400 */
[----:B------:R-:W1:Y:S10]  /*3f00*/  MUFU.TANH R251, R251 ;  /* 0x000000fb00fb7308 */ /* 0x000e740000002400 */
[----:B------:R-:W1:Y:S10]  /*3f10*/  MUFU.TANH R252, R252 ;  /* 0x000000fc00fc7308 */ /* 0x000e740000002400 */
[----:B------:R1:W1:Y:S10]  /*3f20*/  MUFU.TANH R199, R238 ;  /* 0x000000ee00c77308 */ /* 0x0002740000002400 */
[----:B------:R1:W1:Y:S10]  /*3f30*/  MUFU.TANH R200, R221 ;  /* 0x000000dd00c87308 */ /* 0x0002740000002400 */
[----:B------:R1:W1:Y:S10]  /*3f40*/  MUFU.TANH R192, R223 ;  /* 0x000000df00c07308 */ /* 0x0002740000002400 */
[----:B------:R1:W1:Y:S01]  /*3f50*/  MUFU.TANH R204, R220 ;  /* 0x000000dc00cc7308 */ /* 0x0002620000002400 */
[----:B--234-:R-:W-:Y:S05]  /*3f60*/  BRA.U !UP0, `(.L_x_2195) ;  /* 0x0000000108b07547 */ /* 0x01cfea000b800000 */
[----:B-1----:R-:W-:Y:S01]  /*3f70*/  MOV R14, R190 ;  /* 0x000000be000e7202 */ /* 0x002fe20000000f00 */
[----:B------:R-:W-:Y:S01]  /*3f80*/  UIADD3 UR14, UPT, UPT, UR15, 0x80, URZ ;  /* 0x000000800f0e7890 */ /* 0x000fe2000fffe0ff */
[----:B------:R-:W-:Y:S01]  /*3f90*/  MOV R7, R204 ;  /* 0x000000cc00077202 */ /* 0x000fe20000000f00 */
[----:B------:R-:W-:Y:S01]  /*3fa0*/  IMAD.MOV.U32 R6, RZ, RZ, R191 ;  /* 0x000000ffff067224 */ /* 0x000fe200078e00bf */
[----:B------:R-:W-:Y:S01]  /*3fb0*/  MOV R13, R200 ;  /* 0x000000c8000d7202 */ /* 0x000fe20000000f00 */
        /* <DEDUP_REMOVED lines=39> */
.L_x_2195:
[----:B------:R-:W-:Y:S01]  /*4230*/  LOP3.LUT R4, R239, UR35, RZ, 0xfc, !PT ;  /* 0x00000023ef047c12 */ /* 0x000fe2000f8efcff */
[----:B------:R-:W-:Y:S01]  /*4240*/  IMAD.SHL.U32 R6, R210, 0x2, RZ ;  /* 0x00000002d2067824 */ /* 0x000fe200078e00ff */
[----:B------:R-:W-:Y:S01]  /*4250*/  UIADD3 UR14, UPT, UPT, UR31, UR9, -UR43 ;  /* 0x000000091f0e7290 */ /* 0x000fe2000fffe82b */
[----:B------:R-:W-:Y:S01]  /*4260*/  IMAD.MOV.U32 R170, RZ, RZ, 0x1 ;  /* 0x00000001ffaa7424 */ /* 0x000fe200078e00ff */
[----:B------:R-:W-:Y:S01]  /*4270*/  UIADD3 UR35, UPT, UPT, UR31, -UR10, -UR43 ;  /* 0x8000000a1f237290 */ /* 0x000fe2000fffe82b */
[----:B------:R-:W-:Y:S01]  /*4280*/  IMAD.MOV.U32 R168, RZ, RZ, 0x9 ;  /* 0x00000009ffa87424 */ /* 0x000fe200078e00ff */
[----:B------:R-:W-:Y:S01]  /*4290*/  LOP3.LUT R6, R6, 0x6, RZ, 0xc0, !PT ;  /* 0x0000000606067812 */ /* 0x000fe200078ec0ff */
[----:B------:R-:W-:Y:S02]  /*42a0*/  IMAD.MOV.U32 R22, RZ, RZ, 0x21 ;  /* 0x00000021ff167424 */ /* 0x000fe400078e00ff */
[----:B------:R-:W-:Y:S01]  /*42b0*/  VIADD R5, R4, UR14 ;  /* 0x0000000e04057c36 */ /* 0x000fe20008000000 */
[----:B------:R-:W-:Y:S01]  /*42c0*/  LOP3.LUT R165, R6, 0x1e0, R215, 0xf8, !PT ;  /* 0x000001e006a57812 */ /* 0x000fe200078ef8d7 */
[----:B------:R-:W-:Y:S02]  /*42d0*/  VIADD R4, R4, UR35 ;  /* 0x0000002304047c36 */ /* 0x000fe40008000000 */
[----:B------:R-:W-:Y:S01]  /*42e0*/  IMAD.MOV.U32 R20, RZ, RZ, 0x29 ;  /* 0x00000029ff147424 */ /* 0x000fe200078e00ff */
[----:B------:R-:W-:Y:S01]  /*42f0*/  VIADDMNMX R170, R5, R170, UR31, PT ;  /* 0x0000001f05aa7e46 */ /* 0x000fe2000b8001aa */
[----:B------:R-:W-:Y:S01]  /*4300*/  VIADD R165, R165, UR15 ;  /* 0x0000000fa5a57c36 */ /* 0x000fe20008000000 */
[----:B------:R-:W-:Y:S02]  /*4310*/  VIMNMX R10, PT, PT, RZ, R4, !PT ;  /* 0x00000004ff0a7248 */ /* 0x000fe40007fe0100 */
[C---:B------:R-:W-:Y:S01]  /*4320*/  VIADDMNMX R8, R4.reuse, 0x8, RZ, !PT ;  /* 0x0000000804087846 */ /* 0x040fe200078001ff */
[C---:B------:R-:W-:Y:S01]  /*4330*/  VIADD R177, R165.reuse, 0x1 ;  /* 0x00000001a5b17836 */ /* 0x040fe20000000000 */
[C---:B------:R-:W-:Y:S01]  /*4340*/  VIADDMNMX R6, R4.reuse, 0x20, RZ, !PT ;  /* 0x0000002004067846 */ /* 0x040fe200078001ff */
[C---:B------:R-:W-:Y:S01]  /*4350*/  VIADD R175, R165.reuse, 0x8 ;  /* 0x00000008a5af7836 */ /* 0x040fe20000000000 */
[----:B------:R-:W-:Y:S01]  /*4360*/  VIADDMNMX R4, R4, 0x28, RZ, !PT ;  /* 0x0000002804047846 */ /* 0x000fe200078001ff */
[C---:B------:R-:W-:Y:S01]  /*4370*/  VIADD R173, R165.reuse, 0x9 ;  /* 0x00000009a5ad7836 */ /* 0x040fe20000000000 */
[C---:B------:R-:W-:Y:S01]  /*4380*/  ISETP.GE.AND P0, PT, R165.reuse, R10, PT ;  /* 0x0000000aa500720c */ /* 0x040fe20003f06270 */
[----:B------:R-:W-:Y:S01]  /*4390*/  VIADD R171, R165, 0x10 ;  /* 0x00000010a5ab7836 */ /* 0x000fe20000000000 */
[----:B------:R-:W-:Y:S01]  /*43a0*/  VIADDMNMX R168, R5, R168, UR31, PT ;  /* 0x0000001f05a87e46 */ /* 0x000fe2000b8001a8 */
[----:B------:R-:W-:Y:S01]  /*43b0*/  VIADD R169, R165, 0x11 ;  /* 0x00000011a5a97836 */ /* 0x000fe20000000000 */
[----:B------:R-:W-:Y:S01]  /*43c0*/  VIADDMNMX R22, R5, R22, UR31, PT ;  /* 0x0000001f05167e46 */ /* 0x000fe2000b800116 */
[----:B------:R-:W-:Y:S01]  /*43d0*/  VIADD R167, R165, 0x18 ;  /* 0x00000018a5a77836 */ /* 0x000fe20000000000 */
[----:B------:R-:W-:Y:S02]  /*43e0*/  VIADDMNMX R20, R5, R20, UR31, PT ;  /* 0x0000001f05147e46 */ /* 0x000fe4000b800114 */
[C---:B------:R-:W-:Y:S02]  /*43f0*/  ISETP.GE.AND P6, PT, R165.reuse, R8, PT ;  /* 0x00000008a500720c */ /* 0x040fe40003fc6270 */
[C---:B------:R-:W-:Y:S02]  /*4400*/  ISETP.GE.AND P5, PT, R165.reuse, R6, PT ;  /* 0x00000006a500720c */ /* 0x040fe40003fa6270 */
        /* <DEDUP_REMOVED lines=9> */
[----:B-1----:R-:W-:Y:S02]  /*44a0*/  FSEL R34, R248, -INF , P4 ;  /* 0xff800000f8227808 */ /* 0x002fe40002000000 */
        /* <DEDUP_REMOVED lines=116> */
.L_x_2196:
[----:B------:R-:W-:Y:S01]  /*4bf0*/  STL [R1+0x6c], R57 ;  /* 0x00006c3901007387 */ /* 0x000fe20000100800 */
[C---:B------:R-:W-:Y:S01]  /*4c00*/  FMUL.FTZ R22, R237.reuse, 1.4426950216293334961 ;  /* 0x3fb8aa3bed167820 */ /* 0x040fe20000410000 */
[----:B------:R-:W-:Y:S01]  /*4c10*/  FSETP.NEU.FTZ.AND P0, PT, R237, -INF , PT ;  /* 0xff800000ed00780b */ /* 0x000fe20003f1d000 */
[----:B------:R-:W-:Y:S01]  /*4c20*/  FMUL.FTZ R20, R236, 1.4426950216293334961 ;  /* 0x3fb8aa3bec147820 */ /* 0x000fe20000410000 */
[----:B------:R1:W-:Y:S01]  /*4c30*/  STL [R1+0x68], R56 ;  /* 0x0000683801007387 */ /* 0x0003e20000100800 */
[----:B------:R-:W-:Y:S01]  /*4c40*/  MOV R196, 0x10 ;  /* 0x0000001000c47802 */ /* 0x000fe20000000f00 */
[----:B------:R-:W-:Y:S01]  /*4c50*/  FFMA.FTZ R227, -R227, R227, 1 ;  /* 0x3f800000e3e37423 */ /* 0x000fe200000101e3 */
[----:B------:R-:W-:Y:S01]  /*4c60*/  FSEL R22, R22, RZ, P0 ;  /* 0x000000ff16167208 */ /* 0x000fe20000000000 */
[----:B------:R2:W-:Y:S01]  /*4c70*/  STL [R1+0x64], R55 ;  /* 0x0000643701007387 */ /* 0x0005e20000100800 */
[----:B------:R-:W-:Y:S01]  /*4c80*/  FSETP.NEU.FTZ.AND P0, PT, R236, -INF , PT ;  /* 0xff800000ec00780b */ /* 0x000fe20003f1d000 */
[----:B------:R-:W-:Y:S01]  /*4c90*/  FFMA.FTZ R231, -R231, R231, 1 ;  /* 0x3f800000e7e77423 */ /* 0x000fe200000101e7 */
[----:B------:R-:W-:Y:S01]  /*4ca0*/  MOV R181, 0x20 ;  /* 0x0000002000b57802 */ /* 0x000fe20000000f00 */
[----:B------:R3:W-:Y:S01]  /*4cb0*/  STL [R1+0x60], R54 ;  /* 0x0000603601007387 */ /* 0x0007e20000100800 */
[--C-:B------:R-:W-:Y:S01]  /*4cc0*/  FFMA.FTZ R33, R33, UR11, -R22.reuse ;  /* 0x0000000b21217c23 */ /* 0x100fe20008010816 */
[----:B------:R-:W-:Y:S01]  /*4cd0*/  FSEL R20, R20, RZ, P0 ;  /* 0x000000ff14147208 */ /* 0x000fe20000000000 */
[--C-:B------:R-:W-:Y:S01]  /*4ce0*/  FFMA.FTZ R165, R27, UR11, -R22.reuse ;  /* 0x0000000b1ba57c23 */ /* 0x100fe20008010816 */
[----:B------:R4:W-:Y:S01]  /*4cf0*/  STL [R1+0x5c], R53 ;  /* 0x00005c3501007387 */ /* 0x0009e20000100800 */
[----:B------:R-:W-:Y:S01]  /*4d00*/  FSETP.NEU.FTZ.AND P0, PT, R235, -INF , PT ;  /* 0xff800000eb00780b */ /* 0x000fe20003f1d000 */
[----:B------:R-:W-:Y:S01]  /*4d10*/  FFMA.FTZ R15, R15, UR11, -R22 ;  /* 0x0000000b0f0f7c23 */ /* 0x000fe20008010816 */
[--C-:B------:R-:W-:Y:S01]  /*4d20*/  FFMA.FTZ R27, R9, UR11, -R20.reuse ;  /* 0x0000000b091b7c23 */ /* 0x100fe20008010814 */
[----:B------:R-:W-:Y:S01]  /*4d30*/  STL [R1+0x58], R52 ;  /* 0x0000583401007387 */ /* 0x000fe20000100800 */
[----:B------:R-:W-:Y:S01]  /*4d40*/  FMUL.FTZ R9, R235, 1.4426950216293334961 ;  /* 0x3fb8aa3beb097820 */ /* 0x000fe20000410000 */
[--C-:B------:R-:W-:Y:S01]  /*4d50*/  FFMA.FTZ R11, R11, UR11, -R20.reuse ;  /* 0x0000000b0b0b7c23 */ /* 0x100fe20008010814 */
[--C-:B------:R-:W-:Y:S01]  /*4d60*/  FFMA.FTZ R31, R31, UR11, -R20.reuse ;  /* 0x0000000b1f1f7c23 */ /* 0x100fe20008010814 */
[----:B------:R-:W-:Y:S01]  /*4d70*/  STL [R1+0x54], R51 ;  /* 0x0000543301007387 */ /* 0x000fe20000100800 */
[--C-:B------:R-:W-:Y:S01]  /*4d80*/  FFMA.FTZ R29, R29, UR11, -R20.reuse ;  /* 0x0000000b1d1d7c23 */ /* 0x100fe20008010814 */
[----:B------:R-:W-:Y:S01]  /*4d90*/  FSEL R9, R9, RZ, P0 ;  /* 0x000000ff09097208 */ /* 0x000fe20000000000 */
[--C-:B------:R-:W-:Y:S01]  /*4da0*/  FFMA.FTZ R19, R19, UR11, -R20.reuse ;  /* 0x0000000b13137c23 */ /* 0x100fe20008010814 */
[----:B------:R-:W-:Y:S01]  /*4db0*/  STL [R1+0x50], R50 ;  /* 0x0000503201007387 */ /* 0x000fe20000100800 */
[----:B-1----:R1:W-:Y:S01]  /*4dc0*/  MUFU.EX2 R56, R33 ;  /* 0x0000002100387308 */ /* 0x0023e20000000800 */
[----:B------:R-:W-:Y:S01]  /*4dd0*/  FFMA.FTZ R17, R17, UR11, -R20 ;  /* 0x0000000b11117c23 */ /* 0x000fe20008010814 */
[----:B------:R-:W-:Y:S01]  /*4de0*/  FSETP.NEU.FTZ.AND P0, PT, R234, -INF , PT ;  /* 0xff800000ea00780b */ /* 0x000fe20003f1d000 */
[----:B------:R-:W-:Y:S01]  /*4df0*/  STL [R1+0x4c], R49 ;  /* 0x00004c3101007387 */ /* 0x000fe20000100800 */
[--C-:B------:R-:W-:Y:S01]  /*4e00*/  FFMA.FTZ R167, R35, UR11, -R22.reuse ;  /* 0x0000000b23a77c23 */ /* 0x100fe20008010816 */
[--C-:B------:R-:W-:Y:S01]  /*4e10*/  FFMA.FTZ R35, R25, UR11, -R22.reuse ;  /* 0x0000000b19237c23 */ /* 0x100fe20008010816 */
[--C-:B------:R-:W-:Y:S01]  /*4e20*/  FFMA.FTZ R23, R23, UR11, -R22.reuse ;  /* 0x0000000b17177c23 */ /* 0x100fe20008010816 */
[----:B------:R-:W-:Y:S03]  /*4e30*/  STL [R1+0x48], R48 ;  /* 0x0000483001007387 */ /* 0x000fe60000100800 */
[----:B------:R-:W4:Y:S01]  /*4e40*/  MUFU.EX2 R0, R15 ;  /* 0x0000000f00007308 */ /* 0x000f220000000800 */
[--C-:B------:R-:W-:Y:S01]  /*4e50*/  FFMA.FTZ R21, R21, UR11, -R22.reuse ;  /* 0x0000000b15157c23 */ /* 0x100fe20008010816 */
[----:B------:R-:W-:Y:S01]  /*4e60*/  FFMA.FTZ R22, R13, UR11, -R22 ;  /* 0x0000000b0d167c23 */ /* 0x000fe20008010816 */
[----:B------:R-:W-:Y:S01]  /*4e70*/  STL [R1+0x44], R47 ;  /* 0x0000442f01007387 */ /* 0x000fe20000100800 */
[--C-:B------:R-:W-:Y:S01]  /*4e80*/  FFMA.FTZ R10, R10, UR11, -R9.reuse ;  /* 0x0000000b0a0a7c23 */ /* 0x100fe20008010809 */
[--C-:B------:R-:W-:Y:S01]  /*4e90*/  FFMA.FTZ R25, R166, UR11, -R9.reuse ;  /* 0x0000000ba6197c23 */ /* 0x100fe20008010809 */
[--C-:B------:R-:W-:Y:S01]  /*4ea0*/  FFMA.FTZ R30, R30, UR11, -R9.reuse ;  /* 0x0000000b1e1e7c23 */ /* 0x100fe20008010809 */
[----:B------:R-:W-:Y:S03]  /*4eb0*/  STL [R1+0x40], R46 ;  /* 0x0000402e01007387 */ /* 0x000fe60000100800 */
[----:B------:R3:W-:Y:S01]  /*4ec0*/  MUFU.EX2 R3, R11 ;  /* 0x0000000b00037308 */ /* 0x0007e20000000800 */
[--C-:B-1----:R-:W-:Y:S01]  /*4ed0*/  FFMA.FTZ R33, R5, UR11, -R20.reuse ;  /* 0x0000000b05217c23 */ /* 0x102fe20008010814 */
[----:B------:R-:W-:Y:S01]  /*4ee0*/  FFMA.FTZ R20, R7, UR11, -R20 ;  /* 0x0000000b07147c23 */ /* 0x000fe20008010814 */
[----:B------:R-:W-:Y:S01]  /*4ef0*/  STL [R1+0x3c], R45 ;  /* 0x00003c2d01007387 */ /* 0x000fe20000100800 */
[--C-:B------:R-:W-:Y:S01]  /*4f00*/  FFMA.FTZ R7, R16, UR11, -R9.reuse ;  /* 0x0000000b10077c23 */ /* 0x100fe20008010809 */
[----:B------:R-:W-:Y:S01]  /*4f10*/  FMUL.FTZ R5, R234, 1.4426950216293334961 ;  /* 0x3fb8aa3bea057820 */ /* 0x000fe20000410000 */
[--C-:B------:R-:W-:Y:S01]  /*4f20*/  FFMA.FTZ R28, R28, UR11, -R9.reuse ;  /* 0x0000000b1c1c7c23 */ /* 0x100fe20008010809 */
[----:B------:R-:W-:Y:S03]  /*4f30*/  STL [R1+0x38], R44 ;  /* 0x0000382c01007387 */ /* 0x000fe60000100800 */
[----:B--2---:R1:W-:Y:S01]  /*4f40*/  MUFU.EX2 R55, R31 ;  /* 0x0000001f00377308 */ /* 0x0043e20000000800 */
[----:B------:R-:W-:Y:S01]  /*4f50*/  FFMA.FTZ R16, R18, UR11, -R9 ;  /* 0x0000000b12107c23 */ /* 0x000fe20008010809 */
[----:B------:R-:W-:Y:S01]  /*4f60*/  FSEL R5, R5, RZ, P0 ;  /* 0x000000ff05057208 */ /* 0x000fe20000000000 */
[----:B------:R2:W-:Y:S01]  /*4f70*/  STL [R1+0x34], R43 ;  /* 0x0000342b01007387 */ /* 0x0005e20000100800 */
[----:B------:R-:W-:Y:S01]  /*4f80*/  MOV R178, 0x40 ;  /* 0x0000004000b27802 */ /* 0x000fe20000000f00 */
[----:B------:R-:W-:Y:S01]  /*4f90*/  FFMA.FTZ R240, -R240, R240, 1 ;  /* 0x3f800000f0f07423 */ /* 0x000fe200000101f0 */
[----:B------:R-:W-:Y:S01]  /*4fa0*/  FFMA.FTZ R249, -R249, R249, 1 ;  /* 0x3f800000f9f97423 */ /* 0x000fe200000101f9 */
[----:B------:R-:W-:Y:S01]  /*4fb0*/  STL [R1+0x30], R42 ;  /* 0x0000302a01007387 */ /* 0x000fe20000100800 */
[--C-:B------:R-:W-:Y:S01]  /*4fc0*/  FFMA.FTZ R13, R12, UR11, -R5.reuse ;  /* 0x0000000b0c0d7c23 */ /* 0x100fe20008010805 */
[--C-:B---3--:R-:W-:Y:S01]  /*4fd0*/  FFMA.FTZ R11, R8, UR11, -R5.reuse ;  /* 0x0000000b080b7c23 */ /* 0x108fe20008010805 */
[--C-:B------:R-:W-:Y:S01]  /*4fe0*/  FFMA.FTZ R8, R6, UR11, -R5.reuse ;  /* 0x0000000b06087c23 */ /* 0x100fe20008010805 */
[----:B------:R-:W-:Y:S01]  /*4ff0*/  STL [R1+0x2c], R41 ;  /* 0x00002c2901007387 */ /* 0x000fe20000100800 */
[----:B------:R3:W-:Y:S01]  /*5000*/  MUFU.EX2 R54, R29 ;  /* 0x0000001d00367308 */ /* 0x0007e20000000800 */
[----:B------:R-:W-:Y:S01]  /*5010*/  FFMA.FTZ R24, R24, UR11, -R5 ;  /* 0x0000000b18187c23 */ /* 0x000fe20008010805 */
[----:B------:R-:W-:Y:S01]  /*5020*/  FFMA.FTZ R245, -R245, R245, 1 ;  /* 0x3f800000f5f57423 */ /* 0x000fe200000101f5 */
[----:B------:R-:W-:Y:S01]  /*5030*/  STL [R1+0x28], R40 ;  /* 0x0000282801007387 */ /* 0x000fe20000100800 */
[----:B------:R-:W-:Y:S01]  /*5040*/  FFMA.FTZ R193, -R193, R193, 1 ;  /* 0x3f800000c1c17423 */ /* 0x000fe200000101c1 */
[--C-:B-1----:R-:W-:Y:S01]  /*5050*/  FFMA.FTZ R31, R164, UR11, -R9.reuse ;  /* 0x0000000ba41f7c23 */ /* 0x102fe20008010809 */
[----:B------:R-:W-:Y:S01]  /*5060*/  FFMA.FTZ R9, R14, UR11, -R9 ;  /* 0x0000000b0e097c23 */ /* 0x000fe20008010809 */
[----:B------:R-:W-:Y:S03]  /*5070*/  STL [R1+0x24], R39 ;  /* 0x0000242701007387 */ /* 0x000fe60000100800 */
[----:B----4-:R1:W-:Y:S01]  /*5080*/  MUFU.EX2 R53, R25 ;  /* 0x0000001900357308 */ /* 0x0103e20000000800 */
[----:B------:R-:W-:Y:S01]  /*5090*/  FFMA.FTZ R194, -R194, R194, 1 ;  /* 0x3f800000c2c27423 */ /* 0x000fe200000101c2 */
[----:B------:R-:W-:Y:S01]  /*50a0*/  FFMA.FTZ R195, -R195, R195, 1 ;  /* 0x3f800000c3c37423 */ /* 0x000fe200000101c3 */
[----:B------:R-:W-:Y:S01]  /*50b0*/  STL [R1+0x20], R38 ;  /* 0x0000202601007387 */ /* 0x000fe20000100800 */
[----:B------:R-:W-:Y:S01]  /*50c0*/  FMUL.FTZ R245, R245, UR12 ;  /* 0x0000000cf5f57c20 */ /* 0x000fe20008410000 */
[----:B------:R-:W-:Y:S01]  /*50d0*/  FFMA.FTZ R244, -R244, R244, 1 ;  /* 0x3f800000f4f47423 */ /* 0x000fe200000101f4 */
[----:B------:R-:W-:Y:S01]  /*50e0*/  FFMA.FTZ R247, -R247, R247, 1 ;  /* 0x3f800000f7f77423 */ /* 0x000fe200000101f7 */
[----:B------:R4:W-:Y:S03]  /*50f0*/  STL [R1+0x1c], R37 ;  /* 0x00001c2501007387 */ /* 0x0009e60000100800 */
[----:B--2---:R2:W-:Y:S01]  /*5100*/  MUFU.EX2 R43, R27 ;  /* 0x0000001b002b7308 */ /* 0x0045e20000000800 */
[--C-:B---3--:R-:W-:Y:S01]  /*5110*/  FFMA.FTZ R29, R34, UR11, -R5.reuse ;  /* 0x0000000b221d7c23 */ /* 0x108fe20008010805 */
[----:B------:R-:W-:Y:S01]  /*5120*/  FFMA.FTZ R251, -R251, R251, 1 ;  /* 0x3f800000fbfb7423 */ /* 0x000fe200000101fb */
[----:B------:R-:W3:Y:S01]  /*5130*/  S2R R210, SR_TID.X ;  /* 0x0000000000d27919 */ /* 0x000ee20000002100 */
[----:B------:R-:W-:Y:S01]  /*5140*/  FFMA.FTZ R252, -R252, R252, 1 ;  /* 0x3f800000fcfc7423 */ /* 0x000fe200000101fc */
[----:B------:R-:W-:Y:S01]  /*5150*/  FFMA.FTZ R201, -R201, R201, 1 ;  /* 0x3f800000c9c97423 */ /* 0x000fe200000101c9 */
[----:B------:R-:W-:Y:S01]  /*5160*/  FFMA.FTZ R202, -R202, R202, 1 ;  /* 0x3f800000caca7423 */ /* 0x000fe200000101ca */
[----:B------:R-:W-:Y:S03]  /*5170*/  STL [R1+0x18], R36 ;  /* 0x0000182401007387 */ /* 0x000fe60000100800 */
[----:B------:R-:W-:Y:S01]  /*5180*/  MUFU.EX2 R57, R167 ;  /* 0x000000a700397308 */ /* 0x000fe20000000800 */
[--C-:B-1----:R-:W-:Y:S01]  /*5190*/  FFMA.FTZ R25, R26, UR11, -R5.reuse ;  /* 0x0000000b1a197c23 */ /* 0x102fe20008010805 */
[----:B------:R-:W-:Y:S01]  /*51a0*/  FFMA.FTZ R203, -R203, R203, 1 ;  /* 0x3f800000cbcb7423 */ /* 0x000fe200000101cb */
[----:B------:R1:W-:Y:S01]  /*51b0*/  STL [R1+0x14], R2 ;  /* 0x0000140201007387 */ /* 0x0003e20000100800 */
[----:B------:R-:W-:Y:S01]  /*51c0*/  FFMA.FTZ R186, -R186, R186, 1 ;  /* 0x3f800000baba7423 */ /* 0x000fe200000101ba */
[----:B------:R-:W-:Y:S01]  /*51d0*/  FFMA.FTZ R187, -R187, R187, 1 ;  /* 0x3f800000bbbb7423 */ /* 0x000fe200000101bb */
[----:B------:R-:W-:Y:S01]  /*51e0*/  FFMA.FTZ R205, -R205, R205, 1 ;  /* 0x3f800000cdcd7423 */ /* 0x000fe200000101cd */
[----:B------:R-:W-:Y:S03]  /*51f0*/  FFMA.FTZ R206, -R206, R206, 1 ;  /* 0x3f800000cece7423 */ /* 0x000fe600000101ce */
[----:B------:R-:W-:Y:S01]  /*5200*/  MUFU.EX2 R45, R165 ;  /* 0x000000a5002d7308 */ /* 0x000fe20000000800 */
[--C-:B--2---:R-:W-:Y:S01]  /*5210*/  FFMA.FTZ R27, R32, UR11, -R5.reuse ;  /* 0x0000000b201b7c23 */ /* 0x104fe20008010805 */
[----:B------:R-:W-:Y:S01]  /*5220*/  FFMA.FTZ R5, R4, UR11, -R5 ;  /* 0x0000000b04057c23 */ /* 0x000fe20008010805 */
[----:B------:R-:W-:Y:S01]  /*5230*/  FFMA.FTZ R207, -R207, R207, 1 ;  /* 0x3f800000cfcf7423 */ /* 0x000fe200000101cf */
[----:B------:R-:W-:Y:S01]  /*5240*/  FFMA.FTZ R197, -R197, R197, 1 ;  /* 0x3f800000c5c57423 */ /* 0x000fe200000101c5 */
[----:B------:R-:W-:Y:S01]  /*5250*/  FFMA.FTZ R189, -R189, R189, 1 ;  /* 0x3f800000bdbd7423 */ /* 0x000fe200000101bd */
[----:B------:R-:W-:Y:S01]  /*5260*/  FFMA.FTZ R190, -R190, R190, 1 ;  /* 0x3f800000bebe7423 */ /* 0x000fe200000101be */
[----:B------:R-:W-:Y:S03]  /*5270*/  FFMA.FTZ R191, -R191, R191, 1 ;  /* 0x3f800000bfbf7423 */ /* 0x000fe600000101bf */
[----:B----4-:R2:W-:Y:S01]  /*5280*/  MUFU.EX2 R37, R7 ;  /* 0x0000000700257308 */ /* 0x0105e20000000800 */
[----:B------:R-:W-:Y:S01]  /*5290*/  FFMA.FTZ R198, -R198, R198, 1 ;  /* 0x3f800000c6c67423 */ /* 0x000fe200000101c6 */
[----:B------:R-:W-:Y:S01]  /*52a0*/  UISETP.GT.AND UP0, UPT, UR53, UR49, UPT ;  /* 0x000000313500728c */ /* 0x000fe2000bf04270 */
[----:B------:R-:W-:Y:S01]  /*52b0*/  FMUL.FTZ R247, R247, UR12 ;  /* 0x0000000cf7f77c20 */ /* 0x000fe20008410000 */
[----:B------:R-:W-:Y:S01]  /*52c0*/  FMUL.FTZ R251, R251, UR12 ;  /* 0x0000000cfbfb7c20 */ /* 0x000fe20008410000 */
[----:B------:R-:W-:Y:S01]  /*52d0*/  FMUL.FTZ R252, R252, UR12 ;  /* 0x0000000cfcfc7c20 */ /* 0x000fe20008410000 */
[----:B------:R-:W-:Y:S01]  /*52e0*/  FMUL.FTZ R201, R201, UR12 ;  /* 0x0000000cc9c97c20 */ /* 0x000fe20008410000 */
[----:B------:R-:W-:Y:S03]  /*52f0*/  FMUL.FTZ R202, R202, UR12 ;  /* 0x0000000ccaca7c20 */ /* 0x000fe60008410000 */
        /* <DEDUP_REMOVED lines=8> */
[----:B-1----:R-:W-:Y:S01]  /*5380*/  MUFU.EX2 R2, R11 ;  /* 0x0000000b00027308 */ /* 0x002fe20000000800 */
[----:B------:R-:W-:Y:S01]  /*5390*/  FMUL.FTZ R190, R190, UR12 ;  /* 0x0000000cbebe7c20 */ /* 0x000fe20008410000 */
[----:B------:R-:W-:Y:S01]  /*53a0*/  FMUL.FTZ R191, R191, UR12 ;  /* 0x0000000cbfbf7c20 */ /* 0x000fe20008410000 */
[----:B------:R-:W-:Y:S01]  /*53b0*/  FMUL.FTZ R198, R198, UR12 ;  /* 0x0000000cc6c67c20 */ /* 0x000fe20008410000 */
[----:B------:R-:W-:Y:S01]  /*53c0*/  FFMA.FTZ R199, -R199, R199, 1 ;  /* 0x3f800000c7c77423 */ /* 0x000fe200000101c7 */
[----:B------:R-:W-:Y:S01]  /*53d0*/  FFMA.FTZ R200, -R200, R200, 1 ;  /* 0x3f800000c8c87423 */ /* 0x000fe200000101c8 */
[----:B------:R-:W-:Y:S01]  /*53e0*/  FFMA.FTZ R192, -R192, R192, 1 ;  /* 0x3f800000c0c07423 */ /* 0x000fe200000101c0 */
[----:B------:R-:W-:Y:S03]  /*53f0*/  FFMA.FTZ R204, -R204, R204, 1 ;  /* 0x3f800000cccc7423 */ /* 0x000fe600000101cc */
[----:B------:R-:W1:Y:S01]  /*5400*/  MUFU.EX2 R11, R13 ;  /* 0x0000000d000b7308 */ /* 0x000e620000000800 */
[----:B------:R-:W-:Y:S01]  /*5410*/  FMUL.FTZ R199, R199, UR12 ;  /* 0x0000000cc7c77c20 */ /* 0x000fe20008410000 */
[----:B------:R-:W-:Y:S01]  /*5420*/  FMUL.FTZ R200, R200, UR12 ;  /* 0x0000000cc8c87c20 */ /* 0x000fe20008410000 */
[----:B------:R-:W-:Y:S07]  /*5430*/  FMUL.FTZ R204, R204, UR12 ;  /* 0x0000000ccccc7c20 */ /* 0x000fee0008410000 */
[----:B------:R-:W4:Y:S10]  /*5440*/  MUFU.EX2 R42, R33 ;  /* 0x00000021002a7308 */ /* 0x000f340000000800 */
[----:B------:R4:W-:Y:S10]  /*5450*/  MUFU.EX2 R39, R19 ;  /* 0x0000001300277308 */ /* 0x0009f40000000800 */
[----:B------:R4:W-:Y:S10]  /*5460*/  MUFU.EX2 R38, R17 ;  /* 0x0000001100267308 */ /* 0x0009f40000000800 */
        /* <DEDUP_REMOVED lines=10> */
[----:B------:R-:W-:Y:S01]  /*5510*/  MUFU.EX2 R36, R16 ;  /* 0x0000001000247308 */ /* 0x000fe20000000800 */
[C---:B---3--:R-:W-:Y:S01]  /*5520*/  SHF.L.U32 R217, R210.reuse, 0x1, RZ ;  /* 0x00000001d2d97819 */ /* 0x048fe200000006ff */
[----:B------:R3:W-:Y:S01]  /*5530*/  STL [R1+0x8], R0 ;  /* 0x0000080001007387 */ /* 0x0007e20000100800 */
[C---:B------:R-:W-:Y:S02]  /*5540*/  SHF.L.U32 R220, R210.reuse, 0x5, RZ ;  /* 0x00000005d2dc7819 */ /* 0x040fe400000006ff */
[----:B------:R-:W-:Y:S02]  /*5550*/  SHF.L.U32 R238, R210, 0x4, RZ ;  /* 0x00000004d2ee7819 */ /* 0x000fe400000006ff */
[----:B------:R-:W-:Y:S02]  /*5560*/  LOP3.LUT R15, R217, 0x7006, R220, 0xc8, !PT ;  /* 0x00007006d90f7812 */ /* 0x000fe400078ec8dc */
[----:B------:R-:W-:Y:S02]  /*5570*/  LOP3.LUT R238, R238, 0x1c0, RZ, 0xc0, !PT ;  /* 0x000001c0eeee7812 */ /* 0x000fe400078ec0ff */
[----:B------:R-:W-:Y:S02]  /*5580*/  SHF.R.U32.HI R215, RZ, 0x1, R210 ;  /* 0x00000001ffd77819 */ /* 0x000fe400000116d2 */
[----:B------:R-:W-:Y:S02]  /*5590*/  LOP3.LUT R238, R238, 0x38, R217, 0xf8, !PT ;  /* 0x00000038eeee7812 */ /* 0x000fe400078ef8d9 */
[--C-:B------:R-:W-:Y:S01]  /*55a0*/  LOP3.LUT R6, R15, 0x400, R220.reuse, 0xf8, !PT ;  /* 0x000004000f067812 */ /* 0x100fe200078ef8dc */
[----:B------:R-:W4:Y:S01]  /*55b0*/  LDL.LU R217, [R1+0x8] ;  /* 0x0000080001d97983 */ /* 0x000f220000300800 */
[----:B--2---:R-:W-:Y:S02]  /*55c0*/  LOP3.LUT R7, R215, 0x20, RZ, 0xc0, !PT ;  /* 0x00000020d7077812 */ /* 0x004fe400078ec0ff */
[----:B------:R-:W-:Y:S01]  /*55d0*/  SHF.L.U32 R177, R210, 0x6, RZ ;  /* 0x00000006d2b17819 */ /* 0x000fe200000006ff */
[----:B-1----:R1:W-:Y:S01]  /*55e0*/  STL [R1], R11 ;  /* 0x0000000b01007387 */ /* 0x0023e20000100800 */
[----:B------:R-:W-:Y:S02]  /*55f0*/  LOP3.LUT R7, R6, R238, R7, 0xf6, !PT ;  /* 0x000000ee06077212 */ /* 0x000fe400078ef607 */
[----:B------:R-:W-:Y:S02]  /*5600*/  LOP3.LUT R6, R177, 0x1c0, RZ, 0xc0, !PT ;  /* 0x000001c0b1067812 */ /* 0x000fe400078ec0ff */
[----:B------:R-:W-:Y:S02]  /*5610*/  SHF.L.U32 R219, R210, 0x3, RZ ;  /* 0x00000003d2db7819 */ /* 0x000fe400000006ff */
[----:B------:R-:W-:Y:S01]  /*5620*/  LEA R14, R7, UR4, 0x1 ;  /* 0x00000004070e7c11 */ /* 0x000fe2000f8e08ff */
[----:B---3--:R-:W-:Y:S01]  /*5630*/  MUFU.EX2 R0, R20 ;  /* 0x0000001400007308 */ /* 0x008fe20000000800 */
[----:B------:R-:W-:Y:S02]  /*5640*/  LOP3.LUT R179, R6, 0x38, R219, 0xf8, !PT ;  /* 0x0000003806b37812 */ /* 0x000fe400078ef8db */
[----:B------:R-:W-:Y:S01]  /*5650*/  LOP3.LUT R223, R177, 0x200, RZ, 0xc0, !PT ;  /* 0x00000200b1df7812 */ /* 0x000fe200078ec0ff */
[----:B------:R-:W-:Y:S01]  /*5660*/  STL [R1+0xc], R14 ;  /* 0x00000c0e01007387 */ /* 0x000fe20000100800 */
[----:B------:R-:W-:Y:S02]  /*5670*/  F2FP.BF16.F32.PACK_AB R12, R56, R57 ;  /* 0x00000039380c723e */ /* 0x000fe400000010ff */
[C---:B------:R-:W-:Y:S03]  /*5680*/  LOP3.LUT P0, R221, R210.reuse, 0x4, RZ, 0xc0, !PT ;  /* 0x00000004d2dd7812 */ /* 0x040fe6000780c0ff */
[----:B------:R-:W2:Y:S01]  /*5690*/  MUFU.EX2 R6, R10 ;  /* 0x0000000a00067308 */ /* 0x000ea20000000800 */
[----:B------:R-:W-:Y:S01]  /*56a0*/  LOP3.LUT P1, RZ, R210, 0x8, RZ, 0xc0, !PT ;  /* 0x00000008d2ff7812 */ /* 0x000fe2000782c0ff */
[----:B------:R-:W-:Y:S01]  /*56b0*/  STS [R14+0x20000], R12 ;  /* 0x0200000c0e007388 */ /* 0x000fe20000000800 */
[----:B------:R-:W-:Y:S02]  /*56c0*/  LOP3.LUT R223, R223, 0x400, R220, 0xf8, !PT ;  /* 0x00000400dfdf7812 */ /* 0x000fe400078ef8dc */
[----:B------:R-:W-:Y:S02]  /*56d0*/  LOP3.LUT R4, R215, 0x8, RZ, 0xc0, !PT ;  /* 0x00000008d7047812 */ /* 0x000fe400078ec0ff */
[----:B------:R-:W-:Y:S03]  /*56e0*/  SEL R7, R196, 0xfffffff0, !P0 ;  /* 0xfffffff0c4077807 */ /* 0x000fe60004000000 */
[----:B------:R-:W-:Y:S01]  /*56f0*/  MUFU.EX2 R219, R8 ;  /* 0x0000000800db7308 */ /* 0x000fe20000000800 */
[----:B-1----:R-:W-:Y:S02]  /*5700*/  F2FP.BF16.F32.PACK_AB R11, R54, R55 ;  /* 0x00000037360b723e */ /* 0x002fe400000010ff */
[----:B------:R-:W-:Y:S02]  /*5710*/  LOP3.LUT R223, R223, R179, R4, 0xf6, !PT ;  /* 0x000000b3dfdf7212 */ /* 0x000fe400078ef604 */
[----:B----4-:R-:W-:Y:S01]  /*5720*/  F2FP.BF16.F32.PACK_AB R19, R44, R45 ;  /* 0x0000002d2c13723e */ /* 0x010fe200000010ff */
[----:B------:R1:W-:Y:S01]  /*5730*/  STS [R14+0x20400], R11 ;  /* 0x0204000b0e007388 */ /* 0x0003e20000000800 */
[----:B------:R-:W-:Y:S03]  /*5740*/  IADD3 R4, PT, PT, R14, R7, RZ ;  /* 0x000000070e047210 */ /* 0x000fe60007ffe0ff */
[----:B------:R3:W-:Y:S01]  /*5750*/  MUFU.EX2 R196, R9 ;  /* 0x0000000900c47308 */ /* 0x0007e20000000800 */
[----:B------:R-:W-:Y:S01]  /*5760*/  F2FP.BF16.F32.PACK_AB R17, R42, R43 ;  /* 0x0000002b2a11723e */ /* 0x000fe200000010ff */
[----:B--2---:R2:W-:Y:S01]  /*5770*/  STL [R1+0x10], R6 ;  /* 0x0000100601007387 */ /* 0x0045e20000100800 */
[----:B------:R-:W-:Y:S02]  /*5780*/  F2FP.BF16.F32.PACK_AB R10, R52, R53 ;  /* 0x00000035340a723e */ /* 0x000fe400000010ff */
[----:B------:R-:W-:Y:S01]  /*5790*/  IADD3 R188, PT, PT, R14, 0x20020, RZ ;  /* 0x000200200ebc7810 */ /* 0x000fe20007ffe0ff */
[----:B------:R4:W-:Y:S01]  /*57a0*/  STS [R4+0x20000], R19 ;  /* 0x0200001304007388 */ /* 0x0009e20000000800 */
[----:B------:R-:W-:Y:S03]  /*57b0*/  F2FP.BF16.F32.PACK_AB R15, R48, R49 ;  /* 0x00000031300f723e */ /* 0x000fe600000010ff */
[----:B------:R-:W2:Y:S01]  /*57c0*/  MUFU.EX2 R177, R5 ;  /* 0x0000000500b17308 */ /* 0x000ea20000000800 */
[----:B------:R-:W-:Y:S01]  /*57d0*/  F2FP.BF16.F32.PACK_AB R13, R46, R47 ;  /* 0x0000002f2e0d723e */ /* 0x000fe200000010ff */
[----:B------:R-:W-:Y:S01]  /*57e0*/  STS [R4+0x20400], R17 ;  /* 0x0204001104007388 */ /* 0x000fe20000000800 */
[----:B------:R-:W-:Y:S02]  /*57f0*/  LOP3.LUT R218, R210, 0x8, RZ, 0xc0, !PT ;  /* 0x00000008d2da7812 */ /* 0x000fe400078ec0ff */
[----:B------:R-:W-:Y:S01]  /*5800*/  LEA R223, R223, UR4, 0x1 ;  /* 0x00000004dfdf7c11 */ /* 0x000fe2000f8e08ff */
[----:B------:R-:W-:Y:S01]  /*5810*/  STS [R14+0x21000], R10 ;  /* 0x0210000a0e007388 */ /* 0x000fe20000000800 */
[----:B------:R-:W-:Y:S02]  /*5820*/  SEL R178, R178, 0xffffffc0, !P0 ;  /* 0xffffffc0b2b27807 */ /* 0x000fe40004000000 */
[----:B---3--:R-:W-:Y:S02]  /*5830*/  F2FP.BF16.F32.PACK_AB R9, R38, R39 ;  /* 0x000000272609723e */ /* 0x008fe400000010ff */
[----:B------:R-:W-:Y:S02]  /*5840*/  IADD3 R184, PT, PT, R223, R178, RZ ;  /* 0x000000b2dfb87210 */ /* 0x000fe40007ffe0ff */
[----:B-1----:R-:W-:Y:S02]  /*5850*/  F2FP.BF16.F32.PACK_AB R11, R40, R41 ;  /* 0x00000029280b723e */ /* 0x002fe400000010ff */
[----:B--2---:R-:W-:Y:S02]  /*5860*/  F2FP.BF16.F32.PACK_AB R25, R177, R219 ;  /* 0x000000dbb119723e */ /* 0x004fe400000010ff */
[----:B------:R-:W-:Y:S04]  /*5870*/  IADD3 R6, PT, PT, R14, 0x20000, RZ ;  /* 0x000200000e067810 */ /* 0x000fe80007ffe0ff */
[----:B------:R-:W-:Y:S02]  /*5880*/  @P1 IADD3 R188, PT, PT, R6, -0x20, RZ ;  /* 0xffffffe006bc1810 */ /* 0x000fe40007ffe0ff */
[----:B------:R-:W-:Y:S02]  /*5890*/  F2FP.BF16.F32.PACK_AB R6, R50, R51 ;  /* 0x000000333206723e */ /* 0x000fe400000010ff */
[----:B------:R-:W-:Y:S02]  /*58a0*/  IADD3 R24, PT, PT, R7, R188, RZ ;  /* 0x000000bc07187210 */ /* 0x000fe40007ffe0ff */
[----:B------:R-:W-:Y:S01]  /*58b0*/  F2FP.BF16.F32.PACK_AB R7, R0, R3 ;  /* 0x000000030007723e */ /* 0x000fe200000010ff */
[----:B------:R1:W-:Y:S01]  /*58c0*/  STS [R14+0x21400], R6 ;  /* 0x021400060e007388 */ /* 0x0003e20000000800 */
[----:B----4-:R-:W-:Y:S02]  /*58d0*/  F2FP.BF16.F32.PACK_AB R19, R36, R37 ;  /* 0x000000252413723e */ /* 0x010fe400000010ff */
[----:B------:R-:W-:Y:S01]  /*58e0*/  LOP3.LUT P1, R176, R210, 0x2, RZ, 0xc0, !PT ;  /* 0x00000002d2b07812 */ /* 0x000fe2000782c0ff */
[----:B------:R-:W-:Y:S03]  /*58f0*/  STS [R4+0x21000], R15 ;  /* 0x0210000f04007388 */ /* 0x000fe60000000800 */
[----:B------:R-:W-:Y:S01]  /*5900*/  SEL R181, R181, 0xffffffe0, !P1 ;  /* 0xffffffe0b5b57807 */ /* 0x000fe20004800000 */
[----:B------:R2:W-:Y:S03]  /*5910*/  STS [R4+0x21400], R13 ;  /* 0x0214000d04007388 */ /* 0x0005e60000000800 */
[----:B------:R-:W-:Y:S01]  /*5920*/  IADD3 R185, PT, PT, R223, R181, RZ ;  /* 0x000000b5dfb97210 */ /* 0x000fe20007ffe0ff */
[----:B------:R-:W-:Y:S01]  /*5930*/  STS [R188], R11 ;  /* 0x0000000bbc007388 */ /* 0x000fe20000000800 */
[C---:B------:R-:W-:Y:S03]  /*5940*/  IADD3 R183, PT, PT, R181.reuse, R184, RZ ;  /* 0x000000b8b5b77210 */ /* 0x040fe60007ffe0ff */
[----:B------:R-:W-:Y:S04]  /*5950*/  STS [R188+0x400], R9 ;  /* 0x00040009bc007388 */ /* 0x000fe80000000800 */
[----:B------:R-:W-:Y:S01]  /*5960*/  STS [R24+0x400], R7 ;  /* 0x0004000718007388 */ /* 0x000fe20000000800 */
[----:B-1----:R-:W-:Y:S03]  /*5970*/  LOP3.LUT R6, R220, 0x7a00, RZ, 0xc0, !PT ;  /* 0x00007a00dc067812 */ /* 0x002fe600078ec0ff */
[----:B------:R-:W3:Y:S01]  /*5980*/  LDL.LU R220, [R1+0x10] ;  /* 0x0000100001dc7983 */ /* 0x000ee20000300800 */
[----:B--2---:R-:W-:Y:S03]  /*5990*/  LOP3.LUT R4, R6, R179, R218, 0xf6, !PT ;  /* 0x000000b306047212 */ /* 0x004fe600078ef6da */
[----:B------:R-:W2:Y:S01]  /*59a0*/  LDL.LU R218, [R1] ;  /* 0x0000000001da7983 */ /* 0x000ea20000300800 */
[----:B------:R-:W-:Y:S04]  /*59b0*/  LEA R216, R4, UR4, 0x1 ;  /* 0x0000000404d87c11 */ /* 0x000fe8000f8e08ff */
[C---:B------:R-:W-:Y:S02]  /*59c0*/  IADD3 R182, PT, PT, R216.reuse, R181, RZ ;  /* 0x000000b5d8b67210 */ /* 0x040fe40007ffe0ff */
[----:B------:R-:W-:Y:S04]  /*59d0*/  IADD3 R180, PT, PT, R216, R178, RZ ;  /* 0x000000b2d8b47210 */ /* 0x000fe80007ffe0ff */
[----:B------:R-:W-:Y:S02]  /*59e0*/  IADD3 R181, PT, PT, R181, R180, RZ ;  /* 0x000000b4b5b57210 */ /* 0x000fe40007ffe0ff */
[----:B------:R-:W-:Y:S05]  /*59f0*/  F2FP.BF16.F32.PACK_AB R17, R228, R217 ;  /* 0x000000d9e411723e */ /* 0x000fea00000010ff */
[----:B------:R-:W-:Y:S04]  /*5a00*/  STS [R24], R17 ;  /* 0x0000001118007388 */ /* 0x000fe80000000800 */
[----:B------:R-:W-:Y:S01]  /*5a10*/  STS [R188+0x1000], R19 ;  /* 0x00100013bc007388 */ /* 0x000fe20000000800 */
[----:B---3--:R-:W-:Y:S02]  /*5a20*/  F2FP.BF16.F32.PACK_AB R27, R196, R220 ;  /* 0x000000dcc41b723e */ /* 0x008fe400000010ff */
[----:B--2---:R-:W-:Y:S05]  /*5a30*/  F2FP.BF16.F32.PACK_AB R21, R218, R2 ;  /* 0x00000002da15723e */ /* 0x004fea00000010ff */
[----:B------:R-:W-:Y:S04]  /*5a40*/  STS [R188+0x1400], R21 ;  /* 0x00140015bc007388 */ /* 0x000fe80000000800 */
[----:B------:R-:W-:Y:S04]  /*5a50*/  STS [R24+0x1000], R27 ;  /* 0x0010001b18007388 */ /* 0x000fe80000000800 */
[----:B------:R-:W-:Y:S04]  /*5a60*/  STS [R24+0x1400], R25 ;  /* 0x0014001918007388 */ /* 0x000fe80000000800 */
[----:B------:R-:W-:Y:S04]  /*5a70*/  LDSM.16.M88.4 R32, [R223+0x8000] ;  /* 0x00800000df20783b */ /* 0x000fe80000000200 */
[----:B------:R-:W1:Y:S04]  /*5a80*/  LDSM.16.M88.4 R16, [R216+0x14000] ;  /* 0x01400000d810783b */ /* 0x000e680000000200 */
[----:B------:R-:W2:Y:S04]  /*5a90*/  LDSM.16.M88.4 R28, [R223+0x9000] ;  /* 0x00900000df1c783b */ /* 0x000ea80000000200 */
[----:B------:R-:W3:Y:S04]  /*5aa0*/  LDSM.16.M88.4 R164, [R216+0x14800] ;  /* 0x01480000d8a4783b */ /* 0x000ee80000000200 */
[----:B------:R-:W-:Y:S04]  /*5ab0*/  LDSM.16.M88.4 R168, [R185+0x8000] ;  /* 0x00800000b9a8783b */ /* 0x000fe80000000200 */
        /* <DEDUP_REMOVED lines=56> */
[----:B------:R1:W-:Y:S04]  /*5e40*/  LDSM.16.M88.4 R164, [R185+0xa000] ;  /* 0x00a00000b9a4783b */ /* 0x0003e80000000200 */
[----:B------:R-:W2:Y:S01]  /*5e50*/  LDSM.16.M88.4 R168, [R182+0x18000] ;  /* 0x01800000b6a8783b */ /* 0x000ea20000000200 */
[----:B-1----:R-:W-:Y:S02]  /*5e60*/  MOV R185, R221 ;  /* 0x000000dd00b97202 */ /* 0x002fe40000000f00 */
[--C-:B------:R-:W-:Y:S02]  /*5e70*/  SHF.R.U32.HI R221, RZ, 0x4, R210.reuse ;  /* 0x00000004ffdd7819 */ /* 0x100fe400000116d2 */
[----:B------:R-:W-:Y:S02]  /*5e80*/  ISETP.NE.AND P2, PT, R185, RZ, PT ;  /* 0x000000ffb900720c */ /* 0x000fe40003f45270 */
[----:B------:R-:W-:Y:S01]  /*5e90*/  LOP3.LUT R221, R221, 0x8, RZ, 0xc0, !PT ;  /* 0x00000008dddd7812 */ /* 0x000fe200078ec0ff */
[-C--:B--2---:R-:W-:Y:S08]  /*5ea0*/  HMMA.16816.F32.BF16 R4, R164, R168.reuse, R4 ;  /* 0x000000a8a404723c */ /* 0x084ff00000041804 */
        /* <DEDUP_REMOVED lines=11> */
[----:B--2---:R-:W-:Y:S01]  /*5f60*/  FMUL.FTZ R184, R227, UR12 ;  /* 0x0000000ce3b87c20 */ /* 0x004fe20008410000 */
        /* <DEDUP_REMOVED lines=13> */
[C---:B--2---:R-:W-:Y:S04]  /*6040*/  HMMA.16816.F32.BF16 R8, R172.reuse, R164, R8 ;  /* 0x000000a4ac08723c */ /* 0x044fe80000041808 */
[----:B------:R-:W-:Y:S04]  /*6050*/  LOP3.LUT R164, R221, 0x10, R210, 0xf8, !PT ;  /* 0x00000010dda47812 */ /* 0x000fe800078ef8d2 */
[----:B------:R-:W-:Y:S01]  /*6060*/  LOP3.LUT R164, R164, R179, RZ, 0x3c, !PT ;  /* 0x000000b3a4a47212 */ /* 0x000fe200078e3cff */
        /* <DEDUP_REMOVED lines=10> */
[C---:B------:R-:W-:Y:S01]  /*6110*/  FADD.FTZ R8, -R224.reuse, R8 ;  /* 0x00000008e0087221 */ /* 0x040fe20000010100 */
[----:B------:R-:W2:Y:S01]  /*6120*/  LDSM.16.M88.4 R4, [R181+0x18800] ;  /* 0x01880000b504783b */ /* 0x000ea20000000200 */
        /* <DEDUP_REMOVED lines=18> */
[----:B------:R-:W-:Y:S01]  /*6250*/  FMUL.FTZ R14, R47, R14 ;  /* 0x0000000e2f0e7220 */ /* 0x000fe20000410000 */
[----:B------:R-:W-:Y:S01]  /*6260*/  FADD.FTZ R15, -R222, R15 ;  /* 0x0000000fde0f7221 */ /* 0x000fe20000010100 */
[----:B------:R-:W-:Y:S01]  /*6270*/  FMUL.FTZ R166, R231, UR12 ;  /* 0x0000000ce7a67c20 */ /* 0x000fe20008410000 */
[----:B------:R1:W5:Y:S01]  /*6280*/  LDL.LU R51, [R1+0x54] ;  /* 0x0000540001337983 */ /* 0x0003620000300800 */
[----:B------:R-:W-:Y:S01]  /*6290*/  FMUL.FTZ R167, R240, UR12 ;  /* 0x0000000cf0a77c20 */ /* 0x000fe20008410000 */
[----:B------:R-:W-:Y:S01]  /*62a0*/  FMUL.FTZ R15, R46, R15 ;  /* 0x0000000f2e0f7220 */ /* 0x000fe20000410000 */
[----:B------:R-:W-:Y:S01]  /*62b0*/  FMUL.FTZ R165, R165, R184 ;  /* 0x000000b8a5a57220 */ /* 0x000fe20000410000 */
[----:B------:R1:W5:Y:S01]  /*62c0*/  LDL.LU R50, [R1+0x50] ;  /* 0x0000500001327983 */ /* 0x0003620000300800 */
[C---:B------:R-:W-:Y:S01]  /*62d0*/  FADD.FTZ R16, -R226.reuse, R16 ;  /* 0x00000010e2107221 */ /* 0x040fe20000010100 */
[----:B------:R-:W-:Y:S01]  /*62e0*/  FADD.FTZ R17, -R226, R17 ;  /* 0x00000011e2117221 */ /* 0x000fe20000010100 */
[----:B------:R-:W-:Y:S01]  /*62f0*/  FADD.FTZ R18, -R225, R18 ;  /* 0x00000012e1127221 */ /* 0x000fe20000010100 */
[----:B------:R1:W5:Y:S01]  /*6300*/  LDL.LU R49, [R1+0x4c] ;  /* 0x00004c0001317983 */ /* 0x0003620000300800 */
[----:B------:R-:W-:Y:S01]  /*6310*/  FMUL.FTZ R16, R45, R16 ;  /* 0x000000102d107220 */ /* 0x000fe20000410000 */
[----:B------:R-:W-:Y:S01]  /*6320*/  FMUL.FTZ R17, R44, R17 ;  /* 0x000000112c117220 */ /* 0x000fe20000410000 */
[----:B------:R-:W-:Y:S01]  /*6330*/  FMUL.FTZ R18, R43, R18 ;  /* 0x000000122b127220 */ /* 0x000fe20000410000 */
[----:B------:R1:W5:Y:S01]  /*6340*/  LDL.LU R48, [R1+0x48] ;  /* 0x0000480001307983 */ /* 0x0003620000300800 */
[----:B------:R-:W-:Y:S01]  /*6350*/  FADD.FTZ R19, -R225, R19 ;  /* 0x00000013e1137221 */ /* 0x000fe20000010100 */
[----:B------:R-:W-:Y:S01]  /*6360*/  FFMA.FTZ R184, -R246, R246, 1 ;  /* 0x3f800000f6b87423 */ /* 0x000fe200000101f6 */
[----:B------:R-:W-:Y:S01]  /*6370*/  FMUL.FTZ R166, R179, R166 ;  /* 0x000000a6b3a67220 */ /* 0x000fe20000410000 */
[-C--:B--2---:R-:W-:Y:S01]  /*6380*/  HMMA.16816.F32.BF16 R20, R168, R4.reuse, R20 ;  /* 0x00000004a814723c */ /* 0x084fe20000041814 */
[----:B------:R1:W5:Y:S02]  /*6390*/  LDL.LU R47, [R1+0x44] ;  /* 0x00004400012f7983 */ /* 0x0003640000300800 */
[----:B------:R-:W-:Y:S01]  /*63a0*/  FMUL.FTZ R19, R42, R19 ;  /* 0x000000132a137220 */ /* 0x000fe20000410000 */
[----:B------:R-:W-:Y:S01]  /*63b0*/  F2FP.BF16.F32.PACK_AB R165, R166, R165 ;  /* 0x000000a5a6a5723e */ /* 0x000fe200000010ff */
[----:B------:R1:W5:Y:S01]  /*63c0*/  LDL.LU R46, [R1+0x40] ;  /* 0x00004000012e7983 */ /* 0x0003620000300800 */
[----:B------:R-:W-:Y:S01]  /*63d0*/  FMUL.FTZ R167, R180, R167 ;  /* 0x000000a7b4a77220 */ /* 0x000fe20000410000 */
[----:B------:R-:W-:Y:S01]  /*63e0*/  FFMA.FTZ R179, -R248, R248, 1 ;  /* 0x3f800000f8b37423 */ /* 0x000fe200000101f8 */
[C---:B------:R-:W-:Y:S01]  /*63f0*/  HMMA.16816.F32.BF16 R24, R172.reuse, R4, R24 ;  /* 0x00000004ac18723c */ /* 0x040fe20000041818 */
[----:B------:R1:W5:Y:S03]  /*6400*/  LDL.LU R45, [R1+0x3c] ;  /* 0x00003c00012d7983 */ /* 0x0003660000300800 */
[----:B------:R-:W-:Y:S01]  /*6410*/  FMUL.FTZ R4, R249, UR12 ;  /* 0x0000000cf9047c20 */ /* 0x000fe20008410000 */
[----:B------:R1:W5:Y:S01]  /*6420*/  LDL.LU R44, [R1+0x38] ;  /* 0x00003800012c7983 */ /* 0x0003620000300800 */
[----:B------:R-:W-:Y:S01]  /*6430*/  FFMA.FTZ R180, -R250, R250, 1 ;  /* 0x3f800000fab47423 */ /* 0x000fe200000101fa */
[----:B------:R-:W-:Y:S01]  /*6440*/  FMUL.FTZ R184, R184, UR12 ;  /* 0x0000000cb8b87c20 */ /* 0x000fe20008410000 */
[-C--:B------:R-:W-:Y:S01]  /*6450*/  HMMA.16816.F32.BF16 R28, R172, R6.reuse, R28 ;  /* 0x00000006ac1c723c */ /* 0x080fe2000004181c */
[----:B------:R1:W5:Y:S02]  /*6460*/  LDL.LU R43, [R1+0x34] ;  /* 0x00003400012b7983 */ /* 0x0003640000300800 */
        /* <DEDUP_REMOVED lines=9> */
[C---:B------:R-:W-:Y:S01]  /*6500*/  FADD.FTZ R24, -R224.reuse, R24 ;  /* 0x00000018e0187221 */ /* 0x040fe20000010100 */
[----:B------:R1:W5:Y:S01]  /*6510*/  LDL.LU R40, [R1+0x28] ;  /* 0x0000280001287983 */ /* 0x0003620000300800 */
[----:B------:R-:W-:Y:S01]  /*6520*/  FADD.FTZ R25, -R224, R25 ;  /* 0x00000019e0197221 */ /* 0x000fe20000010100 */
[----:B------:R-:W-:Y:S01]  /*6530*/  FMUL.FTZ R23, R38, R23 ;  /* 0x0000001726177220 */ /* 0x000fe20000410000 */
[----:B------:R-:W-:Y:S01]  /*6540*/  FMUL.FTZ R24, R37, R24 ;  /* 0x0000001825187220 */ /* 0x000fe20000410000 */
[----:B------:R1:W5:Y:S01]  /*6550*/  LDL.LU R39, [R1+0x24] ;  /* 0x0000240001277983 */ /* 0x0003620000300800 */
[----:B------:R-:W-:Y:S01]  /*6560*/  FMUL.FTZ R25, R36, R25 ;  /* 0x0000001924197220 */ /* 0x000fe20000410000 */
[----:B------:R-:W-:Y:S01]  /*6570*/  FADD.FTZ R26, -R222, R26 ;  /* 0x0000001ade1a7221 */ /* 0x000fe20000010100 */
[----:B------:R-:W-:Y:S01]  /*6580*/  HMMA.16816.F32.BF16 R32, R168, R6, R32 ;  /* 0x00000006a820723c */ /* 0x000fe20000041820 */
[----:B------:R1:W5:Y:S03]  /*6590*/  LDL.LU R38, [R1+0x20] ;  /* 0x0000200001267983 */ /* 0x0003660000300800 */
[----:B------:R-:W-:Y:S01]  /*65a0*/  FMUL.FTZ R26, R2, R26 ;  /* 0x0000001a021a7220 */ /* 0x000fe20000410000 */
[----:B------:R1:W5:Y:S01]  /*65b0*/  LDL.LU R37, [R1+0x1c] ;  /* 0x00001c0001257983 */ /* 0x0003620000300800 */
[----:B------:R-:W-:Y:S01]  /*65c0*/  FMUL.FTZ R13, R13, R4 ;  /* 0x000000040d0d7220 */ /* 0x000fe20000410000 */
[----:B------:R-:W-:Y:S01]  /*65d0*/  FMUL.FTZ R4, R193, UR12 ;  /* 0x0000000cc1047c20 */ /* 0x000fe20008410000 */
[----:B------:R-:W-:Y:S01]  /*65e0*/  FMUL.FTZ R5, R194, UR12 ;  /* 0x0000000cc2057c20 */ /* 0x000fe20008410000 */
[----:B------:R1:W5:Y:S01]  /*65f0*/  LDL.LU R36, [R1+0x18] ;  /* 0x0000180001247983 */ /* 0x0003620000300800 */
[----:B------:R-:W-:Y:S01]  /*6600*/  FMUL.FTZ R6, R195, UR12 ;  /* 0x0000000cc3067c20 */ /* 0x000fe20008410000 */
[----:B------:R-:W-:Y:S01]  /*6610*/  FADD.FTZ R27, -R222, R27 ;  /* 0x0000001bde1b7221 */ /* 0x000fe20000010100 */
[C---:B------:R-:W-:Y:S01]  /*6620*/  FADD.FTZ R28, -R224.reuse, R28 ;  /* 0x0000001ce01c7221 */ /* 0x040fe20000010100 */
[----:B------:R1:W5:Y:S01]  /*6630*/  LDL.LU R2, [R1+0x14] ;  /* 0x0000140001027983 */ /* 0x0003620000300800 */
[----:B------:R-:W-:Y:S01]  /*6640*/  FADD.FTZ R29, -R224, R29 ;  /* 0x0000001de01d7221 */ /* 0x000fe20000010100 */
[C---:B------:R-:W-:Y:S01]  /*6650*/  FADD.FTZ R30, -R222.reuse, R30 ;  /* 0x0000001ede1e7221 */ /* 0x040fe20000010100 */
[----:B------:R-:W-:Y:S01]  /*6660*/  FADD.FTZ R31, -R222, R31 ;  /* 0x0000001fde1f7221 */ /* 0x000fe20000010100 */
[----:B------:R-:W2:Y:S01]  /*6670*/  LDL R185, [R1+0xc] ;  /* 0x00000c0001b97983 */ /* 0x000ea20000100800 */
[----:B------:R-:W-:Y:S01]  /*6680*/  FMUL.FTZ R179, R179, UR12 ;  /* 0x0000000cb3b37c20 */ /* 0x000fe20008410000 */
[----:B------:R-:W-:Y:S01]  /*6690*/  FMUL.FTZ R8, R8, R245 ;  /* 0x000000f508087220 */ /* 0x000fe20000410000 */
[----:B------:R-:W-:Y:S01]  /*66a0*/  FMUL.FTZ R180, R180, UR12 ;  /* 0x0000000cb4b47c20 */ /* 0x000fe20008410000 */
[----:B------:R-:W-:Y:S01]  /*66b0*/  FMUL.FTZ R9, R9, R184 ;  /* 0x000000b809097220 */ /* 0x000fe20000410000 */
[----:B------:R-:W-:Y:S01]  /*66c0*/  FMUL.FTZ R21, R21, R4 ;  /* 0x0000000415157220 */ /* 0x000fe20000410000 */
[----:B------:R-:W-:Y:S01]  /*66d0*/  FMUL.FTZ R5, R22, R5 ;  /* 0x0000000516057220 */ /* 0x000fe20000410000 */
[----:B------:R-:W-:Y:S01]  /*66e0*/  FMUL.FTZ R6, R23, R6 ;  /* 0x0000000617067220 */ /* 0x000fe20000410000 */
[----:B------:R-:W-:Y:S01]  /*66f0*/  FMUL.FTZ R181, R244, UR12 ;  /* 0x0000000cf4b57c20 */ /* 0x000fe20008410000 */
[----:B------:R-:W-:Y:S01]  /*6700*/  F2FP.BF16.F32.PACK_AB R8, R9, R8 ;  /* 0x000000080908723e */ /* 0x000fe200000010ff */
[----:B------:R-:W-:Y:S01]  /*6710*/  FMUL.FTZ R27, R218, R27 ;  /* 0x0000001bda1b7220 */ /* 0x000fe20000410000 */
[----:B------:R-:W-:Y:S01]  /*6720*/  LOP3.LUT R218, R210, 0x8, RZ, 0xc0, !PT ;  /* 0x00000008d2da7812 */ /* 0x000fe200078ec0ff */
[----:B------:R-:W-:Y:S01]  /*6730*/  FMUL.FTZ R28, R220, R28 ;  /* 0x0000001cdc1c7220 */ /* 0x000fe20000410000 */
[----:B------:R-:W-:Y:S01]  /*6740*/  F2FP.BF16.F32.PACK_AB R7, R6, R5 ;  /* 0x000000050607723e */ /* 0x000fe200000010ff */
[----:B------:R-:W-:Y:S01]  /*6750*/  FMUL.FTZ R29, R196, R29 ;  /* 0x0000001dc41d7220 */ /* 0x000fe20000410000 */
[----:B------:R-:W-:Y:S01]  /*6760*/  MOV R196, 0x10 ;  /* 0x0000001000c47802 */ /* 0x000fe20000000f00 */
[----:B------:R-:W-:Y:S01]  /*6770*/  FMUL.FTZ R30, R219, R30 ;  /* 0x0000001edb1e7220 */ /* 0x000fe20000410000 */
[----:B------:R-:W-:Y:S01]  /*6780*/  SHF.L.U32 R220, R210, 0x5, RZ ;  /* 0x00000005d2dc7819 */ /* 0x000fe200000006ff */
[----:B------:R-:W-:Y:S01]  /*6790*/  FMUL.FTZ R31, R177, R31 ;  /* 0x0000001fb11f7220 */ /* 0x000fe20000410000 */
[----:B------:R-:W-:Y:S01]  /*67a0*/  SEL R9, R196, 0xfffffff0, !P2 ;  /* 0xfffffff0c4097807 */ /* 0x000fe20005000000 */
[----:B------:R-:W-:Y:S01]  /*67b0*/  FMUL.FTZ R4, R197, UR12 ;  /* 0x0000000cc5047c20 */ /* 0x000fe20008410000 */
[----:B------:R-:W-:Y:S01]  /*67c0*/  SHF.L.U32 R219, R210, 0x3, RZ ;  /* 0x00000003d2db7819 */ /* 0x000fe200000006ff */
[----:B------:R-:W-:Y:S01]  /*67d0*/  FADD.FTZ R32, -R226, R32 ;  /* 0x00000020e2207221 */ /* 0x000fe20000010100 */
[----:B------:R-:W-:Y:S01]  /*67e0*/  SHF.L.U32 R177, R210, 0x6, RZ ;  /* 0x00000006d2b17819 */ /* 0x000fe200000006ff */
        /* <DEDUP_REMOVED lines=32> */
[----:B------:R-:W-:Y:S01]  /*69f0*/  SHF.L.U32 R217, R210, 0x1, RZ ;  /* 0x00000001d2d97819 */ /* 0x000fe200000006ff */
[----:B------:R-:W-:Y:S01]  /*6a00*/  FMUL.FTZ R33, R228, R33 ;  /* 0x00000021e4217220 */ /* 0x000fe20000410000 */
[----:B------:R-:W-:Y:S01]  /*6a10*/  MOV R228, 0x4 ;  /* 0x0000000400e47802 */ /* 0x000fe20000000f00 */
[----:B------:R-:W-:Y:S01]  /*6a20*/  FMUL.FTZ R34, R3, R34 ;  /* 0x0000002203227220 */ /* 0x000fe20000410000 */
[----:B------:R-:W-:Y:S01]  /*6a30*/  SHF.R.U32.HI R3, RZ, 0x3, R210 ;  /* 0x00000003ff037819 */ /* 0x000fe200000116d2 */
[----:B------:R-:W-:Y:S01]  /*6a40*/  FMUL.FTZ R35, R0, R35 ;  /* 0x0000002300237220 */ /* 0x000fe20000410000 */
[----:B------:R-:W-:Y:S01]  /*6a50*/  MOV R0, 0x20 ;  /* 0x0000002000007802 */ /* 0x000fe20000000f00 */
[----:B------:R-:W-:Y:S01]  /*6a60*/  FMUL.FTZ R5, R192, UR12 ;  /* 0x0000000cc0057c20 */ /* 0x000fe20008410000 */
[----:B------:R-:W-:Y:S01]  /*6a70*/  F2FP.BF16.F32.PACK_AB R28, R29, R28 ;  /* 0x0000001c1d1c723e */ /* 0x000fe200000010ff */
[----:B------:R-:W-:Y:S01]  /*6a80*/  FMUL.FTZ R32, R32, R199 ;  /* 0x000000c720207220 */ /* 0x000fe20000410000 */
[----:B------:R-:W-:Y:S01]  /*6a90*/  F2FP.BF16.F32.PACK_AB R30, R31, R30 ;  /* 0x0000001e1f1e723e */ /* 0x000fe200000010ff */
[----:B------:R-:W-:Y:S01]  /*6aa0*/  FMUL.FTZ R33, R33, R200 ;  /* 0x000000c821217220 */ /* 0x000fe20000410000 */
[----:B------:R-:W-:Y:S01]  /*6ab0*/  FMUL.FTZ R5, R34, R5 ;  /* 0x0000000522057220 */ /* 0x000fe20000410000 */
[----:B------:R-:W-:Y:S01]  /*6ac0*/  FMUL.FTZ R204, R35, R204 ;  /* 0x000000cc23cc7220 */ /* 0x000fe20000410000 */
[----:B--2---:R-:W-:Y:S01]  /*6ad0*/  IADD3 R11, PT, PT, R185, R9, RZ ;  /* 0x00000009b90b7210 */ /* 0x004fe20007ffe0ff */
[----:B-1----:R-:W-:Y:S06]  /*6ae0*/  BRA.U !UP0, `(.L_x_2197) ;  /* 0x0000000108607547 */ /* 0x002fec000b800000 */
        /* <DEDUP_REMOVED lines=24> */
.L_x_2197:
[----:B------:R-:W-:Y:S01]  /*6c70*/  STS [R185+0x1c000], R165 ;  /* 0x01c000a5b9007388 */ /* 0x000fe20000000800 */
[----:B------:R-:W-:Y:S01]  /*6c80*/  F2FP.BF16.F32.PACK_AB R32, R33, R32 ;  /* 0x000000202120723e */ /* 0x000fe200000010ff */
[----:B------:R-:W-:Y:S01]  /*6c90*/  IMAD.IADD R29, R188, 0x1, R9 ;  /* 0x00000001bc1d7824 */ /* 0x000fe200078e0209 */
[----:B------:R-:W-:Y:S02]  /*6ca0*/  F2FP.BF16.F32.PACK_AB R204, R204, R5 ;  /* 0x00000005cccc723e */ /* 0x000fe400000010ff */
[----:B------:R-:W-:Y:S01]  /*6cb0*/  STS [R185+0x1c400], R167 ;  /* 0x01c400a7b9007388 */ /* 0x000fe20000000800 */
[----:B------:R-:W-:Y:S01]  /*6cc0*/  LOP3.LUT R4, R218, 0x30, R215, 0xf8, !PT ;  /* 0x00000030da047812 */ /* 0x000fe200078ef8d7 */
[----:B------:R-:W2:Y:S01]  /*6cd0*/  LDC R240, c[0x0][0x44c] ;  /* 0x00011300fff07b82 */ /* 0x000ea20000000800 */
[--C-:B------:R-:W-:Y:S02]  /*6ce0*/  LOP3.LUT R164, R164, 0x200, R177.reuse, 0xf8, !PT ;  /* 0x00000200a4a47812 */ /* 0x100fe400078ef8b1 */
[----:B------:R-:W-:Y:S01]  /*6cf0*/  STS [R11+0x1c000], R16 ;  /* 0x01c000100b007388 */ /* 0x000fe20000000800 */
[----:B------:R-:W-:Y:S02]  /*6d00*/  LOP3.LUT R4, R4, 0x1c0, R177, 0xf8, !PT ;  /* 0x000001c004047812 */ /* 0x000fe400078ef8b1 */
[----:B------:R-:W-:Y:S02]  /*6d10*/  LEA R179, R164, UR4, 0x1 ;  /* 0x00000004a4b37c11 */ /* 0x000fe4000f8e08ff */
[----:B------:R-:W-:Y:S01]  /*6d20*/  STS [R11+0x1c400], R18 ;  /* 0x01c400120b007388 */ /* 0x000fe20000000800 */
[----:B------:R-:W-:Y:S02]  /*6d30*/  LOP3.LUT R5, R4, 0x38, R219, 0x78, !PT ;  /* 0x0000003804057812 */ /* 0x000fe400078e78db */
[----:B-1----:R-:W-:Y:S02]  /*6d40*/  LOP3.LUT R231, R210, 0x10, RZ, 0xc0, !PT ;  /* 0x00000010d2e77812 */ /* 0x002fe400078ec0ff */
[----:B------:R-:W-:Y:S01]  /*6d50*/  STS [R185+0x1d000], R8 ;  /* 0x01d00008b9007388 */ /* 0x000fe20000000800 */
[----:B------:R-:W-:Y:S01]  /*6d60*/  LOP3.LUT R4, R5, 0x200, R220, 0xf8, !PT ;  /* 0x0000020005047812 */ /* 0x000fe200078ef8dc */
[----:B------:R-:W-:Y:S03]  /*6d70*/  IMAD.IADD R178, R179, 0x1, R178 ;  /* 0x00000001b3b27824 */ /* 0x000fe600078e02b2 */
[----:B------:R-:W-:Y:S01]  /*6d80*/  STS [R185+0x1d400], R10 ;  /* 0x01d4000ab9007388 */ /* 0x000fe20000000800 */
[----:B------:R-:W-:Y:S04]  /*6d90*/  LEA R222, R4, UR4, 0x1 ;  /* 0x0000000404de7c11 */ /* 0x000fe8000f8e08ff */
[----:B------:R-:W-:Y:S05]  /*6da0*/  STS [R11+0x1d000], R12 ;  /* 0x01d0000c0b007388 */ /* 0x000fea0000000800 */
[----:B------:R-:W-:Y:S01]  /*6db0*/  STS [R11+0x1d400], R14 ;  /* 0x01d4000e0b007388 */ /* 0x000fe20000000800 */
[----:B--2---:R-:W-:Y:S04]  /*6dc0*/  IMAD R240, R240, UR8, RZ ;  /* 0x00000008f0f07c24 */ /* 0x004fe8000f8e02ff */
[----:B------:R-:W-:Y:S05]  /*6dd0*/  STS [R188+-0x4000], R21 ;  /* 0xffc00015bc007388 */ /* 0x000fea0000000800 */
        /* <DEDUP_REMOVED lines=102> */
[----:B------:R-:W-:Y:S02]  /*7440*/  IADD3 R7, P0, PT, RZ, -UR30, RZ ;  /* 0x8000001eff077c10 */ /* 0x000fe4000ff1e0ff */
[----:B------:R-:W-:Y:S03]  /*7450*/  LOP3.LUT R5, R219, 0x1f8, RZ, 0xc0, !PT ;  /* 0x000001f8db057812 */ /* 0x000fe600078ec0ff */
[----:B------:R-:W-:Y:S01]  /*7460*/  IMAD.X R4, RZ, RZ, ~UR13, P0 ;  /* 0x8000000dff047e24 */ /* 0x000fe200080e06ff */
[----:B------:R-:W-:Y:S01]  /*7470*/  LOP3.LUT R6, R5, 0x38, R210, 0x78, !PT ;  /* 0x0000003805067812 */ /* 0x000fe200078e78d2 */
[----:B------:R-:W-:Y:S03]  /*7480*/  IMAD.U32 R5, RZ, RZ, UR45 ;  /* 0x0000002dff057e24 */ /* 0x000fe6000f8e00ff */
[----:B------:R-:W-:Y:S02]  /*7490*/  SHF.R.S64 R7, R7, 0x1f, R4 ;  /* 0x0000001f07077819 */ /* 0x000fe40000001004 */
[----:B------:R-:W-:Y:S02]  /*74a0*/  LOP3.LUT R6, R6, 0x1e00, R219, 0xf8, !PT ;  /* 0x00001e0006067812 */ /* 0x000fe400078ef8db */
[----:B------:R-:W-:Y:S01]  /*74b0*/  IADD3 R232, P0, PT, R7, R232, RZ ;  /* 0x000000e807e87210 */ /* 0x000fe20007f1e0ff */
[----:B------:R-:W-:Y:S01]  /*74c0*/  IMAD.U32 R7, RZ, RZ, UR45 ;  /* 0x0000002dff077e24 */ /* 0x000fe2000f8e00ff */
[----:B------:R-:W-:Y:S02]  /*74d0*/  LEA R11, R6, UR4, 0x1 ;  /* 0x00000004060b7c11 */ /* 0x000fe4000f8e08ff */
        /* <DEDUP_REMOVED lines=12> */
.L_x_2198:
[----:B------:R-:W-:Y:S01]  /*75a0*/  LOP3.LUT R4, R217, 0x20, RZ, 0xc0, !PT ;  /* 0x00000020d9047812 */ /* 0x000fe200078ec0ff */
[----:B------:R-:W-:Y:S01]  /*75b0*/  LDSM.16.M88.4 R32, [R223+0x1c000] ;  /* 0x01c00000df20783b */ /* 0x000fe20000000200 */
[----:B------:R-:W-:Y:S01]  /*75c0*/  ISETP.NE.AND P0, PT, R176, RZ, PT ;  /* 0x000000ffb000720c */ /* 0x000fe20003f05270 */
[C---:B------:R-:W-:Y:S01]  /*75d0*/  VIADD R12, R223.reuse, 0x8000 ;  /* 0x00008000df0c7836 */ /* 0x040fe20000000000 */
[----:B------:R-:W-:Y:S01]  /*75e0*/  LOP3.LUT R4, R4, 0x18, R3, 0xf8, !PT ;  /* 0x0000001804047812 */ /* 0x000fe200078ef803 */
[C---:B------:R-:W-:Y:S01]  /*75f0*/  VIADD R226, R223.reuse, 0x8040 ;  /* 0x00008040dfe27836 */ /* 0x040fe20000000000 */
[----:B------:R-:W-:Y:S01]  /*7600*/  LDSM.16.M88.4 R28, [R223+0x1d000] ;  /* 0x01d00000df1c783b */ /* 0x000fe20000000200 */
[----:B------:R-:W-:Y:S01]  /*7610*/  @P2 VIADD R226, R12, 0xffffffc0 ;  /* 0xffffffc00ce22836 */ /* 0x000fe20000000000 */
[----:B------:R-:W-:Y:S01]  /*7620*/  LOP3.LUT R4, R4, 0x1c0, R177, 0xf8, !PT ;  /* 0x000001c004047812 */ /* 0x000fe200078ef8b1 */
[----:B------:R-:W-:Y:S01]  /*7630*/  @UP0 UIADD3 UR35, UP1, UPT, UR60, -0x100, URZ ;  /* 0xffffff003c230890 */ /* 0x000fe2000ff3e0ff */
[----:B------:R-:W-:Y:S01]  /*7640*/  SEL R225, R0, 0xffffffe0, !P0 ;  /* 0xffffffe000e17807 */ /* 0x000fe20004000000 */
[----:B------:R-:W-:Y:S01]  /*7650*/  ULOP3.LUT UR14, UR53, 0x1, URZ, 0xc0, !UPT ;  /* 0x00000001350e7892 */ /* 0x000fe2000f8ec0ff */
[----:B------:R-:W-:Y:S01]  /*7660*/  LOP3.LUT R4, R4, 0x38, R219, 0x78, !PT ;  /* 0x0000003804047812 */ /* 0x000fe200078e78db */
[----:B------:R-:W-:Y:S01]  /*7670*/  LDSM.16.M88.4 R184, [R226+0x14000] ;  /* 0x01400000e2b8783b */ /* 0x000fe20000000200 */
[----:B------:R-:W-:Y:S01]  /*7680*/  PLOP3.LUT P3, PT, PT, PT, UP0, 0x80, 0x8 ;  /* 0x000000000008781c */ /* 0x000fe20003f6f008 */
[----:B------:R-:W-:Y:S01]  /*7690*/  IMAD.IADD R227, R223, 0x1, R225 ;  /* 0x00000001dfe37824 */ /* 0x000fe200078e02e1 */
[----:B------:R-:W-:Y:S01]  /*76a0*/  LOP3.LUT R4, R4, 0x200, R177, 0xf8, !PT ;  /* 0x0000020004047812 */ /* 0x000fe200078ef8b1 */
[----:B------:R-:W-:Y:S01]  /*76b0*/  IMAD.IADD R225, R225, 0x1, R226 ;  /* 0x00000001e1e17824 */ /* 0x000fe200078e02e2 */
[----:B------:R-:W-:Y:S01]  /*76c0*/  LDSM.16.M88.4 R192, [R226+0x15000] ;  /* 0x01500000e2c0783b */ /* 0x000fe20000000200 */
[----:B------:R-:W-:Y:S01]  /*76d0*/  @UP0 UIADD3.X UR15, UPT, UPT, UR61, -0x1, URZ, UP1, !UPT ;  /* 0xffffffff3d0f0890 */ /* 0x000fe20008ffe4ff */
[----:B------:R-:W-:Y:S01]  /*76e0*/  LEA R224, R4, UR4, 0x1 ;  /* 0x0000000404e07c11 */ /* 0x000fe2000f8e08ff */
[----:B------:R-:W-:Y:S02]  /*76f0*/  @UP0 UIADD3 UR16, UP1, UPT, UR16, -0x100, URZ ;  /* 0xffffff0010100890 */ /* 0x000fe4000ff3e0ff */
[----:B------:R-:W-:Y:S02]  /*7700*/  LDSM.16.M88.4 R168, [R227+0x1c000] ;  /* 0x01c00000e3a8783b */ /* 0x000fe40000000200 */
[----:B------:R-:W-:Y:S02]  /*7710*/  @UP0 UIADD3.X UR17, UPT, UPT, UR17, -0x1, URZ, UP1, !UPT ;  /* 0xffffffff11110890 */ /* 0x000fe40008ffe4ff */
[----:B------:R-:W-:Y:S01]  /*7720*/  UISETP.NE.U32.AND UP1, UPT, UR14, 0x1, UPT ;  /* 0x000000010e00788c */ /* 0x000fe2000bf25070 */
[----:B------:R-:W2:Y:S05]  /*7730*/  LDSM.16.MT88.4 R16, [R224+0xc000] ;  /* 0x00c00000e010783b */ /* 0x000eaa0000004200 */
[----:B------:R-:W3:Y:S01]  /*7740*/  LDSM.16.MT88.4 R164, [R224+0x10000] ;  /* 0x01000000e0a4783b */ /* 0x000ee20000004200 */
[----:B------:R-:W-:Y:S04]  /*7750*/  PLOP3.LUT P1, PT, PT, PT, UP1, 0x80, 0x8 ;  /* 0x000000000008781c */ /* 0x000fe80003f2f018 */
[----:B------:R-:W4:Y:S05]  /*7760*/  LDSM.16.MT88.4 R172, [R224+0xc800] ;  /* 0x00c80000e0ac783b */ /* 0x000f2a0000004200 */
[----:B------:R-:W4:Y:S05]  /*7770*/  LDSM.16.M88.4 R176, [R227+0x1d000] ;  /* 0x01d00000e3b0783b */ /* 0x000f2a0000000200 */
[----:B------:R-:W4:Y:S05]  /*7780*/  LDSM.16.MT88.4 R180, [R224+0x10800] ;  /* 0x01080000e0b4783b */ /* 0x000f2a0000004200 */
[----:B------:R-:W4:Y:S05]  /*7790*/  LDSM.16.MT88.4 R188, [R224+0xd000] ;  /* 0x00d00000e0bc783b */ /* 0x000f2a0000004200 */
[----:B------:R-:W-:Y:S05]  /*77a0*/  LDSM.16.M88.4 R196, [R225+0x14000] ;  /* 0x01400000e1c4783b */ /* 0x000fea0000000200 */
[----:B------:R-:W-:Y:S01]  /*77b0*/  LDSM.16.MT88.4 R200, [R224+0xd800] ;  /* 0x00d80000e0c8783b */ /* 0x000fe20000004200 */
[-C--:B--2---:R-:W-:Y:S04]  /*77c0*/  HMMA.16816.F32.BF16 R4, R32, R16.reuse, RZ ;  /* 0x000000102004723c */ /* 0x084fe800000418ff */
[----:B------:R-:W-:Y:S04]  /*77d0*/  LDSM.16.M88.4 R204, [R225+0x15000] ;  /* 0x01500000e1cc783b */ /* 0x000fe80000000200 */
        /* <DEDUP_REMOVED lines=19> */
[----:B------:R-:W3:Y:S02]  /*7910*/  LDSM.16.M88.4 R180, [R223+0x1f000] ;  /* 0x01f00000dfb4783b */ /* 0x000ee40000000200 */
[-C--:B------:R-:W-:Y:S08]  /*7920*/  HMMA.16816.F32.BF16 R4, R184, R188.reuse, R4 ;  /* 0x000000bcb804723c */ /* 0x080ff00000041804 */
[C---:B------:R-:W-:Y:S04]  /*7930*/  HMMA.16816.F32.BF16 R8, R192.reuse, R188, R8 ;  /* 0x000000bcc008723c */ /* 0x040fe80000041808 */
[C---:B------:R-:W-:Y:S04]  /*7940*/  IMAD.SHL.U32 R189, R240.reuse, 0x8, RZ ;  /* 0x00000008f0bd7824 */ /* 0x040fe800078e00ff */
[-C--:B------:R-:W-:Y:S03]  /*7950*/  HMMA.16816.F32.BF16 R12, R192, R190.reuse, R12 ;  /* 0x000000bec00c723c */ /* 0x080fe6000004180c */
[C---:B------:R-:W-:Y:S04]  /*7960*/  LEA R188, P0, R189.reuse, R242, 0x2 ;  /* 0x000000f2bdbc7211 */ /* 0x040fe800078010ff */
[----:B------:R-:W-:Y:S01]  /*7970*/  LEA.HI.X.SX32 R189, R189, R243, 0x2, P0 ;  /* 0x000000f3bdbd7211 */ /* 0x000fe200000f16ff */
        /* <DEDUP_REMOVED lines=41> */
[C---:B------:R-:W-:Y:S05]  /*7c10*/  LEA.HI.X.SX32 R207, R240.reuse, R205, 0x5, P0 ;  /* 0x000000cdf0cf7211 */ /* 0x040fea00000f2eff */
[----:B------:R-:W-:Y:S01]  /*7c20*/  HMMA.16816.F32.BF16 R32, R172, R166, R32 ;  /* 0x000000a6ac20723c */ /* 0x000fe20000041820 */
[----:B------:R-:W1:Y:S05]  /*7c30*/  LDSM.16.MT88.4 R164, [R224+0x12800] ;  /* 0x01280000e0a4783b */ /* 0x000e6a0000004200 */
[----:B------:R-:W4:Y:S02]  /*7c40*/  LDSM.16.M88.4 R172, [R226+0x16000] ;  /* 0x01600000e2ac783b */ /* 0x000f240000000200 */
[-C--:B--2---:R-:W-:Y:S08]  /*7c50*/  HMMA.16816.F32.BF16 R4, R168, R184.reuse, R4 ;  /* 0x000000b8a804723c */ /* 0x084ff00000041804 */
[C---:B---3--:R-:W-:Y:S08]  /*7c60*/  HMMA.16816.F32.BF16 R8, R176.reuse, R184, R8 ;  /* 0x000000b8b008723c */ /* 0x048ff00000041808 */
[-C--:B------:R-:W-:Y:S08]  /*7c70*/  HMMA.16816.F32.BF16 R12, R176, R186.reuse, R12 ;  /* 0x000000bab00c723c */ /* 0x080ff0000004180c */
[C---:B------:R-:W-:Y:S01]  /*7c80*/  HMMA.16816.F32.BF16 R16, R168.reuse, R186, R16 ;  /* 0x000000baa810723c */ /* 0x040fe20000041810 */
[----:B------:R2:W3:Y:S07]  /*7c90*/  LDSM.16.M88.4 R184, [R226+0x17000] ;  /* 0x01700000e2b8783b */ /* 0x0004ee0000000200 */
[-C--:B-1----:R-:W-:Y:S08]  /*7ca0*/  HMMA.16816.F32.BF16 R20, R168, R164.reuse, R20 ;  /* 0x000000a4a814723c */ /* 0x082ff00000041814 */
[C---:B------:R-:W-:Y:S04]  /*7cb0*/  HMMA.16816.F32.BF16 R24, R176.reuse, R164, R24 ;  /* 0x000000a4b018723c */ /* 0x040fe80000041818 */
[C---:B--2---:R-:W-:Y:S04]  /*7cc0*/  LEA R226, P0, R240.reuse, R206, 0x5 ;  /* 0x000000cef0e27211 */ /* 0x044fe800078028ff */
[-C--:B------:R-:W-:Y:S01]  /*7cd0*/  HMMA.16816.F32.BF16 R28, R176, R166.reuse, R28 ;  /* 0x000000a6b01c723c */ /* 0x080fe2000004181c */
[----:B------:R-:W-:Y:S02]  /*7ce0*/  LDSM.16.MT88.4 R176, [R224+0xf800] ;  /* 0x00f80000e0b0783b */ /* 0x000fe40000004200 */
[C---:B------:R-:W-:Y:S02]  /*7cf0*/  LEA.HI.X.SX32 R227, R240.reuse, R207, 0x5, P0 ;  /* 0x000000cff0e37211 */ /* 0x040fe400000f2eff */
[C---:B------:R-:W-:Y:S03]  /*7d00*/  LEA R244, P0, R240.reuse, R226, 0x5 ;  /* 0x000000e2f0f47211 */ /* 0x040fe600078028ff */
[----:B------:R-:W-:Y:S01]  /*7d10*/  HMMA.16816.F32.BF16 R32, R168, R166, R32 ;  /* 0x000000a6a820723c */ /* 0x000fe20000041820 */
[----:B------:R-:W1:Y:S03]  /*7d20*/  LDSM.16.MT88.4 R164, [R224+0x13000] ;  /* 0x01300000e0a4783b */ /* 0x000e660000004200 */
[C---:B------:R-:W-:Y:S02]  /*7d30*/  LEA.HI.X.SX32 R245, R240.reuse, R227, 0x5, P0 ;  /* 0x000000e3f0f57211 */ /* 0x040fe400000f2eff */
[----:B------:R-:W2:Y:S01]  /*7d40*/  LDSM.16.M88.4 R168, [R225+0x16000] ;  /* 0x01600000e1a8783b */ /* 0x000ea20000000200 */
[C---:B------:R-:W-:Y:S01]  /*7d50*/  LEA R246, P0, R240.reuse, R244, 0x5 ;  /* 0x000000f4f0f67211 */ /* 0x040fe200078028ff */
[-C--:B----4-:R-:W-:Y:S05]  /*7d60*/  HMMA.16816.F32.BF16 R4, R172, R180.reuse, R4 ;  /* 0x000000b4ac04723c */ /* 0x090fea0000041804 */
[C---:B------:R-:W-:Y:S02]  /*7d70*/  LEA.HI.X.SX32 R247, R240.reuse, R245, 0x5, P0 ;  /* 0x000000f5f0f77211 */ /* 0x040fe400000f2eff */
[C---:B------:R-:W-:Y:S01]  /*7d80*/  LEA R248, P0, R240.reuse, R246, 0x5 ;  /* 0x000000f6f0f87211 */ /* 0x040fe200078028ff */
[C---:B---3--:R-:W-:Y:S04]  /*7d90*/  HMMA.16816.F32.BF16 R8, R184.reuse, R180, R8 ;  /* 0x000000b4b808723c */ /* 0x048fe80000041808 */
[C---:B------:R-:W-:Y:S04]  /*7da0*/  LEA.HI.X.SX32 R249, R240.reuse, R247, 0x5, P0 ;  /* 0x000000f7f0f97211 */ /* 0x040fe800000f2eff */
[-C--:B------:R-:W-:Y:S03]  /*7db0*/  HMMA.16816.F32.BF16 R12, R184, R182.reuse, R12 ;  /* 0x000000b6b80c723c */ /* 0x080fe6000004180c */
[C---:B------:R-:W-:Y:S05]  /*7dc0*/  IMAD.WIDE R250, R240.reuse, -0xc0, R248 ;  /* 0xffffff40f0fa7825 */ /* 0x040fea00078e02f8 */
[C---:B------:R-:W-:Y:S01]  /*7dd0*/  HMMA.16816.F32.BF16 R16, R172.reuse, R182, R16 ;  /* 0x000000b6ac10723c */ /* 0x040fe20000041810 */
[----:B------:R-:W3:Y:S07]  /*7de0*/  LDSM.16.M88.4 R180, [R225+0x17000] ;  /* 0x01700000e1b4783b */ /* 0x000eee0000000200 */
[-C--:B-1----:R-:W-:Y:S08]  /*7df0*/  HMMA.16816.F32.BF16 R20, R172, R164.reuse, R20 ;  /* 0x000000a4ac14723c */ /* 0x082ff00000041814 */
[C---:B------:R-:W-:Y:S04]  /*7e00*/  HMMA.16816.F32.BF16 R24, R184.reuse, R164, R24 ;  /* 0x000000a4b818723c */ /* 0x040fe80000041818 */
[C---:B------:R-:W-:Y:S04]  /*7e10*/  LEA R164, P0, R240.reuse, R250, 0x5 ;  /* 0x000000faf0a47211 */ /* 0x040fe800078028ff */
[-C--:B------:R-:W-:Y:S03]  /*7e20*/  HMMA.16816.F32.BF16 R28, R184, R166.reuse, R28 ;  /* 0x000000a6b81c723c */ /* 0x080fe6000004181c */
[C---:B------:R-:W-:Y:S02]  /*7e30*/  LEA.HI.X.SX32 R165, R240.reuse, R251, 0x5, P0 ;  /* 0x000000fbf0a57211 */ /* 0x040fe400000f2eff */
[C---:B------:R-:W-:Y:S03]  /*7e40*/  LEA R186, P0, R240.reuse, R164, 0x5 ;  /* 0x000000a4f0ba7211 */ /* 0x040fe600078028ff */
[----:B------:R-:W-:Y:S02]  /*7e50*/  HMMA.16816.F32.BF16 R32, R172, R166, R32 ;  /* 0x000000a6ac20723c */ /* 0x000fe40000041820 */
[----:B------:R-:W-:Y:S02]  /*7e60*/  STL [R1], R186 ;  /* 0x000000ba01007387 */ /* 0x000fe40000100800 */
[----:B------:R-:W-:Y:S03]  /*7e70*/  @P3 LOP3.LUT R175, R215, 0x10, RZ, 0xc0, !PT ;  /* 0x00000010d7af3812 */ /* 0x000fe600078ec0ff */
[----:B------:R1:W4:Y:S01]  /*7e80*/  LDSM.16.MT88.4 R184, [R224+0x13800] ;  /* 0x01380000e0b8783b */ /* 0x0003220000004200 */
[----:B------:R-:W-:Y:S01]  /*7e90*/  @P3 SHF.R.U32.HI R174, RZ, 0x2, R210 ;  /* 0x00000002ffae3819 */ /* 0x000fe200000116d2 */
[-C--:B--2---:R-:W-:Y:S05]  /*7ea0*/  HMMA.16816.F32.BF16 R4, R168, R176.reuse, R4 ;  /* 0x000000b0a804723c */ /* 0x084fea0000041804 */
[----:B------:R-:W-:Y:S03]  /*7eb0*/  @P3 LOP3.LUT R239, R175, 0x7, R174, 0xf8, !PT ;  /* 0x00000007afef3812 */ /* 0x000fe600078ef8ae */
[C---:B---3--:R-:W-:Y:S08]  /*7ec0*/  HMMA.16816.F32.BF16 R8, R180.reuse, R176, R8 ;  /* 0x000000b0b408723c */ /* 0x048ff00000041808 */
[-C--:B------:R-:W-:Y:S01]  /*7ed0*/  HMMA.16816.F32.BF16 R12, R180, R178.reuse, R12 ;  /* 0x000000b2b40c723c */ /* 0x080fe2000004180c */
[----:B-1----:R-:W2:Y:S07]  /*7ee0*/  LDL.LU.64 R224, [R1] ;  /* 0x0000000001e07983 */ /* 0x002eae0000300a00 */
[C---:B------:R-:W-:Y:S08]  /*7ef0*/  HMMA.16816.F32.BF16 R16, R168.reuse, R178, R16 ;  /* 0x000000b2a810723c */ /* 0x040ff00000041810 */
[-C--:B----4-:R-:W-:Y:S08]  /*7f00*/  HMMA.16816.F32.BF16 R20, R168, R184.reuse, R20 ;  /* 0x000000b8a814723c */ /* 0x090ff00000041814 */
[C---:B------:R-:W-:Y:S08]  /*7f10*/  HMMA.16816.F32.BF16 R24, R180.reuse, R184, R24 ;  /* 0x000000b8b418723c */ /* 0x040ff00000041818 */
[-C--:B------:R-:W-:Y:S03]  /*7f20*/  HMMA.16816.F32.BF16 R28, R180, R186.reuse, R28 ;  /* 0x000000bab41c723c */ /* 0x080fe6000004181c */
[----:B------:R-:W-:Y:S01]  /*7f30*/  @P3 IMAD.WIDE.U32 R182, R239, R228, UR60 ;  /* 0x0000003cefb63e25 */ /* 0x000fe2000f8e00e4 */
[----:B------:R-:W-:Y:S01]  /*7f40*/  @UP0 UMOV UR60, UR35 ;  /* 0x00000023003c0c82 */ /* 0x000fe20008000000 */
[----:B------:R-:W-:Y:S01]  /*7f50*/  @UP0 UMOV UR61, UR15 ;  /* 0x0000000f003d0c82 */ /* 0x000fe20008000000 */
[----:B------:R-:W-:Y:S02]  /*7f60*/  UISETP.GT.AND UP0, UPT, UR53, UR49, UPT ;  /* 0x000000313500728c */ /* 0x000fe4000bf04270 */
[----:B------:R-:W-:Y:S01]  /*7f70*/  HMMA.16816.F32.BF16 R32, R168, R186, R32 ;  /* 0x000000baa820723c */ /* 0x000fe20000041820 */
[----:B------:R-:W5:Y:S01]  /*7f80*/  @P3 LDG.E R237, desc[UR32][R182.64+-0x100] ;  /* 0xffff0020b6ed3981 */ /* 0x000f62000c1e1900 */
[----:B------:R-:W-:Y:S04]  /*7f90*/  UIADD3 UR53, UPT, UPT, UR53, -0x1, URZ ;  /* 0xffffffff35357890 */ /* 0x000fe8000fffe0ff */
        /* <DEDUP_REMOVED lines=23> */
[----:B------:R-:W3:Y:S05]  /*8110*/  LDSM.16.MT88.4 R8, [R212] ;  /* 0x00000000d408783b */ /* 0x000eea0000004200 */
[----:B------:R-:W4:Y:S01]  /*8120*/  LDSM.16.MT88.4 R12, [R222+0x1e000] ;  /* 0x01e00000de0c783b */ /* 0x000f220000004200 */
[-C--:B---3--:R-:W-:Y:S08]  /*8130*/  HMMA.16816.F32.BF16 R100, R4, R8.reuse, R100 ;  /* 0x000000080464723c */ /* 0x088ff00000041864 */
[C---:B----4-:R-:W-:Y:S08]  /*8140*/  HMMA.16816.F32.BF16 R104, R12.reuse, R8, R104 ;  /* 0x000000080c68723c */ /* 0x050ff00000041868 */
[-C--:B------:R-:W-:Y:S08]  /*8150*/  HMMA.16816.F32.BF16 R108, R12, R10.reuse, R108 ;  /* 0x0000000a0c6c723c */ /* 0x080ff0000004186c */
[C---:B------:R-:W-:Y:S04]  /*8160*/  HMMA.16816.F32.BF16 R112, R4.reuse, R10, R112 ;  /* 0x0000000a0470723c */ /* 0x040fe80000041870 */
[C---:B--2---:R-:W-:Y:S02]  /*8170*/  LEA.HI.X.SX32 R225, R240.reuse, R165, 0x5, P0 ;  /* 0x000000a5f0e17211 */ /* 0x044fe400000f2eff */
[C---:B------:R-:W-:Y:S03]  /*8180*/  LEA R166, P0, R240.reuse, R224, 0x5 ;  /* 0x000000e0f0a67211 */ /* 0x040fe600078028ff */
[----:B------:R-:W-:Y:S01]  /*8190*/  REDG.E.ADD.F32.FTZ.RN.STRONG.GPU desc[UR32][R224.64+0x100], R23 ;  /* 0x00010017e00079a6 */ /* 0x000fe2000c12f320 */
[C---:B------:R-:W-:Y:S02]  /*81a0*/  LEA.HI.X.SX32 R167, R240.reuse, R225, 0x5, P0 ;  /* 0x000000e1f0a77211 */ /* 0x040fe400000f2eff */
[C---:B------:R-:W-:Y:S02]  /*81b0*/  LEA R172, P0, R240.reuse, R166, 0x5 ;  /* 0x000000a6f0ac7211 */ /* 0x040fe400078028ff */
[----:B------:R-:W-:Y:S02]  /*81c0*/  LDSM.16.MT88.4 R20, [R212+0x2000] ;  /* 0x00200000d414783b */ /* 0x000fe40000004200 */
[C---:B------:R-:W-:Y:S02]  /*81d0*/  LEA.HI.X.SX32 R173, R240.reuse, R167, 0x5, P0 ;  /* 0x000000a7f0ad7211 */ /* 0x040fe400000f2eff */
[C---:B------:R-:W-:Y:S01]  /*81e0*/  LEA R176, P0, R240.reuse, R172, 0x5 ;  /* 0x000000acf0b07211 */ /* 0x040fe200078028ff */
[----:B------:R-:W-:Y:S03]  /*81f0*/  REDG.E.ADD.F32.FTZ.RN.STRONG.GPU desc[UR32][R166.64+0x100], R24 ;  /* 0x00010018a60079a6 */ /* 0x000fe6000c12f320 */
[C---:B------:R-:W-:Y:S02]  /*8200*/  LEA.HI.X.SX32 R177, R240.reuse, R173, 0x5, P0 ;  /* 0x000000adf0b17211 */ /* 0x040fe400000f2eff */
[----:B------:R-:W-:Y:S01]  /*8210*/  REDG.E.ADD.F32.FTZ.RN.STRONG.GPU desc[UR32][R172.64+0x100], R25 ;  /* 0x00010019ac0079a6 */ /* 0x000fe2000c12f320 */
[C---:B------:R-:W-:Y:S04]  /*8220*/  LEA R178, P0, R240.reuse, R176, 0x5 ;  /* 0x000000b0f0b27211 */ /* 0x040fe800078028ff */
[----:B------:R-:W-:Y:S01]  /*8230*/  REDG.E.ADD.F32.FTZ.RN.STRONG.GPU desc[UR32][R176.64+0x100], R26 ;  /* 0x0001001ab00079a6 */ /* 0x000fe2000c12f320 */
[C---:B------:R-:W-:Y:S04]  /*8240*/  LEA.HI.X.SX32 R179, R240.reuse, R177, 0x5, P0 ;  /* 0x000000b1f0b37211 */ /* 0x040fe800000f2eff */
[----:B------:R-:W-:Y:S01]  /*8250*/  LDSM.16.MT88.4 R164, [R222+0x1e800] ;  /* 0x01e80000dea4783b */ /* 0x000fe20000004200 */
[C---:B------:R-:W-:Y:S04]  /*8260*/  IMAD.WIDE R184, R240.reuse, -0xc0, R178 ;  /* 0xffffff40f0b87825 */ /* 0x040fe800078e02b2 */
[----:B------:R-:W-:Y:S01]  /*8270*/  REDG.E.ADD.F32.FTZ.RN.STRONG.GPU desc[UR32][R178.64+0x100], R27 ;  /* 0x0001001bb20079a6 */ /* 0x000fe2000c12f320 */
[C---:B------:R-:W-:Y:S04]  /*8280*/  LEA R174, P0, R240.reuse, R184, 0x5 ;  /* 0x000000b8f0ae7211 */ /* 0x040fe800078028ff */
[----:B------:R-:W-:Y:S01]  /*8290*/  REDG.E.ADD.F32.FTZ.RN.STRONG.GPU desc[UR32][R242.64+0x180], R32 ;  /* 0x00018020f20079a6 */ /* 0x000fe2000c12f320 */
[C---:B------:R-:W-:Y:S04]  /*82a0*/  LEA.HI.X.SX32 R175, R240.reuse, R185, 0x5, P0 ;  /* 0x000000b9f0af7211 */ /* 0x040fe800000f2eff */
[----:B------:R2:W-:Y:S01]  /*82b0*/  REDG.E.ADD.F32.FTZ.RN.STRONG.GPU desc[UR32][R184.64+0x180], R33 ;  /* 0x00018021b80079a6 */ /* 0x0005e2000c12f320 */
[C---:B------:R-:W-:Y:S04]  /*82c0*/  LEA R180, P0, R240.reuse, R174, 0x5 ;  /* 0x000000aef0b47211 */ /* 0x040fe800078028ff */
[----:B------:R-:W-:Y:S01]  /*82d0*/  LDSM.16.MT88.4 R176, [R222+0x1f800] ;  /* 0x01f80000deb0783b */ /* 0x000fe20000004200 */
[C---:B------:R-:W-:Y:S02]  /*82e0*/  LEA.HI.X.SX32 R181, R240.reuse, R175, 0x5, P0 ;  /* 0x000000aff0b57211 */ /* 0x040fe400000f2eff */
[C---:B------:R-:W-:Y:S02]  /*82f0*/  LEA R168, P0, R240.reuse, R180, 0x5 ;  /* 0x000000b4f0a87211 */ /* 0x040fe400078028ff */
[----:B------:R-:W-:Y:S02]  /*8300*/  REDG.E.ADD.F32.FTZ.RN.STRONG.GPU desc[UR32][R174.64+0x180], R34 ;  /* 0x00018022ae0079a6 */ /* 0x000fe4000c12f320 */
[C---:B------:R-:W-:Y:S03]  /*8310*/  LEA.HI.X.SX32 R169, R240.reuse, R181, 0x5, P0 ;  /* 0x000000b5f0a97211 */ /* 0x040fe600000f2eff */
[----:B------:R-:W-:Y:S01]  /*8320*/  LDSM.16.MT88.4 R172, [R212+0x2800] ;  /* 0x00280000d4ac783b */ /* 0x000fe20000004200 */
[C---:B------:R-:W-:Y:S04]  /*8330*/  LEA R170, P0, R240.reuse, R168, 0x5 ;  /* 0x000000a8f0aa7211 */ /* 0x040fe800078028ff */
[----:B------:R-:W-:Y:S01]  /*8340*/  REDG.E.ADD.F32.FTZ.RN.STRONG.GPU desc[UR32][R180.64+0x180], R35 ;  /* 0x00018023b40079a6 */ /* 0x000fe2000c12f320 */
[C---:B------:R-:W-:Y:S02]  /*8350*/  LEA.HI.X.SX32 R171, R240.reuse, R169, 0x5, P0 ;  /* 0x000000a9f0ab7211 */ /* 0x040fe400000f2eff */
[C---:B-1----:R-:W-:Y:S02]  /*8360*/  LEA R182, P0, R240.reuse, R170, 0x5 ;  /* 0x000000aaf0b67211 */ /* 0x042fe400078028ff */
[----:B------:R-:W-:Y:S02]  /*8370*/  LDSM.16.MT88.4 R32, [R222+0x1c800] ;  /* 0x01c80000de20783b */ /* 0x000fe40000004200 */
[----:B------:R-:W-:Y:S01]  /*8380*/  LEA.HI.X.SX32 R183, R240, R171, 0x5, P0 ;  /* 0x000000abf0b77211 */ /* 0x000fe200000f2eff */
[C---:B--2---:R-:W-:Y:S02]  /*8390*/  VIADD R184, R212.reuse, 0x40 ;  /* 0x00000040d4b87836 */ /* 0x044fe40000000000 */
[----:B------:R-:W-:Y:S01]  /*83a0*/  REDG.E.ADD.F32.FTZ.RN.STRONG.GPU desc[UR32][R168.64+0x180], R28 ;  /* 0x0001801ca80079a6 */ /* 0x000fe2000c12f320 */
[----:B------:R-:W-:Y:S01]  /*83b0*/  @P2 VIADD R184, R212, 0xffffffc0 ;  /* 0xffffffc0d4b82836 */ /* 0x000fe20000000000 */
[C---:B------:R-:W-:Y:S03]  /*83c0*/  LEA R186, P0, R240.reuse, R182, 0x5 ;  /* 0x000000b6f0ba7211 */ /* 0x040fe600078028ff */
[----:B------:R-:W-:Y:S01]  /*83d0*/  REDG.E.ADD.F32.FTZ.RN.STRONG.GPU desc[UR32][R170.64+0x180], R29 ;  /* 0x0001801daa0079a6 */ /* 0x000fe2000c12f320 */
[----:B------:R-:W-:Y:S04]  /*83e0*/  LEA.HI.X.SX32 R187, R240, R183, 0x5, P0 ;  /* 0x000000b7f0bb7211 */ /* 0x000fe800000f2eff */
[----:B------:R-:W1:Y:S05]  /*83f0*/  LDSM.16.MT88.4 R16, [R184] ;  /* 0x00000000b810783b */ /* 0x000e6a0000004200 */
[----:B------:R-:W2:Y:S05]  /*8400*/  LDSM.16.MT88.4 R24, [R184+0x2000] ;  /* 0x00200000b818783b */ /* 0x000eaa0000004200 */
[----:B------:R-:W-:Y:S05]  /*8410*/  LDSM.16.MT88.4 R168, [R184+0x800] ;  /* 0x00080000b8a8783b */ /* 0x000fea0000004200 */
[----:B------:R-:W-:Y:S05]  /*8420*/  LDSM.16.MT88.4 R8, [R184+0x2800] ;  /* 0x00280000b808783b */ /* 0x000fea0000004200 */
[----:B------:R-:W-:Y:S05]  /*8430*/  REDG.E.ADD.F32.FTZ.RN.STRONG.GPU desc[UR32][R182.64+0x180], R30 ;  /* 0x0001801eb60079a6 */ /* 0x000fea000c12f320 */
[----:B------:R-:W-:Y:S05]  /*8440*/  LDSM.16.MT88.4 R180, [R212+0x3800] ;  /* 0x00380000d4b4783b */ /* 0x000fea0000004200 */
[----:B------:R-:W-:Y:S05]  /*8450*/  REDG.E.ADD.F32.FTZ.RN.STRONG.GPU desc[UR32][R186.64+0x180], R31 ;  /* 0x0001801fba0079a6 */ /* 0x000fea000c12f320 */
[----:B------:R-:W3:Y:S01]  /*8460*/  LDSM.16.MT88.4 R28, [R212+0x800] ;  /* 0x00080000d41c783b */ /* 0x000ee20000004200 */
        /* <DEDUP_REMOVED lines=10> */
[-C--:B--2---:R-:W-:Y:S08]  /*8510*/  HMMA.16816.F32.BF16 R148, R4, R24.reuse, R148 ;  /* 0x000000180494723c */ /* 0x084ff00000041894 */
[C---:B------:R-:W-:Y:S08]  /*8520*/  HMMA.16816.F32.BF16 R152, R12.reuse, R24, R152 ;  /* 0x000000180c98723c */ /* 0x040ff00000041898 */
[-C--:B------:R-:W-:Y:S01]  /*8530*/  HMMA.16816.F32.BF16 R156, R12, R26.reuse, R156 ;  /* 0x0000001a0c9c723c */ /* 0x080fe2000004189c */
[----:B------:R-:W-:Y:S07]  /*8540*/  LDSM.16.MT88.4 R12, [R212+0x1000] ;  /* 0x00100000d40c783b */ /* 0x000fee0000004200 */
[----:B------:R-:W-:Y:S01]  /*8550*/  HMMA.16816.F32.BF16 R160, R4, R26, R160 ;  /* 0x0000001a04a0723c */ /* 0x000fe200000418a0 */
[----:B------:R-:W1:Y:S05]  /*8560*/  LDSM.16.MT88.4 R4, [R222+0x1d000] ;  /* 0x01d00000de04783b */ /* 0x000e6a0000004200 */
[----:B------:R-:W2:Y:S02]  /*8570*/  LDSM.16.MT88.4 R24, [R212+0x3000] ;  /* 0x00300000d418783b */ /* 0x000ea40000004200 */
[-C--:B---3--:R-:W-:Y:S08]  /*8580*/  HMMA.16816.F32.BF16 R100, R32, R28.reuse, R100 ;  /* 0x0000001c2064723c */ /* 0x088ff00000041864 */
[C---:B------:R-:W-:Y:S08]  /*8590*/  HMMA.16816.F32.BF16 R104, R164.reuse, R28, R104 ;  /* 0x0000001ca468723c */ /* 0x040ff00000041868 */
        /* <DEDUP_REMOVED lines=12> */
[----:B------:R-:W4:Y:S07]  /*8660*/  LDSM.16.MT88.4 R172, [R212+0x1800] ;  /* 0x00180000d4ac783b */ /* 0x000f2e0000004200 */
[-C--:B------:R-:W-:Y:S08]  /*8670*/  HMMA.16816.F32.BF16 R148, R32, R8.reuse, R148 ;  /* 0x000000082094723c */ /* 0x080ff00000041894 */
[C---:B------:R-:W-:Y:S08]  /*8680*/  HMMA.16816.F32.BF16 R152, R164.reuse, R8, R152 ;  /* 0x00000008a498723c */ /* 0x040ff00000041898 */
[-C--:B------:R-:W-:Y:S01]  /*8690*/  HMMA.16816.F32.BF16 R156, R164, R10.reuse, R156 ;  /* 0x0000000aa49c723c */ /* 0x080fe2000004189c */
[----:B------:R-:W4:Y:S07]  /*86a0*/  LDSM.16.MT88.4 R164, [R184+0x1800] ;  /* 0x00180000b8a4783b */ /* 0x000f2e0000004200 */
[----:B------:R-:W-:Y:S01]  /*86b0*/  HMMA.16816.F32.BF16 R160, R32, R10, R160 ;  /* 0x0000000a20a0723c */ /* 0x000fe200000418a0 */
[----:B------:R-:W4:Y:S07]  /*86c0*/  LDSM.16.MT88.4 R8, [R184+0x3800] ;  /* 0x00380000b808783b */ /* 0x000f2e0000004200 */
        /* <DEDUP_REMOVED lines=11> */
[C---:B------:R-:W-:Y:S08]  /*8780*/  HMMA.16816.F32.BF16 R144, R4.reuse, R26, R144 ;  /* 0x0000001a0490723c */ /* 0x040ff00000041890 */
[-C--:B---3--:R-:W-:Y:S08]  /*8790*/  HMMA.16816.F32.BF16 R148, R4, R28.reuse, R148 ;  /* 0x0000001c0494723c */ /* 0x088ff00000041894 */
[C---:B------:R-:W-:Y:S08]  /*87a0*/  HMMA.16816.F32.BF16 R152, R16.reuse, R28, R152 ;  /* 0x0000001c1098723c */ /* 0x040ff00000041898 */
[-C--:B------:R-:W-:Y:S08]  /*87b0*/  HMMA.16816.F32.BF16 R156, R16, R30.reuse, R156 ;  /* 0x0000001e109c723c */ /* 0x080ff0000004189c */
[----:B------:R-:W-:Y:S04]  /*87c0*/  HMMA.16816.F32.BF16 R160, R4, R30, R160 ;  /* 0x0000001e04a0723c */ /* 0x000fe800000418a0 */
[C---:B------:R-:W-:Y:S02]  /*87d0*/  VIADD R4, R212.reuse, 0xffffc000 ;  /* 0xffffc000d4047836 */ /* 0x040fe40000000000 */
[----:B------:R-:W-:Y:S02]  /*87e0*/  @P1 VIADD R4, R212, 0x4000 ;  /* 0x00004000d4041836 */ /* 0x000fe40000000000 */
[-C--:B----4-:R-:W-:Y:S05]  /*87f0*/  HMMA.16816.F32.BF16 R100, R168, R172.reuse, R100 ;  /* 0x000000aca864723c */ /* 0x090fea0000041864 */
        /* <DEDUP_REMOVED lines=19> */
[----:B------:R-:W-:Y:S02]  /*8930*/  LOP3.LUT R220, R220, 0xc00, RZ, 0xc0, !PT ;  /* 0x00000c00dcdc7812 */ /* 0x000fe400078ec0ff */
[----:B------:R-:W-:Y:S01]  /*8940*/  ISETP.NE.AND P0, PT, R231, RZ, PT ;  /* 0x000000ffe700720c */ /* 0x000fe20003f05270 */
[----:B------:R-:W-:Y:S01]  /*8950*/  UISETP.NE.AND UP0, UPT, UR40, -0x1, UPT ;  /* 0xffffffff2800788c */ /* 0x000fe2000bf05270 */
[----:B------:R-:W-:Y:S01]  /*8960*/  LOP3.LUT R220, R220, 0x6, R217, 0xf8, !PT ;  /* 0x00000006dcdc7812 */ /* 0x000fe200078ef8d9 */
[----:B------:R-:W-:Y:S01]  /*8970*/  UMOV UR38, UR18 ;  /* 0x0000001200267c82 */ /* 0x000fe20008000000 */
[----:B------:R-:W-:Y:S01]  /*8980*/  ISETP.NE.AND P1, PT, R218, RZ, PT ;  /* 0x000000ffda00720c */ /* 0x000fe20003f25270 */
[----:B------:R-:W-:Y:S01]  /*8990*/  UISETP.NE.AND UP1, UPT, UR40, -0x1, UPT ;  /* 0xffffffff2800788c */ /* 0x000fe2000bf25270 */
[----:B------:R-:W-:Y:S02]  /*89a0*/  LOP3.LUT R220, R220, R238, R221, 0xf6, !PT ;  /* 0x000000eedcdc7212 */ /* 0x000fe400078ef6dd */
[----:B------:R-:W-:-:S02]  /*89b0*/  SEL R0, R0, 0xffffffe0, !P1 ;  /* 0xffffffe000007807 */ /* 0x000fc40004800000 */
[----:B------:R-:W-:Y:S02]  /*89c0*/  LEA R5, R220, UR4, 0x1 ;  /* 0x00000004dc057c11 */ /* 0x000fe4000f8e08ff */
[----:B------:R-:W-:Y:S01]  /*89d0*/  F2FP.BF16.F32.PACK_AB R36, R37, R36 ;  /* 0x000000242524723e */ /* 0x000fe200000010ff */
[----:B------:R-:W2:Y:S01]  /*89e0*/  @UP0 LDCU.64 UR10, c[0x0][0x5c0] ;  /* 0x0000b800ff0a07ac */ /* 0x000ea20008000a00 */
        /* <DEDUP_REMOVED lines=212> */
.L_x_2200:
        /* <DEDUP_REMOVED lines=12> */
[----:B------:R-:W-:Y:S01]  /*97f0*/  MOV R0, UR13 ;  /* 0x0000000d00007c02 */ /* 0x000fe20008000f00 */
[----:B------:R-:W-:Y:S06]  /*9800*/  BRA `(.L_x_2202) ;  /* 0x00000000001c7947 */ /* 0x000fec0003800000 */
.L_x_2201:
[----:B------:R-:W2:Y:S01]  /*9810*/  LDCU.64 UR8, c[0x0][0x5c8] ;  /* 0x0000b900ff0877ac */ /* 0x000ea20008000a00 */
[----:B------:R-:W-:-:S04]  /*9820*/  UIADD3 UR12, UPT, UPT, UR39, UR40, URZ ;  /* 0x00000028270c7290 */ /* 0x000fc8000fffe0ff */
[----:B--2---:R-:W-:Y:S02]  /*9830*/  UIMAD.WIDE.U32 UR14, UR12, UR8, URZ ;  /* 0x000000080c0e72a5 */ /* 0x004fe4000f8e00ff */
[----:B------:R-:W-:-:S04]  /*9840*/  UIMAD UR12, UR12, UR9, URZ ;  /* 0x000000090c0c72a4 */ /* 0x000fc8000f8e02ff */
[----:B------:R-:W-:Y:S01]  /*9850*/  UIADD3 UR12, UPT, UPT, UR15, UR12, URZ ;  /* 0x0000000c0f0c7290 */ /* 0x000fe2000fffe0ff */
[----:B------:R-:W-:-:S05]  /*9860*/  UMOV UR16, UR14 ;  /* 0x0000000e00107c82 */ /* 0x000fca0008000000 */
[----:B------:R-:W-:-:S07]  /*9870*/  MOV R0, UR12 ;  /* 0x0000000c00007c02 */ /* 0x000fce0008000f00 */
.L_x_2202:
[----:B------:R-:W-:Y:S01]  /*9880*/  BAR.SYNC.DEFER_BLOCKING 0x0 ;  /* 0x0000000000007b1d */ /* 0x000fe20000010000 */
[----:B-1----:R-:W-:Y:S01]  /*9890*/  LOP3.LUT R5, R219, 0x1f8, RZ, 0xc0, !PT ;  /* 0x000001f8db057812 */ /* 0x002fe200078ec0ff */
        /* <DEDUP_REMOVED lines=15> */
[C---:B------:R-:W-:Y:S01]  /*9990*/  ISETP.GE.AND P3, PT, R3.reuse, UR31, PT ;  /* 0x0000001f03007c0c */ /* 0x040fe2000bf66270 */
[----:B------:R-:W-:Y:S01]  /*99a0*/  IMAD.U32 R45, RZ, RZ, UR41 ;  /* 0x00000029ff2d7e24 */ /* 0x000fe2000f8e00ff */
[----:B------:R-:W-:Y:S01]  /*99b0*/  LOP3.LUT R40, R40, 0x38, R219, 0xf8, !PT ;  /* 0x0000003828287812 */ /* 0x000fe200078ef8db */
[----:B------:R-:W-:Y:S01]  /*99c0*/  IMAD.U32 R41, RZ, RZ, UR41 ;  /* 0x00000029ff297e24 */ /* 0x000fe2000f8e00ff */
[C---:B------:R-:W-:Y:S01]  /*99d0*/  IADD3 R50, P2, PT, R3.reuse, 0x20, RZ ;  /* 0x0000002003327810 */ /* 0x040fe20007f5e0ff */
[----:B------:R-:W-:Y:S01]  /*99e0*/  VIADD R41, R3, 0x60 ;  /* 0x0000006003297836 */ /* 0x000fe20000000000 */
[----:B------:R-:W-:Y:S01]  /*99f0*/  IADD3 R54, P0, PT, R40, UR42, RZ ;  /* 0x0000002a28367c10 */ /* 0x000fe2000ff1e0ff */
[----:B------:R3:W4:Y:S01]  /*9a00*/  LDS.128 R36, [R2+0xd000] ;  /* 0x00d0000002247984 */ /* 0x0007220000000c00 */
[----:B------:R-:W-:Y:S01]  /*9a10*/  IMAD.U32 R40, RZ, RZ, UR12 ;  /* 0x0000000cff287e24 */ /* 0x000fe2000f8e00ff */
[----:B------:R-:W-:Y:S01]  /*9a20*/  BSSY.RECONVERGENT B0, `(.L_x_2203) ;  /* 0x0000022000007945 */ /* 0x000fe20003800200 */
[----:B------:R-:W-:Y:S01]  /*9a30*/  ISETP.GE.AND P4, PT, R41, UR31, PT ;  /* 0x0000001f29007c0c */ /* 0x000fe2000bf86270 */
[----:B------:R3:W2:Y:S01]  /*9a40*/  LDS.128 R32, [R2+0x11000] ;  /* 0x0110000002207984 */ /* 0x0006a20000000c00 */
[----:B------:R-:W-:Y:S01]  /*9a50*/  IMAD.U32 R52, RZ, RZ, UR8 ;  /* 0x00000008ff347e24 */ /* 0x000fe2000f8e00ff */
[----:B------:R-:W-:Y:S01]  /*9a60*/  IADD3.X R55, PT, PT, R45, UR17, R40, P0, !PT ;  /* 0x000000112d377c10 */ /* 0x000fe200087fe428 */
[----:B------:R-:W-:Y:S01]  /*9a70*/  IMAD.MOV.U32 R41, RZ, RZ, RZ ;  /* 0x000000ffff297224 */ /* 0x000fe200078e00ff */
[----:B------:R3:W2:Y:S01]  /*9a80*/  LDS.128 R28, [R2+0x15000] ;  /* 0x01500000021c7984 */ /* 0x0006a20000000c00 */
[----:B------:R-:W-:Y:S01]  /*9a90*/  LOP3.LUT R40, R219, 0x38, RZ, 0xc0, !PT ;  /* 0x00000038db287812 */ /* 0x000fe200078ec0ff */
[----:B------:R-:W-:Y:S01]  /*9aa0*/  IMAD.U32 R44, RZ, RZ, UR40 ;  /* 0x00000028ff2c7e24 */ /* 0x000fe2000f8e00ff */
[----:B------:R-:W-:Y:S01]  /*9ab0*/  ISETP.GE.AND P6, PT, R43, UR31, PT ;  /* 0x0000001f2b007c0c */ /* 0x000fe2000bfc6270 */
[----:B------:R3:W2:Y:S01]  /*9ac0*/  LDS.128 R24, [R2+0x16000] ;  /* 0x0160000002187984 */ /* 0x0006a20000000c00 */
[----:B-1----:R-:W-:Y:S01]  /*9ad0*/  IMAD.WIDE.U32 R54, R6, UR20, R54 ;  /* 0x0000001406367c25 */ /* 0x002fe2000f8e0036 */
[----:B------:R-:W-:-:S02]  /*9ae0*/  ISETP.GE.AND P5, PT, R42, UR31, PT ;  /* 0x0000001f2a007c0c */ /* 0x000fc4000bfa6270 */
[----:B------:R3:W1:Y:S01]  /*9af0*/  LDS.128 R20, [R2+0x17000] ;  /* 0x0170000002147984 */ /* 0x0006620000000c00 */
[C---:B------:R-:W-:Y:S01]  /*9b00*/  IADD3 R49, P1, PT, R3.reuse, 0x40, RZ ;  /* 0x0000004003317810 */ /* 0x040fe20007f3e0ff */
[----:B------:R-:W-:Y:S01]  /*9b10*/  IMAD.WIDE.U32 R52, R52, UR14, R40 ;  /* 0x0000000e34347c25 */ /* 0x000fe2000f8e0028 */
[----:B------:R-:W-:Y:S01]  /*9b20*/  IADD3 R48, P0, PT, R3, 0x60, RZ ;  /* 0x0000006003307810 */ /* 0x000fe20007f1e0ff */
[----:B------:R3:W1:Y:S02]  /*9b30*/  LDS.128 R16, [R2+0x19000] ;  /* 0x0190000002107984 */ /* 0x0006640000000c00 */
[----:B------:R-:W-:Y:S02]  /*9b40*/  IMAD.X R6, RZ, RZ, RZ, P2 ;  /* 0x000000ffff067224 */ /* 0x000fe400010e06ff */
[----:B------:R3:W1:Y:S01]  /*9b50*/  LDS.128 R12, [R2+0x1a000] ;  /* 0x01a00000020c7984 */ /* 0x0006620000000c00 */
[----:B------:R-:W-:-:S03]  /*9b60*/  IMAD R7, R7, UR20, R55 ;  /* 0x0000001407077c24 */ /* 0x000fc6000f8e0237 */
[----:B------:R3:W1:Y:S01]  /*9b70*/  LDS.128 R8, [R2+0x1b000] ;  /* 0x01b0000002087984 */ /* 0x0006620000000c00 */
[----:B----4-:R-:W-:Y:S05]  /*9b80*/  @P3 BRA `(.L_x_2204) ;  /* 0x00000000002c3947 */ /* 0x010fea0003800000 */
[----:B------:R-:W4:Y:S01]  /*9b90*/  LDS.128 R40, [R2+0xc000] ;  /* 0x00c0000002287984 */ /* 0x000f220000000c00 */
[----:B------:R-:W2:Y:S01]  /*9ba0*/  LDCU.64 UR12, c[0x0][0x560] ;  /* 0x0000ac00ff0c77ac */ /* 0x000ea20008000a00 */
[----:B------:R-:W-:Y:S02]  /*9bb0*/  MOV R56, R54 ;  /* 0x0000003600387202 */ /* 0x000fe40000000f00 */
[----:B------:R-:W3:Y:S01]  /*9bc0*/  LDS.128 R44, [R2+0x10000] ;  /* 0x01000000022c7984 */ /* 0x000ee20000000c00 */
[----:B------:R-:W-:-:S03]  /*9bd0*/  MOV R57, R7 ;  /* 0x0000000700397202 */ /* 0x000fc60000000f00 */
[----:B------:R-:W-:-:S04]  /*9be0*/  IMAD.WIDE.U32 R56, R3, UR10, R56 ;  /* 0x0000000a03387c25 */ /* 0x000fc8000f8e0038 */
[----:B------:R-:W-:Y:S01]  /*9bf0*/  IMAD R51, R3, UR11, R57 ;  /* 0x0000000b03337c24 */ /* 0x000fe2000f8e0239 */
[----:B--2---:R-:W-:-:S04]  /*9c00*/  LEA R58, P2, R56, UR12, 0x1 ;  /* 0x0000000c383a7c11 */ /* 0x004fc8000f8408ff */
[----:B------:R-:W-:-:S05]  /*9c10*/  LEA.HI.X R59, R56, UR13, R51, 0x1, P2 ;  /* 0x0000000d383b7c11 */ /* 0x000fca00090f0c33 */
[----:B----4-:R4:W-:Y:S04]  /*9c20*/  STG.E.128 desc[UR32][R58.64], R40 ;  /* 0x000000283a007986 */ /* 0x0109e8000c101d20 */
[----:B---3--:R4:W-:Y:S02]  /*9c30*/  STG.E.128 desc[UR32][R58.64+0x80], R44 ;  /* 0x0000802c3a007986 */ /* 0x0089e4000c101d20 */
.L_x_2204:
[----:B------:R-:W-:Y:S05]  /*9c40*/  BSYNC.RECONVERGENT B0 ;  /* 0x0000000000007941 */ /* 0x000fea0003800200 */
.L_x_2203:
[----:B------:R-:W-:Y:S04]  /*9c50*/  BSSY.RECONVERGENT B0, `(.L_x_2205) ;  /* 0x000000d000007945 */ /* 0x000fe80003800200 */
[----:B------:R-:W-:Y:S05]  /*9c60*/  @P6 BRA `(.L_x_2206) ;  /* 0x00000000002c6947 */ /* 0x000fea0003800000 */
[----:B------:R-:W2:Y:S01]  /*9c70*/  LDCU.64 UR12, c[0x0][0x560] ;  /* 0x0000ac00ff0c77ac */ /* 0x000ea20008000a00 */
[----:B----4-:R-:W-:Y:S01]  /*9c80*/  MOV R42, R54 ;  /* 0x00000036002a7202 */ /* 0x010fe20000000f00 */
[----:B------:R-:W-:Y:S01]  /*9c90*/  IMAD R41, R6, UR10, RZ ;  /* 0x0000000a06297c24 */ /* 0x000fe2000f8e02ff */
        /* <DEDUP_REMOVED lines=8> */
.L_x_2206:
[----:B------:R-:W-:Y:S05]  /*9d20*/  BSYNC.RECONVERGENT B0 ;  /* 0x0000000000007941 */ /* 0x000fea0003800200 */
.L_x_2205:
[----:B--2---:R2:W1:Y:S01]  /*9d30*/  LDS.128 R36, [R2+0xe000] ;  /* 0x00e0000002247984 */ /* 0x0044620000000c00 */
[----:B------:R-:W-:Y:S01]  /*9d40*/  BSSY.RECONVERGENT B0, `(.L_x_2207) ;  /* 0x000000f000007945 */ /* 0x000fe20003800200 */
[----:B----4-:R-:W-:Y:S02]  /*9d50*/  IADD3.X R40, PT, PT, RZ, RZ, RZ, P1, !PT ;  /* 0x000000ffff287210 */ /* 0x010fe40000ffe4ff */
[----:B------:R2:W4:Y:S01]  /*9d60*/  LDS.128 R32, [R2+0x12000] ;  /* 0x0120000002207984 */ /* 0x0005220000000c00 */
[----:B------:R-:W-:Y:S05]  /*9d70*/  @P5 BRA `(.L_x_2208) ;  /* 0x00000000002c5947 */ /* 0x000fea0003800000 */
        /* <DEDUP_REMOVED lines=10> */
[----:B----4-:R1:W-:Y:S02]  /*9e20*/  STG.E.128 desc[UR32][R42.64+0x80], R32 ;  /* 0x000080202a007986 */ /* 0x0103e4000c101d20 */
.L_x_2208:
[----:B------:R-:W-:Y:S05]  /*9e30*/  BSYNC.RECONVERGENT B0 ;  /* 0x0000000000007941 */ /* 0x000fea0003800200 */
.L_x_2207:
[----:B-1----:R1:W1:Y:S01]  /*9e40*/  LDS.128 R36, [R2+0xf000] ;  /* 0x00f0000002247984 */ /* 0x0022620000000c00 */
[----:B------:R-:W-:Y:S01]  /*9e50*/  BSSY.RECONVERGENT B0, `(.L_x_2209) ;  /* 0x000000f000007945 */ /* 0x000fe20003800200 */
[----:B------:R-:W-:Y:S02]  /*9e60*/  IADD3.X R41, PT, PT, RZ, RZ, RZ, P0, !PT ;  /* 0x000000ffff297210 */ /* 0x000fe400007fe4ff */
[----:B----4-:R4:W1:Y:S01]  /*9e70*/  LDS.128 R32, [R2+0x13000] ;  /* 0x0130000002207984 */ /* 0x0108620000000c00 */
        /* <DEDUP_REMOVED lines=12> */
.L_x_2210:
[----:B------:R-:W-:Y:S05]  /*9f40*/  BSYNC.RECONVERGENT B0 ;  /* 0x0000000000007941 */ /* 0x000fea0003800200 */
.L_x_2209:
        /* <DEDUP_REMOVED lines=10> */
[----:B------:R-:W1:Y:S01]  /*9ff0*/  LDCU.64 UR10, c[0x0][0x568] ;  /* 0x0000ad00ff0a77ac */ /* 0x000e620008000a00 */
[----:B------:R-:W-:-:S05]  /*a000*/  MOV R4, R42 ;  /* 0x0000002a00047202 */ /* 0x000fca0000000f00 */
[----:B------:R-:W-:-:S04]  /*a010*/  IMAD.WIDE.U32 R44, R3, UR8, R4 ;  /* 0x00000008032c7c25 */ /* 0x000fc8000f8e0004 */
[----:B------:R-:W-:Y:S01]  /*a020*/  IMAD R3, R3, UR9, R45 ;  /* 0x0000000903037c24 */ /* 0x000fe2000f8e022d */
[----:B-1234-:R-:W-:-:S04]  /*a030*/  LEA R2, P0, R44, UR10, 0x1 ;  /* 0x0000000a2c027c11 */ /* 0x01efc8000f8008ff */
[----:B------:R-:W-:-:S05]  /*a040*/  LEA.HI.X R3, R44, UR11, R3, 0x1, P0 ;  /* 0x0000000b2c037c11 */ /* 0x000fca00080f0c03 */
[----:B------:R1:W-:Y:S04]  /*a050*/  STG.E.128 desc[UR32][R2.64], R32 ;  /* 0x0000002002007986 */ /* 0x0003e8000c101d20 */
[----:B------:R1:W-:Y:S02]  /*a060*/  STG.E.128 desc[UR32][R2.64+0x80], R36 ;  /* 0x0000802402007986 */ /* 0x0003e4000c101d20 */
.L_x_2212:
[----:B------:R-:W-:Y:S05]  /*a070*/  BSYNC.RECONVERGENT B0 ;  /* 0x0000000000007941 */ /* 0x000fea0003800200 */
.L_x_2211:
[----:B------:R-:W-:Y:S04]  /*a080*/  BSSY.RECONVERGENT B0, `(.L_x_2213) ;  /* 0x000000c000007945 */ /* 0x000fe80003800200 */
[----:B------:R-:W-:Y:S05]  /*a090*/  @P6 BRA `(.L_x_2214) ;  /* 0x0000000000286947 */ /* 0x000fea0003800000 */
[----:B------:R-:W2:Y:S01]  /*a0a0*/  LDCU.64 UR10, c[0x0][0x568] ;  /* 0x0000ad00ff0a77ac */ /* 0x000ea20008000a00 */
[----:B-1----:R-:W-:Y:S01]  /*a0b0*/  IMAD R3, R6, UR8, RZ ;  /* 0x0000000806037c24 */ /* 0x002fe2000f8e02ff */
[----:B------:R-:W-:-:S03]  /*a0c0*/  MOV R4, R42 ;  /* 0x0000002a00047202 */ /* 0x000fc60000000f00 */
[C---:B------:R-:W-:Y:S02]  /*a0d0*/  IMAD R0, R50.reuse, UR9, R3 ;  /* 0x0000000932007c24 */ /* 0x040fe4000f8e0203 */
[----:B------:R-:W-:-:S05]  /*a0e0*/  IMAD.WIDE.U32 R50, R50, UR8, R4 ;  /* 0x0000000832327c25 */ /* 0x000fca000f8e0004 */
[----:B------:R-:W-:Y:S02]  /*a0f0*/  IADD3 R0, PT, PT, R0, R51, RZ ;  /* 0x0000003300007210 */ /* 0x000fe40007ffe0ff */
[----:B--234-:R-:W-:-:S04]  /*a100*/  LEA R2, P0, R50, UR10, 0x1 ;  /* 0x0000000a32027c11 */ /* 0x01cfc8000f8008ff */
[----:B------:R-:W-:-:S05]  /*a110*/  LEA.HI.X R3, R50, UR11, R0, 0x1, P0 ;  /* 0x0000000b32037c11 */ /* 0x000fca00080f0c00 */
[----:B------:R1:W-:Y:S04]  /*a120*/  STG.E.128 desc[UR32][R2.64], R28 ;  /* 0x0000001c02007986 */ /* 0x0003e8000c101d20 */
[----:B------:R1:W-:Y:S02]  /*a130*/  STG.E.128 desc[UR32][R2.64+0x80], R16 ;  /* 0x0000801002007986 */ /* 0x0003e4000c101d20 */
.L_x_2214:
[----:B------:R-:W-:Y:S05]  /*a140*/  BSYNC.RECONVERGENT B0 ;  /* 0x0000000000007941 */ /* 0x000fea0003800200 */
.L_x_2213:
[----:B------:R-:W-:Y:S04]  /*a150*/  BSSY.RECONVERGENT B0, `(.L_x_2215) ;  /* 0x000000c000007945 */ /* 0x000fe80003800200 */
[----:B------:R-:W-:Y:S05]  /*a160*/  @P5 BRA `(.L_x_2216) ;  /* 0x0000000000285947 */ /* 0x000fea0003800000 */
[----:B------:R-:W1:Y:S01]  /*a170*/  LDCU.64 UR10, c[0x0][0x568] ;  /* 0x0000ad00ff0a77ac */ /* 0x000e620008000a00 */
[----:B------:R-:W-:Y:S01]  /*a180*/  MOV R4, R42 ;  /* 0x0000002a00047202 */ /* 0x000fe20000000f00 */
[----:B------:R-:W-:-:S04]  /*a190*/  IMAD R0, R40, UR8, RZ ;  /* 0x0000000828007c24 */ /* 0x000fc8000f8e02ff */
[C---:B------:R-:W-:Y:S02]  /*a1a0*/  IMAD R0, R49.reuse, UR9, R0 ;  /* 0x0000000931007c24 */ /* 0x040fe4000f8e0200 */
[----:B-1234-:R-:W-:-:S05]  /*a1b0*/  IMAD.WIDE.U32 R2, R49, UR8, R4 ;  /* 0x0000000831027c25 */ /* 0x01efca000f8e0004 */
[----:B------:R-:W-:Y:S02]  /*a1c0*/  IADD3 R0, PT, PT, R0, R3, RZ ;  /* 0x0000000300007210 */ /* 0x000fe40007ffe0ff */
[----:B------:R-:W-:-:S04]  /*a1d0*/  LEA R6, P0, R2, UR10, 0x1 ;  /* 0x0000000a02067c11 */ /* 0x000fc8000f8008ff */
[----:B------:R-:W-:-:S05]  /*a1e0*/  LEA.HI.X R7, R2, UR11, R0, 0x1, P0 ;  /* 0x0000000b02077c11 */ /* 0x000fca00080f0c00 */
[----:B------:R1:W-:Y:S04]  /*a1f0*/  STG.E.128 desc[UR32][R6.64], R24 ;  /* 0x0000001806007986 */ /* 0x0003e8000c101d20 */
[----:B------:R1:W-:Y:S02]  /*a200*/  STG.E.128 desc[UR32][R6.64+0x80], R12 ;  /* 0x0000800c06007986 */ /* 0x0003e4000c101d20 */
.L_x_2216:
[----:B------:R-:W-:Y:S05]  /*a210*/  BSYNC.RECONVERGENT B0 ;  /* 0x0000000000007941 */ /* 0x000fea0003800200 */
.L_x_2215:
[----:B------:R-:W-:Y:S05]  /*a220*/  @P4 BRA `(.L_x_2194) ;  /* 0x0000000000284947 */ /* 0x000fea0003800000 */
[----:B------:R-:W1:Y:S01]  /*a230*/  LDCU.64 UR10, c[0x0][0x568] ;  /* 0x0000ad00ff0a77ac */ /* 0x000e620008000a00 */
[----:B------:R-:W-:Y:S01]  /*a240*/  MOV R4, R42 ;  /* 0x0000002a00047202 */ /* 0x000fe20000000f00 */
[----:B------:R-:W-:-:S04]  /*a250*/  IMAD R41, R41, UR8, RZ ;  /* 0x0000000829297c24 */ /* 0x000fc8000f8e02ff */
[----:B-1234-:R-:W-:-:S04]  /*a260*/  IMAD.WIDE.U32 R2, R48, UR8, R4 ;  /* 0x0000000830027c25 */ /* 0x01efc8000f8e0004 */
[----:B------:R-:W-:-:S05]  /*a270*/  IMAD R41, R48, UR9, R41 ;  /* 0x0000000930297c24 */ /* 0x000fca000f8e0229 */
[----:B------:R-:W-:Y:S02]  /*a280*/  IADD3 R41, PT, PT, R41, R3, RZ ;  /* 0x0000000329297210 */ /* 0x000fe40007ffe0ff */
[----:B------:R-:W-:-:S04]  /*a290*/  LEA R4, P0, R2, UR10, 0x1 ;  /* 0x0000000a02047c11 */ /* 0x000fc8000f8008ff */
[----:B------:R-:W-:-:S05]  /*a2a0*/  LEA.HI.X R5, R2, UR11, R41, 0x1, P0 ;  /* 0x0000000b02057c11 */ /* 0x000fca00080f0c29 */
[----:B------:R1:W-:Y:S04]  /*a2b0*/  STG.E.128 desc[UR32][R4.64], R20 ;  /* 0x0000001404007986 */ /* 0x0003e8000c101d20 */
[----:B------:R1:W-:Y:S02]  /*a2c0*/  STG.E.128 desc[UR32][R4.64+0x80], R8 ;  /* 0x0000800804007986 */ /* 0x0003e4000c101d20 */
.L_x_2194:
[----:B------:R-:W-:Y:S05]  /*a2d0*/  BSYNC.RECONVERGENT B1 ;  /* 0x0000000000017941 */ /* 0x000fea0003800200 */
.L_x_2164:
[----:B------:R-:W2:Y:S01]  /*a2e0*/  LDCU UR9, c[0x0][0x438] ;  /* 0x00008700ff0977ac */ /* 0x000ea20008000800 */
[----:B------:R-:W3:Y:S01]  /*a2f0*/  LDCU UR10, c[0x0][0x370] ;  /* 0x00006e00ff0a77ac */ /* 0x000ee20008000800 */
[----:B--2---:R-:W-:-:S04]  /*a300*/  UIADD3 UR9, UPT, UPT, UR9, 0x7f, URZ ;  /* 0x0000007f09097890 */ /* 0x004fc8000fffe0ff */
[----:B------:R-:W-:Y:S02]  /*a310*/  USHF.R.S32.HI UR8, URZ, 0x1f, UR9 ;  /* 0x0000001fff087899 */ /* 0x000fe40008011409 */
[----:B---3--:R-:W-:Y:S02]  /*a320*/  UIADD3 UR34, UPT, UPT, UR10, UR34, URZ ;  /* 0x000000220a227290 */ /* 0x008fe4000fffe0ff */
[----:B------:R-:W-:Y:S01]  /*a330*/  ULEA.HI UR8, UR8, UR9, URZ, 0x7 ;  /* 0x0000000908087291 */ /* 0x000fe2000f8f38ff */
[----:B------:R-:W-:-:S03]  /*a340*/  UMOV UR10, UR19 ;  /* 0x00000013000a7c82 */ /* 0x000fc60008000000 */
[----:B------:R-:W-:-:S04]  /*a350*/  USHF.R.S32.HI UR8, URZ, 0x7, UR8 ;  /* 0x00000007ff087899 */ /* 0x000fc80008011408 */
[----:B------:R-:W-:-:S09]  /*a360*/  UISETP.GE.AND UP0, UPT, UR34, UR8, UPT ;  /* 0x000000082200728c */ /* 0x000fd2000bf06270 */
[----:B------:R-:W-:Y:S05]  /*a370*/  BRA.U !UP0, `(.L_x_2217) ;  /* 0xffffff5d08e47547 */ /* 0x000fea000b83ffff */
[----:B------:R-:W-:Y:S05]  /*a380*/  EXIT ;  /* 0x000000000000794d */ /* 0x000fea0003800000 */
.L_x_2218:
        /* <DEDUP_REMOVED lines=15> */
.L_x_2454:


//--------------------- .text._ZN5flash44flash_bwd_dq_dk_dv_loop_seqk_parallel_kernelI23Flash_bwd_kernel_traitsILi128ELi64ELi128ELi8ELi2ELi4ELi2ELb0ELb0EN7cutlass10bfloat16_tE19Flash_kernel_traitsILi128ELi64ELi128ELi8ES3_EELb1ELb0ELb1ELb1ELb0ELb0ELb0EEEvNS_16Flash_bwd_paramsE --------------------------
	.section	.text._ZN5flash44flash_bwd_dq_dk_dv_loop_seqk_parallel_kernelI23Flash_bwd_kernel_traitsILi128ELi64ELi128ELi8ELi2ELi4ELi2ELb0ELb0EN7cutlass10bfloat16_tE19Flash_kernel_traitsILi128ELi64ELi128ELi8ES3_EELb1ELb0ELb1ELb1ELb0ELb0ELb0EEEvNS_16Flash_bwd_paramsE,"ax",@progbits
	.align	128
        .global         _ZN5flash44flash_bwd_dq_dk_dv_loop_seqk_parallel_kernelI23Flash_bwd_kernel_traitsILi128ELi64ELi128ELi8ELi2ELi4ELi2ELb0ELb0EN7cutlass10bfloat16_tE19Flash_kernel_traitsILi128ELi64ELi128ELi8ES3_EELb1ELb0ELb1ELb1ELb0ELb0ELb0EEEvNS_16Flash_bwd_paramsE
        .type           _ZN5flash44flash_bwd_dq_dk_dv_loop_seqk_parallel_kernelI23Flash_bwd_kernel_traitsILi128ELi64ELi128ELi8ELi2ELi4ELi2ELb0ELb0EN7cutlass10bfloat16_tE19Flash_kernel_traitsILi128ELi64ELi128ELi8ES3_EELb1ELb0ELb1ELb1ELb0ELb0ELb0EEEvNS_16Flash_bwd_paramsE,@function
        .size           _ZN5flash44flash_bwd_dq_dk_dv_loop_seqk_parallel_kernelI23Flash_bwd_kernel_traitsILi128ELi64ELi128ELi8ELi2ELi4ELi2ELb0ELb0EN7cutlass10bfloat16_tE19Flash_kernel_traitsILi128ELi64ELi128ELi8ES3_EELb1ELb0ELb1ELb1ELb0ELb0ELb0EEEvNS_16Flash_bwd_paramsE,(.L_x_2455 - _ZN5flash44flash_bwd_dq_dk_dv_loop_seqk_parallel_kernelI23Flash_bwd_kernel_traitsILi128ELi64ELi128ELi8ELi2ELi4ELi2ELb0ELb0EN7cutlass10bfloat16_tE19Flash_kernel_traitsILi128ELi64ELi128ELi8ES3_EELb1ELb0ELb1ELb1ELb0ELb0ELb0EEEvNS_16Flash_bwd_paramsE)
        .other          _ZN5flash44flash_bwd_dq_dk_dv_loop_seqk_parallel_kernelI23Flash_bwd_kernel_traitsILi128ELi64ELi128ELi8ELi2ELi4ELi2ELb0ELb0EN7cutlass10bfloat16_tE19Flash_kernel_traitsILi128ELi64ELi128ELi8ES3_EELb1ELb0ELb1ELb1ELb0ELb0ELb0EEEvNS_16Flash_bwd_paramsE,@"STO_CUDA_ENTRY STV_DEFAULT"
_ZN5flash44flash_bwd_dq_dk_dv_loop_seqk_parallel_kernelI23Flash_bwd_kernel_traitsILi128ELi64ELi128ELi8ELi2ELi4ELi2ELb0ELb0EN7cutlass10bfloat16_tE19Flash_kernel_traitsILi128ELi64ELi128ELi8ES3_EELb1ELb0ELb1ELb1ELb0ELb0ELb0EEEvNS_16Flash_bwd_paramsE:
.text._ZN5flash44flash_bwd_dq_dk_dv_loop_seqk_parallel_kernelI23Flash_bwd_kernel_traitsILi128ELi64ELi128ELi8ELi2ELi4ELi2ELb0ELb0EN7cutlass10bfloat16_tE19Flash_kernel_traitsILi128ELi64ELi128ELi8ES3_EELb1ELb0ELb1ELb1ELb0ELb0ELb0EEEvNS_16Flash_bwd_paramsE:
        /* <DEDUP_REMOVED lines=49> */
.L_x_2301:
        /* <DEDUP_REMOVED lines=52> */
.L_x_2219:
        /* <DEDUP_REMOVED lines=43> */
.L_x_2221:
[----:B------:R-:W1:Y:S01]  /*0900*/  LDCU.64 UR14, c[0x0][0x3b8] ;  /* 0x00007700ff0e77ac */ /* 0x000e620008000a00 */
[----:B------:R-:W-:-:S04]  /*0910*/  UIADD3 UR8, UPT, UPT, UR37, UR39, URZ ;  /* 0x0000002725087290 */ /* 0x000fc8000fffe0ff */
[----:B-1----:R-:W-:Y:S02]  /*0920*/  UIMAD.WIDE.U32 UR56, UR8, UR14, URZ ;  /* 0x0000000e083872a5 */ /* 0x002fe4000f8e00ff */
[----:B------:R-:W-:-:S04]  /*0930*/  UIMAD UR8, UR8, UR15, URZ ;  /* 0x0000000f080872a4 */ /* 0x000fc8000f8e02ff */
[----:B------:R-:W-:-:S06]  /*0940*/  UIADD3 UR8, UPT, UPT, UR57, UR8, URZ ;  /* 0x0000000839087290 */ /* 0x000fcc000fffe0ff */
[----:B------:R-:W-:Y:S02]  /*0950*/  MOV R0, UR8 ;  /* 0x0000000800007c02 */ /* 0x000fe40008000f00 */
.L_x_2222:
        /* <DEDUP_REMOVED lines=42> */
.L_x_2223:
[----:B------:R-:W1:Y:S01]  /*0c00*/  LDCU.64 UR12, c[0x0][0x3c0] ;  /* 0x00007800ff0c77ac */ /* 0x000e620008000a00 */
[----:B------:R-:W-:-:S04]  /*0c10*/  UIADD3 UR8, UPT, UPT, UR37, UR39, URZ ;  /* 0x0000002725087290 */ /* 0x000fc8000fffe0ff */
[----:B-1----:R-:W-:Y:S02]  /*0c20*/  UIMAD.WIDE.U32 UR52, UR8, UR12, URZ ;  /* 0x0000000c083472a5 */ /* 0x002fe4000f8e00ff */
[----:B------:R-:W-:-:S04]  /*0c30*/  UIMAD UR8, UR8, UR13, URZ ;  /* 0x0000000d080872a4 */ /* 0x000fc8000f8e02ff */
[----:B------:R-:W-:-:S06]  /*0c40*/  UIADD3 UR8, UPT, UPT, UR53, UR8, URZ ;  /* 0x0000000835087290 */ /* 0x000fcc000fffe0ff */
[----:B------:R-:W-:-:S07]  /*0c50*/  MOV R5, UR8 ;  /* 0x0000000800057c02 */ /* 0x000fce0008000f00 */
.L_x_2224:
        /* <DEDUP_REMOVED lines=28> */
.L_x_2225:
[----:B------:R-:W-:Y:S02]  /*0e20*/  UIMAD.WIDE.U32 UR10, UR44, UR16, URZ ;  /* 0x000000102c0a72a5 */ /* 0x000fe4000f8e00ff */
[----:B------:R-:W-:-:S04]  /*0e30*/  UIMAD UR8, UR45, UR16, URZ ;  /* 0x000000102d0872a4 */ /* 0x000fc8000f8e02ff */
[----:B------:R-:W-:-:S12]  /*0e40*/  UIADD3 UR8, UPT, UPT, UR11, UR8, URZ ;  /* 0x000000080b087290 */ /* 0x000fd8000fffe0ff */
.L_x_2226:
        /* <DEDUP_REMOVED lines=20> */
.L_x_2227:
[----:B------:R-:W1:Y:S01]  /*0f90*/  LDCU UR58, c[0x0][0x434] ;  /* 0x00008680ff3a77ac */ /* 0x000e620008000800 */
[----:B------:R-:W-:-:S04]  /*0fa0*/  UIMAD UR9, UR23, UR31, UR24 ;  /* 0x0000001f170972a4 */ /* 0x000fc8000f8e0218 */
[----:B-1----:R-:W-:Y:S02]  /*0fb0*/  UIMAD UR58, UR9, UR58, URZ ;  /* 0x0000003a093a72a4 */ /* 0x002fe4000f8e02ff */
.L_x_2228:
        /* <DEDUP_REMOVED lines=11> */
.L_x_2229:
[----:B------:R-:W1:Y:S01]  /*1070*/  LDCU UR57, c[0x0][0x444] ;  /* 0x00008880ff3977ac */ /* 0x000e620008000800 */
[----:B------:R-:W-:-:S04]  /*1080*/  UIMAD UR9, UR23, UR31, UR24 ;  /* 0x0000001f170972a4 */ /* 0x000fc8000f8e0218 */
[----:B-1----:R-:W-:-:S12]  /*1090*/  UIMAD UR57, UR9, UR57, URZ ;  /* 0x00000039093972a4 */ /* 0x002fd8000f8e02ff */
.L_x_2230:
        /* <DEDUP_REMOVED lines=32> */
[----:B------:R-:W-:Y:S02]  /*12a0*/  IMAD.U32 R8, RZ, RZ, UR8 ;  /* 0x00000008ff087e24 */ /* 0x000fe4000f8e00ff */
[----:B------:R-:W-:Y:S01]  /*12b0*/  IMAD.U32 R14, RZ, RZ, UR10 ;  /* 0x0000000aff0e7e24 */ /* 0x000fe2000f8e00ff */
[----:B------:R-:W-:Y:S01]  /*12c0*/  UIMAD UR16, UR48, UR9, UR16 ;  /* 0x00000009301072a4 */ /* 0x000fe2000f8e0210 */
[----:B------:R-:W-:Y:S01]  /*12d0*/  IMAD.WIDE.U32 R8, R8, UR48, R10 ;  /* 0x0000003008087c25 */ /* 0x000fe2000f8e000a */
[----:B--2---:R-:W-:-:S03]  /*12e0*/  UIMAD.WIDE UR58, UR58, 0x4, UR62 ;  /* 0x000000043a3a78a5 */ /* 0x004fc6000f8e023e */
[----:B------:R-:W-:Y:S01]  /*12f0*/  IMAD.U32 R10, RZ, RZ, UR11 ;  /* 0x0000000bff0a7e24 */ /* 0x000fe2000f8e00ff */
[----:B------:R-:W-:Y:S01]  /*1300*/  IADD3 R9, PT, PT, R9, UR16, RZ ;  /* 0x0000001009097c10 */ /* 0x000fe2000fffe0ff */
[----:B------:R-:W-:Y:S01]  /*1310*/  IMAD R11, R6, UR47, RZ ;  /* 0x0000002f060b7c24 */ /* 0x000fe2000f8e02ff */
[----:B------:R-:W1:Y:S01]  /*1320*/  LDCU.64 UR10, c[0x0][0x550] ;  /* 0x0000aa00ff0a77ac */ /* 0x000e620008000a00 */
[----:B------:R-:W-:Y:S02]  /*1330*/  IMAD.WIDE.U32 R14, R14, UR24, R8 ;  /* 0x000000180e0e7c25 */ /* 0x000fe4000f8e0008 */
[----:B------:R-:W2:Y:S01]  /*1340*/  LDCU.64 UR16, c[0x0][0x3c8] ;  /* 0x00007900ff1077ac */ /* 0x000ea20008000a00 */
[----:B------:R-:W3:Y:S01]  /*1350*/  LDC.64 R8, c[0x0][0x5f8] ;  /* 0x00017e00ff087b82 */ /* 0x000ee20000000a00 */
[----:B------:R-:W-:Y:S01]  /*1360*/  IMAD R15, R10, UR24, R15 ;  /* 0x000000180a0f7c24 */ /* 0x000fe2000f8e020f */
[----:B------:R-:W-:Y:S01]  /*1370*/  UIMAD UR47, UR31, UR60, URZ ;  /* 0x0000003c1f2f72a4 */ /* 0x000fe2000f8e02ff */
[----:B------:R-:W-:Y:S01]  /*1380*/  IMAD R10, R7, UR48, R11 ;  /* 0x00000030070a7c24 */ /* 0x000fe2000f8e020b */
[----:B------:R-:W-:Y:S01]  /*1390*/  USHF.L.U32 UR48, UR8, 0x5, URZ ;  /* 0x0000000508307899 */ /* 0x000fe200080006ff */
[C---:B------:R-:W-:Y:S01]  /*13a0*/  IMAD.WIDE.U32 R14, R18.reuse, UR8, R14 ;  /* 0x00000008120e7c25 */ /* 0x040fe2000f8e000e */
[----:B------:R-:W4:Y:S02]  /*13b0*/  LDCU.64 UR60, c[0x0][0x5e8] ;  /* 0x0000bd00ff3c77ac */ /* 0x000f240008000a00 */
[----:B------:R-:W-:Y:S01]  /*13c0*/  IADD3.X R13, PT, PT, R13, UR46, R10, P0, !PT ;  /* 0x0000002e0d0d7c10 */ /* 0x000fe200087fe40a */
[----:B------:R-:W-:Y:S01]  /*13d0*/  IMAD R230, R18, UR9, R15 ;  /* 0x0000000912e67c24 */ /* 0x000fe2000f8e020f */
[----:B------:R-:W-:Y:S01]  /*13e0*/  USHF.L.U64.HI UR46, UR8, 0x5, UR9 ;  /* 0x00000005082e7899 */ /* 0x000fe20008010209 */
[----:B------:R-:W5:Y:S01]  /*13f0*/  LDCU.64 UR8, c[0x0][0x380] ;  /* 0x00007000ff0877ac */ /* 0x000f620008000a00 */
[----:B-1----:R-:W-:-:S02]  /*1400*/  LEA R231, P2, R14, UR10, 0x1 ;  /* 0x0000000a0ee77c11 */ /* 0x002fc4000f8408ff */
[----:B--2---:R-:W-:Y:S01]  /*1410*/  MOV R10, UR16 ;  /* 0x00000010000a7c02 */ /* 0x004fe20008000f00 */
[----:B------:R-:W-:Y:S01]  /*1420*/  USHF.L.U32 UR54, UR47, 0x6, URZ ;  /* 0x000000062f367899 */ /* 0x000fe200080006ff */
[----:B------:R-:W-:-:S03]  /*1430*/  LEA.HI.X R230, R14, UR11, R230, 0x1, P2 ;  /* 0x0000000b0ee67c11 */ /* 0x000fc600090f0ce6 */
[----:B------:R-:W-:Y:S01]  /*1440*/  IMAD.WIDE.U32 R10, R10, UR24, R12 ;  /* 0x000000180a0a7c25 */ /* 0x000fe2000f8e000c */
[----:B------:R-:W-:-:S03]  /*1450*/  SHF.R.U32.HI R12, RZ, 0x5, R3 ;  /* 0x00000005ff0c7819 */ /* 0x000fc60000011603 */
[----:B---3--:R-:W-:-:S04]  /*1460*/  IMAD.WIDE.U32 R16, R8, UR21, RZ ;  /* 0x0000001508107c25 */ /* 0x008fc8000f8e00ff */
[----:B------:R-:W-:Y:S01]  /*1470*/  IMAD.U32 R13, RZ, RZ, UR17 ;  /* 0x00000011ff0d7e24 */ /* 0x000fe2000f8e00ff */
[----:B------:R-:W1:Y:S01]  /*1480*/  LDCU.64 UR16, c[0x0][0x570] ;  /* 0x0000ae00ff1077ac */ /* 0x000e620008000a00 */
[----:B------:R-:W-:Y:S01]  /*1490*/  IMAD R12, R12, UR47, R233 ;  /* 0x0000002f0c0c7c24 */ /* 0x000fe2000f8e02e9 */
[----:B------:R-:W-:Y:S01]  /*14a0*/  SEL R8, R16, RZ, P3 ;  /* 0x000000ff10087207 */ /* 0x000fe20001800000 */
[----:B------:R-:W-:Y:S01]  /*14b0*/  IMAD R9, R9, UR21, R17 ;  /* 0x0000001509097c24 */ /* 0x000fe2000f8e0211 */
[----:B------:R-:W-:Y:S01]  /*14c0*/  IADD3 R16, PT, PT, R18, 0x40, RZ ;  /* 0x0000004012107810 */ /* 0x000fe20007ffe0ff */
[----:B------:R-:W-:Y:S01]  /*14d0*/  IMAD R15, R13, UR24, R11 ;  /* 0x000000180d0f7c24 */ /* 0x000fe2000f8e020b */
[----:B------:R-:W-:Y:S01]  /*14e0*/  IADD3 R8, P1, P0, R12, UR55, R8 ;  /* 0x000000370c087c10 */ /* 0x000fe2000f83e008 */
[----:B------:R-:W-:Y:S01]  /*14f0*/  IMAD.MOV.U32 R14, RZ, RZ, R10 ;  /* 0x000000ffff0e7224 */ /* 0x000fe200078e000a */
[----:B------:R-:W-:Y:S01]  /*1500*/  SHF.R.S32.HI R12, RZ, 0x1f, R12 ;  /* 0x0000001fff0c7819 */ /* 0x000fe2000001140c */
[----:B------:R-:W-:Y:S01]  /*1510*/  VIADD R17, R18, 0x20 ;  /* 0x0000002012117836 */ /* 0x000fe20000000000 */
[----:B------:R-:W-:-:S02]  /*1520*/  SEL R9, R9, RZ, P3 ;  /* 0x000000ff09097207 */ /* 0x000fc40001800000 */
[----:B------:R-:W-:Y:S02]  /*1530*/  MOV R10, UR54 ;  /* 0x00000036000a7c02 */ /* 0x000fe40008000f00 */
[----:B------:R-:W-:Y:S01]  /*1540*/  IADD3.X R11, PT, PT, R12, UR53, R9, P1, P0 ;  /* 0x000000350c0b7c10 */ /* 0x000fe20008fe0409 */
[----:B------:R-:W-:Y:S01]  /*1550*/  IMAD.WIDE.U32 R12, R18, R6, R14 ;  /* 0x00000006120c7225 */ /* 0x000fe200078e000e */
[----:B------:R-:W-:Y:S01]  /*1560*/  IADD3 R9, P0, PT, R8, UR54, RZ ;  /* 0x0000003608097c10 */ /* 0x000fe2000ff1e0ff */
[----:B----4-:R-:W-:Y:S02]  /*1570*/  UIMAD.WIDE UR54, UR57, 0x4, UR60 ;  /* 0x00000004393678a5 */ /* 0x010fe4000f8e023c */
[----:B------:R-:W-:Y:S01]  /*1580*/  IMAD R227, R18, R7, R13 ;  /* 0x0000000712e37224 */ /* 0x000fe200078e020d */
[----:B-----5:R-:W-:Y:S01]  /*1590*/  LEA R228, P1, R12, UR8, 0x1 ;  /* 0x000000080ce47c11 */ /* 0x020fe2000f8208ff */
[----:B------:R-:W-:Y:S01]  /*15a0*/  VIADD R15, R18, 0x60 ;  /* 0x00000060120f7836 */ /* 0x000fe20000000000 */
[----:B------:R-:W-:-:S02]  /*15b0*/  LEA.HI.X.SX32 R8, R10, R11, 0x1, P0 ;  /* 0x0000000b0a087211 */ /* 0x000fc400000f0eff */
[C---:B-1----:R-:W-:Y:S02]  /*15c0*/  LEA R242, P0, R9.reuse, UR16, 0x2 ;  /* 0x0000001009f27c11 */ /* 0x042fe4000f8010ff */
[----:B------:R-:W-:Y:S02]  /*15d0*/  LEA.HI.X R227, R12, UR9, R227, 0x1, P1 ;  /* 0x000000090ce37c11 */ /* 0x000fe400088f0ce3 */
[----:B------:R-:W-:Y:S01]  /*15e0*/  LEA.HI.X R243, R9, UR17, R8, 0x2, P0 ;  /* 0x0000001109f37c11 */ /* 0x000fe200080f1408 */
[----:B------:R-:W-:Y:S01]  /*15f0*/  UMOV UR17, UR55 ;  /* 0x0000003700117c82 */ /* 0x000fe20008000000 */
[----:B------:R-:W-:Y:S02]  /*1600*/  SHF.L.U64.HI R12, R6, 0x5, R7 ;  /* 0x00000005060c7819 */ /* 0x000fe40000010207 */
        /* <DEDUP_REMOVED lines=19> */
.L_x_2232:
[----:B------:R-:W1:Y:S01]  /*1740*/  LDCU.64 UR10, c[0x0][0x5c0] ;  /* 0x0000b800ff0a77ac */ /* 0x000e620008000a00 */
[----:B------:R-:W-:-:S04]  /*1750*/  UIADD3 UR5, UPT, UPT, UR37, UR39, URZ ;  /* 0x0000002725057290 */ /* 0x000fc8000fffe0ff */
[----:B-1----:R-:W-:Y:S02]  /*1760*/  UIMAD.WIDE.U32 UR16, UR5, UR10, URZ ;  /* 0x0000000a051072a5 */ /* 0x002fe4000f8e00ff */
[----:B------:R-:W-:-:S04]  /*1770*/  UIMAD UR5, UR5, UR11, URZ ;  /* 0x0000000b050572a4 */ /* 0x000fc8000f8e02ff */
[----:B------:R-:W-:-:S06]  /*1780*/  UIADD3 UR5, UPT, UPT, UR17, UR5, URZ ;  /* 0x0000000511057290 */ /* 0x000fcc000fffe0ff */
[----:B------:R-:W-:Y:S02]  /*1790*/  MOV R2, UR5 ;  /* 0x0000000500027c02 */ /* 0x000fe40008000f00 */
.L_x_2233:
        /* <DEDUP_REMOVED lines=12> */
.L_x_2234:
[----:B------:R-:W1:Y:S01]  /*1860*/  LDCU.64 UR8, c[0x0][0x5c8] ;  /* 0x0000b900ff0877ac */ /* 0x000e620008000a00 */
[----:B------:R-:W-:-:S04]  /*1870*/  UIADD3 UR37, UPT, UPT, UR37, UR39, URZ ;  /* 0x0000002725257290 */ /* 0x000fc8000fffe0ff */
[----:B-1----:R-:W-:Y:S02]  /*1880*/  UIMAD.WIDE.U32 UR14, UR37, UR8, URZ ;  /* 0x00000008250e72a5 */ /* 0x002fe4000f8e00ff */
[----:B------:R-:W-:-:S04]  /*1890*/  UIMAD UR37, UR37, UR9, URZ ;  /* 0x00000009252572a4 */ /* 0x000fc8000f8e02ff */
[----:B------:R-:W-:-:S06]  /*18a0*/  UIADD3 UR37, UPT, UPT, UR15, UR37, URZ ;  /* 0x000000250f257290 */ /* 0x000fcc000fffe0ff */
[----:B------:R-:W-:Y:S02]  /*18b0*/  MOV R3, UR37 ;  /* 0x0000002500037c02 */ /* 0x000fe40008000f00 */
.L_x_2235:
        /* <DEDUP_REMOVED lines=30> */
.L_x_2237:
[----:B------:R-:W-:Y:S05]  /*1aa0*/  BSYNC.RECONVERGENT B0 ;  /* 0x0000000000007941 */ /* 0x000fea0003800200 */
.L_x_2236:
        /* <DEDUP_REMOVED lines=16> */
.L_x_2239:
[----:B------:R-:W-:Y:S05]  /*1bb0*/  BSYNC.RECONVERGENT B0 ;  /* 0x0000000000007941 */ /* 0x000fea0003800200 */
.L_x_2238:
        /* <DEDUP_REMOVED lines=16> */
.L_x_2241:
[----:B------:R-:W-:Y:S05]  /*1cc0*/  BSYNC.RECONVERGENT B0 ;  /* 0x0000000000007941 */ /* 0x000fea0003800200 */
.L_x_2240:
        /* <DEDUP_REMOVED lines=15> */
.L_x_2243:
[----:B------:R-:W-:Y:S05]  /*1dc0*/  BSYNC.RECONVERGENT B0 ;  /* 0x0000000000007941 */ /* 0x000fea0003800200 */
.L_x_2242:
        /* <DEDUP_REMOVED lines=25> */
.L_x_2245:
[----:B------:R-:W-:Y:S05]  /*1f60*/  BSYNC.RECONVERGENT B0 ;  /* 0x0000000000007941 */ /* 0x000fea0003800200 */
.L_x_2244:
        /* <DEDUP_REMOVED lines=16> */
.L_x_2247:
[----:B------:R-:W-:Y:S05]  /*2070*/  BSYNC.RECONVERGENT B0 ;  /* 0x0000000000007941 */ /* 0x000fea0003800200 */
.L_x_2246:
        /* <DEDUP_REMOVED lines=16> */
.L_x_2249:
[----:B------:R-:W-:Y:S05]  /*2180*/  BSYNC.RECONVERGENT B0 ;  /* 0x0000000000007941 */ /* 0x000fea0003800200 */
.L_x_2248:
        /* <DEDUP_REMOVED lines=16> */
.L_x_2231:
        /* <DEDUP_REMOVED lines=30> */
.L_x_2252:
[----:B------:R2:W-:Y:S04]  /*2470*/  STS.128 [R14+0x8000], RZ ;  /* 0x008000ff0e007388 */ /* 0x0005e80000000c00 */
[----:B------:R2:W-:Y:S02]  /*2480*/  STS.128 [R14+0xa000], RZ ;  /* 0x00a000ff0e007388 */ /* 0x0005e40000000c00 */
.L_x_2253:
[----:B------:R-:W-:Y:S05]  /*2490*/  BSYNC.RECONVERGENT B0 ;  /* 0x0000000000007941 */ /* 0x000fea0003800200 */
.L_x_2251:
        /* <DEDUP_REMOVED lines=23> */
.L_x_2255:
[----:B------:R-:W-:Y:S05]  /*2610*/  BSYNC.RECONVERGENT B0 ;  /* 0x0000000000007941 */ /* 0x000fea0003800200 */
.L_x_2254:
        /* <DEDUP_REMOVED lines=21> */
.L_x_2257:
[----:B------:R1:W-:Y:S04]  /*2770*/  STS.128 [R240], RZ ;  /* 0x000000fff0007388 */ /* 0x0003e80000000c00 */
[----:B------:R1:W-:Y:S02]  /*2780*/  STS.128 [R240+0x2000], RZ ;  /* 0x002000fff0007388 */ /* 0x0003e40000000c00 */
.L_x_2258:
[----:B------:R-:W-:Y:S05]  /*2790*/  BSYNC.RECONVERGENT B0 ;  /* 0x0000000000007941 */ /* 0x000fea0003800200 */
.L_x_2256:
        /* <DEDUP_REMOVED lines=40> */
.L_x_2260:
[----:B------:R-:W-:Y:S05]  /*2a20*/  BSYNC.RECONVERGENT B0 ;  /* 0x0000000000007941 */ /* 0x000fea0003800200 */
.L_x_2259:
        /* <DEDUP_REMOVED lines=36> */
.L_x_2262:
[----:B------:R2:W-:Y:S04]  /*2c70*/  STS.128 [R14+0xc000], RZ ;  /* 0x00c000ff0e007388 */ /* 0x0005e80000000c00 */
[----:B------:R2:W-:Y:S02]  /*2c80*/  STS.128 [R14+0x10000], RZ ;  /* 0x010000ff0e007388 */ /* 0x0005e40000000c00 */
.L_x_2263:
[----:B------:R-:W-:Y:S05]  /*2c90*/  BSYNC.RECONVERGENT B0 ;  /* 0x0000000000007941 */ /* 0x000fea0003800200 */
.L_x_2261:
        /* <DEDUP_REMOVED lines=29> */
.L_x_2265:
[----:B------:R-:W-:Y:S05]  /*2e70*/  BSYNC.RECONVERGENT B0 ;  /* 0x0000000000007941 */ /* 0x000fea0003800200 */
.L_x_2264:
        /* <DEDUP_REMOVED lines=26> */
.L_x_2267:
[----:B------:R-:W-:Y:S05]  /*3020*/  BSYNC.RECONVERGENT B0 ;  /* 0x0000000000007941 */ /* 0x000fea0003800200 */
.L_x_2266:
        /* <DEDUP_REMOVED lines=26> */
.L_x_2269:
[----:B------:R-:W-:Y:S05]  /*31d0*/  BSYNC.RECONVERGENT B0 ;  /* 0x0000000000007941 */ /* 0x000fea0003800200 */
.L_x_2268:
        /* <DEDUP_REMOVED lines=14> */
[----:B------:R-:W-:Y:S02]  /*32c0*/  IMAD.MOV.U32 R4, RZ, RZ, R16 ;  /* 0x000000ffff047224 */ /* 0x000fe400078e0010 */
        /* <DEDUP_REMOVED lines=19> */
.L_x_2271:
[----:B------:R2:W-:Y:S04]  /*3400*/  STS.128 [R14+0x14000], RZ ;  /* 0x014000ff0e007388 */ /* 0x0005e80000000c00 */
[----:B------:R2:W-:Y:S02]  /*3410*/  STS.128 [R14+0x18000], RZ ;  /* 0x018000ff0e007388 */ /* 0x0005e40000000c00 */
.L_x_2272:
[----:B------:R-:W-:Y:S05]  /*3420*/  BSYNC.RECONVERGENT B0 ;  /* 0x0000000000007941 */ /* 0x000fea0003800200 */
.L_x_2270:
[----:B------:R1:W-:Y:S01]  /*3430*/  @P5 STS.128 [R14+0x15000], RZ ;  /* 0x015000ff0e005388 */ /* 0x0003e20000000c00 */
[----:B------:R-:W-:Y:S03]  /*3440*/  BSSY.RECONVERGENT B0, `(.L_x_2273) ;  /* 0x0000019000007945 */ /* 0x000fe60003800200 */
[----:B------:R1:W-:Y:S01]  /*3450*/  @P5 STS.128 [R14+0x19000], RZ ;  /* 0x019000ff0e005388 */ /* 0x0003e20000000c00 */
[----:B------:R-:W-:Y:S05]  /*3460*/  @P5 BRA `(.L_x_2274) ;  /* 0x0000000000585947 */ /* 0x000fea0003800000 */
[----:B------:R-:W3:Y:S01]  /*3470*/  LDCU UR10, c[0x0][0x440] ;  /* 0x00008800ff0a77ac */ /* 0x000ee20008000800 */
[----:B------:R-:W-:Y:S01]  /*3480*/  MOV R5, R2 ;  /* 0x0000000200057202 */ /* 0x000fe20000000f00 */
[----:B------:R-:W-:Y:S01]  /*3490*/  IMAD R0, R10, UR12, RZ ;  /* 0x0000000c0a007c24 */ /* 0x000fe2000f8e02ff */
[----:B------:R-:W4:Y:S01]  /*34a0*/  LDCU.64 UR8, c[0x0][0x390] ;  /* 0x00007200ff0877ac */ /* 0x000f220008000a00 */
[----:B------:R-:W-:Y:S02]  /*34b0*/  IMAD.MOV.U32 R4, RZ, RZ, R16 ;  /* 0x000000ffff047224 */ /* 0x000fe400078e0010 */
[C---:B------:R-:W-:Y:S02]  /*34c0*/  IMAD R0, R11.reuse, UR13, R0 ;  /* 0x0000000d0b007c24 */ /* 0x040fe4000f8e0200 */
[----:B------:R-:W-:-:S04]  /*34d0*/  IMAD.WIDE.U32 R4, R11, UR12, R4 ;  /* 0x0000000c0b047c25 */ /* 0x000fc8000f8e0004 */
        /* <DEDUP_REMOVED lines=15> */
.L_x_2274:
[----:B------:R-:W-:Y:S05]  /*35d0*/  BSYNC.RECONVERGENT B0 ;  /* 0x0000000000007941 */ /* 0x000fea0003800200 */
.L_x_2273:
[----:B------:R1:W-:Y:S01]  /*35e0*/  @P4 STS.128 [R14+0x16000], RZ ;  /* 0x016000ff0e004388 */ /* 0x0003e20000000c00 */
[----:B------:R-:W-:Y:S03]  /*35f0*/  BSSY.RECONVERGENT B0, `(.L_x_2275) ;  /* 0x0000019000007945 */ /* 0x000fe60003800200 */
[----:B------:R1:W-:Y:S01]  /*3600*/  @P4 STS.128 [R14+0x1a000], RZ ;  /* 0x01a000ff0e004388 */ /* 0x0003e20000000c00 */
[----:B------:R-:W-:Y:S05]  /*3610*/  @P4 BRA `(.L_x_2276) ;  /* 0x0000000000584947 */ /* 0x000fea0003800000 */
[----:B------:R-:W2:Y:S01]  /*3620*/  LDCU UR10, c[0x0][0x440] ;  /* 0x00008800ff0a77ac */ /* 0x000ea20008000800 */
[----:B------:R-:W-:Y:S01]  /*3630*/  MOV R5, R2 ;  /* 0x0000000200057202 */ /* 0x000fe20000000f00 */
[----:B------:R-:W-:Y:S01]  /*3640*/  IMAD R0, R6, UR12, RZ ;  /* 0x0000000c06007c24 */ /* 0x000fe2000f8e02ff */
[----:B------:R-:W4:Y:S01]  /*3650*/  LDCU.64 UR8, c[0x0][0x390] ;  /* 0x00007200ff0877ac */ /* 0x000f220008000a00 */
[----:B------:R-:W-:Y:S02]  /*3660*/  IMAD.MOV.U32 R4, RZ, RZ, R16 ;  /* 0x000000ffff047224 */ /* 0x000fe400078e0010 */
[C---:B------:R-:W-:Y:S02]  /*3670*/  IMAD R0, R7.reuse, UR13, R0 ;  /* 0x0000000d07007c24 */ /* 0x040fe4000f8e0200 */
[----:B------:R-:W-:-:S04]  /*3680*/  IMAD.WIDE.U32 R4, R7, UR12, R4 ;  /* 0x0000000c07047c25 */ /* 0x000fc8000f8e0004 */
[----:B------:R-:W-:Y:S01]  /*3690*/  IMAD.IADD R0, R5, 0x1, R0 ;  /* 0x0000000105007824 */ /* 0x000fe200078e0200 */
        /* <DEDUP_REMOVED lines=14> */
.L_x_2276:
[----:B------:R-:W-:Y:S05]  /*3780*/  BSYNC.RECONVERGENT B0 ;  /* 0x0000000000007941 */ /* 0x000fea0003800200 */
.L_x_2275:
[----:B------:R1:W-:Y:S01]  /*3790*/  @P3 STS.128 [R14+0x17000], RZ ;  /* 0x017000ff0e003388 */ /* 0x0003e20000000c00 */
[----:B------:R-:W-:Y:S03]  /*37a0*/  BSSY.RECONVERGENT B0, `(.L_x_2277) ;  /* 0x0000019000007945 */ /* 0x000fe60003800200 */
[----:B------:R1:W-:Y:S01]  /*37b0*/  @P3 STS.128 [R14+0x1b000], RZ ;  /* 0x01b000ff0e003388 */ /* 0x0003e20000000c00 */
[----:B------:R-:W-:Y:S05]  /*37c0*/  @P3 BRA `(.L_x_2278) ;  /* 0x0000000000583947 */ /* 0x000fea0003800000 */
[----:B------:R-:W3:Y:S01]  /*37d0*/  LDCU UR10, c[0x0][0x440] ;  /* 0x00008800ff0a77ac */ /* 0x000ee20008000800 */
[----:B------:R-:W-:Y:S01]  /*37e0*/  MOV R5, R2 ;  /* 0x0000000200057202 */ /* 0x000fe20000000f00 */
        /* <DEDUP_REMOVED lines=20> */
.L_x_2278:
[----:B------:R-:W-:Y:S05]  /*3930*/  BSYNC.RECONVERGENT B0 ;  /* 0x0000000000007941 */ /* 0x000fea0003800200 */
.L_x_2277:
[----:B------:R-:W4:Y:S01]  /*3940*/  LDCU.64 UR10, c[0x0][0x538] ;  /* 0x0000a700ff0a77ac */ /* 0x000f220008000a00 */
[----:B------:R-:W1:Y:S01]  /*3950*/  LDC.64 R4, c[0x0][0x528] ;  /* 0x00014a00ff047b82 */ /* 0x000e620000000a00 */
[C---:B------:R-:W-:Y:S01]  /*3960*/  IMAD.SHL.U32 R0, R3.reuse, 0x40, RZ ;  /* 0x0000004003007824 */ /* 0x040fe200078e00ff */
[----:B---3--:R-:W-:Y:S01]  /*3970*/  SHF.R.U32.HI R10, RZ, 0x4, R3 ;  /* 0x00000004ff0a7819 */ /* 0x008fe20000011603 */
[----:B------:R-:W-:Y:S01]  /*3980*/  IMAD.SHL.U32 R11, R3, 0x2, RZ ;  /* 0x00000002030b7824 */ /* 0x000fe200078e00ff */
[----:B------:R-:W0:Y:S01]  /*3990*/  LDGDEPBAR ;  /* 0x00000000000079af */ /* 0x000e220000000000 */
[----:B----4-:R-:W-:-:S04]  /*39a0*/  UISETP.NE.U32.AND UP0, UPT, UR10, URZ, UPT ;  /* 0x000000ff0a00728c */ /* 0x010fc8000bf05070 */
[----:B------:R-:W-:Y:S01]  /*39b0*/  UISETP.NE.AND.EX UP0, UPT, UR11, URZ, UPT, UP0 ;  /* 0x000000ff0b00728c */ /* 0x000fe2000bf05300 */
[----:B-1----:R-:W3:Y:S05]  /*39c0*/  LDG.E.64 R8, desc[UR34][R4.64+0x8] ;  /* 0x0000082204087981 */ /* 0x002eea000c1e1b00 */
[----:B------:R-:W-:-:S05]  /*39d0*/  PLOP3.LUT P0, PT, PT, PT, UP0, 0x80, 0x8 ;  /* 0x000000000008781c */ /* 0x000fca0003f0f008 */
[----:B------:R-:W1:Y:S01]  /*39e0*/  @UP0 LDCU.64 UR8, c[0x0][0x540] ;  /* 0x0000a800ff0807ac */ /* 0x000e620008000a00 */
[----:B------:R-:W-:Y:S01]  /*39f0*/  @UP0 UMOV UR12, UR24 ;  /* 0x00000018000c0c82 */ /* 0x000fe20008000000 */
[----:B------:R-:W-:Y:S01]  /*3a00*/  @UP0 UMOV UR13, URZ ;  /* 0x000000ff000d0c82 */ /* 0x000fe20008000000 */
[----:B------:R-:W4:Y:S01]  /*3a10*/  LDG.E.64 R4, desc[UR34][R4.64] ;  /* 0x0000002204047981 */ /* 0x000f22000c1e1b00 */
[----:B-1----:R-:W-:Y:S01]  /*3a20*/  @UP0 UIMAD.WIDE.U32 UR12, UR23, UR8, UR12 ;  /* 0x00000008170c02a5 */ /* 0x002fe2000f8e000c */
        /* <DEDUP_REMOVED lines=9> */
[----:B--2---:R-:W-:Y:S01]  /*3ac0*/  IMAD.U32 R6, RZ, RZ, UR10 ;  /* 0x0000000aff067e24 */ /* 0x004fe2000f8e00ff */
[----:B------:R-:W1:Y:S03]  /*3ad0*/  @UP0 LDCU UR12, c[0x0][0x458] ;  /* 0x00008b00ff0c07ac */ /* 0x000e660008000800 */
[----:B------:R-:W-:Y:S01]  /*3ae0*/  IMAD.U32 R7, RZ, RZ, UR11 ;  /* 0x0000000bff077e24 */ /* 0x000fe2000f8e00ff */
[----:B------:R-:W-:Y:S01]  /*3af0*/  LOP3.LUT R20, R2, 0x38, R20, 0xf8, !PT ;  /* 0x0000003802147812 */ /* 0x000fe200078ef814 */
[----:B------:R-:W-:Y:S01]  /*3b00*/  IMAD.MOV.U32 R211, RZ, RZ, 0x20 ;  /* 0x00000020ffd37424 */ /* 0x000fe200078e00ff */
[----:B------:R-:W-:Y:S01]  /*3b10*/  LOP3.LUT R10, R10, 0x10, R3, 0xf8, !PT ;  /* 0x000000100a0a7812 */ /* 0x000fe200078ef803 */
[----:B------:R-:W-:Y:S01]  /*3b20*/  IMAD.U32 R226, RZ, RZ, UR5 ;  /* 0x00000005ffe27e24 */ /* 0x000fe2000f8e00ff */
[----:B------:R1:W2:Y:S01]  /*3b30*/  @P0 LDG.E R6, desc[UR34][R6.64] ;  /* 0x0000002206060981 */ /* 0x0002a2000c1e1900 */
[----:B------:R-:W-:Y:S01]  /*3b40*/  LOP3.LUT R11, R11, 0x1e0, R13, 0xf8, !PT ;  /* 0x000001e00b0b7812 */ /* 0x000fe200078ef80d */
[----:B------:R-:W-:Y:S01]  /*3b50*/  IMAD.MOV.U32 R234, RZ, RZ, R240 ;  /* 0x000000ffffea7224 */ /* 0x000fe200078e00f0 */
[----:B------:R-:W-:Y:S01]  /*3b60*/  LOP3.LUT R2, R0, 0x200, RZ, 0xc0, !PT ;  /* 0x0000020000027812 */ /* 0x000fe200078ec0ff */
[----:B------:R-:W-:Y:S01]  /*3b70*/  IMAD.MOV.U32 R225, RZ, RZ, 0x4 ;  /* 0x00000004ffe17424 */ /* 0x000fe200078e00ff */
[----:B------:R-:W-:-:S02]  /*3b80*/  LOP3.LUT R10, R10, R20, RZ, 0x3c, !PT ;  /* 0x000000140a0a7212 */ /* 0x000fc400078e3cff */
[----:B------:R-:W-:Y:S02]  /*3b90*/  CS2R R158, SRZ ;  /* 0x00000000009e7805 */ /* 0x000fe4000001ff00 */
[----:B------:R-:W-:Y:S02]  /*3ba0*/  LOP3.LUT R13, R20, 0x8, R13, 0x78, !PT ;  /* 0x00000008140d7812 */ /* 0x000fe400078e780d */
[----:B------:R-:W-:Y:S02]  /*3bb0*/  CS2R R156, SRZ ;  /* 0x00000000009c7805 */ /* 0x000fe4000001ff00 */
[----:B------:R-:W-:Y:S02]  /*3bc0*/  SEL R212, R212, 0xffffffc0, !P2 ;  /* 0xffffffc0d4d47807 */ /* 0x000fe40005000000 */
        /* <DEDUP_REMOVED lines=15> */
[----:B-1----:R-:W2:Y:S01]  /*3cc0*/  @P0 MUFU.RCP R7, UR12 ;  /* 0x0000000c00070d08 */ /* 0x002ea20008001000 */
[----:B------:R-:W-:Y:S01]  /*3cd0*/  UIMAD UR12, UR23, UR31, UR24 ;  /* 0x0000001f170c72a4 */ /* 0x000fe2000f8e0218 */
[----:B------:R-:W-:Y:S02]  /*3ce0*/  CS2R R124, SRZ ;  /* 0x00000000007c7805 */ /* 0x000fe4000001ff00 */
[----:B------:R-:W-:Y:S02]  /*3cf0*/  CS2R R130, SRZ ;  /* 0x0000000000827805 */ /* 0x000fe4000001ff00 */
[----:B------:R-:W-:Y:S01]  /*3d00*/  CS2R R128, SRZ ;  /* 0x0000000000807805 */ /* 0x000fe2000001ff00 */
[----:B------:R-:W-:Y:S01]  /*3d10*/  USHF.L.U32 UR12, UR12, 0x5, URZ ;  /* 0x000000050c0c7899 */ /* 0x000fe200080006ff */
[----:B------:R-:W-:Y:S02]  /*3d20*/  CS2R R122, SRZ ;  /* 0x00000000007a7805 */ /* 0x000fe4000001ff00 */
[----:B------:R-:W-:-:S02]  /*3d30*/  CS2R R120, SRZ ;  /* 0x0000000000787805 */ /* 0x000fc4000001ff00 */
[----:B------:R-:W-:Y:S01]  /*3d40*/  CS2R R118, SRZ ;  /* 0x0000000000767805 */ /* 0x000fe2000001ff00 */
[----:B------:R-:W-:Y:S01]  /*3d50*/  USHF.R.S32.HI UR14, URZ, 0x1f, UR12 ;  /* 0x0000001fff0e7899 */ /* 0x000fe2000801140c */
        /* <DEDUP_REMOVED lines=8> */
[----:B------:R-:W-:Y:S02]  /*3de0*/  LEA R210, R210, UR25, 0x1 ;  /* 0x00000019d2d27c11 */ /* 0x000fe4000f8e08ff */
[----:B------:R-:W-:Y:S02]  /*3df0*/  CS2R R112, SRZ ;  /* 0x0000000000707805 */ /* 0x000fe4000001ff00 */
[----:B------:R-:W-:-:S02]  /*3e00*/  LOP3.LUT R2, R2, R13, RZ, 0xfc, !PT ;  /* 0x0000000d02027212 */ /* 0x000fc400078efcff */
[----:B------:R-:W-:Y:S02]  /*3e10*/  CS2R R106, SRZ ;  /* 0x00000000006a7805 */ /* 0x000fe4000001ff00 */
[----:B------:R-:W-:Y:S01]  /*3e20*/  SEL R211, R211, 0xffffffe0, !P1 ;  /* 0xffffffe0d3d37807 */ /* 0x000fe20004800000 */
[----:B------:R-:W-:Y:S01]  /*3e30*/  IMAD.IADD R208, R212, 0x1, R210 ;  /* 0x00000001d4d07824 */ /* 0x000fe200078e02d2 */
[----:B------:R-:W-:Y:S02]  /*3e40*/  LEA R0, R0, UR25, 0x1 ;  /* 0x0000001900007c11 */ /* 0x000fe4000f8e08ff */
[----:B------:R-:W-:Y:S02]  /*3e50*/  CS2R R104, SRZ ;  /* 0x0000000000687805 */ /* 0x000fe4000001ff00 */
[----:B------:R-:W-:Y:S02]  /*3e60*/  LEA R2, R2, UR25, 0x1 ;  /* 0x0000001902027c11 */ /* 0x000fe4000f8e08ff */
[----:B------:R-:W-:-:S02]  /*3e70*/  CS2R R102, SRZ ;  /* 0x0000000000667805 */ /* 0x000fc4000001ff00 */
[----:B------:R-:W-:Y:S02]  /*3e80*/  IADD3 R226, PT, PT, -R226, UR36, -R11 ;  /* 0x00000024e2e27c10 */ /* 0x000fe4000fffe90b */
        /* <DEDUP_REMOVED lines=33> */
[C---:B------:R-:W-:Y:S01]  /*40a0*/  IMAD.IADD R209, R211.reuse, 0x1, R210 ;  /* 0x00000001d3d17824 */ /* 0x040fe200078e02d2 */
[----:B------:R-:W1:Y:S01]  /*40b0*/  LDCU UR8, c[0x0][0x440] ;  /* 0x00008800ff0877ac */ /* 0x000e620008000800 */
[----:B------:R-:W-:Y:S02]  /*40c0*/  IMAD.IADD R3, R211, 0x1, R208 ;  /* 0x00000001d3037824 */ /* 0x000fe400078e02d0 */
[----:B------:R-:W-:Y:S01]  /*40d0*/  VIADD R2, R2, UR16 ;  /* 0x0000001002027c36 */ /* 0x000fe20008000000 */
[----:B------:R-:W-:Y:S01]  /*40e0*/  UMOV UR23, URZ ;  /* 0x000000ff00177c82 */ /* 0x000fe20008000000 */
[----:B------:R-:W-:Y:S01]  /*40f0*/  UIADD3 UR5, UPT, UPT, UR5, -UR44, -UR36 ;  /* 0x8000002c05057290 */ /* 0x000fe2000fffe824 */
[----:B------:R-:W-:Y:S01]  /*4100*/  VIADD R0, R0, UR16 ;  /* 0x0000001000007c36 */ /* 0x000fe20008000000 */
[----:B------:R-:W1:Y:S01]  /*4110*/  LDCU UR11, c[0x0][0x504] ;  /* 0x0000a080ff0b77ac */ /* 0x000e620008000800 */
[----:B------:R-:W1:Y:S01]  /*4120*/  LDCU UR10, c[0x0][0x508] ;  /* 0x0000a100ff0a77ac */ /* 0x000e620008000800 */
[----:B------:R-:W1:Y:S01]  /*4130*/  LDCU UR9, c[0x0][0x3e0] ;  /* 0x00007c00ff0977ac */ /* 0x000e620008000800 */
[----:B------:R-:W1:Y:S01]  /*4140*/  LDCU UR13, c[0x0][0x45c] ;  /* 0x00008b80ff0d77ac */ /* 0x000e620008000800 */
[----:B------:R-:W-:Y:S01]  /*4150*/  USHF.L.U32 UR47, UR47, 0x3, URZ ;  /* 0x000000032f2f7899 */ /* 0x000fe200080006ff */
[----:B---3--:R-:W-:Y:S01]  /*4160*/  IADD3 R233, P4, P3, R8, UR12, R233 ;  /* 0x0000000c08e97c10 */ /* 0x008fe2000fb9e0e9 */
[----:B------:R-:W3:Y:S03]  /*4170*/  LDCU.U8 UR12, c[0x0][0x4f8] ;  /* 0x00009f00ff0c77ac */ /* 0x000ee60008000000 */
[----:B------:R-:W-:Y:S01]  /*4180*/  IADD3.X R232, PT, PT, R9, UR14, RZ, P4, P3 ;  /* 0x0000000e09e87c10 */ /* 0x000fe2000a7e64ff */
[----:B------:R-:W1:Y:S01]  /*4190*/  LDCU UR14, c[0x0][0x590] ;  /* 0x0000b200ff0e77ac */ /* 0x000e620008000800 */
[----:B----4-:R-:W-:-:S02]  /*41a0*/  R2UR UR64, R4 ;  /* 0x00000000044072ca */ /* 0x010fc400000e0000 */
[----:B------:R-:W-:Y:S01]  /*41b0*/  R2UR UR65, R5 ;  /* 0x00000000054172ca */ /* 0x000fe200000e0000 */
[----:B-1----:R-:W-:Y:S01]  /*41c0*/  USHF.L.U32 UR14, UR14, 0x6, URZ ;  /* 0x000000060e0e7899 */ /* 0x002fe200080006ff */
[----:B--2---:R-:W-:-:S05]  /*41d0*/  @P0 FMUL.FTZ R6, R6, R7 ;  /* 0x0000000706060220 */ /* 0x004fca0000410000 */
[----:B------:R-:W-:-:S04]  /*41e0*/  @P0 R2UR UR15, R6 ;  /* 0x00000000060f02ca */ /* 0x000fc800000e0000 */
        /* <DEDUP_REMOVED lines=11> */
[----:B------:R-:W-:Y:S01]  /*42a0*/  UIADD3 UR16, UPT, UPT, UR65, 0x646e171e, URZ ;  /* 0x646e171e41107890 */ /* 0x000fe2000fffe0ff */
[----:B---3--:R-:W-:-:S11]  /*42b0*/  @UP0 UMOV UR23, UR15 ;  /* 0x0000000f00170c82 */ /* 0x008fd60008000000 */
.L_x_2283:
        /* <DEDUP_REMOVED lines=217> */
.L_x_2279:
        /* <DEDUP_REMOVED lines=158> */
.L_x_2280:
[----:B------:R-:W1:Y:S01]  /*5a30*/  S2R R214, SR_TID.X ;  /* 0x0000000000d67919 */ /* 0x000e620000002100 */
[C---:B------:R-:W-:Y:S01]  /*5a40*/  FMUL.FTZ R250, R238.reuse, 1.4426950216293334961 ;  /* 0x3fb8aa3beefa7820 */ /* 0x040fe20000410000 */
[----:B------:R-:W-:Y:S01]  /*5a50*/  FSETP.NEU.FTZ.AND P0, PT, R238, -INF , PT ;  /* 0xff800000ee00780b */ /* 0x000fe20003f1d000 */
[C---:B------:R-:W-:Y:S01]  /*5a60*/  FMUL.FTZ R249, R237.reuse, 1.4426950216293334961 ;  /* 0x3fb8aa3bedf97820 */ /* 0x040fe20000410000 */
[----:B------:R-:W-:Y:S01]  /*5a70*/  FSETP.NEU.FTZ.AND P1, PT, R236, -INF , PT ;  /* 0xff800000ec00780b */ /* 0x000fe20003f3d000 */
[----:B------:R-:W-:Y:S01]  /*5a80*/  IMAD.U32 R3, RZ, RZ, UR40 ;  /* 0x00000028ff037e24 */ /* 0x000fe2000f8e00ff */
[----:B------:R-:W-:Y:S01]  /*5a90*/  FSEL R250, R250, RZ, P0 ;  /* 0x000000fffafa7208 */ /* 0x000fe20000000000 */
[----:B------:R-:W-:Y:S01]  /*5aa0*/  IMAD.MOV.U32 R211, RZ, RZ, 0x20 ;  /* 0x00000020ffd37424 */ /* 0x000fe200078e00ff */
[----:B------:R-:W-:Y:S01]  /*5ab0*/  FSETP.NEU.FTZ.AND P0, PT, R237, -INF , PT ;  /* 0xff800000ed00780b */ /* 0x000fe20003f1d000 */
[----:B------:R-:W-:Y:S01]  /*5ac0*/  IMAD.MOV.U32 R212, RZ, RZ, 0x40 ;  /* 0x00000040ffd47424 */ /* 0x000fe200078e00ff */
[----:B------:R-:W-:Y:S01]  /*5ad0*/  UISETP.GT.AND UP0, UPT, UR45, UR41, UPT ;  /* 0x000000292d00728c */ /* 0x000fe2000bf04270 */
[--C-:B------:R-:W-:Y:S01]  /*5ae0*/  FFMA.FTZ R32, R32, UR13, -R250.reuse ;  /* 0x0000000d20207c23 */ /* 0x100fe200080108fa */
[----:B------:R-:W-:Y:S01]  /*5af0*/  FSEL R249, R249, RZ, P0 ;  /* 0x000000fff9f97208 */ /* 0x000fe20000000000 */
        /* <DEDUP_REMOVED lines=8> */
[--C-:B------:R-:W-:Y:S01]  /*5b80*/  FFMA.FTZ R7, R7, UR13, -R249.reuse ;  /* 0x0000000d07077c23 */ /* 0x100fe200080108f9 */
[--C-:B------:R-:W-:Y:S03]  /*5b90*/  FFMA.FTZ R19, R19, UR13, -R249.reuse ;  /* 0x0000000d13137c23 */ /* 0x100fe600080108f9 */
[----:B------:R-:W2:Y:S01]  /*5ba0*/  MUFU.EX2 R188, R34 ;  /* 0x0000002200bc7308 */ /* 0x000ea20000000800 */
[--C-:B------:R-:W-:Y:S01]  /*5bb0*/  FFMA.FTZ R22, R22, UR13, -R249.reuse ;  /* 0x0000000d16167c23 */ /* 0x100fe200080108f9 */
[----:B------:R-:W-:Y:S01]  /*5bc0*/  FFMA.FTZ R249, R6, UR13, -R249 ;  /* 0x0000000d06f97c23 */ /* 0x000fe200080108f9 */
[----:B------:R-:W-:Y:S01]  /*5bd0*/  FMUL.FTZ R6, R236, 1.4426950216293334961 ;  /* 0x3fb8aa3bec067820 */ /* 0x000fe20000410000 */
[--C-:B------:R-:W-:Y:S01]  /*5be0*/  FFMA.FTZ R21, R21, UR13, -R250.reuse ;  /* 0x0000000d15157c23 */ /* 0x100fe200080108fa */
[--C-:B------:R-:W-:Y:S01]  /*5bf0*/  FFMA.FTZ R17, R17, UR13, -R250.reuse ;  /* 0x0000000d11117c23 */ /* 0x100fe200080108fa */
[--C-:B------:R-:W-:Y:S01]  /*5c00*/  FFMA.FTZ R244, R4, UR13, -R250.reuse ;  /* 0x0000000d04f47c23 */ /* 0x100fe200080108fa */
[----:B------:R-:W-:Y:S03]  /*5c10*/  FFMA.FTZ R250, R5, UR13, -R250 ;  /* 0x0000000d05fa7c23 */ /* 0x000fe600080108fa */
[----:B------:R3:W-:Y:S01]  /*5c20*/  MUFU.EX2 R186, R35 ;  /* 0x0000002300ba7308 */ /* 0x0007e20000000800 */
[----:B------:R-:W-:Y:S01]  /*5c30*/  FSEL R20, R6, RZ, P1 ;  /* 0x000000ff06147208 */ /* 0x000fe20000800000 */
[----:B------:R-:W-:Y:S02]  /*5c40*/  IMAD.U32 R5, RZ, RZ, UR45 ;  /* 0x0000002dff057e24 */ /* 0x000fe4000f8e00ff */
[C---:B------:R-:W-:Y:S01]  /*5c50*/  FMUL.FTZ R4, R235.reuse, 1.4426950216293334961 ;  /* 0x3fb8aa3beb047820 */ /* 0x040fe20000410000 */
[----:B------:R-:W-:Y:S01]  /*5c60*/  FSETP.NEU.FTZ.AND P0, PT, R235, -INF , PT ;  /* 0xff800000eb00780b */ /* 0x000fe20003f1d000 */
[--C-:B------:R-:W-:Y:S01]  /*5c70*/  FFMA.FTZ R28, R28, UR13, -R20.reuse ;  /* 0x0000000d1c1c7c23 */ /* 0x100fe20008010814 */
[--C-:B------:R-:W-:Y:S03]  /*5c80*/  FFMA.FTZ R29, R29, UR13, -R20.reuse ;  /* 0x0000000d1d1d7c23 */ /* 0x100fe60008010814 */
[----:B------:R4:W2:Y:S01]  /*5c90*/  MUFU.EX2 R187, R33 ;  /* 0x0000002100bb7308 */ /* 0x0008a20000000800 */
[----:B------:R-:W-:Y:S01]  /*5ca0*/  FSEL R4, R4, RZ, P0 ;  /* 0x000000ff04047208 */ /* 0x000fe20000000000 */
[--C-:B------:R-:W-:Y:S01]  /*5cb0*/  FFMA.FTZ R24, R24, UR13, -R20.reuse ;  /* 0x0000000d18187c23 */ /* 0x100fe20008010814 */
[--C-:B------:R-:W-:Y:S01]  /*5cc0*/  FFMA.FTZ R13, R13, UR13, -R20.reuse ;  /* 0x0000000d0d0d7c23 */ /* 0x100fe20008010814 */
[--C-:B------:R-:W-:Y:S01]  /*5cd0*/  FFMA.FTZ R25, R25, UR13, -R20.reuse ;  /* 0x0000000d19197c23 */ /* 0x100fe20008010814 */
[----:B------:R-:W-:Y:S01]  /*5ce0*/  FFMA.FTZ R9, R9, UR13, -R20 ;  /* 0x0000000d09097c23 */ /* 0x000fe20008010814 */
[--C-:B------:R-:W-:Y:S01]  /*5cf0*/  FFMA.FTZ R30, R30, UR13, -R4.reuse ;  /* 0x0000000d1e1e7c23 */ /* 0x100fe20008010804 */
[--C-:B------:R-:W-:Y:S03]  /*5d00*/  FFMA.FTZ R31, R31, UR13, -R4.reuse ;  /* 0x0000000d1f1f7c23 */ /* 0x100fe60008010804 */
[----:B------:R2:W-:Y:S01]  /*5d10*/  MUFU.EX2 R199, R16 ;  /* 0x0000001000c77308 */ /* 0x0005e20000000800 */
[----:B---3--:R-:W-:Y:S04]  /*5d20*/  IMAD.WIDE.U32 R34, R233, -0x2daee0ad, RZ ;  /* 0xd2511f53e9227825 */ /* 0x008fe800078e00ff */
[--C-:B------:R-:W-:Y:S01]  /*5d30*/  FFMA.FTZ R14, R14, UR13, -R4.reuse ;  /* 0x0000000d0e0e7c23 */ /* 0x100fe20008010804 */
[--C-:B------:R-:W-:Y:S01]  /*5d40*/  FFMA.FTZ R11, R11, UR13, -R4.reuse ;  /* 0x0000000d0b0b7c23 */ /* 0x100fe20008010804 */
[--C-:B------:R-:W-:Y:S01]  /*5d50*/  FFMA.FTZ R10, R10, UR13, -R4.reuse ;  /* 0x0000000d0a0a7c23 */ /* 0x100fe20008010804 */
[--C-:B------:R-:W-:Y:S01]  /*5d60*/  FFMA.FTZ R27, R27, UR13, -R4.reuse ;  /* 0x0000000d1b1b7c23 */ /* 0x100fe20008010804 */
[--C-:B------:R-:W-:Y:S01]  /*5d70*/  FFMA.FTZ R26, R26, UR13, -R4.reuse ;  /* 0x0000000d1a1a7c23 */ /* 0x100fe20008010804 */
[----:B------:R3:W-:Y:S01]  /*5d80*/  MUFU.EX2 R198, R17 ;  /* 0x0000001100c67308 */ /* 0x0007e20000000800 */
[----:B------:R-:W-:Y:S01]  /*5d90*/  FFMA.FTZ R15, R15, UR13, -R4 ;  /* 0x0000000d0f0f7c23 */ /* 0x000fe20008010804 */
[--C-:B------:R-:W-:Y:S01]  /*5da0*/  FFMA.FTZ R12, R12, UR13, -R20.reuse ;  /* 0x0000000d0c0c7c23 */ /* 0x100fe20008010814 */
[----:B------:R-:W-:Y:S07]  /*5db0*/  FFMA.FTZ R8, R8, UR13, -R20 ;  /* 0x0000000d08087c23 */ /* 0x000fee0008010814 */
[----:B------:R3:W-:Y:S10]  /*5dc0*/  MUFU.EX2 R193, R22 ;  /* 0x0000001600c17308 */ /* 0x0007f40000000800 */
[----:B------:R-:W-:Y:S10]  /*5dd0*/  MUFU.EX2 R192, R23 ;  /* 0x0000001700c07308 */ /* 0x000ff40000000800 */
[----:B------:R3:W-:Y:S10]  /*5de0*/  MUFU.EX2 R197, R18 ;  /* 0x0000001200c57308 */ /* 0x0007f40000000800 */
[----:B------:R3:W-:Y:S10]  /*5df0*/  MUFU.EX2 R196, R19 ;  /* 0x0000001300c47308 */ /* 0x0007f40000000800 */
[----:B------:R3:W-:Y:S10]  /*5e00*/  MUFU.EX2 R241, R7 ;  /* 0x0000000700f17308 */ /* 0x0007f40000000800 */
[----:B------:R3:W-:Y:S10]  /*5e10*/  MUFU.EX2 R229, R12 ;  /* 0x0000000c00e57308 */ /* 0x0007f40000000800 */
[----:B------:R3:W-:Y:S10]  /*5e20*/  MUFU.EX2 R223, R14 ;  /* 0x0000000e00df7308 */ /* 0x0007f40000000800 */
[----:B------:R-:W-:Y:S10]  /*5e30*/  MUFU.EX2 R222, R15 ;  /* 0x0000000f00de7308 */ /* 0x000ff40000000800 */
[----:B------:R-:W3:Y:S10]  /*5e40*/  MUFU.EX2 R194, R194 ;  /* 0x000000c200c27308 */ /* 0x000ef40000000800 */
[----:B------:R-:W3:Y:S10]  /*5e50*/  MUFU.EX2 R190, R28 ;  /* 0x0000001c00be7308 */ /* 0x000ef40000000800 */
        /* <DEDUP_REMOVED lines=14> */
[----:B------:R-:W3:Y:S10]  /*5f40*/  MUFU.EX2 R203, R30 ;  /* 0x0000001e00cb7308 */ /* 0x000ef40000000800 */
[----:B------:R-:W3:Y:S01]  /*5f50*/  MUFU.EX2 R202, R31 ;  /* 0x0000001f00ca7308 */ /* 0x000ee20000000800 */
[--C-:B-1----:R-:W-:Y:S01]  /*5f60*/  SHF.R.U32.HI R32, RZ, 0x6, R214.reuse ;  /* 0x00000006ff207819 */ /* 0x102fe200000116d6 */
[C---:B------:R-:W-:Y:S01]  /*5f70*/  IMAD.SHL.U32 R201, R214.reuse, 0x10, RZ ;  /* 0x00000010d6c97824 */ /* 0x040fe200078e00ff */
[--C-:B------:R-:W-:Y:S01]  /*5f80*/  SHF.R.U32.HI R6, RZ, 0x5, R214.reuse ;  /* 0x00000005ff067819 */ /* 0x100fe200000116d6 */
[----:B------:R-:W-:Y:S01]  /*5f90*/  IMAD.SHL.U32 R213, R214, 0x8, RZ ;  /* 0x00000008d6d57824 */ /* 0x000fe200078e00ff */
[----:B------:R-:W-:Y:S01]  /*5fa0*/  SHF.R.U32.HI R215, RZ, 0x4, R214 ;  /* 0x00000004ffd77819 */ /* 0x000fe200000116d6 */
[----:B------:R-:W-:Y:S01]  /*5fb0*/  IMAD R3, R3, 0x4, R32 ;  /* 0x0000000403037824 */ /* 0x000fe200078e0220 */
[----:B------:R-:W-:Y:S02]  /*5fc0*/  LOP3.LUT R6, R6, 0x1, RZ, 0xc0, !PT ;  /* 0x0000000106067812 */ /* 0x000fe400078ec0ff */
[----:B------:R-:W-:Y:S02]  /*5fd0*/  LOP3.LUT R201, R201, 0x1c0, RZ, 0xc0, !PT ;  /* 0x000001c0c9c97812 */ /* 0x000fe400078ec0ff */
[----:B------:R-:W-:Y:S01]  /*5fe0*/  LOP3.LUT R170, R3, UR65, R35, 0x96, !PT ;  /* 0x0000004103aa7c12 */ /* 0x000fe2000f8e9623 */
[----:B------:R-:W-:Y:S01]  /*5ff0*/  IMAD R5, R5, 0x4, R6 ;  /* 0x0000000405057824 */ /* 0x000fe200078e0206 */
[----:B------:R-:W-:Y:S01]  /*6000*/  LOP3.LUT R215, R215, 0x8, RZ, 0xc0, !PT ;  /* 0x00000008d7d77812 */ /* 0x000fe200078ec0ff */
[----:B------:R-:W-:Y:S02]  /*6010*/  IMAD.SHL.U32 R6, R214, 0x20, RZ ;  /* 0x00000020d6067824 */ /* 0x000fe400078e00ff */
[C---:B------:R-:W-:Y:S04]  /*6020*/  IMAD.WIDE.U32 R164, R5.reuse, -0x326172a9, RZ ;  /* 0xcd9e8d5705a47825 */ /* 0x040fe800078e00ff */
[----:B------:R-:W-:Y:S01]  /*6030*/  IMAD.WIDE.U32 R170, R170, -0x326172a9, RZ ;  /* 0xcd9e8d57aaaa7825 */ /* 0x000fe200078e00ff */
[----:B------:R-:W-:Y:S03]  /*6040*/  LOP3.LUT R166, R232, UR64, R165, 0x96, !PT ;  /* 0x00000040e8a67c12 */ /* 0x000fe6000f8e96a5 */
[----:B------:R-:W-:Y:S01]  /*6050*/  VIADD R3, R5, 0x2 ;  /* 0x0000000205037836 */ /* 0x000fe20000000000 */
[----:B------:R-:W-:Y:S01]  /*6060*/  LOP3.LUT R164, R164, UR56, R171, 0x96, !PT ;  /* 0x00000038a4a47c12 */ /* 0x000fe2000f8e96ab */
[----:B------:R-:W-:Y:S02]  /*6070*/  IMAD.SHL.U32 R5, R214, 0x2, RZ ;  /* 0x00000002d6057824 */ /* 0x000fe400078e00ff */
[----:B----4-:R-:W-:Y:S01]  /*6080*/  IMAD.WIDE.U32 R32, R3, -0x326172a9, RZ ;  /* 0xcd9e8d5703207825 */ /* 0x010fe200078e00ff */
[----:B------:R-:W-:Y:S02]  /*6090*/  SHF.R.U32.HI R3, RZ, 0x1, R214 ;  /* 0x00000001ff037819 */ /* 0x000fe400000116d6 */
[----:B------:R-:W-:Y:S01]  /*60a0*/  LOP3.LUT R201, R201, 0x38, R5, 0xf8, !PT ;  /* 0x00000038c9c97812 */ /* 0x000fe200078ef805 */
[----:B------:R-:W-:Y:S01]  /*60b0*/  IMAD.WIDE.U32 R166, R166, -0x2daee0ad, RZ ;  /* 0xd2511f53a6a67825 */ /* 0x000fe200078e00ff */
[----:B--2---:R-:W-:Y:S02]  /*60c0*/  LOP3.LUT R16, R232, UR64, R33, 0x96, !PT ;  /* 0x00000040e8107c12 */ /* 0x004fe4000f8e9621 */
[--C-:B------:R-:W-:Y:S01]  /*60d0*/  LOP3.LUT R5, R5, 0x7006, R6.reuse, 0xc8, !PT ;  /* 0x0000700605057812 */ /* 0x100fe200078ec806 */
[----:B------:R-:W-:Y:S01]  /*60e0*/  IMAD.WIDE.U32 R164, R164, -0x2daee0ad, RZ ;  /* 0xd2511f53a4a47825 */ /* 0x000fe200078e00ff */
[----:B------:R-:W-:Y:S02]  /*60f0*/  LOP3.LUT R4, R34, UR55, R167, 0x96, !PT ;  /* 0x0000003722047c12 */ /* 0x000fe4000f8e96a7 */
[--C-:B------:R-:W-:Y:S01]  /*6100*/  LOP3.LUT R5, R5, 0x400, R6.reuse, 0xf8, !PT ;  /* 0x0000040005057812 */ /* 0x100fe200078ef806 */
[----:B---3--:R-:W-:Y:S01]  /*6110*/  IMAD.WIDE.U32 R16, R16, -0x2daee0ad, RZ ;  /* 0xd2511f5310107825 */ /* 0x008fe200078e00ff */
[----:B------:R-:W-:Y:S02]  /*6120*/  LOP3.LUT R201, R201, 0x20, R3, 0x78, !PT ;  /* 0x00000020c9c97812 */ /* 0x000fe400078e7803 */
[----:B------:R-:W-:Y:S02]  /*6130*/  LOP3.LUT R32, R32, UR56, R171, 0x96, !PT ;  /* 0x0000003820207c12 */ /* 0x000fe4000f8e96ab */
[----:B------:R-:W-:Y:S02]  /*6140*/  LOP3.LUT R35, R166, UR52, R165, 0x96, !PT ;  /* 0x00000034a6237c12 */ /* 0x000fe4000f8e96a5 */
[----:B------:R-:W-:Y:S01]  /*6150*/  LOP3.LUT R201, R5, R201, RZ, 0xfc, !PT ;  /* 0x000000c905c97212 */ /* 0x000fe200078efcff */
[----:B------:R-:W-:Y:S01]  /*6160*/  IMAD.WIDE.U32 R4, R4, -0x326172a9, RZ ;  /* 0xcd9e8d5704047825 */ /* 0x000fe200078e00ff */
[----:B------:R-:W-:Y:S02]  /*6170*/  LOP3.LUT R168, R34, UR55, R17, 0x96, !PT ;  /* 0x0000003722a87c12 */ /* 0x000fe4000f8e9611 */
[----:B------:R-:W-:Y:S01]  /*6180*/  LEA R201, R201, UR4, 0x1 ;  /* 0x00000004c9c97c11 */ /* 0x000fe2000f8e08ff */
[----:B------:R-:W-:Y:S01]  /*6190*/  IMAD.WIDE.U32 R32, R32, -0x2daee0ad, RZ ;  /* 0xd2511f5320207825 */ /* 0x000fe200078e00ff */
[----:B------:R-:W-:Y:S03]  /*61a0*/  LOP3.LUT R166, R170, UR53, R5, 0x96, !PT ;  /* 0x00000035aaa67c12 */ /* 0x000fe6000f8e9605 */
[----:B------:R-:W-:Y:S01]  /*61b0*/  IMAD.WIDE.U32 R34, R35, -0x326172a9, RZ ;  /* 0xcd9e8d5723227825 */ /* 0x000fe200078e00ff */
[----:B------:R-:W-:Y:S03]  /*61c0*/  LOP3.LUT R16, R16, UR52, R33, 0x96, !PT ;  /* 0x0000003410107c12 */ /* 0x000fe6000f8e9621 */
[----:B------:R-:W-:Y:S01]  /*61d0*/  IMAD.WIDE.U32 R168, R168, -0x326172a9, RZ ;  /* 0xcd9e8d57a8a87825 */ /* 0x000fe200078e00ff */
[----:B------:R-:W-:Y:S03]  /*61e0*/  LOP3.LUT R22, R4, UR51, R35, 0x96, !PT ;  /* 0x0000003304167c12 */ /* 0x000fe6000f8e9623 */
[----:B------:R-:W-:Y:S01]  /*61f0*/  IMAD.SHL.U32 R4, R214, 0x40, RZ ;  /* 0x00000040d6047824 */ /* 0x000fe200078e00ff */
[----:B------:R-:W-:Y:S01]  /*6200*/  LOP3.LUT R18, R170, UR53, R169, 0x96, !PT ;  /* 0x00000035aa127c12 */ /* 0x000fe2000f8e96a9 */
[----:B------:R-:W-:Y:S03]  /*6210*/  IMAD.WIDE.U32 R166, R166, -0x2daee0ad, RZ ;  /* 0xd2511f53a6a67825 */ /* 0x000fe600078e00ff */
[----:B------:R-:W-:Y:S01]  /*6220*/  LOP3.LUT R5, R4, 0x1c0, RZ, 0xc0, !PT ;  /* 0x000001c004057812 */ /* 0x000fe200078ec0ff */
[----:B------:R-:W-:Y:S01]  /*6230*/  IMAD.WIDE.U32 R22, R22, -0x2daee0ad, RZ ;  /* 0xd2511f5316167825 */ /* 0x000fe200078e00ff */
[----:B------:R-:W-:Y:S02]  /*6240*/  LOP3.LUT R19, R164, UR50, R167, 0x96, !PT ;  /* 0x00000032a4137c12 */ /* 0x000fe4000f8e96a7 */
[----:B------:R-:W-:Y:S01]  /*6250*/  LOP3.LUT R5, R5, 0x38, R213, 0xf8, !PT ;  /* 0x0000003805057812 */ /* 0x000fe200078ef8d5 */
[----:B------:R-:W-:Y:S01]  /*6260*/  IMAD.WIDE.U32 R16, R16, -0x326172a9, RZ ;  /* 0xcd9e8d5710107825 */ /* 0x000fe200078e00ff */
[----:B------:R-:W-:Y:S02]  /*6270*/  LOP3.LUT R20, R166, UR44, R23, 0x96, !PT ;  /* 0x0000002ca6147c12 */ /* 0x000fe4000f8e9617 */
[----:B------:R-:W-:Y:S01]  /*6280*/  LOP3.LUT R4, R4, 0x200, RZ, 0xc0, !PT ;  /* 0x0000020004047812 */ /* 0x000fe200078ec0ff */
[----:B------:R-:W-:Y:S01]  /*6290*/  IMAD.WIDE.U32 R166, R18, -0x2daee0ad, RZ ;  /* 0xd2511f5312a67825 */ /* 0x000fe200078e00ff */
[----:B------:R-:W-:Y:S02]  /*62a0*/  LOP3.LUT R17, R168, UR51, R17, 0x96, !PT ;  /* 0x00000033a8117c12 */ /* 0x000fe4000f8e9611 */
[----:B------:R-:W-:Y:S01]  /*62b0*/  LOP3.LUT R4, R4, 0x400, R6, 0xf8, !PT ;  /* 0x0000040004047812 */ /* 0x000fe200078ef806 */
[----:B------:R-:W-:Y:S01]  /*62c0*/  IMAD.WIDE.U32 R168, R19, -0x326172a9, RZ ;  /* 0xcd9e8d5713a87825 */ /* 0x000fe200078e00ff */
[----:B------:R-:W-:Y:S02]  /*62d0*/  LOP3.LUT R3, R5, 0x8, R3, 0x78, !PT ;  /* 0x0000000805037812 */ /* 0x000fe400078e7803 */
[----:B------:R-:W-:Y:S01]  /*62e0*/  LOP3.LUT R32, R32, UR50, R167, 0x96, !PT ;  /* 0x0000003220207c12 */ /* 0x000fe2000f8e96a7 */
[----:B------:R-:W-:Y:S01]  /*62f0*/  IMAD.WIDE.U32 R164, R17, -0x2daee0ad, RZ ;  /* 0xd2511f5311a47825 */ /* 0x000fe200078e00ff */
[----:B------:R-:W-:Y:S02]  /*6300*/  LOP3.LUT R3, R4, R3, RZ, 0xfc, !PT ;  /* 0x0000000304037212 */ /* 0x000fe400078efcff */
[----:B------:R-:W-:Y:S01]  /*6310*/  LOP3.LUT R34, R34, UR49, R169, 0x96, !PT ;  /* 0x0000003122227c12 */ /* 0x000fe2000f8e96a9 */
[----:B------:R-:W-:Y:S01]  /*6320*/  IMAD.WIDE.U32 R18, R20, -0x326172a9, RZ ;  /* 0xcd9e8d5714127825 */ /* 0x000fe200078e00ff */
[----:B------:R-:W-:Y:S02]  /*6330*/  LOP3.LUT R4, R166, UR44, R165, 0x96, !PT ;  /* 0x0000002ca6047c12 */ /* 0x000fe4000f8e96a5 */
[----:B------:R-:W-:Y:S01]  /*6340*/  LOP3.LUT R5, R5, 0x8, R214, 0x78, !PT ;  /* 0x0000000805057812 */ /* 0x000fe200078e78d6 */
[----:B------:R-:W-:Y:S01]  /*6350*/  IMAD.WIDE.U32 R166, R32, -0x326172a9, RZ ;  /* 0xcd9e8d5720a67825 */ /* 0x000fe200078e00ff */
[----:B------:R-:W-:Y:S02]  /*6360*/  LOP3.LUT R7, R168, UR31, R19, 0x96, !PT ;  /* 0x0000001fa8077c12 */ /* 0x000fe4000f8e9613 */
[----:B------:R-:W-:Y:S01]  /*6370*/  LOP3.LUT R6, R5, 0x7a00, R6, 0xf8, !PT ;  /* 0x00007a0005067812 */ /* 0x000fe200078ef806 */
[----:B------:R-:W-:Y:S01]  /*6380*/  IMAD.WIDE.U32 R168, R34, -0x2daee0ad, RZ ;  /* 0xd2511f5322a87825 */ /* 0x000fe200078e00ff */
[----:B------:R-:W-:Y:S02]  /*6390*/  LOP3.LUT R16, R16, UR49, R167, 0x96, !PT ;  /* 0x0000003110107c12 */ /* 0x000fe4000f8e96a7 */
[----:B------:R-:W-:Y:S01]  /*63a0*/  LEA R200, R3, UR4, 0x1 ;  /* 0x0000000403c87c11 */ /* 0x000fe2000f8e08ff */
[----:B------:R-:W-:Y:S01]  /*63b0*/  IMAD.WIDE.U32 R32, R4, -0x326172a9, RZ ;  /* 0xcd9e8d5704207825 */ /* 0x000fe200078e00ff */
[----:B------:R-:W-:Y:S02]  /*63c0*/  LOP3.LUT R22, R22, UR60, R169, 0x96, !PT ;  /* 0x0000003c16167c12 */ /* 0x000fe4000f8e96a9 */
[----:B------:R-:W-:Y:S01]  /*63d0*/  LEA R210, R6, UR4, 0x1 ;  /* 0x0000000406d27c11 */ /* 0x000fe2000f8e08ff */
[----:B------:R-:W-:Y:S01]  /*63e0*/  IMAD.WIDE.U32 R34, R7, -0x2daee0ad, RZ ;  /* 0xd2511f5307227825 */ /* 0x000fe200078e00ff */
[----:B------:R-:W-:Y:S03]  /*63f0*/  LOP3.LUT R4, R166, UR31, R33, 0x96, !PT ;  /* 0x0000001fa6047c12 */ /* 0x000fe6000f8e9621 */
[----:B------:R-:W-:Y:S01]  /*6400*/  IMAD.WIDE.U32 R166, R16, -0x2daee0ad, RZ ;  /* 0xd2511f5310a67825 */ /* 0x000fe200078e00ff */
[C---:B------:R-:W-:Y:S02]  /*6410*/  PRMT R17, R34.reuse, 0x7771, RZ ;  /* 0x0000777122117816 */ /* 0x040fe400000000ff */
[----:B------:R-:W-:Y:S01]  /*6420*/  PRMT R12, R34, 0x7772, RZ ;  /* 0x00007772220c7816 */ /* 0x000fe200000000ff */
[----:B------:R-:W-:Y:S01]  /*6430*/  IMAD.WIDE.U32 R22, R22, -0x326172a9, RZ ;  /* 0xcd9e8d5716167825 */ /* 0x000fe200078e00ff */
[----:B------:R-:W-:Y:S02]  /*6440*/  LOP3.LUT R5, R168, UR16, R35, 0x96, !PT ;  /* 0x00000010a8057c12 */ /* 0x000fe4000f8e9623 */
[C---:B------:R-:W-:Y:S01]  /*6450*/  PRMT R7, R34.reuse, 0x7773, RZ ;  /* 0x0000777322077816 */ /* 0x040fe200000000ff */
[----:B------:R-:W-:Y:S01]  /*6460*/  VIADD R252, R201, 0x20020 ;  /* 0x00020020c9fc7836 */ /* 0x000fe20000000000 */
[----:B------:R-:W-:Y:S01]  /*6470*/  PRMT R19, R34, 0x7770, RZ ;  /* 0x0000777022137816 */ /* 0x000fe200000000ff */
[----:B------:R-:W-:Y:S01]  /*6480*/  IMAD.WIDE.U32 R34, R4, -0x2daee0ad, RZ ;  /* 0xd2511f5304227825 */ /* 0x000fe200078e00ff */
[----:B------:R-:W-:Y:S02]  /*6490*/  ISETP.GT.U32.AND P4, PT, R12, UR12, PT ;  /* 0x0000000c0c007c0c */ /* 0x000fe4000bf84070 */
[----:B------:R-:W-:Y:S01]  /*64a0*/  ISETP.GT.U32.AND P5, PT, R17, UR12, PT ;  /* 0x0000000c11007c0c */ /* 0x000fe2000bfa4070 */
[----:B------:R-:W-:Y:S01]  /*64b0*/  VIADD R251, R201, 0x20000 ;  /* 0x00020000c9fb7836 */ /* 0x000fe20000000000 */
[----:B------:R-:W-:Y:S02]  /*64c0*/  ISETP.GT.U32.AND P3, PT, R7, UR12, PT ;  /* 0x0000000c07007c0c */ /* 0x000fe4000bf64070 */
[----:B------:R-:W-:Y:S02]  /*64d0*/  LOP3.LUT R17, R5, 0xff, RZ, 0xc0, !PT ;  /* 0x000000ff05117812 */ /* 0x000fe400078ec0ff */
[----:B------:R-:W-:Y:S02]  /*64e0*/  PRMT R14, R34, 0x7770, RZ ;  /* 0x00007770220e7816 */ /* 0x000fe400000000ff */
[----:B------:R-:W-:Y:S02]  /*64f0*/  ISETP.LE.U32.AND P0, PT, R17, UR12, PT ;  /* 0x0000000c11007c0c */ /* 0x000fe4000bf03070 */
[----:B------:R-:W-:Y:S01]  /*6500*/  SHF.R.U32.HI R16, RZ, 0x18, R5 ;  /* 0x00000018ff107819 */ /* 0x000fe20000011605 */
[----:B------:R-:W-:Y:S01]  /*6510*/  @P4 FADD.FTZ R188, -R188, -RZ ;  /* 0x800000ffbcbc4221 */ /* 0x000fe20000010100 */
[----:B------:R-:W-:Y:S01]  /*6520*/  PRMT R17, R22, 0x7770, RZ ;  /* 0x0000777016117816 */ /* 0x000fe200000000ff */
[----:B------:R-:W-:Y:S01]  /*6530*/  @P5 FADD.FTZ R187, -R187, -RZ ;  /* 0x800000ffbbbb5221 */ /* 0x000fe20000010100 */
[----:B------:R-:W-:Y:S01]  /*6540*/  ISETP.LE.U32.AND P1, PT, R16, UR12, PT ;  /* 0x0000000c10007c0c */ /* 0x000fe2000bf23070 */
[----:B------:R-:W-:Y:S01]  /*6550*/  @P3 FADD.FTZ R186, -R186, -RZ ;  /* 0x800000ffbaba3221 */ /* 0x000fe20000010100 */
[----:B------:R-:W-:Y:S02]  /*6560*/  ISETP.LE.U32.AND P2, PT, R14, UR12, PT ;  /* 0x0000000c0e007c0c */ /* 0x000fe4000bf43070 */
[----:B------:R-:W-:Y:S02]  /*6570*/  PRMT R12, R34, 0x7772, RZ ;  /* 0x00007772220c7816 */ /* 0x000fe400000000ff */
[----:B------:R-:W-:Y:S01]  /*6580*/  PRMT R16, R22, 0x7771, RZ ;  /* 0x0000777116107816 */ /* 0x000fe200000000ff */
[----:B------:R-:W-:Y:S01]  /*6590*/  @!P0 FADD.FTZ R194, -R194, -RZ ;  /* 0x800000ffc2c28221 */ /* 0x000fe20000010100 */
[----:B------:R-:W-:Y:S02]  /*65a0*/  ISETP.LE.U32.AND P4, PT, R17, UR12, PT ;  /* 0x0000000c11007c0c */ /* 0x000fe4000bf83070 */
[----:B------:R-:W-:Y:S02]  /*65b0*/  ISETP.GT.U32.AND P3, PT, R16, UR12, PT ;  /* 0x0000000c10007c0c */ /* 0x000fe4000bf64070 */
[----:B------:R-:W-:Y:S01]  /*65c0*/  PRMT R15, R22, 0x7772, RZ ;  /* 0x00007772160f7816 */ /* 0x000fe200000000ff */
[----:B------:R-:W-:Y:S01]  /*65d0*/  @!P1 FADD.FTZ R192, -R192, -RZ ;  /* 0x800000ffc0c09221 */ /* 0x000fe20000010100 */
[----:B------:R-:W-:Y:S01]  /*65e0*/  ISETP.GT.U32.AND P5, PT, R12, UR12, PT ;  /* 0x0000000c0c007c0c */ /* 0x000fe2000bfa4070 */
[----:B------:R-:W-:Y:S01]  /*65f0*/  @!P2 FADD.FTZ R190, -R190, -RZ ;  /* 0x800000ffbebea221 */ /* 0x000fe20000010100 */
[----:B------:R-:W-:Y:S02]  /*6600*/  PRMT R12, R5, 0x7632, R12 ;  /* 0x00007632050c7816 */ /* 0x000fe4000000000c */
[----:B------:R-:W-:Y:S02]  /*6610*/  ISETP.GT.U32.AND P0, PT, R15, UR12, PT ;  /* 0x0000000c0f007c0c */ /* 0x000fe4000bf04070 */
[----:B------:R-:W-:Y:S01]  /*6620*/  LOP3.LUT R12, R12, 0xff, RZ, 0xc0, !PT ;  /* 0x000000ff0c0c7812 */ /* 0x000fe200078ec0ff */
[----:B------:R-:W-:Y:S01]  /*6630*/  @!P4 FADD.FTZ R199, -R199, -RZ ;  /* 0x800000ffc7c7c221 */ /* 0x000fe20000010100 */
[----:B------:R-:W-:Y:S01]  /*6640*/  LOP3.LUT R4, R166, UR16, R35, 0x96, !PT ;  /* 0x00000010a6047c12 */ /* 0x000fe2000f8e9623 */
[----:B------:R-:W-:Y:S01]  /*6650*/  @P3 FADD.FTZ R198, -R198, -RZ ;  /* 0x800000ffc6c63221 */ /* 0x000fe20000010100 */
[----:B------:R-:W-:Y:S02]  /*6660*/  LOP3.LUT R164, R164, UR60, R167, 0x96, !PT ;  /* 0x0000003ca4a47c12 */ /* 0x000fe4000f8e96a7 */
[----:B------:R-:W-:Y:S01]  /*6670*/  PRMT R7, R34, 0x7773, RZ ;  /* 0x0000777322077816 */ /* 0x000fe200000000ff */
[----:B------:R-:W-:Y:S01]  /*6680*/  @P5 FADD.FTZ R203, -R203, -RZ ;  /* 0x800000ffcbcb5221 */ /* 0x000fe20000010100 */
[----:B------:R-:W-:Y:S01]  /*6690*/  ISETP.LE.U32.AND P2, PT, R12, UR12, PT ;  /* 0x0000000c0c007c0c */ /* 0x000fe2000bf43070 */
[----:B------:R-:W-:Y:S01]  /*66a0*/  IMAD.WIDE.U32 R164, R164, -0x326172a9, RZ ;  /* 0xcd9e8d57a4a47825 */ /* 0x000fe200078e00ff */
[----:B------:R-:W-:Y:S02]  /*66b0*/  LOP3.LUT R18, R18, UR57, R23, 0x96, !PT ;  /* 0x0000003912127c12 */ /* 0x000fe4000f8e9617 */
[----:B------:R-:W-:Y:S01]  /*66c0*/  LOP3.LUT R8, R4, 0xff, RZ, 0xc0, !PT ;  /* 0x000000ff04087812 */ /* 0x000fe200078ec0ff */
[----:B------:R-:W-:Y:S01]  /*66d0*/  @P0 FADD.FTZ R197, -R197, -RZ ;  /* 0x800000ffc5c50221 */ /* 0x000fe20000010100 */
[----:B------:R-:W-:Y:S02]  /*66e0*/  PRMT R22, R22, 0x7773, RZ ;  /* 0x0000777316167816 */ /* 0x000fe400000000ff */
[----:B------:R-:W-:Y:S02]  /*66f0*/  ISETP.GT.U32.AND P4, PT, R7, UR12, PT ;  /* 0x0000000c07007c0c */ /* 0x000fe4000bf84070 */
[----:B------:R-:W-:Y:S02]  /*6700*/  ISETP.LE.U32.AND P3, PT, R8, UR12, PT ;  /* 0x0000000c08007c0c */ /* 0x000fe4000bf63070 */
[----:B------:R-:W-:Y:S01]  /*6710*/  SHF.R.U32.HI R7, RZ, 0x18, R18 ;  /* 0x00000018ff077819 */ /* 0x000fe20000011612 */
[----:B------:R-:W-:Y:S01]  /*6720*/  @!P2 FADD.FTZ R193, -R193, -RZ ;  /* 0x800000ffc1c1a221 */ /* 0x000fe20000010100 */
[----:B------:R-:W-:Y:S02]  /*6730*/  ISETP.GT.U32.AND P1, PT, R22, UR12, PT ;  /* 0x0000000c16007c0c */ /* 0x000fe4000bf24070 */
[----:B------:R-:W-:Y:S02]  /*6740*/  ISETP.LE.U32.AND P0, PT, R7, UR12, PT ;  /* 0x0000000c07007c0c */ /* 0x000fe4000bf03070 */
[----:B------:R-:W-:Y:S02]  /*6750*/  PRMT R7, R164, 0x7770, RZ ;  /* 0x00007770a4077816 */ /* 0x000fe400000000ff */
[----:B------:R-:W-:Y:S01]  /*6760*/  LOP3.LUT R5, R5, 0xffff, RZ, 0xc0, !PT ;  /* 0x0000ffff05057812 */ /* 0x000fe200078ec0ff */
[----:B------:R-:W-:Y:S01]  /*6770*/  @P4 FADD.FTZ R202, -R202, -RZ ;  /* 0x800000ffcaca4221 */ /* 0x000fe20000010100 */
[----:B------:R-:W-:Y:S01]  /*6780*/  ISETP.LE.U32.AND P2, PT, R7, UR12, PT ;  /* 0x0000000c07007c0c */ /* 0x000fe2000bf43070 */
[----:B------:R-:W-:Y:S01]  /*6790*/  @!P3 FADD.FTZ R191, -R191, -RZ ;  /* 0x800000ffbfbfb221 */ /* 0x000fe20000010100 */
[----:B------:R-:W-:Y:S02]  /*67a0*/  PRMT R7, R164, 0x7771, RZ ;  /* 0x00007771a4077816 */ /* 0x000fe400000000ff */
[----:B------:R-:W-:Y:S01]  /*67b0*/  LOP3.LUT R8, R18, 0xff, RZ, 0xc0, !PT ;  /* 0x000000ff12087812 */ /* 0x000fe200078ec0ff */
[----:B------:R-:W-:Y:S01]  /*67c0*/  @P1 FADD.FTZ R196, -R196, -RZ ;  /* 0x800000ffc4c41221 */ /* 0x000fe20000010100 */
[----:B------:R-:W-:Y:S01]  /*67d0*/  ISETP.GT.U32.AND P3, PT, R7, UR12, PT ;  /* 0x0000000c07007c0c */ /* 0x000fe2000bf64070 */
[----:B------:R-:W-:Y:S01]  /*67e0*/  @!P0 FADD.FTZ R241, -R241, -RZ ;  /* 0x800000fff1f18221 */ /* 0x000fe20000010100 */
[----:B------:R-:W-:Y:S02]  /*67f0*/  PRMT R7, R164, 0x7772, RZ ;  /* 0x00007772a4077816 */ /* 0x000fe400000000ff */
[----:B------:R-:W-:Y:S02]  /*6800*/  SHF.R.U32.HI R5, RZ, 0x8, R5 ;  /* 0x00000008ff057819 */ /* 0x000fe40000011605 */
[----:B------:R-:W-:Y:S01]  /*6810*/  ISETP.LE.U32.AND P1, PT, R8, UR12, PT ;  /* 0x0000000c08007c0c */ /* 0x000fe2000bf23070 */
[----:B------:R-:W-:Y:S01]  /*6820*/  @!P2 FADD.FTZ R229, -R229, -RZ ;  /* 0x800000ffe5e5a221 */ /* 0x000fe20000010100 */
[----:B------:R-:W-:Y:S02]  /*6830*/  ISETP.GT.U32.AND P0, PT, R7, UR12, PT ;  /* 0x0000000c07007c0c */ /* 0x000fe4000bf04070 */
[----:B------:R-:W-:Y:S02]  /*6840*/  LOP3.LUT R5, R5, 0xffff, RZ, 0xc0, !PT ;  /* 0x0000ffff05057812 */ /* 0x000fe400078ec0ff */
[----:B------:R-:W-:Y:S01]  /*6850*/  PRMT R7, R18, 0x7632, R7 ;  /* 0x0000763212077816 */ /* 0x000fe20000000007 */
[----:B------:R-:W-:Y:S01]  /*6860*/  @P3 FADD.FTZ R224, -R224, -RZ ;  /* 0x800000ffe0e03221 */ /* 0x000fe20000010100 */
[----:B------:R-:W-:Y:S02]  /*6870*/  ISETP.LE.U32.AND P2, PT, R5, UR12, PT ;  /* 0x0000000c05007c0c */ /* 0x000fe4000bf43070 */
[----:B------:R-:W-:Y:S02]  /*6880*/  LOP3.LUT R7, R7, 0xff, RZ, 0xc0, !PT ;  /* 0x000000ff07077812 */ /* 0x000fe400078ec0ff */
[----:B------:R-:W-:Y:S01]  /*6890*/  LOP3.LUT R5, R4, 0xffff, RZ, 0xc0, !PT ;  /* 0x0000ffff04057812 */ /* 0x000fe200078ec0ff */
[----:B------:R-:W-:Y:S01]  /*68a0*/  @!P1 FADD.FTZ R244, -R244, -RZ ;  /* 0x800000fff4f49221 */ /* 0x000fe20000010100 */
[----:B------:R-:W-:Y:S01]  /*68b0*/  PRMT R164, R164, 0x7773, RZ ;  /* 0x00007773a4a47816 */ /* 0x000fe200000000ff */
[----:B------:R-:W-:Y:S01]  /*68c0*/  @P0 FADD.FTZ R223, -R223, -RZ ;  /* 0x800000ffdfdf0221 */ /* 0x000fe20000010100 */
[----:B------:R-:W-:Y:S02]  /*68d0*/  ISETP.LE.U32.AND P3, PT, R7, UR12, PT ;  /* 0x0000000c07007c0c */ /* 0x000fe4000bf63070 */
[----:B------:R-:W-:Y:S02]  /*68e0*/  SHF.R.U32.HI R5, RZ, 0x8, R5 ;  /* 0x00000008ff057819 */ /* 0x000fe40000011605 */
[----:B------:R-:W-:Y:S01]  /*68f0*/  LOP3.LUT R18, R18, 0xffff, RZ, 0xc0, !PT ;  /* 0x0000ffff12127812 */ /* 0x000fe200078ec0ff */
[----:B------:R-:W-:Y:S01]  /*6900*/  @!P2 FADD.FTZ R221, -R221, -RZ ;  /* 0x800000ffdddda221 */ /* 0x000fe20000010100 */
[----:B------:R-:W-:Y:S02]  /*6910*/  ISETP.GT.U32.AND P1, PT, R164, UR12, PT ;  /* 0x0000000ca4007c0c */ /* 0x000fe4000bf24070 */
[----:B------:R-:W-:Y:S02]  /*6920*/  LOP3.LUT R32, R32, UR57, R165, 0x96, !PT ;  /* 0x0000003920207c12 */ /* 0x000fe4000f8e96a5 */
[----:B------:R-:W-:Y:S02]  /*6930*/  LOP3.LUT R5, R5, 0xffff, RZ, 0xc0, !PT ;  /* 0x0000ffff05057812 */ /* 0x000fe400078ec0ff */
[----:B------:R-:W-:Y:S01]  /*6940*/  SHF.R.U32.HI R18, RZ, 0x8, R18 ;  /* 0x00000008ff127819 */ /* 0x000fe20000011612 */
[----:B------:R-:W-:Y:S01]  /*6950*/  @!P3 FADD.FTZ R249, -R249, -RZ ;  /* 0x800000fff9f9b221 */ /* 0x000fe20000010100 */
[----:B------:R-:W-:Y:S02]  /*6960*/  LOP3.LUT R7, R32, 0xff, RZ, 0xc0, !PT ;  /* 0x000000ff20077812 */ /* 0x000fe400078ec0ff */
[----:B------:R-:W-:Y:S02]  /*6970*/  ISETP.LE.U32.AND P2, PT, R5, UR12, PT ;  /* 0x0000000c05007c0c */ /* 0x000fe4000bf43070 */
[----:B------:R-:W-:Y:S01]  /*6980*/  LOP3.LUT R5, R18, 0xffff, RZ, 0xc0, !PT ;  /* 0x0000ffff12057812 */ /* 0x000fe200078ec0ff */
[----:B------:R-:W-:Y:S01]  /*6990*/  @P1 FADD.FTZ R222, -R222, -RZ ;  /* 0x800000ffdede1221 */ /* 0x000fe20000010100 */
[----:B------:R-:W-:Y:S02]  /*69a0*/  ISETP.LE.U32.AND P0, PT, R7, UR12, PT ;  /* 0x0000000c07007c0c */ /* 0x000fe4000bf03070 */
[--C-:B------:R-:W-:Y:S02]  /*69b0*/  SHF.R.U32.HI R7, RZ, 0x18, R32.reuse ;  /* 0x00000018ff077819 */ /* 0x100fe40000011620 */
[----:B------:R-:W-:Y:S02]  /*69c0*/  ISETP.LE.U32.AND P3, PT, R5, UR12, PT ;  /* 0x0000000c05007c0c */ /* 0x000fe4000bf63070 */
[----:B------:R-:W-:Y:S02]  /*69d0*/  ISETP.LE.U32.AND P1, PT, R7, UR12, PT ;  /* 0x0000000c07007c0c */ /* 0x000fe4000bf23070 */
[----:B------:R-:W-:Y:S01]  /*69e0*/  LOP3.LUT R7, R32, 0xffff, RZ, 0xc0, !PT ;  /* 0x0000ffff20077812 */ /* 0x000fe200078ec0ff */
[----:B------:R-:W-:Y:S01]  /*69f0*/  @!P2 FADD.FTZ R220, -R220, -RZ ;  /* 0x800000ffdcdca221 */ /* 0x000fe20000010100 */
[----:B------:R-:W-:Y:S02]  /*6a00*/  PRMT R32, R32, 0x7632, R32 ;  /* 0x0000763220207816 */ /* 0x000fe40000000020 */
[----:B------:R-:W-:Y:S01]  /*6a10*/  SHF.R.U32.HI R7, RZ, 0x8, R7 ;  /* 0x00000008ff077819 */ /* 0x000fe20000011607 */
[----:B------:R-:W-:Y:S01]  /*6a20*/  @!P0 FADD.FTZ R248, -R248, -RZ ;  /* 0x800000fff8f88221 */ /* 0x000fe20000010100 */
[----:B------:R-:W-:Y:S02]  /*6a30*/  LOP3.LUT R32, R32, 0xff, RZ, 0xc0, !PT ;  /* 0x000000ff20207812 */ /* 0x000fe400078ec0ff */
[----:B------:R-:W-:Y:S01]  /*6a40*/  LOP3.LUT R7, R7, 0xffff, RZ, 0xc0, !PT ;  /* 0x0000ffff07077812 */ /* 0x000fe200078ec0ff */
[----:B------:R-:W-:Y:S01]  /*6a50*/  @!P3 FADD.FTZ R250, -R250, -RZ ;  /* 0x800000fffafab221 */ /* 0x000fe20000010100 */
[----:B------:R-:W-:Y:S01]  /*6a60*/  ISETP.LE.U32.AND P0, PT, R32, UR12, PT ;  /* 0x0000000c20007c0c */ /* 0x000fe2000bf03070 */
[----:B------:R-:W-:Y:S01]  /*6a70*/  @!P1 FADD.FTZ R245, -R245, -RZ ;  /* 0x800000fff5f59221 */ /* 0x000fe20000010100 */
[----:B------:R-:W-:Y:S02]  /*6a80*/  ISETP.LE.U32.AND P1, PT, R7, UR12, PT ;  /* 0x0000000c07007c0c */ /* 0x000fe4000bf23070 */
[----:B------:R-:W-:Y:S02]  /*6a90*/  F2FP.RELU.BF16.F32.PACK_AB R7, R250, R244 ;  /* 0x000000f4fa07723e */ /* 0x000fe400000018ff */
[----:B------:R-:W-:Y:S02]  /*6aa0*/  PRMT R5, R4, 0x7632, R5 ;  /* 0x0000763204057816 */ /* 0x000fe40000000005 */
[----:B------:R-:W-:Y:S01]  /*6ab0*/  SHF.R.U32.HI R4, RZ, 0x18, R4 ;  /* 0x00000018ff047819 */ /* 0x000fe20000011604 */
[----:B------:R1:W-:Y:S01]  /*6ac0*/  STS [R201+0x20000], R7 ;  /* 0x02000007c9007388 */ /* 0x0003e20000000800 */
[----:B------:R-:W-:Y:S02]  /*6ad0*/  LOP3.LUT R5, R5, 0xff, RZ, 0xc0, !PT ;  /* 0x000000ff05057812 */ /* 0x000fe400078ec0ff */
[----:B------:R-:W-:Y:S01]  /*6ae0*/  ISETP.LE.U32.AND P2, PT, R4, UR12, PT ;  /* 0x0000000c04007c0c */ /* 0x000fe2000bf43070 */
[----:B------:R-:W-:Y:S01]  /*6af0*/  @!P0 FADD.FTZ R246, -R246, -RZ ;  /* 0x800000fff6f68221 */ /* 0x000fe20000010100 */
[----:B------:R-:W-:Y:S01]  /*6b00*/  ISETP.LE.U32.AND P3, PT, R5, UR12, PT ;  /* 0x0000000c05007c0c */ /* 0x000fe2000bf63070 */
[----:B------:R-:W-:Y:S01]  /*6b10*/  IMAD.MOV.U32 R5, RZ, RZ, 0x10 ;  /* 0x00000010ff057424 */ /* 0x000fe200078e00ff */
[----:B------:R-:W-:Y:S01]  /*6b20*/  LOP3.LUT P0, RZ, R214, 0x4, RZ, 0xc0, !PT ;  /* 0x00000004d6ff7812 */ /* 0x000fe2000780c0ff */
[----:B------:R-:W-:Y:S01]  /*6b30*/  @!P1 FADD.FTZ R247, -R247, -RZ ;  /* 0x800000fff7f79221 */ /* 0x000fe20000010100 */
[----:B------:R-:W-:Y:S02]  /*6b40*/  F2FP.RELU.BF16.F32.PACK_AB R4, R241, R249 ;  /* 0x000000f9f104723e */ /* 0x000fe400000018ff */
[----:B------:R-:W-:Y:S02]  /*6b50*/  SEL R5, R5, 0xfffffff0, !P0 ;  /* 0xfffffff005057807 */ /* 0x000fe40004000000 */
[----:B------:R-:W-:Y:S01]  /*6b60*/  F2FP.RELU.BF16.F32.PACK_AB R8, R198, R199 ;  /* 0x000000c7c608723e */ /* 0x000fe200000018ff */
[----:B------:R2:W-:Y:S01]  /*6b70*/  STS [R201+0x20400], R4 ;  /* 0x02040004c9007388 */ /* 0x0005e20000000800 */
[----:B------:R-:W-:Y:S01]  /*6b80*/  F2FP.RELU.BF16.F32.PACK_AB R10, R247, R248 ;  /* 0x000000f8f70a723e */ /* 0x000fe200000018ff */
[----:B------:R-:W-:Y:S01]  /*6b90*/  IMAD.IADD R195, R201, 0x1, R5 ;  /* 0x00000001c9c37824 */ /* 0x000fe200078e0205 */
[----:B------:R-:W-:Y:S01]  /*6ba0*/  F2FP.RELU.BF16.F32.PACK_AB R9, R245, R246 ;  /* 0x000000f6f509723e */ /* 0x000fe200000018ff */
[----:B------:R-:W-:Y:S01]  /*6bb0*/  @!P2 FADD.FTZ R204, -R204, -RZ ;  /* 0x800000ffcccca221 */ /* 0x000fe20000010100 */
[----:B------:R-:W-:Y:S01]  /*6bc0*/  ISETP.LE.U32.AND P6, PT, R19, UR12, PT ;  /* 0x0000000c13007c0c */ /* 0x000fe2000bfc3070 */
[----:B------:R-:W-:Y:S01]  /*6bd0*/  @!P3 FADD.FTZ R218, -R218, -RZ ;  /* 0x800000ffdadab221 */ /* 0x000fe20000010100 */
[----:B------:R3:W-:Y:S01]  /*6be0*/  STS [R195+0x20000], R8 ;  /* 0x02000008c3007388 */ /* 0x0007e20000000800 */
[----:B------:R-:W-:Y:S02]  /*6bf0*/  LOP3.LUT P1, RZ, R214, 0x8, RZ, 0xc0, !PT ;  /* 0x00000008d6ff7812 */ /* 0x000fe4000782c0ff */
[----:B------:R-:W-:Y:S02]  /*6c00*/  F2FP.RELU.BF16.F32.PACK_AB R11, R224, R229 ;  /* 0x000000e5e00b723e */ /* 0x000fe400000018ff */
[----:B-1----:R-:W-:Y:S02]  /*6c10*/  F2FP.RELU.BF16.F32.PACK_AB R7, R196, R197 ;  /* 0x000000c5c407723e */ /* 0x002fe400000018ff */
[----:B------:R-:W-:Y:S02]  /*6c20*/  PRMT R13, R34, 0x7771, RZ ;  /* 0x00007771220d7816 */ /* 0x000fe400000000ff */
[----:B------:R-:W-:Y:S01]  /*6c30*/  LOP3.LUT P2, RZ, R214, 0x2, RZ, 0xc0, !PT ;  /* 0x00000002d6ff7812 */ /* 0x000fe2000784c0ff */
[----:B------:R1:W-:Y:S01]  /*6c40*/  STS [R195+0x20400], R7 ;  /* 0x02040007c3007388 */ /* 0x0003e20000000800 */
[----:B------:R-:W-:Y:S01]  /*6c50*/  @!P6 FADD.FTZ R189, -R189, -RZ ;  /* 0x800000ffbdbde221 */ /* 0x000fe20000010100 */
[----:B------:R-:W-:Y:S02]  /*6c60*/  ISETP.GT.U32.AND P6, PT, R13, UR12, PT ;  /* 0x0000000c0d007c0c */ /* 0x000fe4000bfc4070 */
[----:B------:R4:W-:Y:S01]  /*6c70*/  STS [R201+0x21000], R10 ;  /* 0x0210000ac9007388 */ /* 0x0009e20000000800 */
[----:B------:R-:W-:Y:S02]  /*6c80*/  SEL R211, R211, 0xffffffe0, !P2 ;  /* 0xffffffe0d3d37807 */ /* 0x000fe40005000000 */
[----:B------:R-:W-:Y:S01]  /*6c90*/  SEL R212, R212, 0xffffffc0, !P0 ;  /* 0xffffffc0d4d47807 */ /* 0x000fe20004000000 */
[----:B------:R4:W-:Y:S01]  /*6ca0*/  STS [R201+0x21400], R9 ;  /* 0x02140009c9007388 */ /* 0x0009e20000000800 */
[----:B--2---:R-:W-:Y:S01]  /*6cb0*/  IMAD.MOV.U32 R4, RZ, RZ, R252 ;  /* 0x000000ffff047224 */ /* 0x004fe200078e00fc */
[----:B------:R-:W-:Y:S01]  /*6cc0*/  FSETP.GE.FTZ.AND P2, PT, R241, RZ, PT ;  /* 0x000000fff100720b */ /* 0x000fe20003f56000 */
[----:B------:R-:W-:Y:S01]  /*6cd0*/  @P1 VIADD R4, R251, 0xffffffe0 ;  /* 0xffffffe0fb041836 */ /* 0x000fe20000000000 */
[----:B------:R-:W-:Y:S01]  /*6ce0*/  STS [R195+0x21000], R11 ;  /* 0x0210000bc3007388 */ /* 0x000fe20000000800 */
[----:B------:R-:W-:Y:S01]  /*6cf0*/  IMAD.IADD R217, R200, 0x1, R211 ;  /* 0x00000001c8d97824 */ /* 0x000fe200078e02d3 */
[----:B------:R-:W-:Y:S01]  /*6d00*/  FSETP.GE.FTZ.AND P4, PT, R250, RZ, PT ;  /* 0x000000fffa00720b */ /* 0x000fe20003f96000 */
[----:B------:R-:W-:Y:S01]  /*6d10*/  IMAD.IADD R5, R5, 0x1, R4 ;  /* 0x0000000105057824 */ /* 0x000fe200078e0204 */
[----:B---3--:R-:W-:Y:S01]  /*6d20*/  F2FP.RELU.BF16.F32.PACK_AB R8, R192, R193 ;  /* 0x000000c1c008723e */ /* 0x008fe200000018ff */
[----:B------:R-:W-:Y:S01]  /*6d30*/  @P6 FADD.FTZ R219, -R219, -RZ ;  /* 0x800000ffdbdb6221 */ /* 0x000fe20000010100 */
[----:B------:R-:W-:Y:S01]  /*6d40*/  IMAD.IADD R209, R211, 0x1, R210 ;  /* 0x00000001d3d17824 */ /* 0x000fe200078e02d2 */
[----:B------:R-:W-:Y:S01]  /*6d50*/  FSETP.GE.FTZ.AND P3, PT, R249, RZ, PT ;  /* 0x000000fff900720b */ /* 0x000fe20003f76000 */
[----:B------:R-:W-:Y:S01]  /*6d60*/  IMAD.IADD R185, R200, 0x1, R212 ;  /* 0x00000001c8b97824 */ /* 0x000fe200078e02d4 */
[----:B------:R-:W-:Y:S01]  /*6d70*/  FSETP.GE.FTZ.AND P5, PT, R244, RZ, PT ;  /* 0x000000fff400720b */ /* 0x000fe20003fb6000 */
[----:B------:R-:W-:Y:S01]  /*6d80*/  IMAD.IADD R208, R212, 0x1, R210 ;  /* 0x00000001d4d07824 */ /* 0x000fe200078e02d2 */
[----:B------:R-:W-:Y:S01]  /*6d90*/  FSETP.GE.FTZ.AND P6, PT, R187, RZ, PT ;  /* 0x000000ffbb00720b */ /* 0x000fe20003fd6000 */
[----:B------:R-:W-:Y:S01]  /*6da0*/  IMAD.IADD R184, R211, 0x1, R185 ;  /* 0x00000001d3b87824 */ /* 0x000fe200078e02b9 */
[----:B-1----:R-:W-:Y:S01]  /*6db0*/  F2FP.RELU.BF16.F32.PACK_AB R7, R187, R189 ;  /* 0x000000bdbb07723e */ /* 0x002fe200000018ff */
[----:B------:R-:W-:Y:S02]  /*6dc0*/  IMAD.IADD R3, R211, 0x1, R208 ;  /* 0x00000001d3037824 */ /* 0x000fe400078e02d0 */
[----:B------:R-:W-:Y:S01]  /*6dd0*/  @P1 VIADD R252, R251, 0xffffffe0 ;  /* 0xffffffe0fbfc1836 */ /* 0x000fe20000000000 */
[----:B----4-:R-:W-:Y:S02]  /*6de0*/  F2FP.RELU.BF16.F32.PACK_AB R10, R222, R223 ;  /* 0x000000dfde0a723e */ /* 0x010fe400000018ff */
[----:B------:R-:W-:Y:S03]  /*6df0*/  F2FP.RELU.BF16.F32.PACK_AB R9, R221, R194 ;  /* 0x000000c2dd09723e */ /* 0x000fe600000018ff */
        /* <DEDUP_REMOVED lines=100> */
[----:B------:R-:W-:Y:S04]  /*7440*/  HMMA.16816.F32.BF16 R32, R168, R166, R32 ;  /* 0x000000a6a820723c */ /* 0x000fe80000041820 */
[----:B------:R-:W-:Y:S04]  /*7450*/  LOP3.LUT R168, R215, 0x10, R214, 0xf8, !PT ;  /* 0x00000010d7a87812 */ /* 0x000fe800078ef8d6 */
[-C--:B-1----:R-:W-:Y:S05]  /*7460*/  HMMA.16816.F32.BF16 R4, R172, R176.reuse, R4 ;  /* 0x000000b0ac04723c */ /* 0x082fea0000041804 */
[----:B--2---:R-:W-:Y:S05]  /*7470*/  IMAD.SHL.U32 R184, R214, 0x40, RZ ;  /* 0x00000040d6b87824 */ /* 0x004fea00078e00ff */
[----:B------:R-:W-:Y:S04]  /*7480*/  LOP3.LUT R164, R184, 0x1c0, RZ, 0xc0, !PT ;  /* 0x000001c0b8a47812 */ /* 0x000fe800078ec0ff */
[----:B------:R-:W-:Y:S05]  /*7490*/  LOP3.LUT R164, R164, 0x38, R213, 0xf8, !PT ;  /* 0x00000038a4a47812 */ /* 0x000fea00078ef8d5 */
[C---:B-----5:R-:W-:Y:S01]  /*74a0*/  FADD.FTZ R7, -R205.reuse, R7 ;  /* 0x00000007cd077221 */ /* 0x060fe20000010100 */
[----:B------:R-:W-:Y:S01]  /*74b0*/  LOP3.LUT R168, R168, R164, RZ, 0x3c, !PT ;  /* 0x000000a4a8a87212 */ /* 0x000fe200078e3cff */
[C---:B------:R-:W-:Y:S01]  /*74c0*/  FADD.FTZ R5, -R206.reuse, R5 ;  /* 0x00000005ce057221 */ /* 0x040fe20000010100 */
[----:B------:R-:W1:Y:S01]  /*74d0*/  LDSM.16.M88.4 R164, [R3+0x18800] ;  /* 0x0188000003a4783b */ /* 0x000e620000000200 */
[----:B------:R-:W-:Y:S01]  /*74e0*/  FADD.FTZ R6, -R205, R6 ;  /* 0x00000006cd067221 */ /* 0x000fe20000010100 */
[----:B------:R-:W-:Y:S01]  /*74f0*/  FSEL R7, R7, R205, P2 ;  /* 0x000000cd07077208 */ /* 0x000fe20001000000 */
[C---:B---3--:R-:W-:Y:S04]  /*7500*/  HMMA.16816.F32.BF16 R8, R180.reuse, R176, R8 ;  /* 0x000000b0b408723c */ /* 0x048fe80000041808 */
[----:B------:R-:W-:Y:S01]  /*7510*/  FSETP.GE.FTZ.AND P2, PT, R245, RZ, PT ;  /* 0x000000fff500720b */ /* 0x000fe20003f56000 */
[----:B------:R-:W-:Y:S01]  /*7520*/  FADD.FTZ R4, -R206, R4 ;  /* 0x00000004ce047221 */ /* 0x000fe20000010100 */
[-C--:B------:R-:W-:Y:S01]  /*7530*/  FSEL R5, R5, R206.reuse, P4 ;  /* 0x000000ce05057208 */ /* 0x080fe20002000000 */
        /* <DEDUP_REMOVED lines=9> */
[C---:B------:R-:W-:Y:S01]  /*75d0*/  FADD.FTZ R11, -R207.reuse, R11 ;  /* 0x0000000bcf0b7221 */ /* 0x040fe20000010100 */
[C---:B------:R-:W-:Y:S01]  /*75e0*/  FADD.FTZ R9, -R216.reuse, R9 ;  /* 0x00000009d8097221 */ /* 0x040fe20000010100 */
[----:B------:R-:W-:Y:S01]  /*75f0*/  FADD.FTZ R10, -R207, R10 ;  /* 0x0000000acf0a7221 */ /* 0x000fe20000010100 */
[----:B------:R-:W-:Y:S01]  /*7600*/  FADD.FTZ R8, -R216, R8 ;  /* 0x00000008d8087221 */ /* 0x000fe20000010100 */
[----:B------:R-:W-:Y:S01]  /*7610*/  FMUL.FTZ R4, R244, R4 ;  /* 0x00000004f4047220 */ /* 0x000fe20000410000 */
[-C--:B------:R-:W-:Y:S01]  /*7620*/  FSEL R11, R11, R207.reuse, P2 ;  /* 0x000000cf0b0b7208 */ /* 0x080fe20001000000 */
[----:B------:R-:W-:Y:S01]  /*7630*/  FADD.FTZ R15, -R207, R15 ;  /* 0x0000000fcf0f7221 */ /* 0x000fe20000010100 */
[----:B------:R-:W-:Y:S01]  /*7640*/  FSETP.GE.FTZ.AND P2, PT, R222, RZ, PT ;  /* 0x000000ffde00720b */ /* 0x000fe20003f56000 */
[C---:B------:R-:W-:Y:S01]  /*7650*/  FADD.FTZ R13, -R216.reuse, R13 ;  /* 0x0000000dd80d7221 */ /* 0x040fe20000010100 */
[-C--:B------:R-:W-:Y:S01]  /*7660*/  FSEL R9, R9, R216.reuse, P4 ;  /* 0x000000d809097208 */ /* 0x080fe20002000000 */
[----:B------:R-:W-:Y:S01]  /*7670*/  FADD.FTZ R14, -R207, R14 ;  /* 0x0000000ecf0e7221 */ /* 0x000fe20000010100 */
[-C--:B------:R-:W-:Y:S01]  /*7680*/  FSEL R15, R15, R207.reuse, P2 ;  /* 0x000000cf0f0f7208 */ /* 0x080fe20001000000 */
[----:B------:R-:W-:Y:S01]  /*7690*/  FADD.FTZ R12, -R216, R12 ;  /* 0x0000000cd80c7221 */ /* 0x000fe20000010100 */
[----:B------:R-:W-:Y:S01]  /*76a0*/  FSETP.GE.FTZ.AND P4, PT, R224, RZ, PT ;  /* 0x000000ffe000720b */ /* 0x000fe20003f96000 */
[----:B------:R-:W-:Y:S01]  /*76b0*/  FADD.FTZ R19, -R205, R19 ;  /* 0x00000013cd137221 */ /* 0x000fe20000010100 */
[----:B------:R-:W-:Y:S01]  /*76c0*/  FSETP.GE.FTZ.AND P2, PT, R196, RZ, PT ;  /* 0x000000ffc400720b */ /* 0x000fe20003f56000 */
[-C--:B-1----:R-:W-:Y:S03]  /*76d0*/  HMMA.16816.F32.BF16 R20, R172, R164.reuse, R20 ;  /* 0x000000a4ac14723c */ /* 0x082fe60000041814 */
[----:B------:R-:W-:Y:S01]  /*76e0*/  FSEL R10, R10, R207, P3 ;  /* 0x000000cf0a0a7208 */ /* 0x000fe20001800000 */
[C---:B------:R-:W-:Y:S01]  /*76f0*/  FADD.FTZ R17, -R206.reuse, R17 ;  /* 0x00000011ce117221 */ /* 0x040fe20000010100 */
[----:B------:R-:W-:Y:S01]  /*7700*/  FSEL R13, R13, R216, P4 ;  /* 0x000000d80d0d7208 */ /* 0x000fe20002000000 */
[----:B------:R-:W-:Y:S01]  /*7710*/  FADD.FTZ R18, -R205, R18 ;  /* 0x00000012cd127221 */ /* 0x000fe20000010100 */
[----:B------:R-:W-:Y:S01]  /*7720*/  FSEL R19, R19, R205, P2 ;  /* 0x000000cd13137208 */ /* 0x000fe20001000000 */
[C---:B------:R-:W-:Y:S04]  /*7730*/  HMMA.16816.F32.BF16 R24, R180.reuse, R164, R24 ;  /* 0x000000a4b418723c */ /* 0x040fe80000041818 */
[----:B------:R-:W-:Y:S01]  /*7740*/  FSETP.GE.FTZ.AND P3, PT, R223, RZ, PT ;  /* 0x000000ffdf00720b */ /* 0x000fe20003f76000 */
[----:B------:R-:W-:Y:S01]  /*7750*/  FADD.FTZ R16, -R206, R16 ;  /* 0x00000010ce107221 */ /* 0x000fe20000010100 */
[----:B------:R-:W-:Y:S01]  /*7760*/  FSETP.GE.FTZ.AND P4, PT, R198, RZ, PT ;  /* 0x000000ffc600720b */ /* 0x000fe20003f96000 */
[----:B------:R-:W-:Y:S01]  /*7770*/  FMUL.FTZ R6, R249, R6 ;  /* 0x00000006f9067220 */ /* 0x000fe20000410000 */
[----:B------:R-:W-:Y:S01]  /*7780*/  FSETP.GE.FTZ.AND P2, PT, R192, RZ, PT ;  /* 0x000000ffc000720b */ /* 0x000fe20003f56000 */
[-C--:B------:R-:W-:Y:S03]  /*7790*/  HMMA.16816.F32.BF16 R28, R180, R166.reuse, R28 ;  /* 0x000000a6b41c723c */ /* 0x080fe6000004181c */
[----:B------:R-:W-:Y:S01]  /*77a0*/  FSEL R14, R14, R207, P3 ;  /* 0x000000cf0e0e7208 */ /* 0x000fe20001800000 */
[----:B------:R-:W-:Y:S01]  /*77b0*/  FADD.FTZ R23, -R205, R23 ;  /* 0x00000017cd177221 */ /* 0x000fe20000010100 */
[----:B------:R-:W-:Y:S01]  /*77c0*/  FSEL R17, R17, R206, P4 ;  /* 0x000000ce11117208 */ /* 0x000fe20002000000 */
[----:B------:R-:W-:Y:S01]  /*77d0*/  FADD.FTZ R21, -R206, R21 ;  /* 0x00000015ce157221 */ /* 0x000fe20000010100 */
[----:B------:R-:W-:Y:S01]  /*77e0*/  FSETP.GE.FTZ.AND P3, PT, R197, RZ, PT ;  /* 0x000000ffc500720b */ /* 0x000fe20003f76000 */
[----:B------:R-:W-:Y:S01]  /*77f0*/  FADD.FTZ R22, -R205, R22 ;  /* 0x00000016cd167221 */ /* 0x000fe20000010100 */
[-C--:B------:R-:W-:Y:S01]  /*7800*/  FSEL R23, R23, R205.reuse, P2 ;  /* 0x000000cd17177208 */ /* 0x080fe20001000000 */
[C---:B------:R-:W-:Y:S01]  /*7810*/  FADD.FTZ R24, -R216.reuse, R24 ;  /* 0x00000018d8187221 */ /* 0x040fe20000010100 */
        /* <DEDUP_REMOVED lines=8> */
[----:B------:R-:W-:Y:S01]  /*78a0*/  FSEL R18, R18, R205, P3 ;  /* 0x000000cd12127208 */ /* 0x000fe20001800000 */
[----:B------:R-:W-:Y:S01]  /*78b0*/  FADD.FTZ R20, -R206, R20 ;  /* 0x00000014ce147221 */ /* 0x000fe20000010100 */
        /* <DEDUP_REMOVED lines=12> */
[----:B------:R-:W-:Y:S01]  /*7980*/  FSETP.GE.FTZ.AND P5, PT, R199, RZ, PT ;  /* 0x000000ffc700720b */ /* 0x000fe20003fb6000 */
[----:B------:R-:W-:Y:S01]  /*7990*/  FADD.FTZ R34, -R205, R34 ;  /* 0x00000022cd227221 */ /* 0x000fe20000010100 */
        /* <DEDUP_REMOVED lines=25> */
[----:B------:R-:W-:Y:S01]  /*7b30*/  @P2 FADD.FTZ R207, -R207, R31 ;  /* 0x0000001fcfcf2221 */ /* 0x000fe20000010100 */
[----:B------:R-:W-:Y:S01]  /*7b40*/  FSETP.GE.FTZ.AND P3, PT, R186, RZ, PT ;  /* 0x000000ffba00720b */ /* 0x000fe20003f76000 */
[----:B------:R-:W-:Y:S01]  /*7b50*/  FMUL.FTZ R20, R194, R20 ;  /* 0x00000014c2147220 */ /* 0x000fe20000410000 */
[----:B------:R-:W-:Y:S01]  /*7b60*/  FSEL R28, R28, R216, P5 ;  /* 0x000000d81c1c7208 */ /* 0x000fe20002800000 */
[----:B------:R-:W-:Y:S01]  /*7b70*/  @P4 FADD.FTZ R216, -R216, R29 ;  /* 0x0000001dd8d84221 */ /* 0x000fe20000010100 */
        /* <DEDUP_REMOVED lines=8> */
[----:B------:R-:W-:Y:S01]  /*7c00*/  LOP3.LUT R244, R213, 0x38, RZ, 0xc0, !PT ;  /* 0x00000038d5f47812 */ /* 0x000fe200078ec0ff */
[----:B------:R-:W-:Y:S01]  /*7c10*/  FMUL.FTZ R190, R190, R28 ;  /* 0x0000001cbebe7220 */ /* 0x000fe20000410000 */
[----:B------:R-:W-:Y:S01]  /*7c20*/  F2FP.BF16.F32.PACK_AB R5, R5, R4 ;  /* 0x000000040505723e */ /* 0x000fe200000010ff */
[----:B------:R-:W-:Y:S01]  /*7c30*/  FMUL.FTZ R30, R203, R30 ;  /* 0x0000001ecb1e7220 */ /* 0x000fe20000410000 */
[----:B------:R-:W-:Y:S01]  /*7c40*/  F2FP.BF16.F32.PACK_AB R4, R7, R6 ;  /* 0x000000060704723e */ /* 0x000fe200000010ff */
        /* <DEDUP_REMOVED lines=36> */
[----:B--2---:R-:W-:Y:S01]  /*7e90*/  IMAD.SHL.U32 R8, R6, 0x40, RZ ;  /* 0x0000004006087824 */ /* 0x004fe200078e00ff */
[----:B------:R-:W-:Y:S02]  /*7ea0*/  @!P3 IADD3 R164, P5, PT, R228, R28, RZ ;  /* 0x0000001ce4a4b210 */ /* 0x000fe40007fbe0ff */
[----:B------:R-:W-:Y:S01]  /*7eb0*/  @!P2 LEA R28, P4, R7, R228, 0x6 ;  /* 0x000000e4071ca211 */ /* 0x000fe200078830ff */
[--C-:B------:R-:W-:Y:S01]  /*7ec0*/  @!P3 IMAD.MOV.U32 R229, RZ, RZ, R227.reuse ;  /* 0x000000ffffe5b224 */ /* 0x100fe200078e00e3 */
[----:B------:R-:W-:Y:S02]  /*7ed0*/  @!P3 IADD3.X R165, PT, PT, R227, R29, R8, P5, !PT ;  /* 0x0000001de3a5b210 */ /* 0x000fe40002ffe408 */
        /* <DEDUP_REMOVED lines=27> */
.L_x_2281:
[----:B------:R1:W-:Y:S01]  /*8090*/  STS [R201+0x1c400], R4 ;  /* 0x01c40004c9007388 */ /* 0x0003e20000000800 */
[----:B------:R-:W-:Y:S01]  /*80a0*/  FMUL.FTZ R187, R187, R206 ;  /* 0x000000cebbbb7220 */ /* 0x000fe20000410000 */
[----:B------:R-:W-:Y:S01]  /*80b0*/  FMUL.FTZ R186, R186, R205 ;  /* 0x000000cdbaba7220 */ /* 0x000fe20000410000 */
[----:B------:R-:W-:Y:S02]  /*80c0*/  F2FP.BF16.F32.PACK_AB R190, R216, R190 ;  /* 0x000000bed8be723e */ /* 0x000fe400000010ff */
[----:B------:R-:W-:Y:S01]  /*80d0*/  STS [R201+0x1c000], R5 ;  /* 0x01c00005c9007388 */ /* 0x000fe20000000800 */
[----:B------:R-:W-:Y:S01]  /*80e0*/  F2FP.BF16.F32.PACK_AB R30, R202, R30 ;  /* 0x0000001eca1e723e */ /* 0x000fe200000010ff */
[----:B------:R-:W-:Y:S01]  /*80f0*/  IMAD.SHL.U32 R216, R214, 0x20, RZ ;  /* 0x00000020d6d87824 */ /* 0x000fe200078e00ff */
[----:B------:R-:W-:Y:S02]  /*8100*/  F2FP.BF16.F32.PACK_AB R32, R187, R32 ;  /* 0x00000020bb20723e */ /* 0x000fe400000010ff */
[----:B------:R3:W-:Y:S01]  /*8110*/  STS [R195+0x1c000], R16 ;  /* 0x01c00010c3007388 */ /* 0x0007e20000000800 */
[----:B------:R-:W-:Y:S01]  /*8120*/  F2FP.BF16.F32.PACK_AB R34, R186, R34 ;  /* 0x00000022ba22723e */ /* 0x000fe200000010ff */
[----:B--2---:R-:W2:Y:S01]  /*8130*/  LDC R229, c[0x0][0x44c] ;  /* 0x00011300ffe57b82 */ /* 0x004ea20000000800 */
[----:B------:R-:W-:Y:S02]  /*8140*/  SHF.R.U32.HI R221, RZ, 0x1, R214 ;  /* 0x00000001ffdd7819 */ /* 0x000fe400000116d6 */
[----:B------:R-:W-:Y:S01]  /*8150*/  STS [R195+0x1c400], R18 ;  /* 0x01c40012c3007388 */ /* 0x000fe20000000800 */
[----:B------:R-:W-:Y:S02]  /*8160*/  LOP3.LUT R168, R168, 0x200, R184, 0xf8, !PT ;  /* 0x00000200a8a87812 */ /* 0x000fe400078ef8b8 */
[----:B------:R-:W-:Y:S02]  /*8170*/  LOP3.LUT R218, R221, 0x30, RZ, 0xc0, !PT ;  /* 0x00000030ddda7812 */ /* 0x000fe400078ec0ff */
[----:B------:R-:W-:Y:S01]  /*8180*/  STS [R201+0x1d000], R247 ;  /* 0x01d000f7c9007388 */ /* 0x000fe20000000800 */
[----:B------:R-:W-:Y:S02]  /*8190*/  LEA R177, R168, UR4, 0x1 ;  /* 0x00000004a8b17c11 */ /* 0x000fe4000f8e08ff */
[----:B------:R-:W-:Y:S02]  /*81a0*/  LOP3.LUT R218, R218, 0x8, R214, 0xf8, !PT ;  /* 0x00000008dada7812 */ /* 0x000fe400078ef8d6 */
[----:B------:R-:W-:Y:S01]  /*81b0*/  STS [R201+0x1d400], R11 ;  /* 0x01d4000bc9007388 */ /* 0x000fe20000000800 */
[C---:B------:R-:W-:Y:S01]  /*81c0*/  VIADD R176, R177.reuse, 0x8040 ;  /* 0x00008040b1b07836 */ /* 0x040fe20000000000 */
[----:B------:R-:W-:Y:S03]  /*81d0*/  LOP3.LUT R218, R218, 0x1c0, R184, 0xf8, !PT ;  /* 0x000001c0dada7812 */ /* 0x000fe600078ef8b8 */
[----:B------:R-:W-:Y:S01]  /*81e0*/  STS [R195+0x1d000], R12 ;  /* 0x01d0000cc3007388 */ /* 0x000fe20000000800 */
[----:B-1----:R-:W-:Y:S01]  /*81f0*/  IMAD.MOV.U32 R4, RZ, RZ, 0x10 ;  /* 0x00000010ff047424 */ /* 0x002fe200078e00ff */
[----:B------:R-:W-:Y:S03]  /*8200*/  LOP3.LUT R218, R218, 0x38, R213, 0x78, !PT ;  /* 0x00000038dada7812 */ /* 0x000fe600078e78d5 */
[----:B------:R-:W-:Y:S01]  /*8210*/  STS [R195+0x1d400], R14 ;  /* 0x01d4000ec3007388 */ /* 0x000fe20000000800 */
[----:B------:R-:W-:Y:S04]  /*8220*/  SEL R4, R4, 0xfffffff0, !P0 ;  /* 0xfffffff004047807 */ /* 0x000fe80004000000 */
[----:B------:R-:W-:Y:S01]  /*8230*/  STS [R252+-0x4000], R20 ;  /* 0xffc00014fc007388 */ /* 0x000fe20000000800 */
[----:B------:R-:W-:Y:S01]  /*8240*/  LOP3.LUT R218, R218, 0x200, R216, 0xf8, !PT ;  /* 0x00000200dada7812 */ /* 0x000fe200078ef8d8 */
[----:B---3--:R-:W-:Y:S02]  /*8250*/  VIADD R16, R177, 0x8000 ;  /* 0x00008000b1107836 */ /* 0x008fe40000000000 */
[----:B------:R-:W-:Y:S01]  /*8260*/  IMAD.IADD R4, R4, 0x1, R252 ;  /* 0x0000000104047824 */ /* 0x000fe200078e02fc */
[----:B------:R-:W-:Y:S01]  /*8270*/  STS [R252+-0x3c00], R22 ;  /* 0xffc40016fc007388 */ /* 0x000fe20000000800 */
[----:B------:R-:W-:Y:S01]  /*8280*/  LEA R218, R218, UR4, 0x1 ;  /* 0x00000004dada7c11 */ /* 0x000fe2000f8e08ff */
[----:B------:R-:W-:Y:S03]  /*8290*/  @P0 VIADD R176, R16, 0xffffffc0 ;  /* 0xffffffc010b00836 */ /* 0x000fe60000000000 */
[----:B------:R-:W-:Y:S01]  /*82a0*/  STS [R4+-0x4000], R32 ;  /* 0xffc0002004007388 */ /* 0x000fe20000000800 */
[----:B--2---:R-:W-:Y:S04]  /*82b0*/  IMAD R229, R229, UR9, RZ ;  /* 0x00000009e5e57c24 */ /* 0x004fe8000f8e02ff */
        /* <DEDUP_REMOVED lines=105> */
[----:B------:R-:W-:Y:S01]  /*8950*/  IMAD.X R4, RZ, RZ, ~UR14, P2 ;  /* 0x8000000eff047e24 */ /* 0x000fe200090e06ff */
[----:B------:R-:W-:Y:S01]  /*8960*/  LOP3.LUT R10, R213, 0x1f8, RZ, 0xc0, !PT ;  /* 0x000001f8d50a7812 */ /* 0x000fe200078ec0ff */
[----:B------:R-:W-:Y:S02]  /*8970*/  IMAD.U32 R8, RZ, RZ, UR48 ;  /* 0x00000030ff087e24 */ /* 0x000fe4000f8e00ff */
[----:B------:R-:W-:Y:S01]  /*8980*/  IMAD.U32 R7, RZ, RZ, UR46 ;  /* 0x0000002eff077e24 */ /* 0x000fe2000f8e00ff */
[----:B------:R-:W-:Y:S02]  /*8990*/  SHF.R.S64 R5, R5, 0x1f, R4 ;  /* 0x0000001f05057819 */ /* 0x000fe40000001004 */
[----:B------:R-:W-:Y:S02]  /*89a0*/  LOP3.LUT R10, R10, 0x38, R214, 0x78, !PT ;  /* 0x000000380a0a7812 */ /* 0x000fe400078e78d6 */
[----:B------:R-:W-:Y:S01]  /*89b0*/  IADD3 R231, P2, PT, R5, R231, RZ ;  /* 0x000000e705e77210 */ /* 0x000fe20007f5e0ff */
[----:B------:R-:W-:Y:S01]  /*89c0*/  IMAD.U32 R5, RZ, RZ, UR48 ;  /* 0x00000030ff057e24 */ /* 0x000fe2000f8e00ff */
[----:B------:R-:W-:Y:S02]  /*89d0*/  LOP3.LUT R10, R10, 0x1e00, R213, 0xf8, !PT ;  /* 0x00001e000a0a7812 */ /* 0x000fe400078ef8d5 */
[----:B------:R-:W-:Y:S01]  /*89e0*/  LEA.HI.X.SX32 R230, R4, R230, 0x1, P2 ;  /* 0x000000e604e67211 */ /* 0x000fe200010f0eff */
[----:B------:R-:W-:Y:S01]  /*89f0*/  IMAD.U32 R4, RZ, RZ, UR46 ;  /* 0x0000002eff047e24 */ /* 0x000fe2000f8e00ff */
[-C--:B------:R-:W-:Y:S02]  /*8a00*/  @!P5 LEA R12, P3, R9, R231.reuse, 0x1 ;  /* 0x000000e7090cd211 */ /* 0x080fe400078608ff */
[----:B------:R-:W-:Y:S02]  /*8a10*/  @!P4 LEA R6, P2, R6, R231, 0x1 ;  /* 0x000000e70606c211 */ /* 0x000fe400078408ff */
[-C--:B------:R-:W-:Y:S02]  /*8a20*/  @!P5 LEA.HI.X R13, R8, R230.reuse, R7, 0x1, P3 ;  /* 0x000000e6080dd211 */ /* 0x080fe400018f0c07 */
[----:B------:R-:W-:Y:S01]  /*8a30*/  @!P4 LEA.HI.X R7, R5, R230, R4, 0x1, P2 ;  /* 0x000000e60507c211 */ /* 0x000fe200010f0c04 */
[--C-:B------:R-:W-:Y:S01]  /*8a40*/  @!P5 IMAD.MOV.U32 R4, RZ, RZ, R231.reuse ;  /* 0x000000ffff04d224 */ /* 0x100fe200078e00e7 */
[----:B------:R-:W-:Y:S01]  /*8a50*/  LEA R10, R10, UR4, 0x1 ;  /* 0x000000040a0a7c11 */ /* 0x000fe2000f8e08ff */
[--C-:B------:R-:W-:Y:S05]  /*8a60*/  @!P5 IMAD.MOV.U32 R5, RZ, RZ, R230.reuse ;  /* 0x000000ffff05d224 */ /* 0x100fea00078e00e6 */
[----:B------:R-:W-:Y:S01]  /*8a70*/  @!PT LDS RZ, [RZ] ;  /* 0x00000000fffff984 */ /* 0x000fe20000000800 */
[----:B------:R-:W-:Y:S01]  /*8a80*/  @!PT LDS RZ, [RZ] ;  /* 0x00000000fffff984 */ /* 0x000fe20000000800 */
[----:B------:R-:W-:Y:S01]  /*8a90*/  @!PT LDS RZ, [RZ] ;  /* 0x00000000fffff984 */ /* 0x000fe20000000800 */
[----:B------:R1:W-:Y:S04]  /*8aa0*/  @!P5 LDGSTS.E.BYPASS.LTC128B.128 [R10+0x8000], desc[UR34][R4.64] ;  /* 0x08000000040adfae */ /* 0x0003e8000b981a22 */
[----:B------:R2:W-:Y:S01]  /*8ab0*/  @P5 STS.128 [R10+0x8000], RZ ;  /* 0x008000ff0a005388 */ /* 0x0005e20000000c00 */
[----:B-1----:R-:W-:Y:S02]  /*8ac0*/  @!P4 IMAD.MOV.U32 R4, RZ, RZ, R231 ;  /* 0x000000ffff04c224 */ /* 0x002fe400078e00e7 */
[----:B------:R-:W-:Y:S05]  /*8ad0*/  @!P4 IMAD.MOV.U32 R5, RZ, RZ, R230 ;  /* 0x000000ffff05c224 */ /* 0x000fea00078e00e6 */
        /* <DEDUP_REMOVED lines=16> */
.L_x_2282:
[----:B------:R-:W-:Y:S01]  /*8be0*/  IMAD.SHL.U32 R219, R214, 0x2, RZ ;  /* 0x00000002d6db7824 */ /* 0x000fe200078e00ff */
[----:B------:R-:W-:Y:S01]  /*8bf0*/  SHF.R.U32.HI R220, RZ, 0x3, R214 ;  /* 0x00000003ffdc7819 */ /* 0x000fe200000116d6 */
[----:B------:R-:W-:Y:S01]  /*8c00*/  LDSM.16.M88.4 R32, [R200+0x1c000] ;  /* 0x01c00000c820783b */ /* 0x000fe20000000200 */
[C---:B------:R-:W-:Y:S01]  /*8c10*/  VIADD R24, R200.reuse, 0x8000 ;  /* 0x00008000c8187836 */ /* 0x040fe20000000000 */
[----:B------:R-:W-:Y:S01]  /*8c20*/  PLOP3.LUT P4, PT, PT, PT, UP0, 0x80, 0x8 ;  /* 0x000000000008781c */ /* 0x000fe20003f8f008 */
[----:B------:R-:W-:Y:S01]  /*8c30*/  VIADD R224, R200, 0x8040 ;  /* 0x00008040c8e07836 */ /* 0x000fe20000000000 */
[----:B--2---:R-:W-:Y:S01]  /*8c40*/  LOP3.LUT R4, R219, 0x20, RZ, 0xc0, !PT ;  /* 0x00000020db047812 */ /* 0x004fe200078ec0ff */
        /* <DEDUP_REMOVED lines=25> */
[----:B------:R-:W-:Y:S05]  /*8de0*/  LDSM.16.MT88.4 R196, [R222+0xe000] ;  /* 0x00e00000dec4783b */ /* 0x000fea0000004200 */
[----:B------:R-:W-:Y:S05]  /*8df0*/  LDSM.16.MT88.4 R204, [R222+0x12000] ;  /* 0x01200000decc783b */ /* 0x000fea0000004200 */
[----:B------:R-:W-:Y:S01]  /*8e00*/  STL.64 [R1], R2 ;  /* 0x0000000201007387 */ /* 0x000fe20000100a00 */
        /* <DEDUP_REMOVED lines=16> */
[-C--:B------:R-:W-:Y:S01]  /*8f10*/  HMMA.16816.F32.BF16 R28, R176, R182.reuse, R28 ;  /* 0x000000b6b01c723c */ /* 0x080fe2000004181c */
[----:B------:R-:W-:Y:S07]  /*8f20*/  LDSM.16.M88.4 R176, [R223+0x15000] ;  /* 0x01500000dfb0783b */ /* 0x000fee0000000200 */
[----:B------:R-:W-:Y:S01]  /*8f30*/  HMMA.16816.F32.BF16 R32, R168, R182, R32 ;  /* 0x000000b6a820723c */ /* 0x000fe20000041820 */
[----:B------:R-:W2:Y:S05]  /*8f40*/  LDSM.16.M88.4 R168, [R223+0x14000] ;  /* 0x01400000dfa8783b */ /* 0x000eaa0000000200 */
[----:B------:R-:W3:Y:S02]  /*8f50*/  LDSM.16.MT88.4 R180, [R222+0x11800] ;  /* 0x01180000deb4783b */ /* 0x000ee40000004200 */
        /* <DEDUP_REMOVED lines=8> */
[-C--:B------:R-:W-:Y:S01]  /*8fe0*/  HMMA.16816.F32.BF16 R28, R192, R166.reuse, R28 ;  /* 0x000000a6c01c723c */ /* 0x080fe2000004181c */
[----:B------:R-:W-:Y:S05]  /*8ff0*/  IMAD.U32 R192, RZ, RZ, UR47 ;  /* 0x0000002fffc07e24 */ /* 0x000fea000f8e00ff */
[----:B------:R-:W-:Y:S02]  /*9000*/  LEA R192, P2, R192, R242, 0x2 ;  /* 0x000000f2c0c07211 */ /* 0x000fe400078410ff */
        /* <DEDUP_REMOVED lines=8> */
[-C--:B---3--:R-:W-:Y:S08]  /*9090*/  HMMA.16816.F32.BF16 R20, R168, R180.reuse, R20 ;  /* 0x000000b4a814723c */ /* 0x088ff00000041814 */
[C---:B------:R-:W-:Y:S08]  /*90a0*/  HMMA.16816.F32.BF16 R24, R176.reuse, R180, R24 ;  /* 0x000000b4b018723c */ /* 0x040ff00000041818 */
[-C--:B------:R-:W-:Y:S01]  /*90b0*/  HMMA.16816.F32.BF16 R28, R176, R182.reuse, R28 ;  /* 0x000000b6b01c723c */ /* 0x080fe2000004181c */
[----:B------:R-:W-:Y:S05]  /*90c0*/  IMAD.U32 R176, RZ, RZ, UR47 ;  /* 0x0000002fffb07e24 */ /* 0x000fea000f8e00ff */
[----:B------:R-:W-:Y:S02]  /*90d0*/  LEA.HI.X.SX32 R193, R176, R243, 0x2, P2 ;  /* 0x000000f3b0c17211 */ /* 0x000fe400010f16ff */
[----:B------:R-:W-:Y:S01]  /*90e0*/  HMMA.16816.F32.BF16 R32, R168, R182, R32 ;  /* 0x000000b6a820723c */ /* 0x000fe20000041820 */
[----:B------:R-:W1:Y:S03]  /*90f0*/  LDSM.16.MT88.4 R168, [R222+0xe800] ;  /* 0x00e80000dea8783b */ /* 0x000e660000004200 */
[C---:B------:R-:W-:Y:S02]  /*9100*/  LEA R194, P2, R229.reuse, R192, 0x5 ;  /* 0x000000c0e5c27211 */ /* 0x040fe400078428ff */
[----:B------:R-:W2:Y:S02]  /*9110*/  LDSM.16.MT88.4 R176, [R222+0x12800] ;  /* 0x01280000deb0783b */ /* 0x000ea40000004200 */
[-C--:B----4-:R-:W-:Y:S03]  /*9120*/  HMMA.16816.F32.BF16 R4, R188, R196.reuse, R4 ;  /* 0x000000c4bc04723c */ /* 0x090fe60000041804 */
[----:B------:R-:W3:Y:S02]  /*9130*/  LDSM.16.M88.4 R180, [R224+0x16000] ;  /* 0x01600000e0b4783b */ /* 0x000ee40000000200 */
[C---:B------:R-:W-:Y:S03]  /*9140*/  LEA.HI.X.SX32 R195, R229.reuse, R193, 0x5, P2 ;  /* 0x000000c1e5c37211 */ /* 0x040fe600010f2eff */
[C---:B------:R-:W-:Y:S04]  /*9150*/  HMMA.16816.F32.BF16 R8, R200.reuse, R196, R8 ;  /* 0x000000c4c808723c */ /* 0x040fe80000041808 */
[C---:B------:R-:W-:Y:S04]  /*9160*/  LEA R196, P2, R229.reuse, R194, 0x5 ;  /* 0x000000c2e5c47211 */ /* 0x040fe800078428ff */
[-C--:B------:R-:W-:Y:S03]  /*9170*/  HMMA.16816.F32.BF16 R12, R200, R198.reuse, R12 ;  /* 0x000000c6c80c723c */ /* 0x080fe6000004180c */
[C---:B------:R-:W-:Y:S05]  /*9180*/  LEA.HI.X.SX32 R197, R229.reuse, R195, 0x5, P2 ;  /* 0x000000c3e5c57211 */ /* 0x040fea00010f2eff */
[C---:B------:R-:W-:Y:S04]  /*9190*/  HMMA.16816.F32.BF16 R16, R188.reuse, R198, R16 ;  /* 0x000000c6bc10723c */ /* 0x040fe80000041810 */
[C---:B------:R-:W-:Y:S04]  /*91a0*/  LEA R198, P2, R229.reuse, R196, 0x5 ;  /* 0x000000c4e5c67211 */ /* 0x040fe800078428ff */
[-C--:B------:R-:W-:Y:S03]  /*91b0*/  HMMA.16816.F32.BF16 R20, R188, R204.reuse, R20 ;  /* 0x000000ccbc14723c */ /* 0x080fe60000041814 */
[C---:B------:R-:W-:Y:S05]  /*91c0*/  LEA.HI.X.SX32 R199, R229.reuse, R197, 0x5, P2 ;  /* 0x000000c5e5c77211 */ /* 0x040fea00010f2eff */
[C---:B------:R-:W-:Y:S08]  /*91d0*/  HMMA.16816.F32.BF16 R24, R200.reuse, R204, R24 ;  /* 0x000000ccc818723c */ /* 0x040ff00000041818 */
[-C--:B------:R-:W-:Y:S03]  /*91e0*/  HMMA.16816.F32.BF16 R28, R200, R206.reuse, R28 ;  /* 0x000000cec81c723c */ /* 0x080fe6000004181c */
[C---:B------:R-:W-:Y:S04]  /*91f0*/  LEA R200, P2, R229.reuse, R198, 0x5 ;  /* 0x000000c6e5c87211 */ /* 0x040fe800078428ff */
[C---:B------:R-:W-:Y:S01]  /*9200*/  LEA.HI.X.SX32 R201, R229.reuse, R199, 0x5, P2 ;  /* 0x000000c7e5c97211 */ /* 0x040fe200010f2eff */
[----:B------:R-:W-:Y:S01]  /*9210*/  HMMA.16816.F32.BF16 R32, R188, R206, R32 ;  /* 0x000000cebc20723c */ /* 0x000fe20000041820 */
[----:B------:R-:W4:Y:S03]  /*9220*/  LDSM.16.M88.4 R188, [R224+0x17000] ;  /* 0x01700000e0bc783b */ /* 0x000f260000000200 */
[C---:B------:R-:W-:Y:S04]  /*9230*/  LEA R202, P2, R229.reuse, R200, 0x5 ;  /* 0x000000c8e5ca7211 */ /* 0x040fe800078428ff */
[-C--:B-1----:R-:W-:Y:S05]  /*9240*/  HMMA.16816.F32.BF16 R4, R164, R168.reuse, R4 ;  /* 0x000000a8a404723c */ /* 0x082fea0000041804 */
[C---:B------:R-:W-:Y:S02]  /*9250*/  LEA.HI.X.SX32 R203, R229.reuse, R201, 0x5, P2 ;  /* 0x000000c9e5cb7211 */ /* 0x040fe400010f2eff */
[C---:B------:R-:W-:Y:S01]  /*9260*/  LEA R204, P2, R229.reuse, R202, 0x5 ;  /* 0x000000cae5cc7211 */ /* 0x040fe200078428ff */
[C---:B------:R-:W-:Y:S04]  /*9270*/  HMMA.16816.F32.BF16 R8, R172.reuse, R168, R8 ;  /* 0x000000a8ac08723c */ /* 0x040fe80000041808 */
[C---:B------:R-:W-:Y:S04]  /*9280*/  LEA.HI.X.SX32 R205, R229.reuse, R203, 0x5, P2 ;  /* 0x000000cbe5cd7211 */ /* 0x040fe800010f2eff */
[-C--:B------:R-:W-:Y:S03]  /*9290*/  HMMA.16816.F32.BF16 R12, R172, R170.reuse, R12 ;  /* 0x000000aaac0c723c */ /* 0x080fe6000004180c */
[C---:B------:R-:W-:Y:S05]  /*92a0*/  IMAD.WIDE R206, R229.reuse, -0xc0, R204 ;  /* 0xffffff40e5ce7825 */ /* 0x040fea00078e02cc */
[C---:B------:R-:W-:Y:S01]  /*92b0*/  HMMA.16816.F32.BF16 R16, R164.reuse, R170, R16 ;  /* 0x000000aaa410723c */ /* 0x040fe20000041810 */
[----:B------:R-:W1:Y:S03]  /*92c0*/  LDSM.16.MT88.4 R168, [R222+0x13000] ;  /* 0x01300000dea8783b */ /* 0x000e660000004200 */
[C---:B------:R-:W-:Y:S04]  /*92d0*/  LEA R246, P2, R229.reuse, R206, 0x5 ;  /* 0x000000cee5f67211 */ /* 0x040fe800078428ff */
[-C--:B--2---:R-:W-:Y:S03]  /*92e0*/  HMMA.16816.F32.BF16 R20, R164, R176.reuse, R20 ;  /* 0x000000b0a414723c */ /* 0x084fe60000041814 */
[C---:B------:R-:W-:Y:S02]  /*92f0*/  LEA.HI.X.SX32 R247, R229.reuse, R207, 0x5, P2 ;  /* 0x000000cfe5f77211 */ /* 0x040fe400010f2eff */
[C---:B------:R-:W-:Y:S03]  /*9300*/  LEA R248, P2, R229.reuse, R246, 0x5 ;  /* 0x000000f6e5f87211 */ /* 0x040fe600078428ff */
[C---:B------:R-:W-:Y:S04]  /*9310*/  HMMA.16816.F32.BF16 R24, R172.reuse, R176, R24 ;  /* 0x000000b0ac18723c */ /* 0x040fe80000041818 */
[C---:B------:R-:W-:Y:S04]  /*9320*/  LEA.HI.X.SX32 R249, R229.reuse, R247, 0x5, P2 ;  /* 0x000000f7e5f97211 */ /* 0x040fe800010f2eff */
[-C--:B------:R-:W-:Y:S01]  /*9330*/  HMMA.16816.F32.BF16 R28, R172, R178.reuse, R28 ;  /* 0x000000b2ac1c723c */ /* 0x080fe2000004181c */
[----:B------:R-:W-:Y:S07]  /*9340*/  LDSM.16.MT88.4 R172, [R222+0xf800] ;  /* 0x00f80000deac783b */ /* 0x000fee0000004200 */
[----:B------:R-:W-:Y:S01]  /*9350*/  HMMA.16816.F32.BF16 R32, R164, R178, R32 ;  /* 0x000000b2a420723c */ /* 0x000fe20000041820 */
[----:B------:R-:W2:Y:S05]  /*9360*/  LDSM.16.M88.4 R164, [R223+0x16000] ;  /* 0x01600000dfa4783b */ /* 0x000eaa0000000200 */
[----:B------:R-:W2:Y:S02]  /*9370*/  LDSM.16.M88.4 R176, [R223+0x17000] ;  /* 0x01700000dfb0783b */ /* 0x000ea40000000200 */
[-C--:B---3--:R-:W-:Y:S08]  /*9380*/  HMMA.16816.F32.BF16 R4, R180, R184.reuse, R4 ;  /* 0x000000b8b404723c */ /* 0x088ff00000041804 */
        /* <DEDUP_REMOVED lines=12> */
[C---:B------:R-:W-:Y:S04]  /*9450*/  LEA.HI.X.SX32 R3, R229.reuse, R187, 0x5, P2 ;  /* 0x000000bbe5037211 */ /* 0x040fe800010f2eff */
[-C--:B------:R-:W-:Y:S03]  /*9460*/  HMMA.16816.F32.BF16 R28, R188, R170.reuse, R28 ;  /* 0x000000aabc1c723c */ /* 0x080fe6000004181c */
[C---:B------:R-:W-:Y:S05]  /*9470*/  IMAD.WIDE R190, R229.reuse, -0xc0, R2 ;  /* 0xffffff40e5be7825 */ /* 0x040fea00078e0202 */
        /* <DEDUP_REMOVED lines=19> */
[----:B------:R-:W-:Y:S02]  /*95b0*/  @P4 SHF.R.U32.HI R168, RZ, 0x2, R214 ;  /* 0x00000002ffa84819 */ /* 0x000fe400000116d6 */
[----:B------:R-:W-:Y:S02]  /*95c0*/  LEA.HI.X.SX32 R223, R229, R175, 0x5, P2 ;  /* 0x000000afe5df7211 */ /* 0x000fe400010f2eff */
[-C--:B------:R-:W-:Y:S03]  /*95d0*/  HMMA.16816.F32.BF16 R28, R176, R170.reuse, R28 ;  /* 0x000000aab01c723c */ /* 0x080fe6000004181c */
[----:B------:R-:W-:Y:S01]  /*95e0*/  @P4 LOP3.LUT R239, R221, 0x7, R168, 0xf8, !PT ;  /* 0x00000007ddef4812 */ /* 0x000fe200078ef8a8 */
[----:B------:R-:W-:Y:S04]  /*95f0*/  IMAD.WIDE R168, R229, -0xc0, R222 ;  /* 0xffffff40e5a87825 */ /* 0x000fe800078e02de */
[----:B------:R-:W-:Y:S01]  /*9600*/  HMMA.16816.F32.BF16 R32, R164, R170, R32 ;  /* 0x000000aaa420723c */ /* 0x000fe20000041820 */
[----:B------:R-:W-:Y:S03]  /*9610*/  LDSM.16.MT88.4 R164, [R218+0x1e800] ;  /* 0x01e80000daa4783b */ /* 0x000fe60000004200 */
[----:B------:R-:W-:Y:S01]  /*9620*/  @P4 IMAD.WIDE.U32 R176, R239, R225, UR58 ;  /* 0x0000003aefb04e25 */ /* 0x000fe2000f8e00e1 */
[C---:B------:R-:W-:Y:S01]  /*9630*/  LEA R178, P2, R229.reuse, R168, 0x5 ;  /* 0x000000a8e5b27211 */ /* 0x040fe200078428ff */
[----:B------:R-:W-:Y:S01]  /*9640*/  @UP0 UMOV UR58, UR62 ;  /* 0x0000003e003a0c82 */ /* 0x000fe20008000000 */
[----:B------:R-:W-:Y:S01]  /*9650*/  @UP0 UMOV UR59, UR61 ;  /* 0x0000003d003b0c82 */ /* 0x000fe20008000000 */
[----:B------:R-:W-:Y:S01]  /*9660*/  UISETP.GT.AND UP0, UPT, UR45, UR41, UPT ;  /* 0x000000292d00728c */ /* 0x000fe2000bf04270 */
[----:B------:R-:W5:Y:S01]  /*9670*/  @P4 LDG.E R238, desc[UR34][R176.64+-0x100] ;  /* 0xffff0022b0ee4981 */ /* 0x000f62000c1e1900 */
[C---:B------:R-:W-:Y:S01]  /*9680*/  LEA.HI.X.SX32 R179, R229.reuse, R169, 0x5, P2 ;  /* 0x000000a9e5b37211 */ /* 0x040fe200010f2eff */
[----:B------:R-:W-:Y:S03]  /*9690*/  UIADD3 UR45, UPT, UPT, UR45, -0x1, URZ ;  /* 0xffffffff2d2d7890 */ /* 0x000fe6000fffe0ff */
[----:B------:R-:W5:Y:S05]  /*96a0*/  @P4 LDG.E R237, desc[UR34][R176.64+-0xe0] ;  /* 0xffff2022b0ed4981 */ /* 0x000f6a000c1e1900 */
[----:B------:R-:W5:Y:S05]  /*96b0*/  @P4 LDG.E R236, desc[UR34][R176.64+-0x80] ;  /* 0xffff8022b0ec4981 */ /* 0x000f6a000c1e1900 */
[----:B------:R1:W5:Y:S05]  /*96c0*/  @P4 LDG.E R235, desc[UR34][R176.64+-0x60] ;  /* 0xffffa022b0eb4981 */ /* 0x00036a000c1e1900 */
[----:B------:R2:W-:Y:S05]  /*96d0*/  REDG.E.ADD.F32.FTZ.RN.STRONG.GPU desc[UR34][R242.64], R4 ;  /* 0x00000004f20079a6 */ /* 0x0005ea000c12f322 */
[----:B------:R3:W-:Y:S05]  /*96e0*/  REDG.E.ADD.F32.FTZ.RN.STRONG.GPU desc[UR34][R192.64], R5 ;  /* 0x00000005c00079a6 */ /* 0x0007ea000c12f322 */
[----:B------:R4:W-:Y:S05]  /*96f0*/  REDG.E.ADD.F32.FTZ.RN.STRONG.GPU desc[UR34][R194.64], R6 ;  /* 0x00000006c20079a6 */ /* 0x0009ea000c12f322 */
[----:B------:R4:W-:Y:S05]  /*9700*/  REDG.E.ADD.F32.FTZ.RN.STRONG.GPU desc[UR34][R196.64], R7 ;  /* 0x00000007c40079a6 */ /* 0x0009ea000c12f322 */
[----:B------:R4:W-:Y:S05]  /*9710*/  REDG.E.ADD.F32.FTZ.RN.STRONG.GPU desc[UR34][R198.64], R8 ;  /* 0x00000008c60079a6 */ /* 0x0009ea000c12f322 */
[----:B------:R4:W-:Y:S01]  /*9720*/  REDG.E.ADD.F32.FTZ.RN.STRONG.GPU desc[UR34][R200.64], R9 ;  /* 0x00000009c80079a6 */ /* 0x0009e2000c12f322 */
[C---:B-1----:R-:W-:Y:S04]  /*9730*/  LEA R176, P2, R229.reuse, R178, 0x5 ;  /* 0x000000b2e5b07211 */ /* 0x042fe800078428ff */
[----:B------:R1:W-:Y:S01]  /*9740*/  REDG.E.ADD.F32.FTZ.RN.STRONG.GPU desc[UR34][R202.64], R10 ;  /* 0x0000000aca0079a6 */ /* 0x0003e2000c12f322 */
[C---:B------:R-:W-:Y:S02]  /*9750*/  LEA.HI.X.SX32 R177, R229.reuse, R179, 0x5, P2 ;  /* 0x000000b3e5b17211 */ /* 0x040fe400010f2eff */
[C---:B--2---:R-:W-:Y:S02]  /*9760*/  LEA R4, P2, R229.reuse, R176, 0x5 ;  /* 0x000000b0e5047211 */ /* 0x044fe400078428ff */
[----:B------:R2:W-:Y:S02]  /*9770*/  REDG.E.ADD.F32.FTZ.RN.STRONG.GPU desc[UR34][R204.64], R11 ;  /* 0x0000000bcc0079a6 */ /* 0x0005e4000c12f322 */
[C---:B---3--:R-:W-:Y:S03]  /*9780*/  LEA.HI.X.SX32 R5, R229.reuse, R177, 0x5, P2 ;  /* 0x000000b1e5057211 */ /* 0x048fe600010f2eff */
[----:B------:R-:W-:Y:S01]  /*9790*/  REDG.E.ADD.F32.FTZ.RN.STRONG.GPU desc[UR34][R242.64+0x80], R16 ;  /* 0x00008010f20079a6 */ /* 0x000fe2000c12f322 */
[C---:B----4-:R-:W-:Y:S04]  /*97a0*/  LEA R6, P2, R229.reuse, R4, 0x5 ;  /* 0x00000004e5067211 */ /* 0x050fe800078428ff */
[----:B------:R-:W-:Y:S01]  /*97b0*/  REDG.E.ADD.F32.FTZ.RN.STRONG.GPU desc[UR34][R206.64+0x80], R17 ;  /* 0x00008011ce0079a6 */ /* 0x000fe2000c12f322 */
[C---:B------:R-:W-:Y:S04]  /*97c0*/  LEA.HI.X.SX32 R7, R229.reuse, R5, 0x5, P2 ;  /* 0x00000005e5077211 */ /* 0x040fe800010f2eff */
[----:B------:R-:W-:Y:S01]  /*97d0*/  REDG.E.ADD.F32.FTZ.RN.STRONG.GPU desc[UR34][R246.64+0x80], R18 ;  /* 0x00008012f60079a6 */ /* 0x000fe2000c12f322 */
[C---:B------:R-:W-:Y:S04]  /*97e0*/  LEA R8, P2, R229.reuse, R6, 0x5 ;  /* 0x00000006e5087211 */ /* 0x040fe800078428ff */
[----:B------:R-:W-:Y:S01]  /*97f0*/  REDG.E.ADD.F32.FTZ.RN.STRONG.GPU desc[UR34][R248.64+0x80], R19 ;  /* 0x00008013f80079a6 */ /* 0x000fe2000c12f322 */
[C---:B------:R-:W-:Y:S04]  /*9800*/  LEA.HI.X.SX32 R9, R229.reuse, R7, 0x5, P2 ;  /* 0x00000007e5097211 */ /* 0x040fe800010f2eff */
[----:B------:R3:W-:Y:S01]  /*9810*/  REDG.E.ADD.F32.FTZ.RN.STRONG.GPU desc[UR34][R184.64+0x80], R12 ;  /* 0x0000800cb80079a6 */ /* 0x0007e2000c12f322 */
[C---:B-1----:R-:W-:Y:S04]  /*9820*/  LEA R10, P2, R229.reuse, R8, 0x5 ;  /* 0x00000008e50a7211 */ /* 0x042fe800078428ff */
[----:B------:R-:W-:Y:S01]  /*9830*/  REDG.E.ADD.F32.FTZ.RN.STRONG.GPU desc[UR34][R250.64+0x80], R13 ;  /* 0x0000800dfa0079a6 */ /* 0x000fe2000c12f322 */
[----:B--2---:R-:W-:Y:S04]  /*9840*/  LEA.HI.X.SX32 R11, R229, R9, 0x5, P2 ;  /* 0x00000009e50b7211 */ /* 0x004fe800010f2eff */
[----:B------:R-:W-:Y:S05]  /*9850*/  REDG.E.ADD.F32.FTZ.RN.STRONG.GPU desc[UR34][R186.64+0x80], R14 ;  /* 0x0000800eba0079a6 */ /* 0x000fea000c12f322 */
[----:B------:R-:W-:Y:S05]  /*9860*/  REDG.E.ADD.F32.FTZ.RN.STRONG.GPU desc[UR34][R2.64+0x80], R15 ;  /* 0x0000800f020079a6 */ /* 0x000fea000c12f322 */
[----:B------:R-:W-:Y:S05]  /*9870*/  REDG.E.ADD.F32.FTZ.RN.STRONG.GPU desc[UR34][R242.64+0x100], R20 ;  /* 0x00010014f20079a6 */ /* 0x000fea000c12f322 */
[----:B------:R-:W-:Y:S05]  /*9880*/  REDG.E.ADD.F32.FTZ.RN.STRONG.GPU desc[UR34][R190.64+0x100], R21 ;  /* 0x00010015be0079a6 */ /* 0x000fea000c12f322 */
[----:B------:R-:W-:Y:S01]  /*9890*/  REDG.E.ADD.F32.FTZ.RN.STRONG.GPU desc[UR34][R188.64+0x100], R22 ;  /* 0x00010016bc0079a6 */ /* 0x000fe2000c12f322 */
[C---:B---3--:R-:W-:Y:S04]  /*98a0*/  VIADD R184, R0.reuse, 0x40 ;  /* 0x0000004000b87836 */ /* 0x048fe80000000000 */
        /* <DEDUP_REMOVED lines=25> */
[----:B------:R-:W-:Y:S01]  /*9a40*/  LDSM.16.MT88.4 R176, [R218+0x1f800] ;  /* 0x01f80000dab0783b */ /* 0x000fe20000004200 */
[C---:B--2---:R-:W-:Y:S04]  /*9a50*/  HMMA.16816.F32.BF16 R104, R12.reuse, R8, R104 ;  /* 0x000000080c68723c */ /* 0x044fe80000041868 */
[----:B------:R-:W-:Y:S04]  /*9a60*/  LDSM.16.MT88.4 R180, [R0+0x3800] ;  /* 0x0038000000b4783b */ /* 0x000fe80000004200 */
[-C--:B------:R-:W-:Y:S01]  /*9a70*/  HMMA.16816.F32.BF16 R108, R12, R10.reuse, R108 ;  /* 0x0000000a0c6c723c */ /* 0x080fe2000004186c */
[----:B------:R2:W5:Y:S07]  /*9a80*/  LDL.LU.64 R2, [R1] ;  /* 0x0000000001027983 */ /* 0x00056e0000300a00 */
        /* <DEDUP_REMOVED lines=371> */
.L_x_2284:
        /* <DEDUP_REMOVED lines=12> */
.L_x_2285:
[----:B------:R-:W2:Y:S01]  /*b280*/  LDCU.64 UR8, c[0x0][0x5c8] ;  /* 0x0000b900ff0877ac */ /* 0x000ea20008000a00 */
[----:B------:R-:W-:-:S04]  /*b290*/  UIADD3 UR5, UPT, UPT, UR37, UR39, URZ ;  /* 0x0000002725057290 */ /* 0x000fc8000fffe0ff */
[----:B--2---:R-:W-:Y:S02]  /*b2a0*/  UIMAD.WIDE.U32 UR16, UR5, UR8, URZ ;  /* 0x00000008051072a5 */ /* 0x004fe4000f8e00ff */
[----:B------:R-:W-:-:S04]  /*b2b0*/  UIMAD UR5, UR5, UR9, URZ ;  /* 0x00000009050572a4 */ /* 0x000fc8000f8e02ff */
[----:B------:R-:W-:-:S06]  /*b2c0*/  UIADD3 UR5, UPT, UPT, UR17, UR5, URZ ;  /* 0x0000000511057290 */ /* 0x000fcc000fffe0ff */
[----:B-1----:R-:W-:-:S07]  /*b2d0*/  MOV R0, UR5 ;  /* 0x0000000500007c02 */ /* 0x002fce0008000f00 */
.L_x_2286:
[----:B------:R-:W-:Y:S01]  /*b2e0*/  BAR.SYNC.DEFER_BLOCKING 0x0 ;  /* 0x0000000000007b1d */ /* 0x000fe20000010000 */
[----:B------:R-:W-:Y:S01]  /*b2f0*/  LOP3.LUT R2, R213, 0x1f8, RZ, 0xc0, !PT ;  /* 0x000001f8d5027812 */ /* 0x000fe200078ec0ff */
        /* <DEDUP_REMOVED lines=14> */
[----:B------:R-:W-:Y:S01]  /*b3e0*/  ISETP.GE.AND P3, PT, R220, UR36, PT ;  /* 0x00000024dc007c0c */ /* 0x000fe2000bf66270 */
        /* <DEDUP_REMOVED lines=40> */
.L_x_2288:
[----:B------:R-:W-:Y:S05]  /*b670*/  BSYNC.RECONVERGENT B0 ;  /* 0x0000000000007941 */ /* 0x000fea0003800200 */
.L_x_2287:
        /* <DEDUP_REMOVED lines=16> */
.L_x_2290:
[----:B------:R-:W-:Y:S05]  /*b780*/  BSYNC.RECONVERGENT B0 ;  /* 0x0000000000007941 */ /* 0x000fea0003800200 */
.L_x_2289:
[----:B--2-4-:R-:W-:Y:S01]  /*b790*/  IMAD.MOV.U32 R32, RZ, RZ, R244 ;  /* 0x000000ffff207224 */ /* 0x014fe200078e00f4 */
[----:B------:R-:W-:Y:S01]  /*b7a0*/  MOV R33, RZ ;  /* 0x000000ff00217202 */ /* 0x000fe20000000f00 */
[----:B------:R-:W-:Y:S01]  /*b7b0*/  IMAD.U32 R46, RZ, RZ, UR8 ;  /* 0x00000008ff2e7e24 */ /* 0x000fe2000f8e00ff */
[----:B------:R2:W4:Y:S01]  /*b7c0*/  LDS.128 R36, [R6+0xe000] ;  /* 0x00e0000006247984 */ /* 0x0005220000000c00 */
[----:B------:R-:W-:Y:S01]  /*b7d0*/  IADD3 R42, P1, PT, R220, 0x40, RZ ;  /* 0x00000040dc2a7810 */ /* 0x000fe20007f3e0ff */
        /* <DEDUP_REMOVED lines=20> */
.L_x_2292:
[----:B------:R-:W-:Y:S05]  /*b920*/  BSYNC.RECONVERGENT B0 ;  /* 0x0000000000007941 */ /* 0x000fea0003800200 */
.L_x_2291:
        /* <DEDUP_REMOVED lines=19> */
.L_x_2294:
[----:B------:R-:W-:Y:S05]  /*ba60*/  BSYNC.RECONVERGENT B0 ;  /* 0x0000000000007941 */ /* 0x000fea0003800200 */
.L_x_2293:
        /* <DEDUP_REMOVED lines=21> */
.L_x_2296:
[----:B------:R-:W-:Y:S05]  /*bbc0*/  BSYNC.RECONVERGENT B0 ;  /* 0x0000000000007941 */ /* 0x000fea0003800200 */
.L_x_2295:
        /* <DEDUP_REMOVED lines=16> */
.L_x_2298:
[----:B------:R-:W-:Y:S05]  /*bcd0*/  BSYNC.RECONVERGENT B0 ;  /* 0x0000000000007941 */ /* 0x000fea0003800200 */
.L_x_2297:
        /* <DEDUP_REMOVED lines=16> */
.L_x_2300:
[----:B------:R-:W-:Y:S05]  /*bde0*/  BSYNC.RECONVERGENT B0 ;  /* 0x0000000000007941 */ /* 0x000fea0003800200 */
.L_x_2299:
        /* <DEDUP_REMOVED lines=15> */
.L_x_2250:
[----:B------:R-:W-:Y:S05]  /*bee0*/  BSYNC.RECONVERGENT B1 ;  /* 0x0000000000017941 */ /* 0x000fea0003800200 */
.L_x_2220:
        /* <DEDUP_REMOVED lines=11> */
.L_x_2302:
        /* <DEDUP_REMOVED lines=14> */
.L_x_2455:


//--------------------- .text._ZN5flash44flash_bwd_dq_dk_dv_loop_seqk_parallel_kernelI23Flash_bwd_kernel_traitsILi128ELi64ELi128ELi8ELi2ELi4ELi2ELb0ELb0EN7cutlass10bfloat16_tE19Flash_kernel_traitsILi128ELi64ELi128ELi8ES3_EELb0ELb0ELb1ELb1ELb0ELb0ELb1EEEvNS_16Flash_bwd_paramsE --------------------------
	.section	.text._ZN5flash44flash_bwd_dq_dk_dv_loop_seqk_parallel_kernelI23Flash_bwd_kernel_traitsILi128ELi64ELi128ELi8ELi2ELi4ELi2ELb0ELb0EN7cutlass10bfloat16_tE19Flash_kernel_traitsILi128ELi64ELi128ELi8ES3_EELb0ELb0ELb1ELb1ELb0ELb0ELb1EEEvNS_16Flash_bwd_paramsE,"ax",@progbits
	.align	128
        .global         _ZN5flash44flash_bwd_dq_dk_dv_loop_seqk_parallel_kernelI23Flash_bwd_kernel_traitsILi128ELi64ELi128ELi8ELi2ELi4ELi2ELb0ELb0EN7cutlass10bfloat16_tE19Flash_kernel_traitsILi128ELi64ELi128ELi8ES3_EELb0ELb0ELb1ELb1ELb0ELb0ELb1EEEvNS_16Flash_bwd_paramsE
        .type           _ZN5flash44flash_bwd_dq_dk_dv_loop_seqk_parallel_kernelI23Flash_bwd_kernel_traitsILi128ELi64ELi128ELi8ELi2ELi4ELi2ELb0ELb0EN7cutlass10bfloat16_tE19Flash_kernel_traitsILi128ELi64ELi128ELi8ES3_EELb0ELb0ELb1ELb1ELb0ELb0ELb1EEEvNS_16Flash_bwd_paramsE,@function
        .size           _ZN5flash44flash_bwd_dq_dk_dv_loop_seqk_parallel_kernelI23Flash_bwd_kernel_traitsILi128ELi64ELi128ELi8ELi2ELi4ELi2ELb0ELb0EN7cutlass10bfloat16_tE19Flash_kernel_traitsILi128ELi64ELi128ELi8ES3_EELb0ELb0ELb1ELb1ELb0ELb0ELb1EEEvNS_16Flash_bwd_paramsE,(.L_x_2456 - _ZN5flash44flash_bwd_dq_dk_dv_loop_seqk_parallel_kernelI23Flash_bwd_kernel_traitsILi128ELi64ELi128ELi8ELi2ELi4ELi2ELb0ELb0EN7cutlass10bfloat16_tE19Flash_kernel_traitsILi128ELi64ELi128ELi8ES3_EELb0ELb0ELb1ELb1ELb0ELb0ELb1EEEvNS_16Flash_bwd_paramsE)
        .other          _ZN5flash44flash_bwd_dq_dk_dv_loop_seqk_parallel_kernelI23Flash_bwd_kernel_traitsILi128ELi64ELi128ELi8ELi2ELi4ELi2ELb0ELb0EN7cutlass10bfloat16_tE19Flash_kernel_traitsILi128ELi64ELi128ELi8ES3_EELb0ELb0ELb1ELb1ELb0ELb0ELb1EEEvNS_16Flash_bwd_paramsE,@"STO_CUDA_ENTRY STV_DEFAULT"
_ZN5flash44flash_bwd_dq_dk_dv_loop_seqk_parallel_kernelI23Flash_bwd_kernel_traitsILi128ELi64ELi128ELi8ELi2ELi4ELi2ELb0ELb0EN7cutlass10bfloat16_tE19Flash_kernel_traitsILi128ELi64ELi128ELi8ES3_EELb0ELb0ELb1ELb1ELb0ELb0ELb1EEEvNS_16Flash_bwd_paramsE:
.text._ZN5flash44flash_bwd_dq_dk_dv_loop_seqk_parallel_kernelI23Flash_bwd_kernel_traitsILi128ELi64ELi128ELi8ELi2ELi4ELi2ELb0ELb0EN7cutlass10bfloat16_tE19Flash_kernel_traitsILi128ELi64ELi128ELi8ES3_EELb0ELb0ELb1ELb1ELb0ELb0ELb1EEEvNS_16Flash_bwd_paramsE:
        /* <DEDUP_REMOVED lines=50> */
.L_x_2385:
        /* <DEDUP_REMOVED lines=52> */
.L_x_2303:
        /* <DEDUP_REMOVED lines=43> */
.L_x_2305:
[----:B------:R-:W1:Y:S01]  /*0910*/  LDCU.64 UR14, c[0x0][0x3b8] ;  /* 0x00007700ff0e77ac */ /* 0x000e620008000a00 */
[----:B------:R-:W-:-:S04]  /*0920*/  UIADD3 UR8, UPT, UPT, UR37, UR39, URZ ;  /* 0x0000002725087290 */ /* 0x000fc8000fffe0ff */
[----:B-1----:R-:W-:Y:S02]  /*0930*/  UIMAD.WIDE.U32 UR54, UR8, UR14, URZ ;  /* 0x0000000e083672a5 */ /* 0x002fe4000f8e00ff */
[----:B------:R-:W-:-:S04]  /*0940*/  UIMAD UR8, UR8, UR15, URZ ;  /* 0x0000000f080872a4 */ /* 0x000fc8000f8e02ff */
[----:B------:R-:W-:-:S06]  /*0950*/  UIADD3 UR8, UPT, UPT, UR55, UR8, URZ ;  /* 0x0000000837087290 */ /* 0x000fcc000fffe0ff */
[----:B------:R-:W-:Y:S02]  /*0960*/  MOV R19, UR8 ;  /* 0x0000000800137c02 */ /* 0x000fe40008000f00 */
.L_x_2306:
        /* <DEDUP_REMOVED lines=44> */
.L_x_2307:
[----:B------:R-:W1:Y:S01]  /*0c30*/  LDCU.64 UR12, c[0x0][0x3c0] ;  /* 0x00007800ff0c77ac */ /* 0x000e620008000a00 */
[----:B------:R-:W-:-:S04]  /*0c40*/  UIADD3 UR8, UPT, UPT, UR37, UR39, URZ ;  /* 0x0000002725087290 */ /* 0x000fc8000fffe0ff */
[----:B-1----:R-:W-:Y:S02]  /*0c50*/  UIMAD.WIDE.U32 UR10, UR8, UR12, URZ ;  /* 0x0000000c080a72a5 */ /* 0x002fe4000f8e00ff */
[----:B------:R-:W-:-:S04]  /*0c60*/  UIMAD UR8, UR8, UR13, URZ ;  /* 0x0000000d080872a4 */ /* 0x000fc8000f8e02ff */
[----:B------:R-:W-:Y:S01]  /*0c70*/  UIADD3 UR8, UPT, UPT, UR11, UR8, URZ ;  /* 0x000000080b087290 */ /* 0x000fe2000fffe0ff */
[----:B------:R-:W-:-:S05]  /*0c80*/  UMOV UR50, UR10 ;  /* 0x0000000a00327c82 */ /* 0x000fca0008000000 */
[----:B------:R-:W-:-:S07]  /*0c90*/  MOV R23, UR8 ;  /* 0x0000000800177c02 */ /* 0x000fce0008000f00 */
.L_x_2308:
        /* <DEDUP_REMOVED lines=28> */
.L_x_2309:
[----:B------:R-:W-:Y:S02]  /*0e60*/  UIMAD.WIDE.U32 UR10, UR58, UR41, URZ ;  /* 0x000000293a0a72a5 */ /* 0x000fe4000f8e00ff */
[----:B------:R-:W-:-:S04]  /*0e70*/  UIMAD UR8, UR59, UR41, URZ ;  /* 0x000000293b0872a4 */ /* 0x000fc8000f8e02ff */
[----:B------:R-:W-:-:S12]  /*0e80*/  UIADD3 UR8, UPT, UPT, UR11, UR8, URZ ;  /* 0x000000080b087290 */ /* 0x000fd8000fffe0ff */
.L_x_2310:
        /* <DEDUP_REMOVED lines=21> */
.L_x_2311:
[----:B------:R-:W1:Y:S01]  /*0fe0*/  LDCU UR59, c[0x0][0x434] ;  /* 0x00008680ff3b77ac */ /* 0x000e620008000800 */
[----:B------:R-:W-:-:S04]  /*0ff0*/  UIMAD UR9, UR25, UR17, UR24 ;  /* 0x00000011190972a4 */ /* 0x000fc8000f8e0218 */
[----:B-1----:R-:W-:Y:S02]  /*1000*/  UIMAD UR59, UR9, UR59, URZ ;  /* 0x0000003b093b72a4 */ /* 0x002fe4000f8e02ff */
.L_x_2312:
        /* <DEDUP_REMOVED lines=11> */
.L_x_2313:
[----:B------:R-:W1:Y:S01]  /*10c0*/  LDCU UR58, c[0x0][0x444] ;  /* 0x00008880ff3a77ac */ /* 0x000e620008000800 */
[----:B------:R-:W-:-:S04]  /*10d0*/  UIMAD UR9, UR25, UR17, UR24 ;  /* 0x00000011190972a4 */ /* 0x000fc8000f8e0218 */
[----:B-1----:R-:W-:-:S12]  /*10e0*/  UIMAD UR58, UR9, UR58, URZ ;  /* 0x0000003a093a72a4 */ /* 0x002fd8000f8e02ff */
.L_x_2314:
        /* <DEDUP_REMOVED lines=11> */
[----:B------:R-:W-:-:S02]  /*11a0*/  ULEA UR58, UR45, UR58, 0x6 ;  /* 0x0000003a2d3a7291 */ /* 0x000fc4000f8e30ff */
[----:B------:R-:W-:Y:S02]  /*11b0*/  ULEA UR59, UR45, UR59, 0x6 ;  /* 0x0000003b2d3b7291 */ /* 0x000fe4000f8e30ff */
[----:B-1----:R-:W-:-:S04]  /*11c0*/  UIADD3 UR44, UPT, UPT, UR36, UR44, URZ ;  /* 0x0000002c242c7290 */ /* 0x002fc8000fffe0ff */
        /* <DEDUP_REMOVED lines=8> */
[----:B------:R-:W-:Y:S01]  /*1250*/  LOP3.LUT R10, R30, 0x38, RZ, 0xc0, !PT ;  /* 0x000000381e0a7812 */ /* 0x000fe200078ec0ff */
[----:B------:R-:W-:Y:S01]  /*1260*/  VIADD R25, R24, 0x20 ;  /* 0x0000002018197836 */ /* 0x000fe20000000000 */
[----:B------:R-:W1:Y:S01]  /*1270*/  LDCU.128 UR8, c[0x0][0x590] ;  /* 0x0000b200ff0877ac */ /* 0x000e620008000c00 */
[----:B------:R-:W-:Y:S01]  /*1280*/  LOP3.LUT R8, R28, 0x1f, RZ, 0xc0, !PT ;  /* 0x0000001f1c087812 */ /* 0x000fe200078ec0ff */
[----:B------:R-:W-:Y:S01]  /*1290*/  VIADD R27, R24, 0x60 ;  /* 0x00000060181b7836 */ /* 0x000fe20000000000 */
[----:B------:R-:W-:Y:S01]  /*12a0*/  IADD3 R2, P0, PT, R10, UR62, RZ ;  /* 0x0000003e0a027c10 */ /* 0x000fe2000ff1e0ff */
[----:B------:R-:W-:Y:S01]  /*12b0*/  USEL UR41, URZ, UR41, !UP0 ;  /* 0x00000029ff297287 */ /* 0x000fe2000c000000 */
[----:B------:R-:W-:Y:S01]  /*12c0*/  IADD3 R26, PT, PT, R24, 0x40, RZ ;  /* 0x00000040181a7810 */ /* 0x000fe20007ffe0ff */
[----:B------:R-:W-:Y:S01]  /*12d0*/  IMAD R8, R9, UR60, R8 ;  /* 0x0000003c09087c24 */ /* 0x000fe2000f8e0208 */
[----:B------:R-:W-:Y:S01]  /*12e0*/  USHF.L.U32 UR60, UR60, 0x6, URZ ;  /* 0x000000063c3c7899 */ /* 0x000fe200080006ff */
[----:B------:R-:W-:Y:S01]  /*12f0*/  IMAD.X R3, RZ, RZ, UR46, P0 ;  /* 0x0000002eff037e24 */ /* 0x000fe200080e06ff */
[----:B------:R-:W-:-:S02]  /*1300*/  UISETP.GT.AND UP0, UPT, UR51, UR41, UPT ;  /* 0x000000293300728c */ /* 0x000fc4000bf04270 */
        /* <DEDUP_REMOVED lines=9> */
[----:B------:R-:W2:Y:S01]  /*13a0*/  LDCU.64 UR16, c[0x0][0x3c8] ;  /* 0x00007900ff1077ac */ /* 0x000ea20008000a00 */
        /* <DEDUP_REMOVED lines=10> */
[----:B--2---:R-:W-:Y:S01]  /*1450*/  IMAD.U32 R0, RZ, RZ, UR16 ;  /* 0x00000010ff007e24 */ /* 0x004fe2000f8e00ff */
[----:B------:R-:W2:Y:S01]  /*1460*/  LDCU.64 UR8, c[0x0][0x380] ;  /* 0x00007000ff0877ac */ /* 0x000ea20008000a00 */
[----:B----4-:R-:W-:Y:S01]  /*1470*/  IMAD.WIDE.U32 R4, R14, UR22, RZ ;  /* 0x000000160e047c25 */ /* 0x010fe2000f8e00ff */
[----:B-1----:R-:W-:Y:S01]  /*1480*/  LEA R249, P2, R6, UR10, 0x1 ;  /* 0x0000000a06f97c11 */ /* 0x002fe2000f8408ff */
[----:B------:R-:W1:Y:S02]  /*1490*/  LDCU.64 UR52, c[0x0][0x5e8] ;  /* 0x0000bd00ff3477ac */ /* 0x000e640008000a00 */
[----:B------:R-:W-:Y:S01]  /*14a0*/  IMAD.WIDE.U32 R2, R0, UR24, R2 ;  /* 0x0000001800027c25 */ /* 0x000fe2000f8e0002 */
[----:B------:R-:W-:Y:S01]  /*14b0*/  MOV R0, UR17 ;  /* 0x0000001100007c02 */ /* 0x000fe20008000f00 */
[----:B------:R-:W3:Y:S02]  /*14c0*/  LDCU.64 UR16, c[0x0][0x570] ;  /* 0x0000ae00ff1077ac */ /* 0x000ee40008000a00 */
[----:B------:R-:W-:Y:S01]  /*14d0*/  IMAD R7, R15, UR22, R5 ;  /* 0x000000160f077c24 */ /* 0x000fe2000f8e0205 */
[----:B------:R-:W-:Y:S01]  /*14e0*/  SEL R4, R4, RZ, P3 ;  /* 0x000000ff04047207 */ /* 0x000fe20001800000 */
[----:B------:R-:W-:Y:S01]  /*14f0*/  IMAD R3, R0, UR24, R3 ;  /* 0x0000001800037c24 */ /* 0x000fe2000f8e0203 */
[----:B------:R-:W-:-:S02]  /*1500*/  SHF.R.S32.HI R5, RZ, 0x1f, R8 ;  /* 0x0000001fff057819 */ /* 0x000fc40000011408 */
[----:B------:R-:W-:Y:S01]  /*1510*/  IADD3 R9, P1, P0, R8, UR57, R4 ;  /* 0x0000003908097c10 */ /* 0x000fe2000f83e004 */
[----:B------:R-:W-:Y:S01]  /*1520*/  IMAD.U32 R4, RZ, RZ, UR60 ;  /* 0x0000003cff047e24 */ /* 0x000fe2000f8e00ff */
[----:B------:R-:W-:Y:S01]  /*1530*/  SEL R0, R7, RZ, P3 ;  /* 0x000000ff07007207 */ /* 0x000fe20001800000 */
[----:B------:R-:W4:Y:S01]  /*1540*/  LDCU.64 UR56, c[0x0][0x420] ;  /* 0x00008400ff3877ac */ /* 0x000f220008000a00 */
[----:B------:R-:W-:Y:S01]  /*1550*/  IMAD.WIDE.U32 R2, R24, R12, R2 ;  /* 0x0000000c18027225 */ /* 0x000fe200078e0002 */
[----:B------:R-:W-:Y:S02]  /*1560*/  LEA.HI.X R248, R6, UR11, R17, 0x1, P2 ;  /* 0x0000000b06f87c11 */ /* 0x000fe400090f0c11 */
[----:B------:R-:W-:Y:S01]  /*1570*/  IADD3.X R5, PT, PT, R5, UR55, R0, P1, P0 ;  /* 0x0000003705057c10 */ /* 0x000fe20008fe0400 */
[----:B------:R-:W-:Y:S01]  /*1580*/  IMAD R3, R24, R13, R3 ;  /* 0x0000000d18037224 */ /* 0x000fe200078e0203 */
[----:B------:R-:W-:Y:S01]  /*1590*/  IADD3 R0, P0, PT, R9, UR60, RZ ;  /* 0x0000003c09007c10 */ /* 0x000fe2000ff1e0ff */
[----:B-1----:R-:W-:Y:S01]  /*15a0*/  UIMAD.WIDE UR52, UR58, 0x4, UR52 ;  /* 0x000000043a3478a5 */ /* 0x002fe2000f8e0234 */
[----:B--2---:R-:W-:Y:S01]  /*15b0*/  LEA R245, P1, R2, UR8, 0x1 ;  /* 0x0000000802f57c11 */ /* 0x004fe2000f8208ff */
[----:B------:R-:W-:Y:S01]  /*15c0*/  IMAD.SHL.U32 R7, R12, 0x20, RZ ;  /* 0x000000200c077824 */ /* 0x000fe200078e00ff */
[----:B------:R-:W-:-:S02]  /*15d0*/  LEA.HI.X.SX32 R4, R4, R5, 0x1, P0 ;  /* 0x0000000504047211 */ /* 0x000fc400000f0eff */
[----:B---3--:R-:W-:Y:S02]  /*15e0*/  LEA R240, P0, R0, UR16, 0x2 ;  /* 0x0000001000f07c11 */ /* 0x008fe4000f8010ff */
[----:B------:R-:W-:Y:S02]  /*15f0*/  LEA.HI.X R244, R2, UR9, R3, 0x1, P1 ;  /* 0x0000000902f47c11 */ /* 0x000fe400088f0c03 */
[----:B------:R-:W-:Y:S01]  /*1600*/  LEA.HI.X R241, R0, UR17, R4, 0x2, P0 ;  /* 0x0000001100f17c11 */ /* 0x000fe200080f1404 */
[----:B------:R-:W-:Y:S01]  /*1610*/  UMOV UR17, UR53 ;  /* 0x0000003500117c82 */ /* 0x000fe20008000000 */
[C---:B------:R-:W-:Y:S01]  /*1620*/  IADD3 R15, P2, PT, R24.reuse, 0x40, RZ ;  /* 0x00000040180f7810 */ /* 0x040fe20007f5e0ff */
[----:B----4-:R-:W-:Y:S01]  /*1630*/  UIMAD.WIDE UR56, UR59, 0x4, UR56 ;  /* 0x000000043b3878a5 */ /* 0x010fe2000f8e0238 */
        /* <DEDUP_REMOVED lines=20> */
.L_x_2316:
[----:B------:R-:W1:Y:S01]  /*1780*/  LDCU.64 UR10, c[0x0][0x5c0] ;  /* 0x0000b800ff0a77ac */ /* 0x000e620008000a00 */
[----:B------:R-:W-:-:S04]  /*1790*/  UIADD3 UR5, UPT, UPT, UR37, UR39, URZ ;  /* 0x0000002725057290 */ /* 0x000fc8000fffe0ff */
[----:B-1----:R-:W-:Y:S02]  /*17a0*/  UIMAD.WIDE.U32 UR16, UR5, UR10, URZ ;  /* 0x0000000a051072a5 */ /* 0x002fe4000f8e00ff */
[----:B------:R-:W-:-:S04]  /*17b0*/  UIMAD UR5, UR5, UR11, URZ ;  /* 0x0000000b050572a4 */ /* 0x000fc8000f8e02ff */
[----:B------:R-:W-:-:S06]  /*17c0*/  UIADD3 UR5, UPT, UPT, UR17, UR5, URZ ;  /* 0x0000000511057290 */ /* 0x000fcc000fffe0ff */
[----:B------:R-:W-:Y:S02]  /*17d0*/  MOV R0, UR5 ;  /* 0x0000000500007c02 */ /* 0x000fe40008000f00 */
.L_x_2317:
        /* <DEDUP_REMOVED lines=12> */
.L_x_2318:
[----:B------:R-:W1:Y:S01]  /*18a0*/  LDCU.64 UR8, c[0x0][0x5c8] ;  /* 0x0000b900ff0877ac */ /* 0x000e620008000a00 */
[----:B------:R-:W-:-:S04]  /*18b0*/  UIADD3 UR37, UPT, UPT, UR37, UR39, URZ ;  /* 0x0000002725257290 */ /* 0x000fc8000fffe0ff */
[----:B-1----:R-:W-:Y:S02]  /*18c0*/  UIMAD.WIDE.U32 UR14, UR37, UR8, URZ ;  /* 0x00000008250e72a5 */ /* 0x002fe4000f8e00ff */
[----:B------:R-:W-:-:S04]  /*18d0*/  UIMAD UR37, UR37, UR9, URZ ;  /* 0x00000009252572a4 */ /* 0x000fc8000f8e02ff */
[----:B------:R-:W-:-:S06]  /*18e0*/  UIADD3 UR37, UPT, UPT, UR15, UR37, URZ ;  /* 0x000000250f257290 */ /* 0x000fcc000fffe0ff */
[----:B------:R-:W-:Y:S02]  /*18f0*/  MOV R9, UR37 ;  /* 0x0000002500097c02 */ /* 0x000fe40008000f00 */
.L_x_2319:
        /* <DEDUP_REMOVED lines=30> */
.L_x_2321:
[----:B------:R-:W-:Y:S05]  /*1ae0*/  BSYNC.RECONVERGENT B0 ;  /* 0x0000000000007941 */ /* 0x000fea0003800200 */
.L_x_2320:
        /* <DEDUP_REMOVED lines=16> */
.L_x_2323:
[----:B------:R-:W-:Y:S05]  /*1bf0*/  BSYNC.RECONVERGENT B0 ;  /* 0x0000000000007941 */ /* 0x000fea0003800200 */
.L_x_2322:
        /* <DEDUP_REMOVED lines=16> */
.L_x_2325:
[----:B------:R-:W-:Y:S05]  /*1d00*/  BSYNC.RECONVERGENT B0 ;  /* 0x0000000000007941 */ /* 0x000fea0003800200 */
.L_x_2324:
        /* <DEDUP_REMOVED lines=16> */
.L_x_2327:
[----:B------:R-:W-:Y:S05]  /*1e10*/  BSYNC.RECONVERGENT B0 ;  /* 0x0000000000007941 */ /* 0x000fea0003800200 */
.L_x_2326:
        /* <DEDUP_REMOVED lines=25> */
.L_x_2329:
[----:B------:R-:W-:Y:S05]  /*1fb0*/  BSYNC.RECONVERGENT B0 ;  /* 0x0000000000007941 */ /* 0x000fea0003800200 */
.L_x_2328:
        /* <DEDUP_REMOVED lines=16> */
.L_x_2331:
[----:B------:R-:W-:Y:S05]  /*20c0*/  BSYNC.RECONVERGENT B0 ;  /* 0x0000000000007941 */ /* 0x000fea0003800200 */
.L_x_2330:
        /* <DEDUP_REMOVED lines=16> */
.L_x_2333:
[----:B------:R-:W-:Y:S05]  /*21d0*/  BSYNC.RECONVERGENT B0 ;  /* 0x0000000000007941 */ /* 0x000fea0003800200 */
.L_x_2332:
        /* <DEDUP_REMOVED lines=17> */
.L_x_2315:
        /* <DEDUP_REMOVED lines=30> */
.L_x_2336:
[----:B------:R2:W-:Y:S04]  /*24d0*/  STS.128 [R6+0x8000], RZ ;  /* 0x008000ff06007388 */ /* 0x0005e80000000c00 */
[----:B------:R2:W-:Y:S02]  /*24e0*/  STS.128 [R6+0xa000], RZ ;  /* 0x00a000ff06007388 */ /* 0x0005e40000000c00 */
.L_x_2337:
[----:B------:R-:W-:Y:S05]  /*24f0*/  BSYNC.RECONVERGENT B0 ;  /* 0x0000000000007941 */ /* 0x000fea0003800200 */
.L_x_2335:
        /* <DEDUP_REMOVED lines=23> */
.L_x_2339:
[----:B------:R-:W-:Y:S05]  /*2670*/  BSYNC.RECONVERGENT B0 ;  /* 0x0000000000007941 */ /* 0x000fea0003800200 */
.L_x_2338:
        /* <DEDUP_REMOVED lines=21> */
.L_x_2341:
[----:B------:R1:W-:Y:S04]  /*27d0*/  STS.128 [R238], RZ ;  /* 0x000000ffee007388 */ /* 0x0003e80000000c00 */
[----:B------:R1:W-:Y:S02]  /*27e0*/  STS.128 [R238+0x2000], RZ ;  /* 0x002000ffee007388 */ /* 0x0003e40000000c00 */
.L_x_2342:
[----:B------:R-:W-:Y:S05]  /*27f0*/  BSYNC.RECONVERGENT B0 ;  /* 0x0000000000007941 */ /* 0x000fea0003800200 */
.L_x_2340:
[--C-:B------:R-:W-:Y:S01]  /*2800*/  SHF.R.U32.HI R29, RZ, 0x1, R28.reuse ;  /* 0x00000001ff1d7819 */ /* 0x100fe2000001161c */
[----:B-1----:R-:W-:Y:S01]  /*2810*/  IMAD.MOV.U32 R4, RZ, RZ, 0x7f800000 ;  /* 0x7f800000ff047424 */ /* 0x002fe200078e00ff */
[----:B------:R-:W-:Y:S01]  /*2820*/  SHF.R.U32.HI R0, RZ, 0x2, R28 ;  /* 0x00000002ff007819 */ /* 0x000fe2000001161c */
[----:B------:R-:W-:Y:S01]  /*2830*/  IMAD.MOV.U32 R5, RZ, RZ, 0x7f800000 ;  /* 0x7f800000ff057424 */ /* 0x000fe200078e00ff */
[----:B------:R-:W-:Y:S01]  /*2840*/  LOP3.LUT R247, R29, 0x10, RZ, 0xc0, !PT ;  /* 0x000000101df77812 */ /* 0x000fe200078ec0ff */
[----:B------:R-:W-:Y:S02]  /*2850*/  IMAD.MOV.U32 R8, RZ, RZ, 0x7f800000 ;  /* 0x7f800000ff087424 */ /* 0x000fe400078e00ff */
[----:B------:R-:W-:Y:S01]  /*2860*/  IMAD.MOV.U32 R9, RZ, RZ, 0x7f800000 ;  /* 0x7f800000ff097424 */ /* 0x000fe200078e00ff */
[----:B------:R-:W-:-:S04]  /*2870*/  LOP3.LUT R247, R247, 0x7, R0, 0xf8, !PT ;  /* 0x00000007f7f77812 */ /* 0x000fc800078ef800 */
[C---:B----4-:R-:W-:Y:S01]  /*2880*/  LOP3.LUT R2, R247.reuse, 0x20, RZ, 0xfc, !PT ;  /* 0x00000020f7027812 */ /* 0x050fe200078efcff */
        /* <DEDUP_REMOVED lines=35> */
.L_x_2344:
[----:B------:R-:W-:Y:S05]  /*2ac0*/  BSYNC.RECONVERGENT B0 ;  /* 0x0000000000007941 */ /* 0x000fea0003800200 */
.L_x_2343:
        /* <DEDUP_REMOVED lines=36> */
.L_x_2346:
[----:B------:R2:W-:Y:S04]  /*2d10*/  STS.128 [R6+0xc000], RZ ;  /* 0x00c000ff06007388 */ /* 0x0005e80000000c00 */
[----:B------:R2:W-:Y:S02]  /*2d20*/  STS.128 [R6+0x10000], RZ ;  /* 0x010000ff06007388 */ /* 0x0005e40000000c00 */
.L_x_2347:
[----:B------:R-:W-:Y:S05]  /*2d30*/  BSYNC.RECONVERGENT B0 ;  /* 0x0000000000007941 */ /* 0x000fea0003800200 */
.L_x_2345:
        /* <DEDUP_REMOVED lines=29> */
.L_x_2349:
[----:B------:R-:W-:Y:S05]  /*2f10*/  BSYNC.RECONVERGENT B0 ;  /* 0x0000000000007941 */ /* 0x000fea0003800200 */
.L_x_2348:
        /* <DEDUP_REMOVED lines=26> */
.L_x_2351:
[----:B------:R-:W-:Y:S05]  /*30c0*/  BSYNC.RECONVERGENT B0 ;  /* 0x0000000000007941 */ /* 0x000fea0003800200 */
.L_x_2350:
        /* <DEDUP_REMOVED lines=26> */
.L_x_2353:
[----:B------:R-:W-:Y:S05]  /*3270*/  BSYNC.RECONVERGENT B0 ;  /* 0x0000000000007941 */ /* 0x000fea0003800200 */
.L_x_2352:
        /* <DEDUP_REMOVED lines=34> */
.L_x_2355:
[----:B------:R1:W-:Y:S04]  /*34a0*/  STS.128 [R6+0x14000], RZ ;  /* 0x014000ff06007388 */ /* 0x0003e80000000c00 */
[----:B------:R1:W-:Y:S02]  /*34b0*/  STS.128 [R6+0x18000], RZ ;  /* 0x018000ff06007388 */ /* 0x0003e40000000c00 */
.L_x_2356:
[----:B------:R-:W-:Y:S05]  /*34c0*/  BSYNC.RECONVERGENT B0 ;  /* 0x0000000000007941 */ /* 0x000fea0003800200 */
.L_x_2354:
        /* <DEDUP_REMOVED lines=26> */
.L_x_2358:
[----:B------:R-:W-:Y:S05]  /*3670*/  BSYNC.RECONVERGENT B0 ;  /* 0x0000000000007941 */ /* 0x000fea0003800200 */
.L_x_2357:
        /* <DEDUP_REMOVED lines=26> */
.L_x_2360:
[----:B------:R-:W-:Y:S05]  /*3820*/  BSYNC.RECONVERGENT B0 ;  /* 0x0000000000007941 */ /* 0x000fea0003800200 */
.L_x_2359:
        /* <DEDUP_REMOVED lines=26> */
.L_x_2362:
[----:B------:R-:W-:Y:S05]  /*39d0*/  BSYNC.RECONVERGENT B0 ;  /* 0x0000000000007941 */ /* 0x000fea0003800200 */
.L_x_2361:
[----:B------:R-:W5:Y:S01]  /*39e0*/  LDCU.64 UR10, c[0x0][0x538] ;  /* 0x0000a700ff0a77ac */ /* 0x000f620008000a00 */
[C---:B------:R-:W-:Y:S01]  /*39f0*/  IMAD.SHL.U32 R210, R28.reuse, 0x40, RZ ;  /* 0x000000401cd27824 */ /* 0x040fe200078e00ff */
[----:B------:R-:W0:Y:S01]  /*3a00*/  LDGDEPBAR ;  /* 0x00000000000079af */ /* 0x000e220000000000 */
[----:B------:R-:W-:Y:S01]  /*3a10*/  IMAD.SHL.U32 R7, R28, 0x20, RZ ;  /* 0x000000201c077824 */ /* 0x000fe200078e00ff */
[----:B------:R-:W1:Y:S01]  /*3a20*/  LDCU UR14, c[0x0][0x590] ;  /* 0x0000b200ff0e77ac */ /* 0x000e620008000800 */
[----:B-----5:R-:W-:-:S04]  /*3a30*/  UISETP.NE.U32.AND UP0, UPT, UR10, URZ, UPT ;  /* 0x000000ff0a00728c */ /* 0x020fc8000bf05070 */
[----:B------:R-:W-:-:S06]  /*3a40*/  UISETP.NE.AND.EX UP0, UPT, UR11, URZ, UPT, UP0 ;  /* 0x000000ff0b00728c */ /* 0x000fcc000bf05300 */
[----:B------:R-:W-:-:S05]  /*3a50*/  PLOP3.LUT P0, PT, PT, PT, UP0, 0x80, 0x8 ;  /* 0x000000000008781c */ /* 0x000fca0003f0f008 */
[----:B------:R-:W5:Y:S01]  /*3a60*/  @UP0 LDCU.64 UR8, c[0x0][0x540] ;  /* 0x0000a800ff0807ac */ /* 0x000f620008000a00 */
[----:B------:R-:W-:Y:S01]  /*3a70*/  @UP0 UMOV UR12, UR24 ;  /* 0x00000018000c0c82 */ /* 0x000fe20008000000 */
[----:B------:R-:W-:Y:S02]  /*3a80*/  @UP0 UMOV UR13, URZ ;  /* 0x000000ff000d0c82 */ /* 0x000fe40008000000 */
[----:B-----5:R-:W-:Y:S01]  /*3a90*/  @UP0 UIMAD.WIDE.U32 UR12, UR25, UR8, UR12 ;  /* 0x00000008190c02a5 */ /* 0x020fe2000f8e000c */
[C---:B------:R-:W-:Y:S01]  /*3aa0*/  LOP3.LUT R0, R210.reuse, 0x1c0, RZ, 0xc0, !PT ;  /* 0x000001c0d2007812 */ /* 0x040fe200078ec0ff */
[----:B------:R-:W-:Y:S01]  /*3ab0*/  IMAD.MOV.U32 R218, RZ, RZ, 0x40 ;  /* 0x00000040ffda7424 */ /* 0x000fe200078e00ff */
[----:B------:R-:W-:Y:S01]  /*3ac0*/  LOP3.LUT R4, R210, 0x200, RZ, 0xc0, !PT ;  /* 0x00000200d2047812 */ /* 0x000fe200078ec0ff */
[----:B------:R-:W-:Y:S02]  /*3ad0*/  @UP0 UIMAD UR9, UR25, UR9, UR13 ;  /* 0x00000009190902a4 */ /* 0x000fe4000f8e020d */
[----:B------:R-:W-:Y:S01]  /*3ae0*/  @UP0 ULEA UR10, UP1, UR12, UR10, 0x2 ;  /* 0x0000000a0c0a0291 */ /* 0x000fe2000f8210ff */
[----:B------:R-:W-:Y:S01]  /*3af0*/  R2P PR, R28, 0x6 ;  /* 0x000000061c007804 */ /* 0x000fe20000000000 */
[----:B------:R-:W-:Y:S01]  /*3b00*/  IMAD.MOV.U32 R216, RZ, RZ, 0x20 ;  /* 0x00000020ffd87424 */ /* 0x000fe200078e00ff */
[----:B------:R-:W-:Y:S01]  /*3b10*/  CS2R R158, SRZ ;  /* 0x00000000009e7805 */ /* 0x000fe2000001ff00 */
[----:B------:R-:W-:-:S02]  /*3b20*/  @UP0 ULEA.HI.X UR11, UR12, UR11, UR9, 0x2, UP1 ;  /* 0x0000000b0c0b0291 */ /* 0x000fc400088f1409 */
[----:B----4-:R-:W-:Y:S01]  /*3b30*/  IMAD.U32 R2, RZ, RZ, UR10 ;  /* 0x0000000aff027e24 */ /* 0x010fe2000f8e00ff */
[----:B------:R-:W-:Y:S01]  /*3b40*/  LOP3.LUT R0, R0, 0x38, R30, 0xf8, !PT ;  /* 0x0000003800007812 */ /* 0x000fe200078ef81e */
[----:B------:R-:W-:Y:S01]  /*3b50*/  IMAD.MOV.U32 R243, RZ, RZ, R238 ;  /* 0x000000fffff37224 */ /* 0x000fe200078e00ee */
[----:B------:R-:W4:Y:S01]  /*3b60*/  @UP0 LDCU UR9, c[0x0][0x458] ;  /* 0x00008b00ff0907ac */ /* 0x000f220008000800 */
[----:B------:R-:W-:Y:S01]  /*3b70*/  IMAD.U32 R3, RZ, RZ, UR11 ;  /* 0x0000000bff037e24 */ /* 0x000fe2000f8e00ff */
[----:B------:R-:W-:Y:S02]  /*3b80*/  LOP3.LUT R4, R4, 0x400, R7, 0xf8, !PT ;  /* 0x0000040004047812 */ /* 0x000fe400078ef807 */
[----:B------:R-:W-:Y:S01]  /*3b90*/  SEL R218, R218, 0xffffffc0, !P2 ;  /* 0xffffffc0dada7807 */ /* 0x000fe20005000000 */
[----:B------:R-:W-:Y:S01]  /*3ba0*/  IMAD.MOV.U32 R225, RZ, RZ, 0x20 ;  /* 0x00000020ffe17424 */ /* 0x000fe200078e00ff */
[----:B-123--:R1:W2:Y:S01]  /*3bb0*/  @P0 LDG.E R6, desc[UR34][R2.64] ;  /* 0x0000002202060981 */ /* 0x00e2a2000c1e1900 */
        /* <DEDUP_REMOVED lines=11> */
[----:B----4-:R-:W2:Y:S01]  /*3c70*/  @P0 MUFU.RCP R5, UR9 ;  /* 0x0000000900050d08 */ /* 0x010ea20008001000 */
        /* <DEDUP_REMOVED lines=12> */
[----:B-1----:R-:W-:Y:S01]  /*3d40*/  SHF.R.U32.HI R2, RZ, 0x4, R28 ;  /* 0x00000004ff027819 */ /* 0x002fe2000001161c */
[----:B------:R-:W-:Y:S01]  /*3d50*/  IMAD.SHL.U32 R3, R28, 0x2, RZ ;  /* 0x000000021c037824 */ /* 0x000fe200078e00ff */
[----:B------:R-:W-:-:S02]  /*3d60*/  CS2R R116, SRZ ;  /* 0x0000000000747805 */ /* 0x000fc4000001ff00 */
[----:B------:R-:W-:Y:S02]  /*3d70*/  CS2R R110, SRZ ;  /* 0x00000000006e7805 */ /* 0x000fe4000001ff00 */
[----:B------:R-:W-:Y:S02]  /*3d80*/  LOP3.LUT R2, R2, 0x8, RZ, 0xc0, !PT ;  /* 0x0000000802027812 */ /* 0x000fe400078ec0ff */
[----:B------:R-:W-:Y:S02]  /*3d90*/  CS2R R108, SRZ ;  /* 0x00000000006c7805 */ /* 0x000fe4000001ff00 */
[----:B------:R-:W-:Y:S02]  /*3da0*/  LOP3.LUT R3, R3, 0x6, RZ, 0xc0, !PT ;  /* 0x0000000603037812 */ /* 0x000fe400078ec0ff */
[----:B------:R-:W-:Y:S02]  /*3db0*/  CS2R R114, SRZ ;  /* 0x0000000000727805 */ /* 0x000fe4000001ff00 */
[----:B------:R-:W-:-:S02]  /*3dc0*/  LOP3.LUT R2, R2, 0x10, R28, 0xf8, !PT ;  /* 0x0000001002027812 */ /* 0x000fc400078ef81c */
[----:B------:R-:W-:Y:S02]  /*3dd0*/  CS2R R112, SRZ ;  /* 0x0000000000707805 */ /* 0x000fe4000001ff00 */
[----:B------:R-:W-:Y:S02]  /*3de0*/  CS2R R106, SRZ ;  /* 0x00000000006a7805 */ /* 0x000fe4000001ff00 */
[----:B------:R-:W-:Y:S02]  /*3df0*/  CS2R R104, SRZ ;  /* 0x0000000000687805 */ /* 0x000fe4000001ff00 */
[----:B------:R-:W-:Y:S02]  /*3e00*/  LOP3.LUT R2, R2, R0, RZ, 0x3c, !PT ;  /* 0x0000000002027212 */ /* 0x000fe400078e3cff */
[----:B------:R-:W-:Y:S02]  /*3e10*/  CS2R R102, SRZ ;  /* 0x0000000000667805 */ /* 0x000fe4000001ff00 */
[----:B------:R-:W-:-:S02]  /*3e20*/  CS2R R100, SRZ ;  /* 0x0000000000647805 */ /* 0x000fc4000001ff00 */
[----:B------:R-:W-:Y:S02]  /*3e30*/  CS2R R94, SRZ ;  /* 0x00000000005e7805 */ /* 0x000fe4000001ff00 */
[----:B------:R-:W-:Y:S02]  /*3e40*/  LOP3.LUT R210, R2, 0x200, R210, 0xf8, !PT ;  /* 0x0000020002d27812 */ /* 0x000fe400078ef8d2 */
[----:B------:R-:W-:Y:S02]  /*3e50*/  CS2R R92, SRZ ;  /* 0x00000000005c7805 */ /* 0x000fe4000001ff00 */
[----:B------:R-:W-:Y:S02]  /*3e60*/  LOP3.LUT R2, R3, 0x1e0, R29, 0xf8, !PT ;  /* 0x000001e003027812 */ /* 0x000fe400078ef81d */
[----:B------:R-:W-:Y:S02]  /*3e70*/  CS2R R98, SRZ ;  /* 0x0000000000627805 */ /* 0x000fe4000001ff00 */
[----:B------:R-:W-:-:S02]  /*3e80*/  LOP3.LUT R2, R0, 0x8, R28, 0x78, !PT ;  /* 0x0000000800027812 */ /* 0x000fc400078e781c */
[----:B------:R-:W-:Y:S02]  /*3e90*/  CS2R R96, SRZ ;  /* 0x0000000000607805 */ /* 0x000fe4000001ff00 */
[----:B------:R-:W-:Y:S02]  /*3ea0*/  LOP3.LUT R3, R0, 0x8, R29, 0x78, !PT ;  /* 0x0000000800037812 */ /* 0x000fe400078e781d */
[----:B------:R-:W-:Y:S02]  /*3eb0*/  CS2R R90, SRZ ;  /* 0x00000000005a7805 */ /* 0x000fe4000001ff00 */
[----:B------:R-:W-:Y:S02]  /*3ec0*/  LOP3.LUT R2, R2, 0x7a00, R7, 0xf8, !PT ;  /* 0x00007a0002027812 */ /* 0x000fe400078ef807 */
[----:B------:R-:W-:Y:S02]  /*3ed0*/  CS2R R88, SRZ ;  /* 0x0000000000587805 */ /* 0x000fe4000001ff00 */
[----:B------:R-:W-:-:S02]  /*3ee0*/  LOP3.LUT R3, R4, R3, RZ, 0xfc, !PT ;  /* 0x0000000304037212 */ /* 0x000fc400078efcff */
[----:B------:R-:W-:Y:S02]  /*3ef0*/  CS2R R86, SRZ ;  /* 0x0000000000567805 */ /* 0x000fe4000001ff00 */
[----:B------:R-:W-:Y:S02]  /*3f00*/  LEA R211, R2, UR26, 0x1 ;  /* 0x0000001a02d37c11 */ /* 0x000fe4000f8e08ff */
[----:B------:R-:W-:Y:S02]  /*3f10*/  CS2R R84, SRZ ;  /* 0x0000000000547805 */ /* 0x000fe4000001ff00 */
[----:B------:R-:W-:Y:S02]  /*3f20*/  LEA R212, R3, UR26, 0x1 ;  /* 0x0000001a03d47c11 */ /* 0x000fe4000f8e08ff */
[----:B------:R-:W-:Y:S02]  /*3f30*/  CS2R R78, SRZ ;  /* 0x00000000004e7805 */ /* 0x000fe4000001ff00 */
[----:B------:R-:W-:Y:S01]  /*3f40*/  LEA R210, R210, UR26, 0x1 ;  /* 0x0000001ad2d27c11 */ /* 0x000fe2000f8e08ff */
        /* <DEDUP_REMOVED lines=24> */
[----:B------:R-:W-:Y:S01]  /*40d0*/  VIADD R212, R212, UR16 ;  /* 0x00000010d4d47c36 */ /* 0x000fe20008000000 */
[----:B------:R-:W-:Y:S01]  /*40e0*/  UMOV UR15, URZ ;  /* 0x000000ff000f7c82 */ /* 0x000fe20008000000 */
[----:B------:R-:W-:Y:S01]  /*40f0*/  VIADD R210, R210, UR16 ;  /* 0x00000010d2d27c36 */ /* 0x000fe20008000000 */
[----:B------:R-:W1:Y:S01]  /*4100*/  LDCU UR8, c[0x0][0x440] ;  /* 0x00008800ff0877ac */ /* 0x000e620008000800 */
[----:B------:R-:W-:-:S02]  /*4110*/  IMAD.IADD R215, R216, 0x1, R211 ;  /* 0x00000001d8d77824 */ /* 0x000fc400078e02d3 */
[----:B------:R-:W-:Y:S01]  /*4120*/  IMAD.IADD R214, R216, 0x1, R213 ;  /* 0x00000001d8d67824 */ /* 0x000fe200078e02d5 */
[----:B------:R-:W3:Y:S01]  /*4130*/  LDCU UR11, c[0x0][0x504] ;  /* 0x0000a080ff0b77ac */ /* 0x000ee20008000800 */
[----:B------:R-:W4:Y:S01]  /*4140*/  LDCU UR10, c[0x0][0x508] ;  /* 0x0000a100ff0a77ac */ /* 0x000f220008000800 */
[----:B------:R-:W1:Y:S01]  /*4150*/  LDCU UR9, c[0x0][0x3e0] ;  /* 0x00007c00ff0977ac */ /* 0x000e620008000800 */
[----:B------:R-:W1:Y:S01]  /*4160*/  LDCU UR13, c[0x0][0x50c] ;  /* 0x0000a180ff0d77ac */ /* 0x000e620008000800 */
[----:B------:R-:W1:Y:S01]  /*4170*/  LDCU UR12, c[0x0][0x45c] ;  /* 0x00008b80ff0c77ac */ /* 0x000e620008000800 */
[----:B------:R-:W-:Y:S02]  /*4180*/  USHF.L.U32 UR14, UR14, 0x6, URZ ;  /* 0x000000060e0e7899 */ /* 0x000fe400080006ff */
[----:B------:R-:W-:Y:S01]  /*4190*/  UIADD3 UR44, UPT, UPT, -UR44, 0x80, UR5 ;  /* 0x000000802c2c7890 */ /* 0x000fe2000fffe105 */
[----:B--2---:R-:W-:-:S05]  /*41a0*/  @P0 FMUL.FTZ R0, R6, R5 ;  /* 0x0000000506000220 */ /* 0x004fca0000410000 */
[----:B------:R-:W-:-:S13]  /*41b0*/  @P0 R2UR UR25, R0 ;  /* 0x00000000001902ca */ /* 0x000fda00000e0000 */
[----:B-1-34-:R-:W-:-:S05]  /*41c0*/  @UP0 UMOV UR15, UR25 ;  /* 0x00000019000f0c82 */ /* 0x01afca0008000000 */
.L_x_2367:
[----:B------:R-:W0:Y:S01]  /*41d0*/  LDGDEPBAR ;  /* 0x00000000000079af */ /* 0x000e220000000000 */
[C---:B------:R-:W-:Y:S01]  /*41e0*/  IADD3 R0, PT, PT, R212.reuse, R216, RZ ;  /* 0x000000d8d4007210 */ /* 0x040fe20007ffe0ff */
[----:B------:R-:W-:Y:S01]  /*41f0*/  USHF.L.U32 UR5, UR40, 0x7, URZ ;  /* 0x0000000728057899 */ /* 0x000fe200080006ff */
[----:B------:R-:W-:Y:S01]  /*4200*/  IADD3 R3, PT, PT, R212, R218, RZ ;  /* 0x000000dad4037210 */ /* 0x000fe20007ffe0ff */
[----:B------:R-:W1:Y:S01]  /*4210*/  S2R R217, SR_TID.X ;  /* 0x0000000000d97919 */ /* 0x000e620000002100 */
[----:B------:R-:W-:Y:S02]  /*4220*/  USHF.L.U32 UR16, UR45, 0x6, URZ ;  /* 0x000000062d107899 */ /* 0x000fe400080006ff */
[----:B------:R-:W-:Y:S01]  /*4230*/  IADD3 R2, PT, PT, R216, R3, RZ ;  /* 0x00000003d8027210 */ /* 0x000fe20007ffe0ff */
[----:B------:R-:W2:Y:S01]  /*4240*/  S2R R219, SR_TID.X ;  /* 0x0000000000db7919 */ /* 0x000ea20000002100 */
[----:B------:R-:W-:Y:S02]  /*4250*/  UIADD3 UR25, UPT, UPT, UR5, UR38, URZ ;  /* 0x0000002605197290 */ /* 0x000fe4000fffe0ff */
[----:B------:R-:W-:Y:S02]  /*4260*/  UISETP.GE.AND UP0, UPT, UR16, UR44, UPT ;  /* 0x0000002c1000728c */ /* 0x000fe4000bf06270 */
[----:B------:R-:W-:Y:S01]  /*4270*/  UIADD3 UR25, UPT, UPT, UR25, 0x80, URZ ;  /* 0x0000008019197890 */ /* 0x000fe2000fffe0ff */
[----:B--2---:R-:W-:Y:S01]  /*4280*/  SHF.R.U32.HI R219, RZ, 0x1, R219 ;  /* 0x00000001ffdb7819 */ /* 0x004fe200000116db */
[----:B------:R-:W-:Y:S04]  /*4290*/  DEPBAR.LE SB0, 0x0 ;  /* 0x000080000000791a */ /* 0x000fe80000000000 */
[----:B------:R-:W-:Y:S01]  /*42a0*/  BAR.SYNC.DEFER_BLOCKING 0x0 ;  /* 0x0000000000007b1d */ /* 0x000fe20000010000 */
[----:B-1----:R-:W-:Y:S04]  /*42b0*/  SHF.L.U32 R217, R217, 0x1, RZ ;  /* 0x00000001d9d97819 */ /* 0x002fe800000006ff */
[----:B------:R-:W-:Y:S04]  /*42c0*/  LOP3.LUT R217, R217, 0x6, RZ, 0xc0, !PT ;  /* 0x00000006d9d97812 */ /* 0x000fe800078ec0ff */
[----:B------:R-:W-:Y:S01]  /*42d0*/  LOP3.LUT R217, R217, 0x1e0, R219, 0xf8, !PT ;  /* 0x000001e0d9d97812 */ /* 0x000fe200078ef8db */
        /* <DEDUP_REMOVED lines=22> */
[-C--:B----4-:R-:W-:Y:S07]  /*4440*/  HMMA.16816.F32.BF16 R4, R168, R172.reuse, R4 ;  /* 0x000000aca804723c */ /* 0x090fee0000041804 */
[----:B------:R-:W-:Y:S01]  /*4450*/  LDSM.16.M88.4 R204, [R214+0xc800] ;  /* 0x00c80000d6cc783b */ /* 0x000fe20000000200 */
        /* <DEDUP_REMOVED lines=22> */
[-C--:B-1----:R-:W-:Y:S01]  /*45c0*/  HMMA.16816.F32.BF16 R4, R164, R172.reuse, R4 ;  /* 0x000000aca404723c */ /* 0x082fe20000041804 */
[----:B------:R-:W-:Y:S07]  /*45d0*/  LDSM.16.M88.4 R196, [R215+0x10800] ;  /* 0x01080000d7c4783b */ /* 0x000fee0000000200 */
[C---:B------:R-:W-:Y:S08]  /*45e0*/  HMMA.16816.F32.BF16 R8, R200.reuse, R172, R8 ;  /* 0x000000acc808723c */ /* 0x040ff00000041808 */
[-C--:B------:R-:W-:Y:S08]  /*45f0*/  HMMA.16816.F32.BF16 R12, R200, R174.reuse, R12 ;  /* 0x000000aec80c723c */ /* 0x080ff0000004180c */
[C---:B------:R-:W-:Y:S01]  /*4600*/  HMMA.16816.F32.BF16 R16, R164.reuse, R174, R16 ;  /* 0x000000aea410723c */ /* 0x040fe20000041810 */
[----:B------:R1:W3:Y:S07]  /*4610*/  LDSM.16.M88.4 R172, [R0+0x2000] ;  /* 0x0020000000ac783b */ /* 0x0002ee0000000200 */
[-C--:B------:R-:W-:Y:S08]  /*4620*/  HMMA.16816.F32.BF16 R20, R164, R204.reuse, R20 ;  /* 0x000000cca414723c */ /* 0x080ff00000041814 */
[C---:B------:R-:W-:Y:S08]  /*4630*/  HMMA.16816.F32.BF16 R24, R200.reuse, R204, R24 ;  /* 0x000000ccc818723c */ /* 0x040ff00000041818 */
[-C--:B------:R-:W-:Y:S01]  /*4640*/  HMMA.16816.F32.BF16 R28, R200, R206.reuse, R28 ;  /* 0x000000cec81c723c */ /* 0x080fe2000004181c */
[----:B------:R-:W-:Y:S01]  /*4650*/  LDSM.16.M88.4 R200, [R3+0x3000] ;  /* 0x0030000003c8783b */ /* 0x000fe20000000200 */
[----:B-1----:R-:W-:Y:S04]  /*4660*/  MOV R0, UR25 ;  /* 0x0000001900007c02 */ /* 0x002fe80008000f00 */
[----:B------:R-:W-:Y:S02]  /*4670*/  IADD3 R0, PT, PT, -R0, UR36, -R217 ;  /* 0x0000002400007c10 */ /* 0x000fe4000fffe9d9 */
[----:B------:R-:W-:Y:S01]  /*4680*/  HMMA.16816.F32.BF16 R32, R164, R206, R32 ;  /* 0x000000cea420723c */ /* 0x000fe20000041820 */
[----:B------:R-:W-:Y:S07]  /*4690*/  LDSM.16.M88.4 R164, [R3+0x2000] ;  /* 0x0020000003a4783b */ /* 0x000fee0000000200 */
[-C--:B--2---:R-:W-:Y:S01]  /*46a0*/  HMMA.16816.F32.BF16 R4, R168, R176.reuse, R4 ;  /* 0x000000b0a804723c */ /* 0x084fe20000041804 */
[----:B------:R-:W-:Y:S07]  /*46b0*/  LDSM.16.M88.4 R204, [R213+0x10800] ;  /* 0x01080000d5cc783b */ /* 0x000fee0000000200 */
[C---:B----4-:R-:W-:Y:S08]  /*46c0*/  HMMA.16816.F32.BF16 R8, R180.reuse, R176, R8 ;  /* 0x000000b0b408723c */ /* 0x050ff00000041808 */
        /* <DEDUP_REMOVED lines=17> */
[----:B------:R-:W3:Y:S07]  /*47e0*/  LDSM.16.M88.4 R172, [R2+0x3000] ;  /* 0x0030000002ac783b */ /* 0x000eee0000000200 */
[-C--:B-1----:R-:W-:Y:S08]  /*47f0*/  HMMA.16816.F32.BF16 R4, R164, R176.reuse, R4 ;  /* 0x000000b0a404723c */ /* 0x082ff00000041804 */
[C---:B------:R-:W-:Y:S01]  /*4800*/  HMMA.16816.F32.BF16 R8, R200.reuse, R176, R8 ;  /* 0x000000b0c808723c */ /* 0x040fe20000041808 */
[----:B------:R-:W-:Y:S02]  /*4810*/  MOV R176, UR52 ;  /* 0x0000003400b07c02 */ /* 0x000fe40008000f00 */
[----:B------:R-:W-:Y:S02]  /*4820*/  MOV R177, UR17 ;  /* 0x0000001100b17c02 */ /* 0x000fe40008000f00 */
[C---:B------:R-:W-:Y:S03]  /*4830*/  LEA R176, P0, R247.reuse, R176, 0x2 ;  /* 0x000000b0f7b07211 */ /* 0x040fe600078010ff */
[-C--:B------:R-:W-:Y:S03]  /*4840*/  HMMA.16816.F32.BF16 R12, R200, R178.reuse, R12 ;  /* 0x000000b2c80c723c */ /* 0x080fe6000004180c */
[----:B------:R-:W-:Y:S05]  /*4850*/  LEA.HI.X R177, R247, R177, RZ, 0x2, P0 ;  /* 0x000000b1f7b17211 */ /* 0x000fea00000f14ff */
[----:B------:R-:W5:Y:S01]  /*4860*/  LDG.E R186, desc[UR34][R176.64] ;  /* 0x00000022b0ba7981 */ /* 0x000f62000c1e1900 */
[C---:B------:R-:W-:Y:S03]  /*4870*/  HMMA.16816.F32.BF16 R16, R164.reuse, R178, R16 ;  /* 0x000000b2a410723c */ /* 0x040fe60000041810 */
[----:B------:R-:W5:Y:S04]  /*4880*/  LDG.E R187, desc[UR34][R176.64+0x20] ;  /* 0x00002022b0bb7981 */ /* 0x000f68000c1e1900 */
[----:B------:R-:W5:Y:S01]  /*4890*/  LDG.E R185, desc[UR34][R176.64+0x80] ;  /* 0x00008022b0b97981 */ /* 0x000f62000c1e1900 */
[-C--:B------:R-:W-:Y:S03]  /*48a0*/  HMMA.16816.F32.BF16 R20, R164, R204.reuse, R20 ;  /* 0x000000cca414723c */ /* 0x080fe60000041814 */
[----:B------:R1:W5:Y:S05]  /*48b0*/  LDG.E R184, desc[UR34][R176.64+0xa0] ;  /* 0x0000a022b0b87981 */ /* 0x00036a000c1e1900 */
[C---:B------:R-:W-:Y:S08]  /*48c0*/  HMMA.16816.F32.BF16 R24, R200.reuse, R204, R24 ;  /* 0x000000ccc818723c */ /* 0x040ff00000041818 */
[-C--:B------:R-:W-:Y:S08]  /*48d0*/  HMMA.16816.F32.BF16 R28, R200, R206.reuse, R28 ;  /* 0x000000cec81c723c */ /* 0x080ff0000004181c */
[----:B------:R-:W-:Y:S01]  /*48e0*/  HMMA.16816.F32.BF16 R32, R164, R206, R32 ;  /* 0x000000cea420723c */ /* 0x000fe20000041820 */
[----:B------:R-:W4:Y:S07]  /*48f0*/  LDSM.16.M88.4 R164, [R214+0x10800] ;  /* 0x01080000d6a4783b */ /* 0x000f2e0000000200 */
[-C--:B--2---:R-:W-:Y:S08]  /*4900*/  HMMA.16816.F32.BF16 R4, R168, R180.reuse, R4 ;  /* 0x000000b4a804723c */ /* 0x084ff00000041804 */
        /* <DEDUP_REMOVED lines=10> */
[----:B------:R-:W-:Y:S03]  /*49b0*/  FMUL.FTZ R8, R8, UR13 ;  /* 0x0000000d08087c20 */ /* 0x000fe60008410000 */
[----:B------:R-:W-:Y:S01]  /*49c0*/  MUFU.TANH R189, R7 ;  /* 0x0000000700bd7308 */ /* 0x000fe20000002400 */
[----:B------:R-:W-:Y:S01]  /*49d0*/  FMUL.FTZ R9, R9, UR13 ;  /* 0x0000000d09097c20 */ /* 0x000fe20008410000 */
[-C--:B----4-:R-:W-:Y:S03]  /*49e0*/  HMMA.16816.F32.BF16 R20, R168, R164.reuse, R20 ;  /* 0x000000a4a814723c */ /* 0x090fe60000041814 */
[----:B------:R-:W-:Y:S01]  /*49f0*/  FMUL.FTZ R14, R14, UR13 ;  /* 0x0000000d0e0e7c20 */ /* 0x000fe20008410000 */
[----:B------:R-:W-:Y:S01]  /*4a00*/  FMUL.FTZ R12, R12, UR13 ;  /* 0x0000000d0c0c7c20 */ /* 0x000fe20008410000 */
[----:B------:R-:W-:Y:S03]  /*4a10*/  FMUL.FTZ R13, R13, UR13 ;  /* 0x0000000d0d0d7c20 */ /* 0x000fe60008410000 */
[----:B------:R2:W-:Y:S01]  /*4a20*/  MUFU.TANH R183, R11 ;  /* 0x0000000b00b77308 */ /* 0x0005e20000002400 */
[----:B------:R-:W-:Y:S01]  /*4a30*/  FMUL.FTZ R15, R15, UR13 ;  /* 0x0000000d0f0f7c20 */ /* 0x000fe20008410000 */
[C---:B------:R-:W-:Y:S04]  /*4a40*/  HMMA.16816.F32.BF16 R24, R172.reuse, R164, R24 ;  /* 0x000000a4ac18723c */ /* 0x040fe80000041818 */
[----:B------:R-:W-:Y:S01]  /*4a50*/  FMUL.FTZ R18, R18, UR13 ;  /* 0x0000000d12127c20 */ /* 0x000fe20008410000 */
[----:B------:R-:W-:Y:S03]  /*4a60*/  FMUL.FTZ R164, R17, UR13 ;  /* 0x0000000d11a47c20 */ /* 0x000fe60008410000 */
[----:B------:R3:W4:Y:S01]  /*4a70*/  MUFU.TANH R188, R10 ;  /* 0x0000000a00bc7308 */ /* 0x0007220000002400 */
[----:B------:R-:W-:Y:S01]  /*4a80*/  FMUL.FTZ R19, R19, UR13 ;  /* 0x0000000d13137c20 */ /* 0x000fe20008410000 */
[-C--:B------:R-:W-:Y:S03]  /*4a90*/  HMMA.16816.F32.BF16 R28, R172, R166.reuse, R28 ;  /* 0x000000a6ac1c723c */ /* 0x080fe6000004181c */
[----:B------:R-:W-:Y:S05]  /*4aa0*/  FMUL.FTZ R178, R22, UR13 ;  /* 0x0000000d16b27c20 */ /* 0x000fea0008410000 */
[----:B------:R1:W-:Y:S01]  /*4ab0*/  MUFU.TANH R182, R8 ;  /* 0x0000000800b67308 */ /* 0x0003e20000002400 */
[----:B--2---:R-:W-:Y:S01]  /*4ac0*/  FMUL.FTZ R11, R16, UR13 ;  /* 0x0000000d100b7c20 */ /* 0x004fe20008410000 */
[----:B------:R-:W-:Y:S04]  /*4ad0*/  HMMA.16816.F32.BF16 R32, R168, R166, R32 ;  /* 0x000000a6a820723c */ /* 0x000fe80000041820 */
[----:B------:R-:W-:Y:S01]  /*4ae0*/  FMUL.FTZ R168, R20, UR13 ;  /* 0x0000000d14a87c20 */ /* 0x000fe20008410000 */
[----:B------:R-:W-:Y:S03]  /*4af0*/  LOP3.LUT R16, R247, UR16, RZ, 0xfc, !PT ;  /* 0x00000010f7107c12 */ /* 0x000fe6000f8efcff */
[----:B------:R2:W-:Y:S01]  /*4b00*/  MUFU.TANH R180, R14 ;  /* 0x0000000e00b47308 */ /* 0x0005e20000002400 */
[----:B------:R-:W-:Y:S01]  /*4b10*/  FMUL.FTZ R169, R21, UR13 ;  /* 0x0000000d15a97c20 */ /* 0x000fe20008410000 */
[----:B------:R-:W-:Y:S01]  /*4b20*/  FMUL.FTZ R167, R23, UR13 ;  /* 0x0000000d17a77c20 */ /* 0x000fe20008410000 */
[----:B------:R-:W-:Y:S01]  /*4b30*/  IADD3 R0, PT, PT, R16, R0, RZ ;  /* 0x0000000010007210 */ /* 0x000fe20007ffe0ff */
[----:B------:R-:W-:Y:S01]  /*4b40*/  FMUL.FTZ R194, R24, UR13 ;  /* 0x0000000d18c27c20 */ /* 0x000fe20008410000 */
[----:B------:R-:W-:Y:S01]  /*4b50*/  FMUL.FTZ R196, R28, UR13 ;  /* 0x0000000d1cc47c20 */ /* 0x000fe20008410000 */
[----:B------:R-:W-:Y:S01]  /*4b60*/  FMUL.FTZ R199, R31, UR13 ;  /* 0x0000000d1fc77c20 */ /* 0x000fe20008410000 */
[C---:B---3--:R-:W-:Y:S03]  /*4b70*/  IADD3 R10, PT, PT, R0.reuse, 0x80, RZ ;  /* 0x00000080000a7810 */ /* 0x048fe60007ffe0ff */
[----:B------:R3:W-:Y:S01]  /*4b80*/  MUFU.TANH R166, R18 ;  /* 0x0000001200a67308 */ /* 0x0007e20000002400 */
[----:B-1----:R-:W-:Y:S01]  /*4b90*/  IADD3 R8, PT, PT, R0, 0x88, RZ ;  /* 0x0000008800087810 */ /* 0x002fe20007ffe0ff */
[----:B------:R-:W-:Y:S01]  /*4ba0*/  FMUL.FTZ R170, R26, UR13 ;  /* 0x0000000d1aaa7c20 */ /* 0x000fe20008410000 */
[----:B------:R-:W-:Y:S01]  /*4bb0*/  IADD3 R3, PT, PT, R0, 0xa8, RZ ;  /* 0x000000a800037810 */ /* 0x000fe20007ffe0ff */
[----:B------:R-:W-:Y:S01]  /*4bc0*/  FMUL.FTZ R197, R29, UR13 ;  /* 0x0000000d1dc57c20 */ /* 0x000fe20008410000 */
[----:B------:R-:W-:Y:S01]  /*4bd0*/  FMUL.FTZ R202, R32, UR13 ;  /* 0x0000000d20ca7c20 */ /* 0x000fe20008410000 */
[C---:B------:R-:W-:Y:S01]  /*4be0*/  IADD3 R5, PT, PT, R0.reuse, 0x9f, RZ ;  /* 0x0000009f00057810 */ /* 0x040fe20007ffe0ff */
[----:B------:R-:W-:Y:S03]  /*4bf0*/  FMUL.FTZ R190, R27, UR13 ;  /* 0x0000000d1bbe7c20 */ /* 0x000fe60008410000 */
[----:B------:R1:W4:Y:S01]  /*4c00*/  MUFU.TANH R181, R9 ;  /* 0x0000000900b57308 */ /* 0x0003220000002400 */
[----:B--2---:R-:W-:Y:S01]  /*4c10*/  IADD3 R14, PT, PT, R0, 0x78, RZ ;  /* 0x00000078000e7810 */ /* 0x004fe20007ffe0ff */
[----:B------:R-:W-:Y:S01]  /*4c20*/  FMUL.FTZ R200, R34, UR13 ;  /* 0x0000000d22c87c20 */ /* 0x000fe20008410000 */
[C---:B------:R-:W-:Y:S01]  /*4c30*/  IADD3 R21, PT, PT, R0.reuse, 0x70, RZ ;  /* 0x0000007000157810 */ /* 0x040fe20007ffe0ff */
[----:B------:R-:W-:Y:S01]  /*4c40*/  FMUL.FTZ R201, R35, UR13 ;  /* 0x0000000d23c97c20 */ /* 0x000fe20008410000 */
[C---:B------:R-:W-:Y:S01]  /*4c50*/  IADD3 R7, PT, PT, R0.reuse, 0x87, RZ ;  /* 0x0000008700077810 */ /* 0x040fe20007ffe0ff */
[----:B------:R-:W-:Y:S01]  /*4c60*/  FMUL.FTZ R195, R25, UR13 ;  /* 0x0000000d19c37c20 */ /* 0x000fe20008410000 */
[----:B------:R-:W-:Y:S03]  /*4c70*/  IADD3 R23, PT, PT, R0, 0x6f, RZ ;  /* 0x0000006f00177810 */ /* 0x000fe60007ffe0ff */
[----:B------:R2:W-:Y:S01]  /*4c80*/  MUFU.TANH R20, R11 ;  /* 0x0000000b00147308 */ /* 0x0005e20000002400 */
[----:B------:R-:W-:Y:S01]  /*4c90*/  IABS R28, R10 ;  /* 0x0000000a001c7213 */ /* 0x000fe20000000000 */
[----:B------:R-:W-:Y:S01]  /*4ca0*/  FMUL.FTZ R198, R30, UR13 ;  /* 0x0000000d1ec67c20 */ /* 0x000fe20008410000 */
[----:B------:R-:W-:Y:S01]  /*4cb0*/  IABS R24, R8 ;  /* 0x0000000800187213 */ /* 0x000fe20000000000 */
[----:B------:R-:W-:Y:S01]  /*4cc0*/  FMUL.FTZ R203, R33, UR13 ;  /* 0x0000000d21cb7c20 */ /* 0x000fe20008410000 */
[----:B---3--:R-:W-:Y:S02]  /*4cd0*/  IABS R18, R3 ;  /* 0x0000000300127213 */ /* 0x008fe40000000000 */
[----:B------:R-:W-:Y:S03]  /*4ce0*/  IABS R10, R14 ;  /* 0x0000000e000a7213 */ /* 0x000fe60000000000 */
[----:B------:R3:W-:Y:S01]  /*4cf0*/  MUFU.TANH R192, R6 ;  /* 0x0000000600c07308 */ /* 0x0007e20000002400 */
[C---:B-1----:R-:W-:Y:S02]  /*4d00*/  IADD3 R9, PT, PT, R0.reuse, 0x7f, RZ ;  /* 0x0000007f00097810 */ /* 0x042fe40007ffe0ff */
[----:B------:R-:W-:Y:S02]  /*4d10*/  IABS R8, R21 ;  /* 0x0000001500087213 */ /* 0x000fe40000000000 */
[C---:B------:R-:W-:Y:S02]  /*4d20*/  IADD3 R17, PT, PT, R0.reuse, 0x77, RZ ;  /* 0x0000007700117810 */ /* 0x040fe40007ffe0ff */
[----:B------:R-:W-:Y:S03]  /*4d30*/  IABS R22, R7 ;  /* 0x0000000700167213 */ /* 0x000fe60000000000 */
[----:B------:R1:W-:Y:S01]  /*4d40*/  MUFU.TANH R165, R12 ;  /* 0x0000000c00a57308 */ /* 0x0003e20000002400 */
[----:B--2---:R-:W-:Y:S02]  /*4d50*/  IABS R11, R5 ;  /* 0x00000005000b7213 */ /* 0x004fe40000000000 */
[----:B------:R-:W-:Y:S02]  /*4d60*/  IABS R7, R23 ;  /* 0x0000001700077213 */ /* 0x000fe40000000000 */
[----:B------:R-:W-:Y:S02]  /*4d70*/  I2FP.F32.S32 R23, R28 ;  /* 0x0000001c00177245 */ /* 0x000fe40000201400 */
[----:B------:R-:W-:Y:S03]  /*4d80*/  I2FP.F32.S32 R31, R18 ;  /* 0x00000012001f7245 */ /* 0x000fe60000201400 */
[----:B------:R2:W-:Y:S01]  /*4d90*/  MUFU.TANH R32, R13 ;  /* 0x0000000d00207308 */ /* 0x0005e20000002400 */
[C---:B---3--:R-:W-:Y:S02]  /*4da0*/  IADD3 R6, PT, PT, R0.reuse, 0xa0, RZ ;  /* 0x000000a000067810 */ /* 0x048fe40007ffe0ff */
[----:B------:R-:W-:Y:S01]  /*4db0*/  IABS R26, R9 ;  /* 0x00000009001a7213 */ /* 0x000fe20000000000 */
[----:B----4-:R-:W-:Y:S01]  /*4dc0*/  FFMA.FTZ R31, R31, -UR15, R188 ;  /* 0x8000000f1f1f7c23 */ /* 0x010fe200080100bc */
[----:B------:R-:W-:Y:S02]  /*4dd0*/  I2FP.F32.S32 R28, R11 ;  /* 0x0000000b001c7245 */ /* 0x000fe40000201400 */
[----:B------:R-:W-:Y:S03]  /*4de0*/  I2FP.F32.S32 R171, R8 ;  /* 0x0000000800ab7245 */ /* 0x000fe60000201400 */
[----:B------:R-:W3:Y:S01]  /*4df0*/  MUFU.TANH R193, R4 ;  /* 0x0000000400c17308 */ /* 0x000ee20000002400 */
[----:B-1----:R-:W-:Y:S01]  /*4e00*/  IADD3 R12, PT, PT, R0, 0x97, RZ ;  /* 0x00000097000c7810 */ /* 0x002fe20007ffe0ff */
[----:B------:R-:W-:Y:S01]  /*4e10*/  FFMA.FTZ R8, -R188, R188, 1 ;  /* 0x3f800000bc087423 */ /* 0x000fe200000101bc */
[----:B------:R-:W-:Y:S01]  /*4e20*/  IABS R9, R17 ;  /* 0x0000001100097213 */ /* 0x000fe20000000000 */
[----:B------:R-:W-:Y:S01]  /*4e30*/  FFMA.FTZ R34, R28, -UR15, R181 ;  /* 0x8000000f1c227c23 */ /* 0x000fe200080100b5 */
[----:B------:R-:W-:Y:S01]  /*4e40*/  IADD3 R29, PT, PT, R0, 0x67, RZ ;  /* 0x00000067001d7810 */ /* 0x000fe20007ffe0ff */
[----:B------:R-:W-:Y:S01]  /*4e50*/  FMUL.FTZ R188, R8, UR13 ;  /* 0x0000000d08bc7c20 */ /* 0x000fe20008410000 */
[----:B------:R-:W-:Y:S03]  /*4e60*/  IADD3 R27, PT, PT, R0, 0x8f, RZ ;  /* 0x0000008f001b7810 */ /* 0x000fe60007ffe0ff */
[----:B------:R-:W1:Y:S01]  /*4e70*/  MUFU.TANH R177, R15 ;  /* 0x0000000f00b17308 */ /* 0x000e620000002400 */
[----:B--2---:R-:W-:Y:S01]  /*4e80*/  IABS R13, R6 ;  /* 0x00000006000d7213 */ /* 0x004fe20000000000 */
[----:B------:R-:W-:Y:S01]  /*4e90*/  FFMA.FTZ R8, -R166, R166, 1 ;  /* 0x3f800000a6087423 */ /* 0x000fe200000101a6 */
[----:B------:R-:W-:Y:S02]  /*4ea0*/  IABS R3, R12 ;  /* 0x0000000c00037213 */ /* 0x000fe40000000000 */
[----:B------:R-:W-:Y:S01]  /*4eb0*/  I2FP.F32.S32 R35, R9 ;  /* 0x0000000900237245 */ /* 0x000fe20000201400 */
[----:B------:R-:W-:Y:S01]  /*4ec0*/  FMUL.FTZ R207, R8, UR13 ;  /* 0x0000000d08cf7c20 */ /* 0x000fe20008410000 */
[----:B------:R-:W-:Y:S03]  /*4ed0*/  IABS R5, R29 ;  /* 0x0000001d00057213 */ /* 0x000fe60000000000 */
[----:B------:R2:W-:Y:S01]  /*4ee0*/  MUFU.TANH R14, R167 ;  /* 0x000000a7000e7308 */ /* 0x0005e20000002400 */
[C---:B---3--:R-:W-:Y:S01]  /*4ef0*/  FFMA.FTZ R17, R23.reuse, -UR15, R193 ;  /* 0x8000000f17117c23 */ /* 0x048fe200080100c1 */
[C---:B------:R-:W-:Y:S01]  /*4f00*/  IADD3 R4, PT, PT, R0.reuse, 0x98, RZ ;  /* 0x0000009800047810 */ /* 0x040fe20007ffe0ff */
[----:B------:R-:W-:Y:S01]  /*4f10*/  FFMA.FTZ R23, R23, -UR15, R166 ;  /* 0x8000000f17177c23 */ /* 0x000fe200080100a6 */
[----:B------:R-:W-:Y:S02]  /*4f20*/  I2FP.F32.S32 R29, R13 ;  /* 0x0000000d001d7245 */ /* 0x000fe40000201400 */
[----:B------:R-:W-:Y:S04]  /*4f30*/  IADD3 R2, PT, PT, R0, 0xa7, RZ ;  /* 0x000000a700027810 */ /* 0x000fe80007ffe0ff */
[----:B------:R-:W-:Y:S01]  /*4f40*/  MUFU.TANH R179, R19 ;  /* 0x0000001300b37308 */ /* 0x000fe20000002400 */
[----:B-1----:R-:W-:Y:S01]  /*4f50*/  FFMA.FTZ R28, R28, -UR15, R177 ;  /* 0x8000000f1c1c7c23 */ /* 0x002fe200080100b1 */
[----:B------:R-:W-:Y:S01]  /*4f60*/  FFMA.FTZ R9, -R177, R177, 1 ;  /* 0x3f800000b1097423 */ /* 0x000fe200000101b1 */
[C---:B------:R-:W-:Y:S02]  /*4f70*/  IADD3 R25, PT, PT, R0.reuse, 0x90, RZ ;  /* 0x0000009000197810 */ /* 0x040fe40007ffe0ff */
[----:B------:R-:W-:Y:S02]  /*4f80*/  IADD3 R30, PT, PT, R0, 0x68, RZ ;  /* 0x00000068001e7810 */ /* 0x000fe40007ffe0ff */
[----:B------:R-:W-:Y:S03]  /*4f90*/  MOV R175, R22 ;  /* 0x0000001600af7202 */ /* 0x000fe60000000f00 */
[----:B------:R1:W3:Y:S01]  /*4fa0*/  MUFU.TANH R19, R164 ;  /* 0x000000a400137308 */ /* 0x0002e20000002400 */
[----:B------:R-:W-:Y:S02]  /*4fb0*/  IABS R0, R27 ;  /* 0x0000001b00007213 */ /* 0x000fe40000000000 */
[----:B------:R-:W-:Y:S02]  /*4fc0*/  I2FP.F32.S32 R22, R26 ;  /* 0x0000001a00167245 */ /* 0x000fe40000201400 */
[----:B------:R-:W-:Y:S02]  /*4fd0*/  IABS R4, R4 ;  /* 0x0000000400047213 */ /* 0x000fe40000000000 */
[----:B------:R-:W-:Y:S03]  /*4fe0*/  I2FP.F32.S32 R175, R175 ;  /* 0x000000af00af7245 */ /* 0x000fe60000201400 */
[----:B------:R4:W-:Y:S01]  /*4ff0*/  MUFU.TANH R12, R190 ;  /* 0x000000be000c7308 */ /* 0x0009e20000002400 */
[----:B------:R-:W-:Y:S01]  /*5000*/  IABS R15, R2 ;  /* 0x00000002000f7213 */ /* 0x000fe20000000000 */
[----:B------:R-:W-:Y:S01]  /*5010*/  FFMA.FTZ R21, R22, -UR15, R191 ;  /* 0x8000000f16157c23 */ /* 0x000fe200080100bf */
[----:B------:R-:W-:Y:S01]  /*5020*/  I2FP.F32.S32 R176, R24 ;  /* 0x0000001800b07245 */ /* 0x000fe20000201400 */
[----:B------:R-:W-:Y:S01]  /*5030*/  FFMA.FTZ R24, R175, -UR15, R189 ;  /* 0x8000000faf187c23 */ /* 0x000fe200080100bd */
[----:B------:R-:W-:Y:S01]  /*5040*/  I2FP.F32.S32 R172, R0 ;  /* 0x0000000000ac7245 */ /* 0x000fe20000201400 */
[----:B------:R-:W-:Y:S01]  /*5050*/  FFMA.FTZ R0, -R189, R189, 1 ;  /* 0x3f800000bd007423 */ /* 0x000fe200000101bd */
[----:B------:R-:W-:Y:S03]  /*5060*/  IABS R2, R25 ;  /* 0x0000001900027213 */ /* 0x000fe60000000000 */
[----:B------:R-:W-:Y:S01]  /*5070*/  MUFU.TANH R177, R197 ;  /* 0x000000c500b17308 */ /* 0x000fe20000002400 */
[----:B--2---:R-:W-:Y:S01]  /*5080*/  I2FP.F32.S32 R167, R4 ;  /* 0x0000000400a77245 */ /* 0x004fe20000201400 */
[----:B------:R-:W-:Y:S01]  /*5090*/  FFMA.FTZ R4, -R193, R193, 1 ;  /* 0x3f800000c1047423 */ /* 0x000fe200000101c1 */
[----:B------:R-:W-:Y:S01]  /*50a0*/  I2FP.F32.S32 R174, R3 ;  /* 0x0000000300ae7245 */ /* 0x000fe20000201400 */
[----:B------:R-:W-:Y:S01]  /*50b0*/  FFMA.FTZ R3, -R192, R192, 1 ;  /* 0x3f800000c0037423 */ /* 0x000fe200000101c0 */
[----:B------:R-:W-:Y:S01]  /*50c0*/  I2FP.F32.S32 R173, R2 ;  /* 0x0000000200ad7245 */ /* 0x000fe20000201400 */
[----:B------:R-:W-:Y:S01]  /*50d0*/  FFMA.FTZ R18, R176, -UR15, R192 ;  /* 0x8000000fb0127c23 */ /* 0x000fe200080100c0 */
[----:B------:R-:W-:Y:S03]  /*50e0*/  FMUL.FTZ R189, R0, UR13 ;  /* 0x0000000d00bd7c20 */ /* 0x000fe60008410000 */
[----:B------:R2:W-:Y:S01]  /*50f0*/  MUFU.TANH R166, R199 ;  /* 0x000000c700a67308 */ /* 0x0005e20000002400 */
[----:B------:R-:W-:Y:S01]  /*5100*/  FFMA.FTZ R2, -R191, R191, 1 ;  /* 0x3f800000bf027423 */ /* 0x000fe200000101bf */
[----:B------:R-:W-:Y:S01]  /*5110*/  FMUL.FTZ R192, R4, UR13 ;  /* 0x0000000d04c07c20 */ /* 0x000fe20008410000 */
[----:B------:R-:W-:Y:S01]  /*5120*/  FFMA.FTZ R0, -R181, R181, 1 ;  /* 0x3f800000b5007423 */ /* 0x000fe200000101b5 */
[----:B-1----:R-:W-:Y:S01]  /*5130*/  I2FP.F32.S32 R164, R10 ;  /* 0x0000000a00a47245 */ /* 0x002fe20000201400 */
[----:B------:R-:W-:Y:S01]  /*5140*/  FMUL.FTZ R191, R3, UR13 ;  /* 0x0000000d03bf7c20 */ /* 0x000fe20008410000 */
[----:B------:R-:W-:Y:S01]  /*5150*/  FFMA.FTZ R4, -R165, R165, 1 ;  /* 0x3f800000a5047423 */ /* 0x000fe200000101a5 */
[----:B------:R-:W-:Y:S03]  /*5160*/  FFMA.FTZ R33, R167, -UR15, R165 ;  /* 0x8000000fa7217c23 */ /* 0x000fe600080100a5 */
[----:B------:R-:W1:Y:S01]  /*5170*/  MUFU.TANH R13, R170 ;  /* 0x000000aa000d7308 */ /* 0x000e620000002400 */
[----:B------:R-:W-:Y:S01]  /*5180*/  I2FP.F32.S32 R15, R15 ;  /* 0x0000000f000f7245 */ /* 0x000fe20000201400 */
[----:B------:R-:W-:Y:S01]  /*5190*/  FFMA.FTZ R10, -R180, R180, 1 ;  /* 0x3f800000b40a7423 */ /* 0x000fe200000101b4 */
[----:B---3--:R-:W-:Y:S01]  /*51a0*/  FFMA.FTZ R3, -R19, R19, 1 ;  /* 0x3f80000013037423 */ /* 0x008fe20000010113 */
[----:B------:R-:W-:Y:S01]  /*51b0*/  FMUL.FTZ R193, R0, UR13 ;  /* 0x0000000d00c17c20 */ /* 0x000fe20008410000 */
[----:B----4-:R-:W-:Y:S01]  /*51c0*/  FMUL.FTZ R190, R2, UR13 ;  /* 0x0000000d02be7c20 */ /* 0x010fe20008410000 */
[----:B------:R-:W-:Y:S01]  /*51d0*/  FFMA.FTZ R0, -R32, R32, 1 ;  /* 0x3f80000020007423 */ /* 0x000fe20000010120 */
[----:B------:R-:W-:Y:S03]  /*51e0*/  IABS R6, R30 ;  /* 0x0000001e00067213 */ /* 0x000fe60000000000 */
[----:B------:R-:W3:Y:S01]  /*51f0*/  MUFU.TANH R26, R169 ;  /* 0x000000a9001a7308 */ /* 0x000ee20000002400 */
[----:B------:R-:W-:Y:S01]  /*5200*/  FFMA.FTZ R2, -R182, R182, 1 ;  /* 0x3f800000b6027423 */ /* 0x000fe200000101b6 */
[----:B------:R-:W-:Y:S01]  /*5210*/  FFMA.FTZ R32, R174, -UR15, R32 ;  /* 0x8000000fae207c23 */ /* 0x000fe20008010020 */
[----:B------:R-:W-:Y:S01]  /*5220*/  FFMA.FTZ R19, R35, -UR15, R19 ;  /* 0x8000000f23137c23 */ /* 0x000fe20008010013 */
[----:B--2---:R-:W-:Y:S01]  /*5230*/  FMUL.FTZ R199, R10, UR13 ;  /* 0x0000000d0ac77c20 */ /* 0x004fe20008410000 */
[----:B------:R-:W-:Y:S01]  /*5240*/  FMUL.FTZ R197, R4, UR13 ;  /* 0x0000000d04c57c20 */ /* 0x000fe20008410000 */
[----:B------:R-:W-:Y:S01]  /*5250*/  FMUL.FTZ R204, R3, UR13 ;  /* 0x0000000d03cc7c20 */ /* 0x000fe20008410000 */
[----:B------:R-:W-:Y:S03]  /*5260*/  FFMA.FTZ R30, R15, -UR15, R183 ;  /* 0x8000000f0f1e7c23 */ /* 0x000fe600080100b7 */
[----:B------:R2:W-:Y:S01]  /*5270*/  MUFU.TANH R169, R194 ;  /* 0x000000c200a97308 */ /* 0x0005e20000002400 */
[----:B------:R-:W-:Y:S01]  /*5280*/  FFMA.FTZ R35, R35, -UR15, R14 ;  /* 0x8000000f23237c23 */ /* 0x000fe2000801000e */
[----:B------:R-:W-:Y:S01]  /*5290*/  FFMA.FTZ R4, -R14, R14, 1 ;  /* 0x3f8000000e047423 */ /* 0x000fe2000001010e */
[----:B-1----:R-:W-:Y:S01]  /*52a0*/  FFMA.FTZ R167, R167, -UR15, R13 ;  /* 0x8000000fa7a77c23 */ /* 0x002fe2000801000d */
[----:B------:R-:W-:Y:S01]  /*52b0*/  FFMA.FTZ R10, -R13, R13, 1 ;  /* 0x3f8000000d0a7423 */ /* 0x000fe2000001010d */
[----:B------:R-:W-:Y:S01]  /*52c0*/  FFMA.FTZ R174, R174, -UR15, R12 ;  /* 0x8000000faeae7c23 */ /* 0x000fe2000801000c */
[----:B------:R-:W-:Y:S01]  /*52d0*/  FFMA.FTZ R3, -R12, R12, 1 ;  /* 0x3f8000000c037423 */ /* 0x000fe2000001010c */
[----:B------:R-:W-:Y:S03]  /*52e0*/  I2FP.F32.S32 R170, R7 ;  /* 0x0000000700aa7245 */ /* 0x000fe60000201400 */
[----:B------:R1:W4:Y:S01]  /*52f0*/  MUFU.TANH R11, R196 ;  /* 0x000000c4000b7308 */ /* 0x0003220000002400 */
[----:B------:R-:W-:Y:S01]  /*5300*/  FFMA.FTZ R7, -R183, R183, 1 ;  /* 0x3f800000b7077423 */ /* 0x000fe200000101b7 */
[----:B------:R-:W-:Y:S01]  /*5310*/  I2FP.F32.S32 R6, R6 ;  /* 0x0000000600067245 */ /* 0x000fe20000201400 */
[----:B------:R-:W-:Y:S01]  /*5320*/  FMUL.FTZ R234, R4, UR13 ;  /* 0x0000000d04ea7c20 */ /* 0x000fe20008410000 */
[----:B------:R-:W-:Y:S01]  /*5330*/  I2FP.F32.S32 R5, R5 ;  /* 0x0000000500057245 */ /* 0x000fe20000201400 */
[----:B------:R-:W-:Y:S01]  /*5340*/  FMUL.FTZ R232, R3, UR13 ;  /* 0x0000000d03e87c20 */ /* 0x000fe20008410000 */
[C---:B------:R-:W-:Y:S01]  /*5350*/  FFMA.FTZ R25, R29.reuse, -UR15, R182 ;  /* 0x8000000f1d197c23 */ /* 0x040fe200080100b6 */
[----:B------:R-:W-:Y:S03]  /*5360*/  FFMA.FTZ R29, R29, -UR15, R180 ;  /* 0x8000000f1d1d7c23 */ /* 0x000fe600080100b4 */
[----:B------:R-:W4:Y:S01]  /*5370*/  MUFU.TANH R27, R168 ;  /* 0x000000a8001b7308 */ /* 0x000f220000002400 */
[----:B--2---:R-:W-:Y:S01]  /*5380*/  FMUL.FTZ R194, R2, UR13 ;  /* 0x0000000d02c27c20 */ /* 0x004fe20008410000 */
[----:B------:R-:W-:Y:S01]  /*5390*/  FFMA.FTZ R2, -R179, R179, 1 ;  /* 0x3f800000b3027423 */ /* 0x000fe200000101b3 */
[----:B------:R-:W-:Y:S01]  /*53a0*/  FFMA.FTZ R22, R22, -UR15, R179 ;  /* 0x8000000f16167c23 */ /* 0x000fe200080100b3 */
[----:B------:R-:W-:Y:S01]  /*53b0*/  FFMA.FTZ R175, R175, -UR15, R177 ;  /* 0x8000000fafaf7c23 */ /* 0x000fe200080100b1 */
[----:B------:R-:W-:Y:S01]  /*53c0*/  FMUL.FTZ R233, R10, UR13 ;  /* 0x0000000d0ae97c20 */ /* 0x000fe20008410000 */
[----:B------:R-:W-:Y:S04]  /*53d0*/  FMUL.FTZ R206, R2, UR13 ;  /* 0x0000000d02ce7c20 */ /* 0x000fe80008410000 */
[----:B------:R2:W2:Y:S01]  /*53e0*/  MUFU.TANH R168, R195 ;  /* 0x000000c300a87308 */ /* 0x0004a20000002400 */
[----:B-1----:R-:W-:Y:S01]  /*53f0*/  FMUL.FTZ R196, R0, UR13 ;  /* 0x0000000d00c47c20 */ /* 0x002fe20008410000 */
[----:B---3--:R-:W-:Y:S01]  /*5400*/  FFMA.FTZ R0, -R26, R26, 1 ;  /* 0x3f8000001a007423 */ /* 0x008fe2000001011a */
[----:B----4-:R-:W-:Y:S01]  /*5410*/  FFMA.FTZ R176, R176, -UR15, R11 ;  /* 0x8000000fb0b07c23 */ /* 0x010fe2000801000b */
[----:B------:R-:W-:Y:S01]  /*5420*/  FFMA.FTZ R11, -R11, R11, 1 ;  /* 0x3f8000000b0b7423 */ /* 0x000fe2000001010b */
[----:B------:R-:W-:Y:S01]  /*5430*/  FFMA.FTZ R26, R170, -UR15, R26 ;  /* 0x8000000faa1a7c23 */ /* 0x000fe2000801001a */
[----:B------:R-:W-:Y:S04]  /*5440*/  FMUL.FTZ R228, R0, UR13 ;  /* 0x0000000d00e47c20 */ /* 0x000fe80008410000 */
[----:B------:R1:W3:Y:S01]  /*5450*/  MUFU.TANH R165, R198 ;  /* 0x000000c600a57308 */ /* 0x0002e20000002400 */
[----:B------:R-:W-:Y:S01]  /*5460*/  FFMA.FTZ R2, -R27, R27, 1 ;  /* 0x3f8000001b027423 */ /* 0x000fe2000001011b */
[----:B------:R-:W-:Y:S01]  /*5470*/  FFMA.FTZ R27, R171, -UR15, R27 ;  /* 0x8000000fab1b7c23 */ /* 0x000fe2000801001b */
[----:B------:R-:W-:Y:S02]  /*5480*/  FMUL.FTZ R209, R11, UR13 ;  /* 0x0000000d0bd17c20 */ /* 0x000fe40008410000 */
[----:B------:R-:W-:Y:S01]  /*5490*/  FMUL.FTZ R229, R2, UR13 ;  /* 0x0000000d02e57c20 */ /* 0x000fe20008410000 */
[----:B------:R-:W-:Y:S01]  /*54a0*/  FFMA.FTZ R2, -R169, R169, 1 ;  /* 0x3f800000a9027423 */ /* 0x000fe200000101a9 */
[----:B------:R-:W-:Y:S03]  /*54b0*/  FFMA.FTZ R169, R173, -UR15, R169 ;  /* 0x8000000fada97c23 */ /* 0x000fe600080100a9 */
[----:B------:R-:W4:Y:S01]  /*54c0*/  MUFU.TANH R178, R178 ;  /* 0x000000b200b27308 */ /* 0x000f220000002400 */
[----:B--2---:R-:W-:Y:S01]  /*54d0*/  FMUL.FTZ R195, R7, UR13 ;  /* 0x0000000d07c37c20 */ /* 0x004fe20008410000 */
[----:B------:R-:W-:Y:S01]  /*54e0*/  FFMA.FTZ R7, -R20, R20, 1 ;  /* 0x3f80000014077423 */ /* 0x000fe20000010114 */
[----:B------:R-:W-:Y:S01]  /*54f0*/  FFMA.FTZ R0, -R168, R168, 1 ;  /* 0x3f800000a8007423 */ /* 0x000fe200000101a8 */
[----:B------:R-:W-:Y:S01]  /*5500*/  FMUL.FTZ R227, R2, UR13 ;  /* 0x0000000d02e37c20 */ /* 0x000fe20008410000 */
[----:B------:R-:W-:Y:S01]  /*5510*/  FFMA.FTZ R168, R172, -UR15, R168 ;  /* 0x8000000faca87c23 */ /* 0x000fe200080100a8 */
[----:B------:R-:W-:Y:S01]  /*5520*/  FMUL.FTZ R205, R7, UR13 ;  /* 0x0000000d07cd7c20 */ /* 0x000fe20008410000 */
[----:B------:R-:W-:Y:S03]  /*5530*/  FMUL.FTZ R226, R0, UR13 ;  /* 0x0000000d00e27c20 */ /* 0x000fe60008410000 */
[----:B------:R-:W2:Y:S01]  /*5540*/  MUFU.TANH R15, R200 ;  /* 0x000000c8000f7308 */ /* 0x000ea20000002400 */
[----:B-1----:R-:W-:Y:S01]  /*5550*/  FMUL.FTZ R198, R9, UR13 ;  /* 0x0000000d09c67c20 */ /* 0x002fe20008410000 */
[----:B---3--:R-:W-:Y:S01]  /*5560*/  FFMA.FTZ R8, -R165, R165, 1 ;  /* 0x3f800000a5087423 */ /* 0x008fe200000101a5 */
[----:B------:R-:W-:Y:S01]  /*5570*/  FFMA.FTZ R7, -R166, R166, 1 ;  /* 0x3f800000a6077423 */ /* 0x000fe200000101a6 */
[----:B------:R-:W-:Y:S01]  /*5580*/  FFMA.FTZ R20, R164, -UR15, R20 ;  /* 0x8000000fa4147c23 */ /* 0x000fe20008010014 */
[----:B------:R-:W-:Y:S01]  /*5590*/  FFMA.FTZ R173, R173, -UR15, R165 ;  /* 0x8000000fadad7c23 */ /* 0x000fe200080100a5 */
[----:B------:R-:W-:Y:S01]  /*55a0*/  FFMA.FTZ R172, R172, -UR15, R166 ;  /* 0x8000000facac7c23 */ /* 0x000fe200080100a6 */
[----:B------:R-:W-:Y:S03]  /*55b0*/  FMUL.FTZ R208, R8, UR13 ;  /* 0x0000000d08d07c20 */ /* 0x000fe60008410000 */
[----:B------:R-:W1:Y:S01]  /*55c0*/  MUFU.TANH R14, R201 ;  /* 0x000000c9000e7308 */ /* 0x000e620000002400 */
[----:B----4-:R-:W-:Y:S01]  /*55d0*/  FFMA.FTZ R9, -R178, R178, 1 ;  /* 0x3f800000b2097423 */ /* 0x010fe200000101b2 */
[----:B------:R-:W-:Y:S03]  /*55e0*/  FFMA.FTZ R164, R164, -UR15, R178 ;  /* 0x8000000fa4a47c23 */ /* 0x000fe600080100b2 */
[----:B------:R-:W-:Y:S01]  /*55f0*/  FMUL.FTZ R235, R9, UR13 ;  /* 0x0000000d09eb7c20 */ /* 0x000fe20008410000 */
[----:B------:R-:W-:Y:S04]  /*5600*/  FFMA.FTZ R9, -R177, R177, 1 ;  /* 0x3f800000b1097423 */ /* 0x000fe800000101b1 */
[----:B------:R-:W3:Y:S01]  /*5610*/  MUFU.TANH R13, R202 ;  /* 0x000000ca000d7308 */ /* 0x000ee20000002400 */
[----:B--2---:R-:W-:Y:S01]  /*5620*/  FFMA.FTZ R4, -R15, R15, 1 ;  /* 0x3f8000000f047423 */ /* 0x004fe2000001010f */
[----:B------:R-:W-:Y:S03]  /*5630*/  FFMA.FTZ R171, R171, -UR15, R15 ;  /* 0x8000000fabab7c23 */ /* 0x000fe6000801000f */
[----:B------:R-:W-:Y:S05]  /*5640*/  FMUL.FTZ R231, R4, UR13 ;  /* 0x0000000d04e77c20 */ /* 0x000fea0008410000 */
[----:B------:R-:W2:Y:S01]  /*5650*/  MUFU.TANH R12, R203 ;  /* 0x000000cb000c7308 */ /* 0x000ea20000002400 */
[----:B-1----:R-:W-:Y:S01]  /*5660*/  FFMA.FTZ R3, -R14, R14, 1 ;  /* 0x3f8000000e037423 */ /* 0x002fe2000001010e */
[----:B------:R-:W-:Y:S01]  /*5670*/  FFMA.FTZ R170, R170, -UR15, R14 ;  /* 0x8000000faaaa7c23 */ /* 0x000fe2000801000e */
[----:B------:R-:W-:Y:S02]  /*5680*/  FMUL.FTZ R201, R7, UR13 ;  /* 0x0000000d07c97c20 */ /* 0x000fe40008410000 */
[----:B------:R-:W-:Y:S01]  /*5690*/  FMUL.FTZ R230, R3, UR13 ;  /* 0x0000000d03e67c20 */ /* 0x000fe20008410000 */
[----:B---3--:R-:W-:Y:S01]  /*56a0*/  FFMA.FTZ R2, -R13, R13, 1 ;  /* 0x3f8000000d027423 */ /* 0x008fe2000001010d */
[----:B------:R-:W-:Y:S01]  /*56b0*/  FFMA.FTZ R166, R6, -UR15, R13 ;  /* 0x8000000f06a67c23 */ /* 0x000fe2000801000d */
[----:B------:R-:W-:Y:S02]  /*56c0*/  FMUL.FTZ R202, R9, UR13 ;  /* 0x0000000d09ca7c20 */ /* 0x000fe40008410000 */
[----:B------:R-:W-:Y:S01]  /*56d0*/  FMUL.FTZ R222, R2, UR13 ;  /* 0x0000000d02de7c20 */ /* 0x000fe20008410000 */
[----:B--2---:R-:W-:Y:S01]  /*56e0*/  FFMA.FTZ R0, -R12, R12, 1 ;  /* 0x3f8000000c007423 */ /* 0x004fe2000001010c */
[----:B------:R-:W-:Y:S03]  /*56f0*/  FFMA.FTZ R165, R5, -UR15, R12 ;  /* 0x8000000f05a57c23 */ /* 0x000fe6000801000c */
[----:B------:R-:W-:Y:S01]  /*5700*/  FMUL.FTZ R203, R0, UR13 ;  /* 0x0000000d00cb7c20 */ /* 0x000fe20008410000 */
[----:B------:R-:W-:Y:S06]  /*5710*/  BRA.U !UP0, `(.L_x_2363) ;  /* 0x0000000108287547 */ /* 0x000fec000b800000 */
[----:B------:R-:W-:Y:S02]  /*5720*/  UIADD3 UR48, UPT, UPT, UR5, 0x80, URZ ;  /* 0x0000008005307890 */ /* 0x000fe4000fffe0ff */
[----:B------:R-:W-:Y:S02]  /*5730*/  UIADD3 UR16, UPT, UPT, UR16, 0x40, URZ ;  /* 0x0000004010107890 */ /* 0x000fe4000fffe0ff */
[----:B------:R-:W-:Y:S02]  /*5740*/  UIADD3 UR25, UPT, UPT, -UR36, UR38, UR48 ;  /* 0x0000002624197290 */ /* 0x000fe4000fffe130 */
[----:B------:R-:W-:Y:S02]  /*5750*/  IMAD.U32 R0, RZ, RZ, UR48 ;  /* 0x00000030ff007e24 */ /* 0x000fe4000f8e00ff */
[----:B------:R-:W-:Y:S03]  /*5760*/  UIADD3 UR25, UPT, UPT, UR25, -0x80, UR11 ;  /* 0xffffff8019197890 */ /* 0x000fe6000fffe00b */
[----:B------:R-:W-:Y:S01]  /*5770*/  ISETP.LT.AND P0, PT, R0, UR36, PT ;  /* 0x0000002400007c0c */ /* 0x000fe2000bf01270 */
[----:B------:R-:W-:Y:S06]  /*5780*/  UISETP.GE.AND UP0, UPT, UR16, UR25, UPT ;  /* 0x000000191000728c */ /* 0x000fec000bf06270 */
[----:B------:R-:W-:Y:S11]  /*5790*/  PLOP3.LUT P1, PT, PT, PT, UP0, 0x80, 0x8 ;  /* 0x000000000008781c */ /* 0x000ff60003f2f008 */
[----:B------:R-:W-:Y:S02]  /*57a0*/  @!UPT UIADD3 URZ, UPT, UPT, URZ, URZ, URZ ;  /* 0x000000fffffff290 */ /* 0x000fe4000fffe0ff */
[----:B------:R-:W-:Y:S05]  /*57b0*/  @!P1 BRA P0, `(.L_x_2364) ;  /* 0x0000000800609947 */ /* 0x000fea0000000000 */
.L_x_2363:
[----:B------:R-:W-:Y:S01]  /*57c0*/  UIADD3 UR16, UPT, UPT, UR36, UR10, -UR38 ;  /* 0x0000000a24107290 */ /* 0x000fe2000fffe826 */
[----:B------:R-:W-:Y:S01]  /*57d0*/  IMAD.MOV.U32 R8, RZ, RZ, 0x1 ;  /* 0x00000001ff087424 */ /* 0x000fe200078e00ff */
[----:B------:R-:W-:Y:S01]  /*57e0*/  UIADD3 UR25, UPT, UPT, UR36, -UR11, -UR38 ;  /* 0x8000000b24197290 */ /* 0x000fe2000fffe826 */
[----:B------:R-:W-:Y:S02]  /*57f0*/  IMAD.MOV.U32 R6, RZ, RZ, 0x9 ;  /* 0x00000009ff067424 */ /* 0x000fe400078e00ff */
[----:B------:R-:W-:Y:S02]  /*5800*/  IMAD.MOV.U32 R5, RZ, RZ, 0x21 ;  /* 0x00000021ff057424 */ /* 0x000fe400078e00ff */
[C---:B------:R-:W-:Y:S02]  /*5810*/  VIADD R4, R16.reuse, UR16 ;  /* 0x0000001010047c36 */ /* 0x040fe40008000000 */
        /* <DEDUP_REMOVED lines=8> */
[C---:B------:R-:W-:Y:S01]  /*58a0*/  VIADD R14, R7.reuse, 0x8 ;  /* 0x00000008070e7836 */ /* 0x040fe20000000000 */
[----:B------:R-:W-:Y:S01]  /*58b0*/  VIMNMX R0, PT, PT, RZ, R16, !PT ;  /* 0x00000010ff007248 */ /* 0x000fe20007fe0100 */
[C---:B------:R-:W-:Y:S01]  /*58c0*/  VIADD R13, R7.reuse, 0x9 ;  /* 0x00000009070d7836 */ /* 0x040fe20000000000 */
[----:B------:R-:W-:Y:S01]  /*58d0*/  VIADDMNMX R3, R16, 0x8, RZ, !PT ;  /* 0x0000000810037846 */ /* 0x000fe200078001ff */
[C---:B------:R-:W-:Y:S01]  /*58e0*/  VIADD R12, R7.reuse, 0x10 ;  /* 0x00000010070c7836 */ /* 0x040fe20000000000 */
[CC--:B------:R-:W-:Y:S01]  /*58f0*/  ISETP.GE.AND P3, PT, R7.reuse, R0.reuse, PT ;  /* 0x000000000700720c */ /* 0x0c0fe20003f66270 */
[----:B------:R-:W-:Y:S01]  /*5900*/  VIADD R11, R7, 0x11 ;  /* 0x00000011070b7836 */ /* 0x000fe20000000000 */
[-C--:B------:R-:W-:Y:S01]  /*5910*/  ISETP.GE.AND P2, PT, R15, R0.reuse, PT ;  /* 0x000000000f00720c */ /* 0x080fe20003f46270 */
[----:B------:R-:W-:Y:S01]  /*5920*/  VIADD R10, R7, 0x18 ;  /* 0x00000018070a7836 */ /* 0x000fe20000000000 */
[----:B------:R-:W-:Y:S01]  /*5930*/  FSEL R17, R17, -INF , P3 ;  /* 0xff80000011117808 */ /* 0x000fe20001800000 */
[----:B------:R-:W-:Y:S01]  /*5940*/  VIADD R9, R7, 0x19 ;  /* 0x0000001907097836 */ /* 0x000fe20000000000 */
        /* <DEDUP_REMOVED lines=74> */
[----:B------:R-:W-:Y:S02]  /*5df0*/  ISETP.GE.AND P6, PT, R9, R8, PT ;  /* 0x000000080900720c */ /* 0x000fe40003fc6270 */
[-C--:B------:R-:W-:Y:S02]  /*5e00*/  ISETP.GE.AND P5, PT, R7, R6.reuse, PT ;  /* 0x000000060700720c */ /* 0x080fe40003fa6270 */
[-C--:B------:R-:W-:Y:S02]  /*5e10*/  ISETP.GE.AND P4, PT, R15, R6.reuse, PT ;  /* 0x000000060f00720c */ /* 0x080fe40003f86270 */
        /* <DEDUP_REMOVED lines=12> */
[----:B------:R-:W-:Y:S02]  /*5ee0*/  ISETP.GE.AND P5, PT, R9, R6, PT ;  /* 0x000000060900720c */ /* 0x000fe40003fa6270 */
        /* <DEDUP_REMOVED lines=37> */
.L_x_2364:
        /* <DEDUP_REMOVED lines=22> */
[----:B------:R-:W1:Y:S03]  /*62a0*/  S2R R217, SR_TID.X ;  /* 0x0000000000d97919 */ /* 0x000e660000002100 */
[----:B------:R-:W-:Y:S01]  /*62b0*/  STL [R1+0x20], R36 ;  /* 0x0000202401007387 */ /* 0x000fe20000100800 */
[C---:B-1----:R-:W-:Y:S02]  /*62c0*/  SHF.L.U32 R223, R217.reuse, 0x1, RZ ;  /* 0x00000001d9df7819 */ /* 0x042fe400000006ff */
[C---:B------:R-:W-:Y:S02]  /*62d0*/  SHF.L.U32 R219, R217.reuse, 0x5, RZ ;  /* 0x00000005d9db7819 */ /* 0x040fe400000006ff */
[C---:B------:R-:W-:Y:S02]  /*62e0*/  SHF.L.U32 R181, R217.reuse, 0x6, RZ ;  /* 0x00000006d9b57819 */ /* 0x040fe400000006ff */
[--C-:B------:R-:W-:Y:S02]  /*62f0*/  SHF.R.U32.HI R221, RZ, 0x1, R217.reuse ;  /* 0x00000001ffdd7819 */ /* 0x100fe400000116d9 */
[----:B------:R-:W-:Y:S02]  /*6300*/  SHF.L.U32 R220, R217, 0x3, RZ ;  /* 0x00000003d9dc7819 */ /* 0x000fe400000006ff */
[----:B------:R-:W-:Y:S02]  /*6310*/  LOP3.LUT R180, R181, 0x1c0, RZ, 0xc0, !PT ;  /* 0x000001c0b5b47812 */ /* 0x000fe400078ec0ff */
[----:B------:R-:W-:Y:S02]  /*6320*/  LOP3.LUT P1, RZ, R217, 0x8, RZ, 0xc0, !PT ;  /* 0x00000008d9ff7812 */ /* 0x000fe4000782c0ff */
[----:B------:R-:W-:Y:S04]  /*6330*/  LOP3.LUT R180, R180, 0x38, R220, 0xf8, !PT ;  /* 0x00000038b4b47812 */ /* 0x000fe800078ef8dc */
[----:B------:R-:W-:Y:S04]  /*6340*/  LOP3.LUT R211, R180, 0x8, R217, 0x78, !PT ;  /* 0x00000008b4d37812 */ /* 0x000fe800078e78d9 */
[----:B------:R-:W-:Y:S04]  /*6350*/  LOP3.LUT R211, R211, 0x7a00, R219, 0xf8, !PT ;  /* 0x00007a00d3d37812 */ /* 0x000fe800078ef8db */
[----:B------:R-:W-:Y:S01]  /*6360*/  LEA R211, R211, UR4, 0x1 ;  /* 0x00000004d3d37c11 */ /* 0x000fe2000f8e08ff */
[C---:B--2---:R-:W-:Y:S01]  /*6370*/  FMUL.FTZ R2, R0.reuse, 1.4426950216293334961 ;  /* 0x3fb8aa3b00027820 */ /* 0x044fe20000410000 */
[----:B------:R-:W-:Y:S01]  /*6380*/  FSETP.NEU.FTZ.AND P0, PT, R0, -INF , PT ;  /* 0xff8000000000780b */ /* 0x000fe20003f1d000 */
[----:B---3--:R-:W-:Y:S03]  /*6390*/  FMUL.FTZ R0, R4, 1.4426950216293334961 ;  /* 0x3fb8aa3b04007820 */ /* 0x008fe60000410000 */
[----:B------:R-:W-:Y:S02]  /*63a0*/  FSEL R2, R2, RZ, P0 ;  /* 0x000000ff02027208 */ /* 0x000fe40000000000 */
[----:B------:R-:W-:Y:S01]  /*63b0*/  FSETP.NEU.FTZ.AND P0, PT, R4, -INF , PT ;  /* 0xff8000000400780b */ /* 0x000fe20003f1d000 */
[----:B----4-:R-:W-:Y:S02]  /*63c0*/  FMUL.FTZ R4, R3, 1.4426950216293334961 ;  /* 0x3fb8aa3b03047820 */ /* 0x010fe40000410000 */
[--C-:B------:R-:W-:Y:S01]  /*63d0*/  FFMA.FTZ R166, R166, UR12, -R2.reuse ;  /* 0x0000000ca6a67c23 */ /* 0x100fe20008010802 */
[----:B------:R-:W-:Y:S01]  /*63e0*/  FSEL R0, R0, RZ, P0 ;  /* 0x000000ff00007208 */ /* 0x000fe20000000000 */
[--C-:B------:R-:W-:Y:S01]  /*63f0*/  FFMA.FTZ R17, R17, UR12, -R2.reuse ;  /* 0x0000000c11117c23 */ /* 0x100fe20008010802 */
[----:B------:R-:W-:Y:S01]  /*6400*/  FSETP.NEU.FTZ.AND P0, PT, R3, -INF , PT ;  /* 0xff8000000300780b */ /* 0x000fe20003f1d000 */
[--C-:B------:R-:W-:Y:S01]  /*6410*/  FFMA.FTZ R19, R19, UR12, -R2.reuse ;  /* 0x0000000c13137c23 */ /* 0x100fe20008010802 */
[--C-:B------:R-:W-:Y:S01]  /*6420*/  FFMA.FTZ R21, R21, UR12, -R2.reuse ;  /* 0x0000000c15157c23 */ /* 0x100fe20008010802 */
[--C-:B------:R-:W-:Y:S01]  /*6430*/  FFMA.FTZ R20, R20, UR12, -R2.reuse ;  /* 0x0000000c14147c23 */ /* 0x100fe20008010802 */
[--C-:B------:R-:W-:Y:S01]  /*6440*/  FFMA.FTZ R27, R27, UR12, -R2.reuse ;  /* 0x0000000c1b1b7c23 */ /* 0x100fe20008010802 */
[--C-:B------:R-:W-:Y:S01]  /*6450*/  FFMA.FTZ R26, R26, UR12, -R2.reuse ;  /* 0x0000000c1a1a7c23 */ /* 0x100fe20008010802 */
[----:B------:R-:W1:Y:S01]  /*6460*/  MUFU.EX2 R6, R166 ;  /* 0x000000a600067308 */ /* 0x000e620000000800 */
[----:B------:R-:W-:Y:S01]  /*6470*/  FFMA.FTZ R2, R165, UR12, -R2 ;  /* 0x0000000ca5027c23 */ /* 0x000fe20008010802 */
[----:B------:R-:W-:Y:S01]  /*6480*/  FSEL R4, R4, RZ, P0 ;  /* 0x000000ff04047208 */ /* 0x000fe20000000000 */
[C---:B------:R-:W-:Y:S01]  /*6490*/  FMUL.FTZ R3, R5.reuse, 1.4426950216293334961 ;  /* 0x3fb8aa3b05037820 */ /* 0x040fe20000410000 */
[----:B------:R-:W-:Y:S01]  /*64a0*/  FSETP.NEU.FTZ.AND P0, PT, R5, -INF , PT ;  /* 0xff8000000500780b */ /* 0x000fe20003f1d000 */
[--C-:B------:R-:W-:Y:S01]  /*64b0*/  FFMA.FTZ R171, R171, UR12, -R0.reuse ;  /* 0x0000000cabab7c23 */ /* 0x100fe20008010800 */
[--C-:B------:R-:W-:Y:S01]  /*64c0*/  FFMA.FTZ R18, R18, UR12, -R0.reuse ;  /* 0x0000000c12127c23 */ /* 0x100fe20008010800 */
[--C-:B------:R-:W-:Y:S03]  /*64d0*/  FFMA.FTZ R164, R164, UR12, -R0.reuse ;  /* 0x0000000ca4a47c23 */ /* 0x100fe60008010800 */
[----:B------:R-:W2:Y:S01]  /*64e0*/  MUFU.EX2 R5, R2 ;  /* 0x0000000200057308 */ /* 0x000ea20000000800 */
[--C-:B------:R-:W-:Y:S01]  /*64f0*/  FFMA.FTZ R35, R35, UR12, -R0.reuse ;  /* 0x0000000c23237c23 */ /* 0x100fe20008010800 */
[--C-:B------:R-:W-:Y:S01]  /*6500*/  FFMA.FTZ R24, R24, UR12, -R0.reuse ;  /* 0x0000000c18187c23 */ /* 0x100fe20008010800 */
[--C-:B------:R-:W-:Y:S01]  /*6510*/  FFMA.FTZ R23, R23, UR12, -R0.reuse ;  /* 0x0000000c17177c23 */ /* 0x100fe20008010800 */
[--C-:B------:R-:W-:Y:S01]  /*6520*/  FFMA.FTZ R22, R22, UR12, -R0.reuse ;  /* 0x0000000c16167c23 */ /* 0x100fe20008010800 */
[----:B------:R-:W-:Y:S01]  /*6530*/  FFMA.FTZ R0, R170, UR12, -R0 ;  /* 0x0000000caa007c23 */ /* 0x000fe20008010800 */
[----:B------:R-:W-:Y:S01]  /*6540*/  FSEL R3, R3, RZ, P0 ;  /* 0x000000ff03037208 */ /* 0x000fe20000000000 */
[--C-:B------:R-:W-:Y:S03]  /*6550*/  FFMA.FTZ R34, R34, UR12, -R4.reuse ;  /* 0x0000000c22227c23 */ /* 0x100fe60008010804 */
[----:B------:R-:W3:Y:S01]  /*6560*/  MUFU.EX2 R2, R171 ;  /* 0x000000ab00027308 */ /* 0x000ee20000000800 */
[----:B-1----:R-:W-:Y:S01]  /*6570*/  STL [R1+0xc], R6 ;  /* 0x00000c0601007387 */ /* 0x002fe20000100800 */
[--C-:B------:R-:W-:Y:S01]  /*6580*/  FFMA.FTZ R33, R33, UR12, -R4.reuse ;  /* 0x0000000c21217c23 */ /* 0x100fe20008010804 */
[--C-:B------:R-:W-:Y:S01]  /*6590*/  FFMA.FTZ R173, R173, UR12, -R3.reuse ;  /* 0x0000000cadad7c23 */ /* 0x100fe20008010803 */
[--C-:B------:R-:W-:Y:S01]  /*65a0*/  FFMA.FTZ R32, R32, UR12, -R4.reuse ;  /* 0x0000000c20207c23 */ /* 0x100fe20008010804 */
[--C-:B------:R-:W-:Y:S01]  /*65b0*/  FFMA.FTZ R169, R169, UR12, -R4.reuse ;  /* 0x0000000ca9a97c23 */ /* 0x100fe20008010804 */
[--C-:B------:R-:W-:Y:S01]  /*65c0*/  FFMA.FTZ R168, R168, UR12, -R4.reuse ;  /* 0x0000000ca8a87c23 */ /* 0x100fe20008010804 */
[--C-:B------:R-:W-:Y:S03]  /*65d0*/  FFMA.FTZ R25, R25, UR12, -R4.reuse ;  /* 0x0000000c19197c23 */ /* 0x100fe60008010804 */
[----:B------:R1:W-:Y:S01]  /*65e0*/  MUFU.EX2 R225, R0 ;  /* 0x0000000000e17308 */ /* 0x0003e20000000800 */
[----:B--2---:R2:W-:Y:S01]  /*65f0*/  STL [R1+0x8], R5 ;  /* 0x0000080501007387 */ /* 0x0045e20000100800 */
[--C-:B------:R-:W-:Y:S01]  /*6600*/  FFMA.FTZ R176, R176, UR12, -R4.reuse ;  /* 0x0000000cb0b07c23 */ /* 0x100fe20008010804 */
[----:B------:R-:W-:Y:S01]  /*6610*/  FFMA.FTZ R4, R175, UR12, -R4 ;  /* 0x0000000caf047c23 */ /* 0x000fe20008010804 */
[----:B------:R-:W-:Y:S01]  /*6620*/  LOP3.LUT P0, RZ, R217, 0x4, RZ, 0xc0, !PT ;  /* 0x00000004d9ff7812 */ /* 0x000fe2000780c0ff */
[--C-:B------:R-:W-:Y:S01]  /*6630*/  FFMA.FTZ R31, R31, UR12, -R3.reuse ;  /* 0x0000000c1f1f7c23 */ /* 0x100fe20008010803 */
[--C-:B------:R-:W-:Y:S01]  /*6640*/  FFMA.FTZ R30, R30, UR12, -R3.reuse ;  /* 0x0000000c1e1e7c23 */ /* 0x100fe20008010803 */
[--C-:B------:R-:W-:Y:S03]  /*6650*/  FFMA.FTZ R29, R29, UR12, -R3.reuse ;  /* 0x0000000c1d1d7c23 */ /* 0x100fe60008010803 */
[----:B------:R-:W-:Y:S01]  /*6660*/  MUFU.EX2 R53, R17 ;  /* 0x0000001100357308 */ /* 0x000fe20000000800 */
[----:B---3--:R3:W-:Y:S01]  /*6670*/  STL [R1+0x4], R2 ;  /* 0x0000040201007387 */ /* 0x0087e20000100800 */
[--C-:B------:R-:W-:Y:S01]  /*6680*/  FFMA.FTZ R28, R28, UR12, -R3.reuse ;  /* 0x0000000c1c1c7c23 */ /* 0x100fe20008010803 */
[--C-:B------:R-:W-:Y:S01]  /*6690*/  FFMA.FTZ R167, R167, UR12, -R3.reuse ;  /* 0x0000000ca7a77c23 */ /* 0x100fe20008010803 */
[--C-:B------:R-:W-:Y:S01]  /*66a0*/  FFMA.FTZ R174, R174, UR12, -R3.reuse ;  /* 0x0000000caeae7c23 */ /* 0x100fe20008010803 */
[----:B------:R-:W4:Y:S01]  /*66b0*/  LDL.LU R220, [R1+0xc] ;  /* 0x00000c0001dc7983 */ /* 0x000f220000300800 */
[----:B------:R-:W-:Y:S04]  /*66c0*/  FFMA.FTZ R3, R172, UR12, -R3 ;  /* 0x0000000cac037c23 */ /* 0x000fe80008010803 */
[----:B------:R-:W3:Y:S01]  /*66d0*/  MUFU.EX2 R52, R21 ;  /* 0x0000001500347308 */ /* 0x000ee20000000800 */
[----:B-1----:R-:W-:Y:S04]  /*66e0*/  SHF.L.U32 R0, R217, 0x4, RZ ;  /* 0x00000004d9007819 */ /* 0x002fe800000006ff */
[----:B------:R-:W-:Y:S05]  /*66f0*/  LOP3.LUT R0, R0, 0x1c0, RZ, 0xc0, !PT ;  /* 0x000001c000007812 */ /* 0x000fea00078ec0ff */
[----:B------:R-:W-:Y:S01]  /*6700*/  MUFU.EX2 R51, R18 ;  /* 0x0000001200337308 */ /* 0x000fe20000000800 */
[----:B--2---:R-:W-:Y:S04]  /*6710*/  LOP3.LUT R5, R0, 0x38, R223, 0xf8, !PT ;  /* 0x0000003800057812 */ /* 0x004fe800078ef8df */
[----:B------:R-:W-:Y:S05]  /*6720*/  LOP3.LUT R0, R5, 0x20, R221, 0x78, !PT ;  /* 0x0000002005007812 */ /* 0x000fea00078e78dd */
[----:B------:R-:W1:Y:S01]  /*6730*/  MUFU.EX2 R252, R24 ;  /* 0x0000001800fc7308 */ /* 0x000e620000000800 */
[----:B------:R-:W-:Y:S02]  /*6740*/  MOV R5, 0x10 ;  /* 0x0000001000057802 */ /* 0x000fe40000000f00 */
[--C-:B---3--:R-:W-:Y:S02]  /*6750*/  LOP3.LUT R2, R223, 0x7006, R219.reuse, 0xc8, !PT ;  /* 0x00007006df027812 */ /* 0x108fe400078ec8db */
[----:B------:R-:W-:Y:S02]  /*6760*/  F2FP.BF16.F32.PACK_AB R7, R52, R53 ;  /* 0x000000353407723e */ /* 0x000fe400000010ff */
[--C-:B------:R-:W-:Y:S03]  /*6770*/  LOP3.LUT R2, R2, 0x400, R219.reuse, 0xf8, !PT ;  /* 0x0000040002027812 */ /* 0x100fe600078ef8db */
[----:B------:R-:W-:Y:S01]  /*6780*/  MUFU.EX2 R49, R20 ;  /* 0x0000001400317308 */ /* 0x000fe20000000800 */
[----:B------:R-:W-:Y:S02]  /*6790*/  SEL R9, R5, 0xfffffff0, !P0 ;  /* 0xfffffff005097807 */ /* 0x000fe40004000000 */
[----:B------:R-:W-:Y:S02]  /*67a0*/  LOP3.LUT R182, R2, R0, RZ, 0xfc, !PT ;  /* 0x0000000002b67212 */ /* 0x000fe400078efcff */
[----:B------:R-:W-:Y:S02]  /*67b0*/  LOP3.LUT R0, R181, 0x200, RZ, 0xc0, !PT ;  /* 0x00000200b5007812 */ /* 0x000fe400078ec0ff */
[----:B------:R-:W4:Y:S01]  /*67c0*/  LDL.LU R181, [R1+0x8] ;  /* 0x0000080001b57983 */ /* 0x000f220000300800 */
[----:B------:R-:W-:Y:S02]  /*67d0*/  LEA R182, R182, UR4, 0x1 ;  /* 0x00000004b6b67c11 */ /* 0x000fe4000f8e08ff */
[----:B------:R-:W2:Y:S01]  /*67e0*/  MUFU.EX2 R48, R19 ;  /* 0x0000001300307308 */ /* 0x000ea20000000800 */
[----:B------:R-:W-:Y:S01]  /*67f0*/  LOP3.LUT R0, R0, 0x400, R219, 0xf8, !PT ;  /* 0x0000040000007812 */ /* 0x000fe200078ef8db */
[----:B------:R-:W3:Y:S01]  /*6800*/  LDL.LU R223, [R1+0x4] ;  /* 0x0000040001df7983 */ /* 0x000ee20000300800 */
[C---:B------:R-:W-:Y:S02]  /*6810*/  IADD3 R8, PT, PT, R182.reuse, 0x20000, RZ ;  /* 0x00020000b6087810 */ /* 0x040fe40007ffe0ff */
[----:B------:R-:W-:Y:S01]  /*6820*/  IADD3 R183, PT, PT, R182, 0x20020, RZ ;  /* 0x00020020b6b77810 */ /* 0x000fe20007ffe0ff */
[----:B------:R2:W-:Y:S01]  /*6830*/  STS [R182+0x20000], R7 ;  /* 0x02000007b6007388 */ /* 0x0005e20000000800 */
[----:B------:R-:W-:Y:S03]  /*6840*/  @P1 IADD3 R183, PT, PT, R8, -0x20, RZ ;  /* 0xffffffe008b71810 */ /* 0x000fe60007ffe0ff */
[----:B------:R2:W-:Y:S01]  /*6850*/  MUFU.EX2 R36, R4 ;  /* 0x0000000400247308 */ /* 0x0005e20000000800 */
[----:B-1----:R-:W-:Y:S02]  /*6860*/  F2FP.BF16.F32.PACK_AB R6, R252, R51 ;  /* 0x00000033fc06723e */ /* 0x002fe400000010ff */
[----:B------:R-:W-:Y:S02]  /*6870*/  LOP3.LUT R2, R180, 0x8, R221, 0x78, !PT ;  /* 0x00000008b4027812 */ /* 0x000fe400078e78dd */
[----:B------:R-:W-:Y:S01]  /*6880*/  LOP3.LUT P1, RZ, R217, 0x2, RZ, 0xc0, !PT ;  /* 0x00000002d9ff7812 */ /* 0x000fe2000782c0ff */
[----:B------:R-:W-:Y:S01]  /*6890*/  STS [R182+0x20400], R6 ;  /* 0x02040006b6007388 */ /* 0x000fe20000000800 */
[----:B------:R-:W-:Y:S03]  /*68a0*/  LOP3.LUT R0, R0, R2, RZ, 0xfc, !PT ;  /* 0x0000000200007212 */ /* 0x000fe600078efcff */
[----:B------:R-:W1:Y:S01]  /*68b0*/  MUFU.EX2 R8, R173 ;  /* 0x000000ad00087308 */ /* 0x000e620000000800 */
[----:B--2---:R-:W-:Y:S02]  /*68c0*/  F2FP.BF16.F32.PACK_AB R5, R48, R49 ;  /* 0x000000313005723e */ /* 0x004fe400000010ff */
[----:B------:R-:W-:Y:S02]  /*68d0*/  LEA R200, R0, UR4, 0x1 ;  /* 0x0000000400c87c11 */ /* 0x000fe4000f8e08ff */
[----:B------:R-:W-:Y:S05]  /*68e0*/  MOV R0, 0x20 ;  /* 0x0000002000007802 */ /* 0x000fea0000000f00 */
[----:B------:R-:W-:Y:S01]  /*68f0*/  MUFU.EX2 R47, R23 ;  /* 0x00000017002f7308 */ /* 0x000fe20000000800 */
[----:B------:R-:W-:Y:S02]  /*6900*/  IADD3 R4, PT, PT, R182, R9, RZ ;  /* 0x00000009b6047210 */ /* 0x000fe40007ffe0ff */
[----:B------:R-:W-:Y:S03]  /*6910*/  SEL R0, R0, 0xffffffe0, !P1 ;  /* 0xffffffe000007807 */ /* 0x000fe60004800000 */
[----:B------:R2:W-:Y:S01]  /*6920*/  STS [R4+0x20000], R5 ;  /* 0x0200000504007388 */ /* 0x0005e20000000800 */
[----:B------:R-:W-:Y:S03]  /*6930*/  IADD3 R177, PT, PT, R211, R0, RZ ;  /* 0x00000000d3b17210 */ /* 0x000fe60007ffe0ff */
[----:B------:R-:W2:Y:S01]  /*6940*/  MUFU.EX2 R46, R22 ;  /* 0x00000016002e7308 */ /* 0x000ea20000000800 */
[----:B-1----:R-:W-:Y:S04]  /*6950*/  STL [R1], R8 ;  /* 0x0000000801007387 */ /* 0x002fe80000100800 */
[----:B------:R-:W3:Y:S05]  /*6960*/  LDL.LU R219, [R1] ;  /* 0x0000000001db7983 */ /* 0x000eea0000300800 */
[----:B------:R-:W-:Y:S10]  /*6970*/  MUFU.EX2 R239, R34 ;  /* 0x0000002200ef7308 */ /* 0x000ff40000000800 */
[----:B------:R-:W-:Y:S01]  /*6980*/  MUFU.EX2 R237, R31 ;  /* 0x0000001f00ed7308 */ /* 0x000fe20000000800 */
[----:B--2---:R-:W-:Y:S05]  /*6990*/  F2FP.BF16.F32.PACK_AB R2, R46, R47 ;  /* 0x0000002f2e02723e */ /* 0x004fea00000010ff */
[----:B------:R1:W-:Y:S04]  /*69a0*/  STS [R4+0x20400], R2 ;  /* 0x0204000204007388 */ /* 0x0003e80000000800 */
[----:B------:R-:W2:Y:S10]  /*69b0*/  MUFU.EX2 R236, R30 ;  /* 0x0000001e00ec7308 */ /* 0x000eb40000000800 */
[----:B------:R-:W1:Y:S10]  /*69c0*/  MUFU.EX2 R246, R25 ;  /* 0x0000001900f67308 */ /* 0x000e740000000800 */
[----:B------:R-:W-:Y:S01]  /*69d0*/  MUFU.EX2 R50, R33 ;  /* 0x0000002100327308 */ /* 0x000fe20000000800 */
[----:B--2---:R-:W-:Y:S05]  /*69e0*/  F2FP.BF16.F32.PACK_AB R7, R236, R237 ;  /* 0x000000edec07723e */ /* 0x004fea00000010ff */
[----:B------:R-:W-:Y:S04]  /*69f0*/  STS [R182+0x21400], R7 ;  /* 0x02140007b6007388 */ /* 0x000fe80000000800 */
[----:B------:R-:W2:Y:S01]  /*6a00*/  MUFU.EX2 R251, R32 ;  /* 0x0000002000fb7308 */ /* 0x000ea20000000800 */
[----:B-1----:R-:W-:Y:S05]  /*6a10*/  F2FP.BF16.F32.PACK_AB R5, R239, R246 ;  /* 0x000000f6ef05723e */ /* 0x002fea00000010ff */
[----:B------:R-:W-:Y:S04]  /*6a20*/  STS [R182+0x21000], R5 ;  /* 0x02100005b6007388 */ /* 0x000fe80000000800 */
[----:B------:R-:W-:Y:S10]  /*6a30*/  MUFU.EX2 R250, R29 ;  /* 0x0000001d00fa7308 */ /* 0x000ff40000000800 */
[----:B------:R-:W1:Y:S01]  /*6a40*/  MUFU.EX2 R242, R28 ;  /* 0x0000001c00f27308 */ /* 0x000e620000000800 */
[----:B--2---:R-:W-:Y:S05]  /*6a50*/  F2FP.BF16.F32.PACK_AB R6, R251, R50 ;  /* 0x00000032fb06723e */ /* 0x004fea00000010ff */
[----:B------:R-:W-:Y:S04]  /*6a60*/  STS [R4+0x21000], R6 ;  /* 0x0210000604007388 */ /* 0x000fe80000000800 */
[----:B------:R-:W-:Y:S10]  /*6a70*/  MUFU.EX2 R45, R27 ;  /* 0x0000001b002d7308 */ /* 0x000ff40000000800 */
[----:B------:R-:W2:Y:S01]  /*6a80*/  MUFU.EX2 R44, R26 ;  /* 0x0000001a002c7308 */ /* 0x000ea20000000800 */
[----:B-1----:R-:W-:Y:S05]  /*6a90*/  F2FP.BF16.F32.PACK_AB R2, R242, R250 ;  /* 0x000000faf202723e */ /* 0x002fea00000010ff */
[----:B------:R1:W-:Y:S04]  /*6aa0*/  STS [R4+0x21400], R2 ;  /* 0x0214000204007388 */ /* 0x0003e80000000800 */
[----:B------:R2:W-:Y:S10]  /*6ab0*/  MUFU.EX2 R221, R3 ;  /* 0x0000000300dd7308 */ /* 0x0005f40000000800 */
[----:B------:R-:W-:Y:S10]  /*6ac0*/  MUFU.EX2 R43, R164 ;  /* 0x000000a4002b7308 */ /* 0x000ff40000000800 */
[----:B------:R-:W1:Y:S01]  /*6ad0*/  MUFU.EX2 R42, R35 ;  /* 0x00000023002a7308 */ /* 0x000e620000000800 */
[----:B--2---:R-:W-:Y:S05]  /*6ae0*/  F2FP.BF16.F32.PACK_AB R3, R44, R45 ;  /* 0x0000002d2c03723e */ /* 0x004fea00000010ff */
[----:B------:R3:W-:Y:S01]  /*6af0*/  STS [R183], R3 ;  /* 0x00000003b7007388 */ /* 0x0007e20000000800 */
[----:B-1----:R-:W-:Y:S03]  /*6b00*/  IADD3 R2, PT, PT, R9, R183, RZ ;  /* 0x000000b709027210 */ /* 0x002fe60007ffe0ff */
[----:B------:R-:W-:Y:S10]  /*6b10*/  MUFU.EX2 R41, R169 ;  /* 0x000000a900297308 */ /* 0x000ff40000000800 */
[----:B------:R-:W1:Y:S01]  /*6b20*/  MUFU.EX2 R40, R168 ;  /* 0x000000a800287308 */ /* 0x000e620000000800 */
[----:B------:R-:W-:Y:S05]  /*6b30*/  F2FP.BF16.F32.PACK_AB R6, R42, R43 ;  /* 0x0000002b2a06723e */ /* 0x000fea00000010ff */
[----:B------:R-:W-:Y:S04]  /*6b40*/  STS [R183+0x400], R6 ;  /* 0x00040006b7007388 */ /* 0x000fe80000000800 */
[----:B------:R-:W-:Y:S10]  /*6b50*/  MUFU.EX2 R39, R167 ;  /* 0x000000a700277308 */ /* 0x000ff40000000800 */
[----:B------:R-:W-:Y:S01]  /*6b60*/  MUFU.EX2 R38, R174 ;  /* 0x000000ae00267308 */ /* 0x000fe20000000800 */
[----:B-1----:R-:W-:Y:S09]  /*6b70*/  F2FP.BF16.F32.PACK_AB R5, R40, R41 ;  /* 0x000000292805723e */ /* 0x002ff200000010ff */
[----:B------:R1:W2:Y:S02]  /*6b80*/  MUFU.EX2 R37, R176 ;  /* 0x000000b000257308 */ /* 0x0002a40000000800 */
[----:B-1----:R-:W-:Y:S02]  /*6b90*/  IADD3 R176, PT, PT, R200, R0, RZ ;  /* 0x00000000c8b07210 */ /* 0x002fe40007ffe0ff */
[----:B----4-:R-:W-:Y:S02]  /*6ba0*/  F2FP.BF16.F32.PACK_AB R4, R181, R220 ;  /* 0x000000dcb504723e */ /* 0x010fe400000010ff */
[----:B---3--:R-:W-:Y:S03]  /*6bb0*/  F2FP.BF16.F32.PACK_AB R3, R225, R223 ;  /* 0x000000dfe103723e */ /* 0x008fe600000010ff */
[----:B------:R2:W-:Y:S04]  /*6bc0*/  STS [R2], R4 ;  /* 0x0000000402007388 */ /* 0x0005e80000000800 */
[----:B------:R-:W-:Y:S04]  /*6bd0*/  STS [R2+0x400], R3 ;  /* 0x0004000302007388 */ /* 0x000fe80000000800 */
[----:B------:R1:W-:Y:S01]  /*6be0*/  STS [R183+0x1000], R5 ;  /* 0x00100005b7007388 */ /* 0x0003e20000000800 */
[----:B--2---:R-:W-:Y:S02]  /*6bf0*/  F2FP.BF16.F32.PACK_AB R4, R36, R37 ;  /* 0x000000252404723e */ /* 0x004fe400000010ff */
[----:B-1----:R-:W-:Y:S02]  /*6c00*/  F2FP.BF16.F32.PACK_AB R5, R38, R39 ;  /* 0x000000272605723e */ /* 0x002fe400000010ff */
[----:B------:R-:W-:Y:S03]  /*6c10*/  F2FP.BF16.F32.PACK_AB R3, R221, R219 ;  /* 0x000000dbdd03723e */ /* 0x000fe600000010ff */
[----:B------:R-:W-:Y:S04]  /*6c20*/  STS [R183+0x1400], R5 ;  /* 0x00140005b7007388 */ /* 0x000fe80000000800 */
        /* <DEDUP_REMOVED lines=13> */
[----:B------:R-:W-:Y:S01]  /*6d00*/  IADD3 R0, PT, PT, R0, R178, RZ ;  /* 0x000000b200007210 */ /* 0x000fe20007ffe0ff */
[-C--:B--2---:R-:W-:Y:S08]  /*6d10*/  HMMA.16816.F32.BF16 R4, R32, R16.reuse, RZ ;  /* 0x000000102004723c */ /* 0x084ff000000418ff */
        /* <DEDUP_REMOVED lines=68> */
[--C-:B--2---:R-:W-:Y:S04]  /*7160*/  SHF.R.U32.HI R3, RZ, 0x4, R217.reuse ;  /* 0x00000004ff037819 */ /* 0x104fe800000116d9 */
[----:B------:R-:W-:Y:S01]  /*7170*/  LOP3.LUT R224, R3, 0x8, RZ, 0xc0, !PT ;  /* 0x0000000803e07812 */ /* 0x000fe200078ec0ff */
[-C--:B-1----:R-:W-:Y:S08]  /*7180*/  HMMA.16816.F32.BF16 R4, R172, R164.reuse, R4 ;  /* 0x000000a4ac04723c */ /* 0x082ff00000041804 */
[C---:B---3--:R-:W-:Y:S08]  /*7190*/  HMMA.16816.F32.BF16 R8, R168.reuse, R164, R8 ;  /* 0x000000a4a808723c */ /* 0x048ff00000041808 */
[-C--:B------:R-:W-:Y:S08]  /*71a0*/  HMMA.16816.F32.BF16 R12, R168, R166.reuse, R12 ;  /* 0x000000a6a80c723c */ /* 0x080ff0000004180c */
[C---:B------:R-:W-:Y:S01]  /*71b0*/  HMMA.16816.F32.BF16 R16, R172.reuse, R166, R16 ;  /* 0x000000a6ac10723c */ /* 0x040fe20000041810 */
[----:B------:R-:W1:Y:S04]  /*71c0*/  LDSM.16.M88.4 R164, [R178+0x18800] ;  /* 0x01880000b2a4783b */ /* 0x000e680000000200 */
[----:B------:R-:W-:Y:S03]  /*71d0*/  LDSM.16.M88.4 R176, [R0+0x18800] ;  /* 0x0188000000b0783b */ /* 0x000fe60000000200 */
[-C--:B-1----:R-:W-:Y:S08]  /*71e0*/  HMMA.16816.F32.BF16 R20, R172, R164.reuse, R20 ;  /* 0x000000a4ac14723c */ /* 0x082ff00000041814 */
[C---:B------:R-:W-:Y:S08]  /*71f0*/  HMMA.16816.F32.BF16 R24, R168.reuse, R164, R24 ;  /* 0x000000a4a818723c */ /* 0x040ff00000041818 */
[-C--:B------:R-:W-:Y:S01]  /*7200*/  HMMA.16816.F32.BF16 R28, R168, R166.reuse, R28 ;  /* 0x000000a6a81c723c */ /* 0x080fe2000004181c */
[----:B------:R-:W-:Y:S07]  /*7210*/  LDSM.16.M88.4 R168, [R2+0xa000] ;  /* 0x00a0000002a8783b */ /* 0x000fee0000000200 */
[----:B------:R-:W-:Y:S01]  /*7220*/  HMMA.16816.F32.BF16 R32, R172, R166, R32 ;  /* 0x000000a6ac20723c */ /* 0x000fe20000041820 */
[----:B------:R1:W2:Y:S04]  /*7230*/  LDSM.16.M88.4 R164, [R0+0x18000] ;  /* 0x0180000000a4783b */ /* 0x0002a80000000200 */
[----:B------:R3:W4:Y:S01]  /*7240*/  LDSM.16.M88.4 R172, [R2+0xb000] ;  /* 0x00b0000002ac783b */ /* 0x0007220000000200 */
[----:B-1----:R-:W-:Y:S02]  /*7250*/  LOP3.LUT R0, R224, 0x10, R217, 0xf8, !PT ;  /* 0x00000010e0007812 */ /* 0x002fe400078ef8d9 */
[----:B---3--:R-:W-:Y:S02]  /*7260*/  LOP3.LUT R2, R217, 0x4, RZ, 0xc0, !PT ;  /* 0x00000004d9027812 */ /* 0x008fe400078ec0ff */
[----:B------:R-:W-:Y:S02]  /*7270*/  LOP3.LUT R0, R0, R180, RZ, 0x3c, !PT ;  /* 0x000000b400007212 */ /* 0x000fe400078e3cff */
[----:B------:R-:W-:Y:S02]  /*7280*/  ISETP.NE.AND P1, PT, R2, RZ, PT ;  /* 0x000000ff0200720c */ /* 0x000fe40003f25270 */
[----:B------:R-:W-:Y:S01]  /*7290*/  MOV R180, 0x10 ;  /* 0x0000001000b47802 */ /* 0x000fe20000000f00 */
[-C--:B--2---:R-:W-:Y:S08]  /*72a0*/  HMMA.16816.F32.BF16 R4, R168, R164.reuse, R4 ;  /* 0x000000a4a804723c */ /* 0x084ff00000041804 */
[C---:B----4-:R-:W-:Y:S08]  /*72b0*/  HMMA.16816.F32.BF16 R8, R172.reuse, R164, R8 ;  /* 0x000000a4ac08723c */ /* 0x050ff00000041808 */
[-C--:B------:R-:W-:Y:S03]  /*72c0*/  HMMA.16816.F32.BF16 R12, R172, R166.reuse, R12 ;  /* 0x000000a6ac0c723c */ /* 0x080fe6000004180c */
[C---:B-----5:R-:W-:Y:S01]  /*72d0*/  FADD.FTZ R4, -R186.reuse, R4 ;  /* 0x00000004ba047221 */ /* 0x060fe20000010100 */
[----:B------:R-:W-:Y:S01]  /*72e0*/  FADD.FTZ R5, -R186, R5 ;  /* 0x00000005ba057221 */ /* 0x000fe20000010100 */
[C---:B------:R-:W-:Y:S01]  /*72f0*/  FADD.FTZ R6, -R187.reuse, R6 ;  /* 0x00000006bb067221 */ /* 0x040fe20000010100 */
[----:B------:R-:W-:Y:S01]  /*7300*/  FADD.FTZ R7, -R187, R7 ;  /* 0x00000007bb077221 */ /* 0x000fe20000010100 */
[----:B------:R-:W-:Y:S01]  /*7310*/  FMUL.FTZ R2, R53, R4 ;  /* 0x0000000435027220 */ /* 0x000fe20000410000 */
[C---:B------:R-:W-:Y:S01]  /*7320*/  HMMA.16816.F32.BF16 R16, R168.reuse, R166, R16 ;  /* 0x000000a6a810723c */ /* 0x040fe20000041810 */
[----:B------:R1:W5:Y:S03]  /*7330*/  LDL.LU R53, [R1+0x64] ;  /* 0x0000640001357983 */ /* 0x0003660000300800 */
[----:B------:R-:W-:Y:S01]  /*7340*/  FMUL.FTZ R165, R52, R5 ;  /* 0x0000000534a57220 */ /* 0x000fe20000410000 */
[----:B------:R-:W-:Y:S01]  /*7350*/  FMUL.FTZ R3, R51, R6 ;  /* 0x0000000633037220 */ /* 0x000fe20000410000 */
[----:B------:R1:W5:Y:S01]  /*7360*/  LDL.LU R52, [R1+0x60] ;  /* 0x0000600001347983 */ /* 0x0003620000300800 */
[C---:B------:R-:W-:Y:S01]  /*7370*/  FADD.FTZ R9, -R185.reuse, R9 ;  /* 0x00000009b9097221 */ /* 0x040fe20000010100 */
[----:B------:R-:W-:Y:S01]  /*7380*/  FADD.FTZ R10, -R184, R10 ;  /* 0x0000000ab80a7221 */ /* 0x000fe20000010100 */
[C---:B------:R-:W-:Y:S01]  /*7390*/  FADD.FTZ R8, -R185.reuse, R8 ;  /* 0x00000008b9087221 */ /* 0x040fe20000010100 */
[----:B------:R1:W5:Y:S01]  /*73a0*/  LDL.LU R51, [R1+0x5c] ;  /* 0x00005c0001337983 */ /* 0x0003620000300800 */
[----:B------:R-:W-:Y:S01]  /*73b0*/  FADD.FTZ R12, -R185, R12 ;  /* 0x0000000cb90c7221 */ /* 0x000fe20000010100 */
[-C--:B------:R-:W-:Y:S03]  /*73c0*/  HMMA.16816.F32.BF16 R20, R168, R176.reuse, R20 ;  /* 0x000000b0a814723c */ /* 0x080fe60000041814 */
[----:B------:R-:W-:Y:S01]  /*73d0*/  FMUL.FTZ R12, R50, R12 ;  /* 0x0000000c320c7220 */ /* 0x000fe20000410000 */
[----:B------:R-:W-:Y:S01]  /*73e0*/  FMUL.FTZ R5, R239, R9 ;  /* 0x00000009ef057220 */ /* 0x000fe20000410000 */
[----:B------:R1:W5:Y:S01]  /*73f0*/  LDL.LU R50, [R1+0x58] ;  /* 0x0000580001327983 */ /* 0x0003620000300800 */
[----:B------:R-:W-:Y:S01]  /*7400*/  FMUL.FTZ R6, R246, R8 ;  /* 0x00000008f6067220 */ /* 0x000fe20000410000 */
[C---:B------:R-:W-:Y:S01]  /*7410*/  FADD.FTZ R16, -R186.reuse, R16 ;  /* 0x00000010ba107221 */ /* 0x040fe20000010100 */
[----:B------:R-:W-:Y:S01]  /*7420*/  FADD.FTZ R17, -R186, R17 ;  /* 0x00000011ba117221 */ /* 0x000fe20000010100 */
[----:B------:R-:W-:Y:S01]  /*7430*/  FADD.FTZ R18, -R187, R18 ;  /* 0x00000012bb127221 */ /* 0x000fe20000010100 */
[----:B------:R-:W-:Y:S01]  /*7440*/  FADD.FTZ R13, -R185, R13 ;  /* 0x0000000db90d7221 */ /* 0x000fe20000010100 */
[----:B------:R-:W-:Y:S01]  /*7450*/  FMUL.FTZ R9, R49, R16 ;  /* 0x0000001031097220 */ /* 0x000fe20000410000 */
[----:B------:R-:W-:Y:S01]  /*7460*/  FADD.FTZ R19, -R187, R19 ;  /* 0x00000013bb137221 */ /* 0x000fe20000010100 */
[----:B------:R1:W5:Y:S01]  /*7470*/  LDL.LU R49, [R1+0x54] ;  /* 0x0000540001317983 */ /* 0x0003620000300800 */
[----:B------:R-:W-:Y:S01]  /*7480*/  FMUL.FTZ R8, R47, R18 ;  /* 0x000000122f087220 */ /* 0x000fe20000410000 */
[----:B------:R-:W-:Y:S01]  /*7490*/  FMUL.FTZ R164, R252, R7 ;  /* 0x00000007fca47220 */ /* 0x000fe20000410000 */
[----:B------:R-:W-:Y:S01]  /*74a0*/  FMUL.FTZ R7, R237, R10 ;  /* 0x0000000aed077220 */ /* 0x000fe20000410000 */
[----:B------:R-:W-:Y:S01]  /*74b0*/  FMUL.FTZ R10, R48, R17 ;  /* 0x00000011300a7220 */ /* 0x000fe20000410000 */
[----:B------:R-:W-:Y:S01]  /*74c0*/  FADD.FTZ R11, -R184, R11 ;  /* 0x0000000bb80b7221 */ /* 0x000fe20000010100 */
[----:B------:R1:W5:Y:S01]  /*74d0*/  LDL.LU R48, [R1+0x50] ;  /* 0x0000500001307983 */ /* 0x0003620000300800 */
[C---:B------:R-:W-:Y:S03]  /*74e0*/  HMMA.16816.F32.BF16 R24, R172.reuse, R176, R24 ;  /* 0x000000b0ac18723c */ /* 0x040fe60000041818 */
[----:B------:R1:W5:Y:S01]  /*74f0*/  LDL.LU R47, [R1+0x4c] ;  /* 0x00004c00012f7983 */ /* 0x0003620000300800 */
        /* <DEDUP_REMOVED lines=11> */
[-C--:B------:R-:W-:Y:S01]  /*75b0*/  HMMA.16816.F32.BF16 R28, R172, R178.reuse, R28 ;  /* 0x000000b2ac1c723c */ /* 0x080fe2000004181c */
[----:B------:R1:W5:Y:S02]  /*75c0*/  LDL.LU R46, [R1+0x48] ;  /* 0x00004800012e7983 */ /* 0x0003640000300800 */
[----:B------:R-:W-:Y:S01]  /*75d0*/  FMUL.FTZ R16, R196, R11 ;  /* 0x0000000bc4107220 */ /* 0x000fe20000410000 */
[C---:B------:R-:W-:Y:S01]  /*75e0*/  FADD.FTZ R24, -R185.reuse, R24 ;  /* 0x00000018b9187221 */ /* 0x040fe20000010100 */
[----:B------:R1:W5:Y:S01]  /*75f0*/  LDL.LU R45, [R1+0x44] ;  /* 0x00004400012d7983 */ /* 0x0003620000300800 */
[----:B------:R-:W-:Y:S01]  /*7600*/  FADD.FTZ R25, -R185, R25 ;  /* 0x00000019b9197221 */ /* 0x000fe20000010100 */
[C---:B------:R-:W-:Y:S01]  /*7610*/  FADD.FTZ R26, -R184.reuse, R26 ;  /* 0x0000001ab81a7221 */ /* 0x040fe20000010100 */
[----:B------:R-:W-:Y:S01]  /*7620*/  FMUL.FTZ R24, R41, R24 ;  /* 0x0000001829187220 */ /* 0x000fe20000410000 */
[----:B------:R1:W5:Y:S01]  /*7630*/  LDL.LU R44, [R1+0x40] ;  /* 0x00004000012c7983 */ /* 0x0003620000300800 */
[----:B------:R-:W-:Y:S01]  /*7640*/  FADD.FTZ R27, -R184, R27 ;  /* 0x0000001bb81b7221 */ /* 0x000fe20000010100 */
[----:B------:R-:W-:Y:S01]  /*7650*/  FMUL.FTZ R26, R39, R26 ;  /* 0x0000001a271a7220 */ /* 0x000fe20000410000 */
[----:B------:R-:W-:Y:S01]  /*7660*/  FMUL.FTZ R2, R192, R2 ;  /* 0x00000002c0027220 */ /* 0x000fe20000410000 */
[----:B------:R1:W5:Y:S01]  /*7670*/  LDL.LU R43, [R1+0x3c] ;  /* 0x00003c00012b7983 */ /* 0x0003620000300800 */
[----:B------:R-:W-:Y:S01]  /*7680*/  FMUL.FTZ R11, R38, R27 ;  /* 0x0000001b260b7220 */ /* 0x000fe20000410000 */
[----:B------:R-:W-:Y:S01]  /*7690*/  FADD.FTZ R14, -R184, R14 ;  /* 0x0000000eb80e7221 */ /* 0x000fe20000010100 */
[----:B------:R-:W-:Y:S01]  /*76a0*/  FMUL.FTZ R3, R191, R3 ;  /* 0x00000003bf037220 */ /* 0x000fe20000410000 */
[----:B------:R1:W5:Y:S01]  /*76b0*/  LDL.LU R42, [R1+0x38] ;  /* 0x00003800012a7983 */ /* 0x0003620000300800 */
[----:B------:R-:W-:Y:S01]  /*76c0*/  FMUL.FTZ R165, R190, R165 ;  /* 0x000000a5bea57220 */ /* 0x000fe20000410000 */
[C---:B------:R-:W-:Y:S01]  /*76d0*/  FADD.FTZ R28, -R185.reuse, R28 ;  /* 0x0000001cb91c7221 */ /* 0x040fe20000010100 */
[----:B------:R-:W-:Y:S01]  /*76e0*/  FMUL.FTZ R14, R250, R14 ;  /* 0x0000000efa0e7220 */ /* 0x000fe20000410000 */
[----:B------:R1:W5:Y:S01]  /*76f0*/  LDL.LU R41, [R1+0x34] ;  /* 0x0000340001297983 */ /* 0x0003620000300800 */
[----:B------:R-:W-:Y:S01]  /*7700*/  FADD.FTZ R29, -R185, R29 ;  /* 0x0000001db91d7221 */ /* 0x000fe20000010100 */
[----:B------:R-:W-:Y:S01]  /*7710*/  F2FP.BF16.F32.PACK_AB R165, R165, R2 ;  /* 0x00000002a5a5723e */ /* 0x000fe200000010ff */
[----:B------:R-:W-:Y:S01]  /*7720*/  FMUL.FTZ R2, R197, R12 ;  /* 0x0000000cc5027220 */ /* 0x000fe20000410000 */
[----:B------:R-:W-:Y:S01]  /*7730*/  FMUL.FTZ R12, R40, R25 ;  /* 0x00000019280c7220 */ /* 0x000fe20000410000 */
[----:B------:R-:W-:Y:S01]  /*7740*/  FMUL.FTZ R164, R189, R164 ;  /* 0x000000a4bda47220 */ /* 0x000fe20000410000 */
[----:B------:R1:W5:Y:S01]  /*7750*/  LDL.LU R40, [R1+0x30] ;  /* 0x0000300001287983 */ /* 0x0003620000300800 */
[----:B------:R-:W-:Y:S01]  /*7760*/  FMUL.FTZ R28, R37, R28 ;  /* 0x0000001c251c7220 */ /* 0x000fe20000410000 */
[----:B------:R-:W-:Y:S01]  /*7770*/  F2FP.BF16.F32.PACK_AB R16, R16, R2 ;  /* 0x000000021010723e */ /* 0x000fe200000010ff */
[----:B------:R-:W-:Y:S01]  /*7780*/  HMMA.16816.F32.BF16 R32, R168, R178, R32 ;  /* 0x000000b2a820723c */ /* 0x000fe20000041820 */
[----:B------:R1:W5:Y:S03]  /*7790*/  LDL.LU R39, [R1+0x2c] ;  /* 0x00002c0001277983 */ /* 0x0003660000300800 */
[----:B------:R-:W-:Y:S01]  /*77a0*/  F2FP.BF16.F32.PACK_AB R164, R164, R3 ;  /* 0x00000003a4a4723e */ /* 0x000fe200000010ff */
[----:B------:R1:W5:Y:S01]  /*77b0*/  LDL.LU R38, [R1+0x28] ;  /* 0x0000280001267983 */ /* 0x0003620000300800 */
[----:B------:R-:W-:Y:S01]  /*77c0*/  FMUL.FTZ R3, R199, R14 ;  /* 0x0000000ec7037220 */ /* 0x000fe20000410000 */
[----:B------:R-:W-:Y:S01]  /*77d0*/  FMUL.FTZ R14, R36, R29 ;  /* 0x0000001d240e7220 */ /* 0x000fe20000410000 */
[----:B------:R-:W-:Y:S01]  /*77e0*/  FADD.FTZ R15, -R184, R15 ;  /* 0x0000000fb80f7221 */ /* 0x000fe20000010100 */
[----:B------:R1:W5:Y:S01]  /*77f0*/  LDL.LU R37, [R1+0x24] ;  /* 0x0000240001257983 */ /* 0x0003620000300800 */
[----:B------:R-:W-:Y:S01]  /*7800*/  FMUL.FTZ R7, R188, R7 ;  /* 0x00000007bc077220 */ /* 0x000fe20000410000 */
[----:B------:R-:W-:Y:S01]  /*7810*/  FMUL.FTZ R4, R195, R4 ;  /* 0x00000004c3047220 */ /* 0x000fe20000410000 */
[----:B------:R-:W-:Y:S01]  /*7820*/  FMUL.FTZ R15, R242, R15 ;  /* 0x0000000ff20f7220 */ /* 0x000fe20000410000 */
[----:B------:R1:W5:Y:S01]  /*7830*/  LDL.LU R36, [R1+0x20] ;  /* 0x0000200001247983 */ /* 0x0003620000300800 */
[----:B------:R-:W-:Y:S01]  /*7840*/  FMUL.FTZ R6, R194, R6 ;  /* 0x00000006c2067220 */ /* 0x000fe20000410000 */
[----:B------:R-:W-:Y:S01]  /*7850*/  FMUL.FTZ R5, R193, R5 ;  /* 0x00000005c1057220 */ /* 0x000fe20000410000 */
[----:B------:R-:W-:Y:S01]  /*7860*/  F2FP.BF16.F32.PACK_AB R18, R4, R7 ;  /* 0x000000070412723e */ /* 0x000fe200000010ff */
[----:B------:R-:W-:Y:S01]  /*7870*/  FMUL.FTZ R17, R198, R15 ;  /* 0x0000000fc6117220 */ /* 0x000fe20000410000 */
[----:B------:R-:W-:Y:S01]  /*7880*/  FMUL.FTZ R4, R205, R9 ;  /* 0x00000009cd047220 */ /* 0x000fe20000410000 */
[----:B------:R-:W-:Y:S01]  /*7890*/  FMUL.FTZ R10, R204, R10 ;  /* 0x0000000acc0a7220 */ /* 0x000fe20000410000 */
[----:B------:R-:W-:Y:S01]  /*78a0*/  F2FP.BF16.F32.PACK_AB R19, R5, R6 ;  /* 0x000000060513723e */ /* 0x000fe200000010ff */
[C---:B------:R-:W-:Y:S01]  /*78b0*/  FADD.FTZ R30, -R184.reuse, R30 ;  /* 0x0000001eb81e7221 */ /* 0x040fe20000010100 */
[----:B------:R-:W-:Y:S01]  /*78c0*/  F2FP.BF16.F32.PACK_AB R17, R17, R3 ;  /* 0x000000031111723e */ /* 0x000fe200000010ff */
        /* <DEDUP_REMOVED lines=8> */
[----:B------:R-:W-:Y:S01]  /*7950*/  SEL R22, R180, 0xfffffff0, !P1 ;  /* 0xfffffff0b4167807 */ /* 0x000fe20004800000 */
[----:B------:R-:W-:Y:S01]  /*7960*/  FMUL.FTZ R8, R234, R23 ;  /* 0x00000017ea087220 */ /* 0x000fe20000410000 */
[----:B------:R-:W-:Y:S01]  /*7970*/  F2FP.BF16.F32.PACK_AB R9, R9, R2 ;  /* 0x000000020909723e */ /* 0x000fe200000010ff */
[----:B------:R-:W-:Y:S01]  /*7980*/  FMUL.FTZ R4, R227, R24 ;  /* 0x00000018e3047220 */ /* 0x000fe20000410000 */
[----:B------:R-:W-:Y:S01]  /*7990*/  F2FP.BF16.F32.PACK_AB R13, R13, R5 ;  /* 0x000000050d0d723e */ /* 0x000fe200000010ff */
[----:B------:R-:W-:Y:S01]  /*79a0*/  FMUL.FTZ R30, R219, R30 ;  /* 0x0000001edb1e7220 */ /* 0x000fe20000410000 */
[----:B------:R-:W-:Y:S01]  /*79b0*/  F2FP.BF16.F32.PACK_AB R8, R8, R3 ;  /* 0x000000030808723e */ /* 0x000fe200000010ff */
[----:B------:R-:W-:Y:S01]  /*79c0*/  FMUL.FTZ R15, R221, R31 ;  /* 0x0000001fdd0f7220 */ /* 0x000fe20000410000 */
[C---:B------:R-:W-:Y:S01]  /*79d0*/  SHF.L.U32 R219, R217.reuse, 0x5, RZ ;  /* 0x00000005d9db7819 */ /* 0x040fe200000006ff */
[----:B------:R-:W-:Y:S01]  /*79e0*/  FMUL.FTZ R24, R220, R32 ;  /* 0x00000020dc187220 */ /* 0x000fe20000410000 */
[----:B------:R-:W-:Y:S01]  /*79f0*/  SHF.L.U32 R220, R217, 0x3, RZ ;  /* 0x00000003d9dc7819 */ /* 0x000fe200000006ff */
[----:B------:R-:W-:Y:S01]  /*7a00*/  FADD.FTZ R33, -R186, R33 ;  /* 0x00000021ba217221 */ /* 0x000fe20000010100 */
[----:B------:R-:W-:Y:S01]  /*7a10*/  SHF.R.U32.HI R221, RZ, 0x1, R217 ;  /* 0x00000001ffdd7819 */ /* 0x000fe200000116d9 */
[C---:B------:R-:W-:Y:S01]  /*7a20*/  FADD.FTZ R34, -R187.reuse, R34 ;  /* 0x00000022bb227221 */ /* 0x040fe20000010100 */
[----:B------:R-:W-:Y:S01]  /*7a30*/  LOP3.LUT R246, R220, 0x38, RZ, 0xc0, !PT ;  /* 0x00000038dcf67812 */ /* 0x000fe200078ec0ff */
[----:B------:R-:W-:Y:S01]  /*7a40*/  FADD.FTZ R35, -R187, R35 ;  /* 0x00000023bb237221 */ /* 0x000fe20000010100 */
[----:B------:R-:W-:Y:S01]  /*7a50*/  FMUL.FTZ R2, R209, R28 ;  /* 0x0000001cd1027220 */ /* 0x000fe20000410000 */
[----:B------:R-:W-:Y:S01]  /*7a60*/  FMUL.FTZ R14, R202, R14 ;  /* 0x0000000eca0e7220 */ /* 0x000fe20000410000 */
[----:B------:R-:W-:Y:S01]  /*7a70*/  LOP3.LUT R242, R246, 0x40, RZ, 0xfc, !PT ;  /* 0x00000040f6f27812 */ /* 0x000fe200078efcff */
        /* <DEDUP_REMOVED lines=9> */
[----:B------:R-:W-:Y:S01]  /*7b10*/  SHF.L.U32 R181, R217, 0x6, RZ ;  /* 0x00000006d9b57819 */ /* 0x000fe200000006ff */
[----:B------:R-:W-:Y:S01]  /*7b20*/  FMUL.FTZ R26, R223, R34 ;  /* 0x00000022df1a7220 */ /* 0x000fe20000410000 */
[----:B------:R-:W-:Y:S01]  /*7b30*/  SHF.L.U32 R223, R217, 0x1, RZ ;  /* 0x00000001d9df7819 */ /* 0x000fe200000006ff */
[----:B------:R-:W-:Y:S01]  /*7b40*/  FMUL.FTZ R25, R225, R35 ;  /* 0x00000023e1197220 */ /* 0x000fe20000410000 */
[----:B------:R-:W-:Y:S01]  /*7b50*/  MOV R225, 0x20 ;  /* 0x0000002000e17802 */ /* 0x000fe20000000f00 */
[----:B------:R-:W-:Y:S01]  /*7b60*/  FMUL.FTZ R24, R222, R24 ;  /* 0x00000018de187220 */ /* 0x000fe20000410000 */
[----:B------:R-:W-:Y:S01]  /*7b70*/  F2FP.BF16.F32.PACK_AB R15, R15, R3 ;  /* 0x000000030f0f723e */ /* 0x000fe200000010ff */
[----:B------:R-:W-:Y:S01]  /*7b80*/  FMUL.FTZ R23, R203, R23 ;  /* 0x00000017cb177220 */ /* 0x000fe20000410000 */
[----:B------:R-:W-:Y:S01]  /*7b90*/  FMUL.FTZ R26, R231, R26 ;  /* 0x0000001ae71a7220 */ /* 0x000fe20000410000 */
[----:B------:R-:W-:Y:S01]  /*7ba0*/  IADD3 R2, PT, PT, R182, R22, RZ ;  /* 0x00000016b6027210 */ /* 0x000fe20007ffe0ff */
[----:B------:R-:W-:Y:S01]  /*7bb0*/  FMUL.FTZ R25, R230, R25 ;  /* 0x00000019e6197220 */ /* 0x000fe20000410000 */
[----:B-1----:R-:W-:Y:S06]  /*7bc0*/  BRA.U !UP0, `(.L_x_2365) ;  /* 0x0000000108d07547 */ /* 0x002fec000b800000 */
        /* <DEDUP_REMOVED lines=10> */
[----:B-1----:R-:W-:Y:S04]  /*7c70*/  IMAD.SHL.U32 R3, R20, 0x40, RZ ;  /* 0x0000004014037824 */ /* 0x002fe800078e00ff */
[----:B------:R-:W-:Y:S01]  /*7c80*/  IMAD.X R3, RZ, RZ, ~R3, P0 ;  /* 0x000000ffff037224 */ /* 0x000fe200000e0e03 */
[----:B------:R-:W-:Y:S04]  /*7c90*/  ISETP.GE.AND P0, PT, R242, UR8, PT ;  /* 0x00000008f2007c0c */ /* 0x000fe8000bf06270 */
[----:B------:R-:W-:Y:S02]  /*7ca0*/  SHF.R.S64 R5, R4, 0x1f, R3 ;  /* 0x0000001f04057819 */ /* 0x000fe40000001003 */
[C---:B------:R-:W-:Y:S02]  /*7cb0*/  LEA R4, P3, R20.reuse, RZ, 0x6 ;  /* 0x000000ff14047211 */ /* 0x040fe400078630ff */
[----:B------:R-:W-:Y:S02]  /*7cc0*/  IADD3 R245, P4, PT, R5, R245, RZ ;  /* 0x000000f505f57210 */ /* 0x000fe40007f9e0ff */
[C---:B------:R-:W-:Y:S02]  /*7cd0*/  LEA.HI.X R5, R20.reuse, RZ, RZ, 0x6, P3 ;  /* 0x000000ff14057211 */ /* 0x040fe400018f34ff */
[----:B------:R-:W-:Y:S01]  /*7ce0*/  LEA.HI.X.SX32 R244, R3, R244, 0x1, P4 ;  /* 0x000000f403f47211 */ /* 0x000fe200020f0eff */
[----:B--2---:R-:W-:Y:S01]  /*7cf0*/  IMAD.SHL.U32 R3, R21, 0x40, RZ ;  /* 0x0000004015037824 */ /* 0x004fe200078e00ff */
[----:B------:R-:W-:Y:S02]  /*7d00*/  @!P2 IADD3 R6, P4, PT, R245, R4, RZ ;  /* 0x00000004f506a210 */ /* 0x000fe40007f9e0ff */
[----:B------:R-:W-:Y:S02]  /*7d10*/  @!P0 LEA R4, P3, R20, R245, 0x6 ;  /* 0x000000f514048211 */ /* 0x000fe400078630ff */
[----:B------:R-:W-:Y:S02]  /*7d20*/  @!P2 IADD3.X R7, PT, PT, R244, R5, R3, P4, !PT ;  /* 0x00000005f407a210 */ /* 0x000fe400027fe403 */
        /* <DEDUP_REMOVED lines=30> */
.L_x_2365:
[----:B------:R-:W-:Y:S01]  /*7f10*/  STS [R182+0x1c000], R165 ;  /* 0x01c000a5b6007388 */ /* 0x000fe20000000800 */
[----:B--2---:R-:W-:Y:S01]  /*7f20*/  F2FP.BF16.F32.PACK_AB R5, R23, R24 ;  /* 0x000000181705723e */ /* 0x004fe200000010ff */
[----:B------:R-:W-:Y:S01]  /*7f30*/  IMAD.IADD R4, R183, 0x1, R22 ;  /* 0x00000001b7047824 */ /* 0x000fe200078e0216 */
[----:B------:R-:W-:Y:S02]  /*7f40*/  F2FP.BF16.F32.PACK_AB R6, R25, R26 ;  /* 0x0000001a1906723e */ /* 0x000fe400000010ff */
[----:B------:R-:W-:Y:S01]  /*7f50*/  STS [R182+0x1c400], R164 ;  /* 0x01c400a4b6007388 */ /* 0x000fe20000000800 */
[----:B------:R-:W-:Y:S01]  /*7f60*/  LOP3.LUT R3, R221, 0x30, RZ, 0xc0, !PT ;  /* 0x00000030dd037812 */ /* 0x000fe200078ec0ff */
[----:B------:R-:W-:Y:S01]  /*7f70*/  IMAD.MOV.U32 R184, RZ, RZ, 0x40 ;  /* 0x00000040ffb87424 */ /* 0x000fe200078e00ff */
[----:B------:R-:W-:Y:S02]  /*7f80*/  LOP3.LUT R0, R0, 0x200, R181, 0xf8, !PT ;  /* 0x0000020000007812 */ /* 0x000fe400078ef8b5 */
        /* <DEDUP_REMOVED lines=11> */
[----:B------:R-:W-:Y:S04]  /*8040*/  LOP3.LUT R3, R3, 0x200, R219, 0xf8, !PT ;  /* 0x0000020003037812 */ /* 0x000fe800078ef8db */
[----:B------:R-:W-:Y:S01]  /*8050*/  STS [R2+0x1d000], R16 ;  /* 0x01d0001002007388 */ /* 0x000fe20000000800 */
[----:B------:R-:W-:Y:S04]  /*8060*/  LEA R3, R3, UR4, 0x1 ;  /* 0x0000000403037c11 */ /* 0x000fe8000f8e08ff */
        /* <DEDUP_REMOVED lines=149> */
.L_x_2366:
[----:B-1----:R-:W-:Y:S01]  /*89c0*/  LOP3.LUT R0, R223, 0x20, RZ, 0xc0, !PT ;  /* 0x00000020df007812 */ /* 0x002fe200078ec0ff */
[----:B------:R-:W-:Y:S01]  /*89d0*/  LDSM.16.M88.4 R32, [R200+0x1c000] ;  /* 0x01c00000c820783b */ /* 0x000fe20000000200 */
[----:B------:R-:W-:Y:S01]  /*89e0*/  SHF.R.U32.HI R222, RZ, 0x3, R217 ;  /* 0x00000003ffde7819 */ /* 0x000fe200000116d9 */
[----:B------:R-:W-:Y:S01]  /*89f0*/  @UP0 UIADD3 UR25, UP1, UPT, UR56, -0x100, URZ ;  /* 0xffffff0038190890 */ /* 0x000fe2000ff3e0ff */
[----:B------:R-:W-:Y:S01]  /*8a00*/  LOP3.LUT R2, R217, 0x2, RZ, 0xc0, !PT ;  /* 0x00000002d9027812 */ /* 0x000fe200078ec0ff */
[----:B------:R-:W-:Y:S01]  /*8a10*/  ULOP3.LUT UR5, UR45, 0x1, URZ, 0xc0, !UPT ;  /* 0x000000012d057892 */ /* 0x000fe2000f8ec0ff */
[----:B------:R-:W-:Y:S01]  /*8a20*/  LOP3.LUT R0, R0, 0x18, R222, 0xf8, !PT ;  /* 0x0000001800007812 */ /* 0x000fe200078ef8de */
[----:B------:R-:W-:Y:S01]  /*8a30*/  LDSM.16.M88.4 R28, [R200+0x1d000] ;  /* 0x01d00000c81c783b */ /* 0x000fe20000000200 */
[----:B------:R-:W-:Y:S01]  /*8a40*/  ISETP.NE.AND P0, PT, R2, RZ, PT ;  /* 0x000000ff0200720c */ /* 0x000fe20003f05270 */
[----:B------:R-:W-:Y:S01]  /*8a50*/  IMAD.IADD R2, R200, 0x1, R184 ;  /* 0x00000001c8027824 */ /* 0x000fe200078e02b8 */
[--C-:B------:R-:W-:Y:S01]  /*8a60*/  LOP3.LUT R0, R0, 0x1c0, R181.reuse, 0xf8, !PT ;  /* 0x000001c000007812 */ /* 0x100fe200078ef8b5 */
[----:B------:R-:W-:Y:S01]  /*8a70*/  @UP0 UIADD3.X UR16, UPT, UPT, UR57, -0x1, URZ, UP1, !UPT ;  /* 0xffffffff39100890 */ /* 0x000fe20008ffe4ff */
[----:B------:R-:W-:Y:S01]  /*8a80*/  SEL R196, R225, 0xffffffe0, !P0 ;  /* 0xffffffe0e1c47807 */ /* 0x000fe20004000000 */
[----:B------:R-:W2:Y:S01]  /*8a90*/  LDL R252, [R1+0x14] ;  /* 0x0000140001fc7983 */ /* 0x000ea20000100800 */
[----:B------:R-:W-:Y:S01]  /*8aa0*/  LOP3.LUT R0, R0, 0x38, R220, 0x78, !PT ;  /* 0x0000003800007812 */ /* 0x000fe200078e78dc */
[----:B------:R-:W-:Y:S01]  /*8ab0*/  @UP0 UIADD3 UR52, UP1, UPT, UR52, -0x100, URZ ;  /* 0xffffff0034340890 */ /* 0x000fe2000ff3e0ff */
[----:B------:R-:W-:Y:S01]  /*8ac0*/  PLOP3.LUT P3, PT, PT, PT, UP0, 0x80, 0x8 ;  /* 0x000000000008781c */ /* 0x000fe20003f6f008 */
[----:B------:R-:W-:Y:S01]  /*8ad0*/  IMAD.IADD R208, R200, 0x1, R196 ;  /* 0x00000001c8d07824 */ /* 0x000fe200078e02c4 */
[----:B------:R-:W-:Y:S01]  /*8ae0*/  LOP3.LUT R0, R0, 0x200, R181, 0xf8, !PT ;  /* 0x0000020000007812 */ /* 0x000fe200078ef8b5 */
[----:B------:R-:W-:Y:S01]  /*8af0*/  LDSM.16.M88.4 R184, [R2+0x1c000] ;  /* 0x01c0000002b8783b */ /* 0x000fe20000000200 */
[----:B------:R-:W-:Y:S01]  /*8b00*/  IMAD.IADD R209, R196, 0x1, R2 ;  /* 0x00000001c4d17824 */ /* 0x000fe200078e0202 */
[----:B------:R-:W-:Y:S01]  /*8b10*/  @UP0 UIADD3.X UR17, UPT, UPT, UR17, -0x1, URZ, UP1, !UPT ;  /* 0xffffffff11110890 */ /* 0x000fe20008ffe4ff */
[----:B------:R-:W-:Y:S01]  /*8b20*/  LEA R0, R0, UR4, 0x1 ;  /* 0x0000000400007c11 */ /* 0x000fe2000f8e08ff */
[----:B------:R-:W-:Y:S01]  /*8b30*/  UISETP.NE.U32.AND UP1, UPT, UR5, 0x1, UPT ;  /* 0x000000010500788c */ /* 0x000fe2000bf25070 */
[----:B------:R-:W-:Y:S05]  /*8b40*/  LDSM.16.M88.4 R168, [R208+0x1c000] ;  /* 0x01c00000d0a8783b */ /* 0x000fea0000000200 */
[----:B------:R-:W1:Y:S01]  /*8b50*/  LDSM.16.MT88.4 R16, [R0+0xc000] ;  /* 0x00c000000010783b */ /* 0x000e620000004200 */
[----:B------:R-:W-:Y:S02]  /*8b60*/  @P3 LOP3.LUT R221, R221, 0x10, RZ, 0xc0, !PT ;  /* 0x00000010dddd3812 */ /* 0x000fe400078ec0ff */
[----:B------:R-:W-:Y:S02]  /*8b70*/  PLOP3.LUT P2, PT, PT, PT, UP1, 0x80, 0x8 ;  /* 0x000000000008781c */ /* 0x000fe40003f4f018 */
[----:B------:R-:W3:Y:S05]  /*8b80*/  LDSM.16.MT88.4 R164, [R0+0x10000] ;  /* 0x0100000000a4783b */ /* 0x000eea0000004200 */
[----:B------:R-:W4:Y:S05]  /*8b90*/  LDL R251, [R1+0x10] ;  /* 0x0000100001fb7983 */ /* 0x000f2a0000100800 */
[----:B------:R-:W5:Y:S05]  /*8ba0*/  LDSM.16.MT88.4 R172, [R0+0xc800] ;  /* 0x00c8000000ac783b */ /* 0x000f6a0000004200 */
[----:B------:R-:W5:Y:S05]  /*8bb0*/  LDSM.16.M88.4 R176, [R208+0x1d000] ;  /* 0x01d00000d0b0783b */ /* 0x000f6a0000000200 */
[----:B------:R-:W5:Y:S05]  /*8bc0*/  LDSM.16.MT88.4 R180, [R0+0x10800] ;  /* 0x0108000000b4783b */ /* 0x000f6a0000004200 */
[----:B------:R-:W5:Y:S05]  /*8bd0*/  LDSM.16.MT88.4 R188, [R0+0xd000] ;  /* 0x00d0000000bc783b */ /* 0x000f6a0000004200 */
[----:B------:R-:W5:Y:S05]  /*8be0*/  LDSM.16.M88.4 R192, [R2+0x1d000] ;  /* 0x01d0000002c0783b */ /* 0x000f6a0000000200 */
[----:B------:R-:W-:Y:S01]  /*8bf0*/  LDSM.16.MT88.4 R196, [R0+0xe000] ;  /* 0x00e0000000c4783b */ /* 0x000fe20000004200 */
[-C--:B-1----:R-:W-:Y:S04]  /*8c00*/  HMMA.16816.F32.BF16 R4, R32, R16.reuse, RZ ;  /* 0x000000102004723c */ /* 0x082fe800000418ff */
[----:B------:R-:W-:Y:S04]  /*8c10*/  LDSM.16.MT88.4 R204, [R0+0x12000] ;  /* 0x0120000000cc783b */ /* 0x000fe80000004200 */
[C---:B------:R-:W-:Y:S08]  /*8c20*/  HMMA.16816.F32.BF16 R8, R28.reuse, R16, RZ ;  /* 0x000000101c08723c */ /* 0x040ff000000418ff */
[-C--:B------:R-:W-:Y:S08]  /*8c30*/  HMMA.16816.F32.BF16 R12, R28, R18.reuse, RZ ;  /* 0x000000121c0c723c */ /* 0x080ff000000418ff */
[C---:B------:R-:W-:Y:S08]  /*8c40*/  HMMA.16816.F32.BF16 R16, R32.reuse, R18, RZ ;  /* 0x000000122010723c */ /* 0x040ff000000418ff */
[-C--:B---3--:R-:W-:Y:S08]  /*8c50*/  HMMA.16816.F32.BF16 R20, R32, R164.reuse, RZ ;  /* 0x000000a42014723c */ /* 0x088ff000000418ff */
[C---:B------:R-:W-:Y:S08]  /*8c60*/  HMMA.16816.F32.BF16 R24, R28.reuse, R164, RZ ;  /* 0x000000a41c18723c */ /* 0x040ff000000418ff */
[-C--:B------:R-:W-:Y:S08]  /*8c70*/  HMMA.16816.F32.BF16 R28, R28, R166.reuse, RZ ;  /* 0x000000a61c1c723c */ /* 0x080ff000000418ff */
[----:B------:R-:W-:Y:S01]  /*8c80*/  HMMA.16816.F32.BF16 R32, R32, R166, RZ ;  /* 0x000000a62020723c */ /* 0x000fe200000418ff */
[----:B------:R-:W1:Y:S07]  /*8c90*/  LDSM.16.MT88.4 R164, [R0+0x11000] ;  /* 0x0110000000a4783b */ /* 0x000e6e0000004200 */
        /* <DEDUP_REMOVED lines=10> */
[----:B------:R-:W3:Y:S05]  /*8d40*/  LDSM.16.M88.4 R168, [R209+0x1c000] ;  /* 0x01c00000d1a8783b */ /* 0x000eea0000000200 */
[----:B------:R-:W5:Y:S02]  /*8d50*/  LDSM.16.MT88.4 R180, [R0+0x11800] ;  /* 0x0118000000b4783b */ /* 0x000f640000004200 */
[-C--:B------:R-:W-:Y:S08]  /*8d60*/  HMMA.16816.F32.BF16 R4, R184, R188.reuse, R4 ;  /* 0x000000bcb804723c */ /* 0x080ff00000041804 */
[C---:B------:R-:W-:Y:S08]  /*8d70*/  HMMA.16816.F32.BF16 R8, R192.reuse, R188, R8 ;  /* 0x000000bcc008723c */ /* 0x040ff00000041808 */
[-C--:B------:R-:W-:Y:S08]  /*8d80*/  HMMA.16816.F32.BF16 R12, R192, R190.reuse, R12 ;  /* 0x000000bec00c723c */ /* 0x080ff0000004180c */
[C---:B------:R-:W-:Y:S01]  /*8d90*/  HMMA.16816.F32.BF16 R16, R184.reuse, R190, R16 ;  /* 0x000000beb810723c */ /* 0x040fe20000041810 */
[----:B------:R-:W5:Y:S05]  /*8da0*/  LDSM.16.M88.4 R188, [R200+0x1e000] ;  /* 0x01e00000c8bc783b */ /* 0x000f6a0000000200 */
[----:B------:R-:W5:Y:S02]  /*8db0*/  LDSM.16.M88.4 R200, [R200+0x1f000] ;  /* 0x01f00000c8c8783b */ /* 0x000f640000000200 */
[-C--:B-1----:R-:W-:Y:S08]  /*8dc0*/  HMMA.16816.F32.BF16 R20, R184, R164.reuse, R20 ;  /* 0x000000a4b814723c */ /* 0x082ff00000041814 */
[C---:B------:R-:W-:Y:S08]  /*8dd0*/  HMMA.16816.F32.BF16 R24, R192.reuse, R164, R24 ;  /* 0x000000a4c018723c */ /* 0x040ff00000041818 */
[-C--:B------:R-:W-:Y:S08]  /*8de0*/  HMMA.16816.F32.BF16 R28, R192, R166.reuse, R28 ;  /* 0x000000a6c01c723c */ /* 0x080ff0000004181c */
[----:B------:R-:W-:Y:S01]  /*8df0*/  HMMA.16816.F32.BF16 R32, R184, R166, R32 ;  /* 0x000000a6b820723c */ /* 0x000fe20000041820 */
[----:B------:R-:W-:Y:S05]  /*8e00*/  LDSM.16.M88.4 R164, [R208+0x1e000] ;  /* 0x01e00000d0a4783b */ /* 0x000fea0000000200 */
[----:B------:R-:W-:Y:S02]  /*8e10*/  LDSM.16.MT88.4 R184, [R0+0xf000] ;  /* 0x00f0000000b8783b */ /* 0x000fe40000004200 */
[-C--:B---3--:R-:W-:Y:S08]  /*8e20*/  HMMA.16816.F32.BF16 R4, R168, R172.reuse, R4 ;  /* 0x000000aca804723c */ /* 0x088ff00000041804 */
[C---:B------:R-:W-:Y:S08]  /*8e30*/  HMMA.16816.F32.BF16 R8, R176.reuse, R172, R8 ;  /* 0x000000acb008723c */ /* 0x040ff00000041808 */
[-C--:B------:R-:W-:Y:S08]  /*8e40*/  HMMA.16816.F32.BF16 R12, R176, R174.reuse, R12 ;  /* 0x000000aeb00c723c */ /* 0x080ff0000004180c */
[C---:B------:R-:W-:Y:S01]  /*8e50*/  HMMA.16816.F32.BF16 R16, R168.reuse, R174, R16 ;  /* 0x000000aea810723c */ /* 0x040fe20000041810 */
[----:B------:R1:W-:Y:S07]  /*8e60*/  LDSM.16.M88.4 R172, [R208+0x1f000] ;  /* 0x01f00000d0ac783b */ /* 0x0003ee0000000200 */
[-C--:B-----5:R-:W-:Y:S08]  /*8e70*/  HMMA.16816.F32.BF16 R20, R168, R180.reuse, R20 ;  /* 0x000000b4a814723c */ /* 0x0a0ff00000041814 */
[C---:B------:R-:W-:Y:S08]  /*8e80*/  HMMA.16816.F32.BF16 R24, R176.reuse, R180, R24 ;  /* 0x000000b4b018723c */ /* 0x040ff00000041818 */
[-C--:B------:R-:W-:Y:S01]  /*8e90*/  HMMA.16816.F32.BF16 R28, R176, R182.reuse, R28 ;  /* 0x000000b6b01c723c */ /* 0x080fe2000004181c */
[----:B-1----:R-:W3:Y:S02]  /*8ea0*/  LDL R208, [R1+0x18] ;  /* 0x0000180001d07983 */ /* 0x002ee40000100800 */
[C---:B------:R-:W-:Y:S05]  /*8eb0*/  IMAD.SHL.U32 R176, R239.reuse, 0x8, RZ ;  /* 0x00000008efb07824 */ /* 0x040fea00078e00ff */
[----:B------:R-:W-:Y:S01]  /*8ec0*/  HMMA.16816.F32.BF16 R32, R168, R182, R32 ;  /* 0x000000b6a820723c */ /* 0x000fe20000041820 */
[----:B------:R-:W-:Y:S03]  /*8ed0*/  LDSM.16.M88.4 R180, [R2+0x1e000] ;  /* 0x01e0000002b4783b */ /* 0x000fe60000000200 */
[C---:B------:R-:W-:Y:S02]  /*8ee0*/  LEA R232, P0, R176.reuse, R240, 0x2 ;  /* 0x000000f0b0e87211 */ /* 0x040fe400078010ff */
[----:B------:R-:W1:Y:S02]  /*8ef0*/  LDSM.16.MT88.4 R168, [R0+0xe800] ;  /* 0x00e8000000a8783b */ /* 0x000e640000004200 */
[-C--:B------:R-:W-:Y:S05]  /*8f00*/  HMMA.16816.F32.BF16 R4, R188, R196.reuse, R4 ;  /* 0x000000c4bc04723c */ /* 0x080fea0000041804 */
[----:B------:R-:W-:Y:S02]  /*8f10*/  LEA.HI.X.SX32 R233, R176, R241, 0x2, P0 ;  /* 0x000000f1b0e97211 */ /* 0x000fe400000f16ff */
[----:B------:R-:W5:Y:S01]  /*8f20*/  LDSM.16.MT88.4 R176, [R0+0x12800] ;  /* 0x0128000000b0783b */ /* 0x000f620000004200 */
        /* <DEDUP_REMOVED lines=13> */
[----:B------:R2:W4:Y:S03]  /*9000*/  LDSM.16.M88.4 R188, [R2+0x1f000] ;  /* 0x01f0000002bc783b */ /* 0x0005260000000200 */
[C---:B------:R-:W-:Y:S04]  /*9010*/  LEA R206, P0, R239.reuse, R226, 0x5 ;  /* 0x000000e2efce7211 */ /* 0x040fe800078028ff */
[-C--:B-1----:R-:W-:Y:S05]  /*9020*/  HMMA.16816.F32.BF16 R4, R164, R168.reuse, R4 ;  /* 0x000000a8a404723c */ /* 0x082fea0000041804 */
[C---:B------:R-:W-:Y:S02]  /*9030*/  LEA.HI.X.SX32 R207, R239.reuse, R227, 0x5, P0 ;  /* 0x000000e3efcf7211 */ /* 0x040fe400000f2eff */
[C---:B------:R-:W-:Y:S01]  /*9040*/  LEA R204, P0, R239.reuse, R206, 0x5 ;  /* 0x000000ceefcc7211 */ /* 0x040fe200078028ff */
[C---:B------:R-:W-:Y:S04]  /*9050*/  HMMA.16816.F32.BF16 R8, R172.reuse, R168, R8 ;  /* 0x000000a8ac08723c */ /* 0x040fe80000041808 */
[C---:B------:R-:W-:Y:S02]  /*9060*/  LEA.HI.X.SX32 R205, R239.reuse, R207, 0x5, P0 ;  /* 0x000000cfefcd7211 */ /* 0x040fe400000f2eff */
[C---:B------:R-:W-:Y:S02]  /*9070*/  LEA R234, P0, R239.reuse, R204, 0x5 ;  /* 0x000000ccefea7211 */ /* 0x040fe400078028ff */
[-C--:B------:R-:W-:Y:S01]  /*9080*/  HMMA.16816.F32.BF16 R12, R172, R170.reuse, R12 ;  /* 0x000000aaac0c723c */ /* 0x080fe2000004180c */
[----:B--2---:R-:W2:Y:S02]  /*9090*/  LDL R2, [R1+0x1c] ;  /* 0x00001c0001027983 */ /* 0x004ea40000100800 */
[C---:B------:R-:W-:Y:S05]  /*90a0*/  LEA.HI.X.SX32 R235, R239.reuse, R205, 0x5, P0 ;  /* 0x000000cdefeb7211 */ /* 0x040fea00000f2eff */
[C---:B------:R-:W-:Y:S01]  /*90b0*/  HMMA.16816.F32.BF16 R16, R164.reuse, R170, R16 ;  /* 0x000000aaa410723c */ /* 0x040fe20000041810 */
[----:B------:R-:W1:Y:S03]  /*90c0*/  LDSM.16.MT88.4 R168, [R0+0x13000] ;  /* 0x0130000000a8783b */ /* 0x000e660000004200 */
[C---:B------:R-:W-:Y:S04]  /*90d0*/  IMAD.WIDE R236, R239.reuse, -0xc0, R234 ;  /* 0xffffff40efec7825 */ /* 0x040fe800078e02ea */
[-C--:B-----5:R-:W-:Y:S03]  /*90e0*/  HMMA.16816.F32.BF16 R20, R164, R176.reuse, R20 ;  /* 0x000000b0a414723c */ /* 0x0a0fe60000041814 */
        /* <DEDUP_REMOVED lines=9> */
[----:B------:R-:W5:Y:S03]  /*9180*/  LDSM.16.M88.4 R164, [R209+0x1e000] ;  /* 0x01e00000d1a4783b */ /* 0x000f660000000200 */
[C---:B------:R-:W-:Y:S02]  /*9190*/  LEA.HI.X.SX32 R197, R239.reuse, R199, 0x5, P0 ;  /* 0x000000c7efc57211 */ /* 0x040fe400000f2eff */
[----:B------:R1:W5:Y:S01]  /*91a0*/  LDSM.16.M88.4 R176, [R209+0x1f000] ;  /* 0x01f00000d1b0783b */ /* 0x0003620000000200 */
[C---:B------:R-:W-:Y:S01]  /*91b0*/  LEA R194, P0, R239.reuse, R196, 0x5 ;  /* 0x000000c4efc27211 */ /* 0x040fe200078028ff */
[-C--:B------:R-:W-:Y:S05]  /*91c0*/  HMMA.16816.F32.BF16 R4, R180, R184.reuse, R4 ;  /* 0x000000b8b404723c */ /* 0x080fea0000041804 */
[C---:B------:R-:W-:Y:S02]  /*91d0*/  LEA.HI.X.SX32 R195, R239.reuse, R197, 0x5, P0 ;  /* 0x000000c5efc37211 */ /* 0x040fe400000f2eff */
[C---:B------:R-:W-:Y:S01]  /*91e0*/  LEA R192, P0, R239.reuse, R194, 0x5 ;  /* 0x000000c2efc07211 */ /* 0x040fe200078028ff */
[C---:B----4-:R-:W-:Y:S04]  /*91f0*/  HMMA.16816.F32.BF16 R8, R188.reuse, R184, R8 ;  /* 0x000000b8bc08723c */ /* 0x050fe80000041808 */
[C---:B------:R-:W-:Y:S02]  /*9200*/  LEA.HI.X.SX32 R193, R239.reuse, R195, 0x5, P0 ;  /* 0x000000c3efc17211 */ /* 0x040fe400000f2eff */
[C---:B------:R-:W-:Y:S02]  /*9210*/  LEA R202, P0, R239.reuse, R192, 0x5 ;  /* 0x000000c0efca7211 */ /* 0x040fe400078028ff */
[-C--:B------:R-:W-:Y:S03]  /*9220*/  HMMA.16816.F32.BF16 R12, R188, R186.reuse, R12 ;  /* 0x000000babc0c723c */ /* 0x080fe6000004180c */
[C---:B------:R-:W-:Y:S01]  /*9230*/  LEA.HI.X.SX32 R203, R239.reuse, R193, 0x5, P0 ;  /* 0x000000c1efcb7211 */ /* 0x040fe200000f2eff */
[----:B-1----:R-:W-:Y:S04]  /*9240*/  IMAD.MOV.U32 R209, RZ, RZ, 0x4 ;  /* 0x00000004ffd17424 */ /* 0x002fe800078e00ff */
[C---:B------:R-:W-:Y:S08]  /*9250*/  HMMA.16816.F32.BF16 R16, R180.reuse, R186, R16 ;  /* 0x000000bab410723c */ /* 0x040ff00000041810 */
[-C--:B------:R-:W-:Y:S08]  /*9260*/  HMMA.16816.F32.BF16 R20, R180, R168.reuse, R20 ;  /* 0x000000a8b414723c */ /* 0x080ff00000041814 */
[C---:B------:R-:W-:Y:S08]  /*9270*/  HMMA.16816.F32.BF16 R24, R188.reuse, R168, R24 ;  /* 0x000000a8bc18723c */ /* 0x040ff00000041818 */
[-C--:B------:R-:W-:Y:S03]  /*9280*/  HMMA.16816.F32.BF16 R28, R188, R170.reuse, R28 ;  /* 0x000000aabc1c723c */ /* 0x080fe6000004181c */
[C---:B------:R-:W-:Y:S05]  /*9290*/  IMAD.WIDE R188, R239.reuse, -0xc0, R202 ;  /* 0xffffff40efbc7825 */ /* 0x040fea00078e02ca */
[----:B------:R-:W-:Y:S01]  /*92a0*/  HMMA.16816.F32.BF16 R32, R180, R170, R32 ;  /* 0x000000aab420723c */ /* 0x000fe20000041820 */
[----:B------:R1:W4:Y:S03]  /*92b0*/  LDSM.16.MT88.4 R168, [R0+0x13800] ;  /* 0x0138000000a8783b */ /* 0x0003260000004200 */
[C---:B------:R-:W-:Y:S04]  /*92c0*/  LEA R186, P0, R239.reuse, R188, 0x5 ;  /* 0x000000bcefba7211 */ /* 0x040fe800078028ff */
[-C--:B-----5:R-:W-:Y:S05]  /*92d0*/  HMMA.16816.F32.BF16 R4, R164, R172.reuse, R4 ;  /* 0x000000aca404723c */ /* 0x0a0fea0000041804 */
[C---:B------:R-:W-:Y:S02]  /*92e0*/  LEA.HI.X.SX32 R187, R239.reuse, R189, 0x5, P0 ;  /* 0x000000bdefbb7211 */ /* 0x040fe400000f2eff */
[C---:B------:R-:W-:Y:S01]  /*92f0*/  LEA R184, P0, R239.reuse, R186, 0x5 ;  /* 0x000000baefb87211 */ /* 0x040fe200078028ff */
[C---:B------:R-:W-:Y:S04]  /*9300*/  HMMA.16816.F32.BF16 R8, R176.reuse, R172, R8 ;  /* 0x000000acb008723c */ /* 0x040fe80000041808 */
[C---:B------:R-:W-:Y:S02]  /*9310*/  LEA.HI.X.SX32 R185, R239.reuse, R187, 0x5, P0 ;  /* 0x000000bbefb97211 */ /* 0x040fe400000f2eff */
[C---:B------:R-:W-:Y:S02]  /*9320*/  LEA R182, P0, R239.reuse, R184, 0x5 ;  /* 0x000000b8efb67211 */ /* 0x040fe400078028ff */
[-C--:B------:R-:W-:Y:S03]  /*9330*/  HMMA.16816.F32.BF16 R12, R176, R174.reuse, R12 ;  /* 0x000000aeb00c723c */ /* 0x080fe6000004180c */
[C---:B------:R-:W-:Y:S02]  /*9340*/  LEA.HI.X.SX32 R183, R239.reuse, R185, 0x5, P0 ;  /* 0x000000b9efb77211 */ /* 0x040fe400000f2eff */
[C---:B------:R-:W-:Y:S02]  /*9350*/  LEA R180, P0, R239.reuse, R182, 0x5 ;  /* 0x000000b6efb47211 */ /* 0x040fe400078028ff */
[----:B-1----:R-:W-:Y:S01]  /*9360*/  @P3 SHF.R.U32.HI R0, RZ, 0x2, R217 ;  /* 0x00000002ff003819 */ /* 0x002fe200000116d9 */
[C---:B------:R-:W-:Y:S04]  /*9370*/  HMMA.16816.F32.BF16 R16, R164.reuse, R174, R16 ;  /* 0x000000aea410723c */ /* 0x040fe80000041810 */
[C---:B------:R-:W-:Y:S02]  /*9380*/  LEA.HI.X.SX32 R181, R239.reuse, R183, 0x5, P0 ;  /* 0x000000b7efb57211 */ /* 0x040fe400000f2eff */
[----:B------:R-:W-:Y:S02]  /*9390*/  LEA R172, P0, R239, R180, 0x5 ;  /* 0x000000b4efac7211 */ /* 0x000fe400078028ff */
[----:B------:R-:W-:Y:S01]  /*93a0*/  @P3 LOP3.LUT R247, R221, 0x7, R0, 0xf8, !PT ;  /* 0x00000007ddf73812 */ /* 0x000fe200078ef800 */
[-C--:B----4-:R-:W-:Y:S03]  /*93b0*/  HMMA.16816.F32.BF16 R20, R164, R168.reuse, R20 ;  /* 0x000000a8a414723c */ /* 0x090fe60000041814 */
[C---:B------:R-:W-:Y:S01]  /*93c0*/  LEA.HI.X.SX32 R173, R239.reuse, R181, 0x5, P0 ;  /* 0x000000b5efad7211 */ /* 0x040fe200000f2eff */
[C---:B------:R-:W-:Y:S01]  /*93d0*/  VIADD R0, R210.reuse, 0x40 ;  /* 0x00000040d2007836 */ /* 0x040fe20000000000 */
[C---:B------:R-:W-:Y:S01]  /*93e0*/  LEA R174, P0, R239.reuse, R172, 0x5 ;  /* 0x000000acefae7211 */ /* 0x040fe200078028ff */
[C---:B------:R-:W-:Y:S02]  /*93f0*/  @P1 VIADD R0, R210.reuse, 0xffffffc0 ;  /* 0xffffffc0d2001836 */ /* 0x040fe40000000000 */
[C---:B------:R-:W-:Y:S04]  /*9400*/  HMMA.16816.F32.BF16 R24, R176.reuse, R168, R24 ;  /* 0x000000a8b018723c */ /* 0x040fe80000041818 */
[C---:B------:R-:W-:Y:S04]  /*9410*/  LEA.HI.X.SX32 R175, R239.reuse, R173, 0x5, P0 ;  /* 0x000000adefaf7211 */ /* 0x040fe800000f2eff */
[-C--:B------:R-:W-:Y:S03]  /*9420*/  HMMA.16816.F32.BF16 R28, R176, R170.reuse, R28 ;  /* 0x000000aab01c723c */ /* 0x080fe6000004181c */
[----:B------:R-:W-:Y:S05]  /*9430*/  IMAD.WIDE R176, R239, -0xc0, R174 ;  /* 0xffffff40efb07825 */ /* 0x000fea00078e02ae */
[----:B------:R-:W-:Y:S04]  /*9440*/  HMMA.16816.F32.BF16 R32, R164, R170, R32 ;  /* 0x000000aaa420723c */ /* 0x000fe80000041820 */
[----:B------:R-:W-:Y:S01]  /*9450*/  @P3 IMAD.WIDE.U32 R164, R247, R209, UR56 ;  /* 0x00000038f7a43e25 */ /* 0x000fe2000f8e00d1 */
[C---:B------:R-:W-:Y:S01]  /*9460*/  LEA R168, P0, R239.reuse, R176, 0x5 ;  /* 0x000000b0efa87211 */ /* 0x040fe200078028ff */
[----:B------:R-:W-:Y:S01]  /*9470*/  @UP0 UMOV UR56, UR25 ;  /* 0x0000001900380c82 */ /* 0x000fe20008000000 */
[----:B------:R-:W-:Y:S01]  /*9480*/  @UP0 UMOV UR57, UR16 ;  /* 0x0000001000390c82 */ /* 0x000fe20008000000 */
[----:B------:R-:W-:Y:S01]  /*9490*/  UISETP.GT.AND UP0, UPT, UR45, UR41, UPT ;  /* 0x000000292d00728c */ /* 0x000fe2000bf04270 */
[----:B------:R-:W4:Y:S01]  /*94a0*/  @P3 LDG.E R252, desc[UR34][R164.64+-0x80] ;  /* 0xffff8022a4fc3981 */ /* 0x000f22000c1e1900 */
[C---:B------:R-:W-:Y:S01]  /*94b0*/  LEA.HI.X.SX32 R169, R239.reuse, R177, 0x5, P0 ;  /* 0x000000b1efa97211 */ /* 0x040fe200000f2eff */
[----:B------:R-:W-:Y:S01]  /*94c0*/  UIADD3 UR45, UPT, UPT, UR45, -0x1, URZ ;  /* 0xffffffff2d2d7890 */ /* 0x000fe2000fffe0ff */
[C---:B------:R-:W-:Y:S02]  /*94d0*/  LEA R166, P0, R239.reuse, R168, 0x5 ;  /* 0x000000a8efa67211 */ /* 0x040fe400078028ff */
[----:B------:R-:W5:Y:S02]  /*94e0*/  @P3 LDG.E R251, desc[UR34][R164.64+-0x60] ;  /* 0xffffa022a4fb3981 */ /* 0x000f64000c1e1900 */
[C---:B------:R-:W-:Y:S03]  /*94f0*/  LEA.HI.X.SX32 R167, R239.reuse, R169, 0x5, P0 ;  /* 0x000000a9efa77211 */ /* 0x040fe600000f2eff */
[----:B---3--:R-:W3:Y:S05]  /*9500*/  @P3 LDG.E R208, desc[UR34][R164.64+-0xe0] ;  /* 0xffff2022a4d03981 */ /* 0x008eea000c1e1900 */
[----:B--2---:R1:W2:Y:S05]  /*9510*/  @P3 LDG.E R2, desc[UR34][R164.64+-0x100] ;  /* 0xffff0022a4023981 */ /* 0x0042aa000c1e1900 */
[----:B------:R-:W-:Y:S05]  /*9520*/  REDG.E.ADD.F32.FTZ.RN.STRONG.GPU desc[UR34][R240.64], R4 ;  /* 0x00000004f00079a6 */ /* 0x000fea000c12f322 */
[----:B------:R-:W-:Y:S05]  /*9530*/  REDG.E.ADD.F32.FTZ.RN.STRONG.GPU desc[UR34][R232.64], R5 ;  /* 0x00000005e80079a6 */ /* 0x000fea000c12f322 */
[----:B------:R1:W-:Y:S05]  /*9540*/  REDG.E.ADD.F32.FTZ.RN.STRONG.GPU desc[UR34][R230.64], R6 ;  /* 0x00000006e60079a6 */ /* 0x0003ea000c12f322 */
[----:B------:R1:W-:Y:S05]  /*9550*/  REDG.E.ADD.F32.FTZ.RN.STRONG.GPU desc[UR34][R228.64], R7 ;  /* 0x00000007e40079a6 */ /* 0x0003ea000c12f322 */
[----:B------:R1:W-:Y:S05]  /*9560*/  REDG.E.ADD.F32.FTZ.RN.STRONG.GPU desc[UR34][R226.64], R8 ;  /* 0x00000008e20079a6 */ /* 0x0003ea000c12f322 */
[----:B------:R1:W-:Y:S02]  /*9570*/  REDG.E.ADD.F32.FTZ.RN.STRONG.GPU desc[UR34][R206.64], R9 ;  /* 0x00000009ce0079a6 */ /* 0x0003e4000c12f322 */
[C---:B-1----:R-:W-:Y:S03]  /*9580*/  LEA R164, P0, R239.reuse, R166, 0x5 ;  /* 0x000000a6efa47211 */ /* 0x042fe600078028ff */
        /* <DEDUP_REMOVED lines=36> */
[----:B------:R-:W5:Y:S05]  /*97d0*/  LDSM.16.MT88.4 R16, [R0] ;  /* 0x000000000010783b */ /* 0x000f6a0000004200 */
        /* <DEDUP_REMOVED lines=8> */
[C---:B----4-:R-:W-:Y:S04]  /*9860*/  HMMA.16816.F32.BF16 R104, R12.reuse, R8, R104 ;  /* 0x000000080c68723c */ /* 0x050fe80000041868 */
[----:B------:R-:W-:Y:S04]  /*9870*/  LDSM.16.MT88.4 R176, [R3+0x1f800] ;  /* 0x01f8000003b0783b */ /* 0x000fe80000004200 */
[-C--:B------:R-:W-:Y:S01]  /*9880*/  HMMA.16816.F32.BF16 R108, R12, R10.reuse, R108 ;  /* 0x0000000a0c6c723c */ /* 0x080fe2000004186c */
[----:B------:R-:W-:Y:S07]  /*9890*/  LDSM.16.MT88.4 R180, [R210+0x3800] ;  /* 0x00380000d2b4783b */ /* 0x000fee0000004200 */
[C---:B------:R-:W-:Y:S01]  /*98a0*/  HMMA.16816.F32.BF16 R112, R4.reuse, R10, R112 ;  /* 0x0000000a0470723c */ /* 0x040fe20000041870 */
[----:B------:R-:W4:Y:S07]  /*98b0*/  LDSM.16.MT88.4 R8, [R0+0x2800] ;  /* 0x002800000008783b */ /* 0x000f2e0000004200 */
[-C--:B-----5:R-:W-:Y:S08]  /*98c0*/  HMMA.16816.F32.BF16 R116, R4, R16.reuse, R116 ;  /* 0x000000100474723c */ /* 0x0a0ff00000041874 */
        /* <DEDUP_REMOVED lines=15> */
[----:B------:R-:W5:Y:S02]  /*99c0*/  LDSM.16.MT88.4 R24, [R210+0x3000] ;  /* 0x00300000d218783b */ /* 0x000f640000004200 */
[-C--:B--2---:R-:W-:Y:S03]  /*99d0*/  HMMA.16816.F32.BF16 R100, R32, R28.reuse, R100 ;  /* 0x0000001c2064723c */ /* 0x084fe60000041864 */
[----:B------:R-:W-:Y:S05]  /*99e0*/  @P3 STL [R1+0x1c], R2 ;  /* 0x00001c0201003387 */ /* 0x000fea0000100800 */
[----:B------:R-:W-:Y:S01]  /*99f0*/  @P3 STL [R1+0x18], R208 ;  /* 0x000018d001003387 */ /* 0x000fe20000100800 */
[C---:B------:R-:W-:Y:S04]  /*9a00*/  HMMA.16816.F32.BF16 R104, R164.reuse, R28, R104 ;  /* 0x0000001ca468723c */ /* 0x040fe80000041868 */
[----:B------:R-:W-:Y:S05]  /*9a10*/  @P3 STL [R1+0x14], R252 ;  /* 0x000014fc01003387 */ /* 0x000fea0000100800 */
[----:B------:R-:W-:Y:S01]  /*9a20*/  @P3 STL [R1+0x10], R251 ;  /* 0x000010fb01003387 */ /* 0x000fe20000100800 */
        /* <DEDUP_REMOVED lines=66> */
[----:B------:R-:W-:-:S02]  /*9e50*/  LOP3.LUT R2, R217, 0x8, RZ, 0xc0, !PT ;  /* 0x00000008d9027812 */ /* 0x000fc400078ec0ff */
[----:B------:R-:W-:Y:S02]  /*9e60*/  ISETP.NE.AND P0, PT, R250, RZ, PT ;  /* 0x000000fffa00720c */ /* 0x000fe40003f05270 */
[----:B------:R-:W-:Y:S02]  /*9e70*/  LOP3.LUT R0, R0, R251, R224, 0xf6, !PT ;  /* 0x000000fb00007212 */ /* 0x000fe400078ef6e0 */
[----:B------:R-:W-:Y:S01]  /*9e80*/  ISETP.NE.AND P1, PT, R2, RZ, PT ;  /* 0x000000ff0200720c */ /* 0x000fe20003f25270 */
[----:B------:R-:W2:Y:S01]  /*9e90*/  @UP0 LDCU.64 UR10, c[0x0][0x5c0] ;  /* 0x0000b800ff0a07ac */ /* 0x000ea20008000a00 */
        /* <DEDUP_REMOVED lines=216> */
.L_x_2368:
        /* <DEDUP_REMOVED lines=12> */
.L_x_2369:
[----:B------:R-:W2:Y:S01]  /*ace0*/  LDCU.64 UR8, c[0x0][0x5c8] ;  /* 0x0000b900ff0877ac */ /* 0x000ea20008000a00 */
[----:B------:R-:W-:-:S04]  /*acf0*/  UIADD3 UR5, UPT, UPT, UR37, UR39, URZ ;  /* 0x0000002725057290 */ /* 0x000fc8000fffe0ff */
[----:B--2---:R-:W-:Y:S02]  /*ad00*/  UIMAD.WIDE.U32 UR16, UR5, UR8, URZ ;  /* 0x00000008051072a5 */ /* 0x004fe4000f8e00ff */
[----:B------:R-:W-:-:S04]  /*ad10*/  UIMAD UR5, UR5, UR9, URZ ;  /* 0x00000009050572a4 */ /* 0x000fc8000f8e02ff */
[----:B------:R-:W-:-:S06]  /*ad20*/  UIADD3 UR5, UPT, UPT, UR17, UR5, URZ ;  /* 0x0000000511057290 */ /* 0x000fcc000fffe0ff */
[----:B-1----:R-:W-:-:S07]  /*ad30*/  MOV R30, UR5 ;  /* 0x00000005001e7c02 */ /* 0x002fce0008000f00 */
.L_x_2370:
        /* <DEDUP_REMOVED lines=55> */
.L_x_2372:
[----:B------:R-:W-:Y:S05]  /*b0b0*/  BSYNC.RECONVERGENT B0 ;  /* 0x0000000000007941 */ /* 0x000fea0003800200 */
.L_x_2371:
        /* <DEDUP_REMOVED lines=16> */
.L_x_2374:
[----:B------:R-:W-:Y:S05]  /*b1c0*/  BSYNC.RECONVERGENT B0 ;  /* 0x0000000000007941 */ /* 0x000fea0003800200 */
.L_x_2373:
        /* <DEDUP_REMOVED lines=25> */
.L_x_2376:
[----:B------:R-:W-:Y:S05]  /*b360*/  BSYNC.RECONVERGENT B0 ;  /* 0x0000000000007941 */ /* 0x000fea0003800200 */
.L_x_2375:
        /* <DEDUP_REMOVED lines=19> */
.L_x_2378:
[----:B------:R-:W-:Y:S05]  /*b4a0*/  BSYNC.RECONVERGENT B0 ;  /* 0x0000000000007941 */ /* 0x000fea0003800200 */
.L_x_2377:
        /* <DEDUP_REMOVED lines=22> */
.L_x_2380:
[----:B------:R-:W-:Y:S05]  /*b610*/  BSYNC.RECONVERGENT B0 ;  /* 0x0000000000007941 */ /* 0x000fea0003800200 */
.L_x_2379:
        /* <DEDUP_REMOVED lines=16> */
.L_x_2382:
[----:B------:R-:W-:Y:S05]  /*b720*/  BSYNC.RECONVERGENT B0 ;  /* 0x0000000000007941 */ /* 0x000fea0003800200 */
.L_x_2381:
        /* <DEDUP_REMOVED lines=16> */
.L_x_2384:
[----:B------:R-:W-:Y:S05]  /*b830*/  BSYNC.RECONVERGENT B0 ;  /* 0x0000000000007941 */ /* 0x000fea0003800200 */
.L_x_2383:
        /* <DEDUP_REMOVED lines=15> */
.L_x_2334:
[----:B------:R-:W-:Y:S05]  /*b930*/  BSYNC.RECONVERGENT B1 ;  /* 0x0000000000017941 */ /* 0x000fea0003800200 */
.L_x_2304:
        /* <DEDUP_REMOVED lines=11> */
.L_x_2386:
        /* <DEDUP_REMOVED lines=9> */
.L_x_2456:


//--------------------- .text._ZN5flash25flash_bwd_dot_do_o_kernelILb0E23Flash_bwd_kernel_traitsILi128ELi64ELi128ELi8ELi2ELi4ELi2ELb0ELb0EN7cutlass10bfloat16_tE19Flash_kernel_traitsILi128ELi64ELi128ELi8ES3_EEEEvNS_16Flash_bwd_paramsE --------------------------
	.section	.text._ZN5flash25flash_bwd_dot_do_o_kernelILb0E23Flash_bwd_kernel_traitsILi128ELi64ELi128ELi8ELi2ELi4ELi2ELb0ELb0EN7cutlass10bfloat16_tE19Flash_kernel_traitsILi128ELi64ELi128ELi8ES3_EEEEvNS_16Flash_bwd_paramsE,"ax",@progbits
	.align	128
        .global         _ZN5flash25flash_bwd_dot_do_o_kernelILb0E23Flash_bwd_kernel_traitsILi128ELi64ELi128ELi8ELi2ELi4ELi2ELb0ELb0EN7cutlass10bfloat16_tE19Flash_kernel_traitsILi128ELi64ELi128ELi8ES3_EEEEvNS_16Flash_bwd_paramsE
        .type           _ZN5flash25flash_bwd_dot_do_o_kernelILb0E23Flash_bwd_kernel_traitsILi128ELi64ELi128ELi8ELi2ELi4ELi2ELb0ELb0EN7cutlass10bfloat16_tE19Flash_kernel_traitsILi128ELi64ELi128ELi8ES3_EEEEvNS_16Flash_bwd_paramsE,@function
        .size           _ZN5flash25flash_bwd_dot_do_o_kernelILb0E23Flash_bwd_kernel_traitsILi128ELi64ELi128ELi8ELi2ELi4ELi2ELb0ELb0EN7cutlass10bfloat16_tE19Flash_kernel_traitsILi128ELi64ELi128ELi8ES3_EEEEvNS_16Flash_bwd_paramsE,(.L_x_2457 - _ZN5flash25flash_bwd_dot_do_o_kernelILb0E23Flash_bwd_kernel_traitsILi128ELi64ELi128ELi8ELi2ELi4ELi2ELb0ELb0EN7cutlass10bfloat16_tE19Flash_kernel_traitsILi128ELi64ELi128ELi8ES3_EEEEvNS_16Flash_bwd_paramsE)
        .other          _ZN5flash25flash_bwd_dot_do_o_kernelILb0E23Flash_bwd_kernel_traitsILi128ELi64ELi128ELi8ELi2ELi4ELi2ELb0ELb0EN7cutlass10bfloat16_tE19Flash_kernel_traitsILi128ELi64ELi128ELi8ES3_EEEEvNS_16Flash_bwd_paramsE,@"STO_CUDA_ENTRY STV_DEFAULT"
_ZN5flash25flash_bwd_dot_do_o_kernelILb0E23Flash_bwd_kernel_traitsILi128ELi64ELi128ELi8ELi2ELi4ELi2ELb0ELb0EN7cutlass10bfloat16_tE19Flash_kernel_traitsILi128ELi64ELi128ELi8ES3_EEEEvNS_16Flash_bwd_paramsE:
.text._ZN5flash25flash_bwd_dot_do_o_kernelILb0E23Flash_bwd_kernel_traitsILi128ELi64ELi128ELi8ELi2ELi4ELi2ELb0ELb0EN7cutlass10bfloat16_tE19Flash_kernel_traitsILi128ELi64ELi128ELi8ES3_EEEEvNS_16Flash_bwd_paramsE:
        /* <DEDUP_REMOVED lines=51> */
.L_x_2387:
[----:B------:R-:W0:Y:S08]  /*0330*/  LDC R0, c[0x0][0x3e0] ;  /* 0x0000f800ff007b82 */ /* 0x000e300000000800 */
[----:B------:R-:W1:Y:S01]  /*0340*/  LDC R6, c[0x0][0x444] ;  /* 0x00011100ff067b82 */ /* 0x000e620000000800 */
[----:B0-----:R-:W-:-:S04]  /*0350*/  IMAD R5, R11, R0, UR5 ;  /* 0x000000050b057e24 */ /* 0x001fc8000f8e0200 */
[----:B-1----:R-:W-:-:S07]  /*0360*/  IMAD R5, R5, R6, RZ ;  /* 0x0000000605057224 */ /* 0x002fce00078e02ff */
.L_x_2388:
        /* <DEDUP_REMOVED lines=48> */
.L_x_2390:
[----:B------:R-:W-:Y:S05]  /*0670*/  BSYNC.RECONVERGENT B0 ;  /* 0x0000000000007941 */ /* 0x000fea0003800200 */
.L_x_2389:
        /* <DEDUP_REMOVED lines=19> */
.L_x_2392:
[----:B------:R-:W-:Y:S05]  /*07b0*/  BSYNC.RECONVERGENT B0 ;  /* 0x0000000000007941 */ /* 0x000fea0003800200 */
.L_x_2391:
        /* <DEDUP_REMOVED lines=17> */
.L_x_2394:
[----:B------:R-:W-:Y:S05]  /*08d0*/  BSYNC.RECONVERGENT B0 ;  /* 0x0000000000007941 */ /* 0x000fea0003800200 */
.L_x_2393:
        /* <DEDUP_REMOVED lines=21> */
.L_x_2396:
[----:B------:R-:W-:Y:S05]  /*0a30*/  BSYNC.RECONVERGENT B0 ;  /* 0x0000000000007941 */ /* 0x000fea0003800200 */
.L_x_2395:
        /* <DEDUP_REMOVED lines=125> */
.L_x_2397:
        /* <DEDUP_REMOVED lines=15> */
.L_x_2457:


//--------------------- .text._ZN5flash25flash_bwd_dot_do_o_kernelILb1E23Flash_bwd_kernel_traitsILi128ELi64ELi128ELi8ELi2ELi4ELi2ELb0ELb0EN7cutlass10bfloat16_tE19Flash_kernel_traitsILi128ELi64ELi128ELi8ES3_EEEEvNS_16Flash_bwd_paramsE --------------------------
	.section	.text._ZN5flash25flash_bwd_dot_do_o_kernelILb1E23Flash_bwd_kernel_traitsILi128ELi64ELi128ELi8ELi2ELi4ELi2ELb0ELb0EN7cutlass10bfloat16_tE19Flash_kernel_traitsILi128ELi64ELi128ELi8ES3_EEEEvNS_16Flash_bwd_paramsE,"ax",@progbits
	.align	128
        .global         _ZN5flash25flash_bwd_dot_do_o_kernelILb1E23Flash_bwd_kernel_traitsILi128ELi64ELi128ELi8ELi2ELi4ELi2ELb0ELb0EN7cutlass10bfloat16_tE19Flash_kernel_traitsILi128ELi64ELi128ELi8ES3_EEEEvNS_16Flash_bwd_paramsE
        .type           _ZN5flash25flash_bwd_dot_do_o_kernelILb1E23Flash_bwd_kernel_traitsILi128ELi64ELi128ELi8ELi2ELi4ELi2ELb0ELb0EN7cutlass10bfloat16_tE19Flash_kernel_traitsILi128ELi64ELi128ELi8ES3_EEEEvNS_16Flash_bwd_paramsE,@function
        .size           _ZN5flash25flash_bwd_dot_do_o_kernelILb1E23Flash_bwd_kernel_traitsILi128ELi64ELi128ELi8ELi2ELi4ELi2ELb0ELb0EN7cutlass10bfloat16_tE19Flash_kernel_traitsILi128ELi64ELi128ELi8ES3_EEEEvNS_16Flash_bwd_paramsE,(.L_x_2458 - _ZN5flash25flash_bwd_dot_do_o_kernelILb1E23Flash_bwd_kernel_traitsILi128ELi64ELi128ELi8ELi2ELi4ELi2ELb0ELb0EN7cutlass10bfloat16_tE19Flash_kernel_traitsILi128ELi64ELi128ELi8ES3_EEEEvNS_16Flash_bwd_paramsE)
        .other          _ZN5flash25flash_bwd_dot_do_o_kernelILb1E23Flash_bwd_kernel_traitsILi128ELi64ELi128ELi8ELi2ELi4ELi2ELb0ELb0EN7cutlass10bfloat16_tE19Flash_kernel_traitsILi128ELi64ELi128ELi8ES3_EEEEvNS_16Flash_bwd_paramsE,@"STO_CUDA_ENTRY STV_DEFAULT"
_ZN5flash25flash_bwd_dot_do_o_kernelILb1E23Flash_bwd_kernel_traitsILi128ELi64ELi128ELi8ELi2ELi4ELi2ELb0ELb0EN7cutlass10bfloat16_tE19Flash_kernel_traitsILi128ELi64ELi128ELi8ES3_EEEEvNS_16Flash_bwd_paramsE:
.text._ZN5flash25flash_bwd_dot_do_o_kernelILb1E23Flash_bwd_kernel_traitsILi128ELi64ELi128ELi8ELi2ELi4ELi2ELb0ELb0EN7cutlass10bfloat16_tE19Flash_kernel_traitsILi128ELi64ELi128ELi8ES3_EEEEvNS_16Flash_bwd_paramsE:
        /* <DEDUP_REMOVED lines=59> */
.L_x_2398:
[----:B------:R-:W-:-:S04]  /*03b0*/  IMAD.WIDE.U32 R8, R2, R5, RZ ;  /* 0x0000000502087225 */ /* 0x000fc800078e00ff */
[----:B------:R-:W-:Y:S01]  /*03c0*/  IMAD R13, R3, R5, RZ ;  /* 0x00000005030d7224 */ /* 0x000fe200078e02ff */
[----:B------:R-:W-:-:S03]  /*03d0*/  MOV R11, R8 ;  /* 0x00000008000b7202 */ /* 0x000fc60000000f00 */
[----:B------:R-:W-:-:S07]  /*03e0*/  IMAD.IADD R13, R9, 0x1, R13 ;  /* 0x00000001090d7824 */ /* 0x000fce00078e020d */
.L_x_2399:
        /* <DEDUP_REMOVED lines=21> */
.L_x_2400:
[----:B------:R-:W0:Y:S01]  /*0540*/  LDC R39, c[0x0][0x444] ;  /* 0x00011100ff277b82 */ /* 0x000e220000000800 */
[----:B------:R-:W-:-:S04]  /*0550*/  IMAD R12, R12, R38, R23 ;  /* 0x000000260c0c7224 */ /* 0x000fc800078e0217 */
[----:B0-----:R-:W-:-:S07]  /*0560*/  IMAD R39, R12, R39, RZ ;  /* 0x000000270c277224 */ /* 0x001fce00078e02ff */
.L_x_2401:
        /* <DEDUP_REMOVED lines=50> */
.L_x_2403:
[----:B------:R-:W-:Y:S05]  /*0890*/  BSYNC.RECONVERGENT B0 ;  /* 0x0000000000007941 */ /* 0x000fea0003800200 */
.L_x_2402:
        /* <DEDUP_REMOVED lines=19> */
.L_x_2405:
[----:B------:R-:W-:Y:S05]  /*09d0*/  BSYNC.RECONVERGENT B0 ;  /* 0x0000000000007941 */ /* 0x000fea0003800200 */
.L_x_2404:
        /* <DEDUP_REMOVED lines=24> */
.L_x_2407:
[----:B------:R-:W-:Y:S05]  /*0b60*/  BSYNC.RECONVERGENT B0 ;  /* 0x0000000000007941 */ /* 0x000fea0003800200 */
.L_x_2406:
        /* <DEDUP_REMOVED lines=22> */
.L_x_2409:
[----:B------:R-:W-:Y:S05]  /*0cd0*/  BSYNC.RECONVERGENT B0 ;  /* 0x0000000000007941 */ /* 0x000fea0003800200 */
.L_x_2408:
        /* <DEDUP_REMOVED lines=142> */
.L_x_2410:
        /* <DEDUP_REMOVED lines=12> */
.L_x_2458:


//--------------------- .nv.shared._ZN5flash44flash_bwd_dq_dk_dv_loop_seqk_parallel_kernelI23Flash_bwd_kernel_traitsILi128ELi64ELi64ELi8ELi4ELi2ELi2ELb1ELb0EN7cutlass10bfloat16_tE19Flash_kernel_traitsILi128ELi64ELi64ELi8ES3_EELb0ELb0ELb0ELb0ELb0ELb1ELb0EEEvNS_16Flash_bwd_paramsE --------------------------
	.section	.nv.shared._ZN5flash44flash_bwd_dq_dk_dv_loop_seqk_parallel_kernelI23Flash_bwd_kernel_traitsILi128ELi64ELi64ELi8ELi4ELi2ELi2ELb1ELb0EN7cutlass10bfloat16_tE19Flash_kernel_traitsILi128ELi64ELi64ELi8ES3_EELb0ELb0ELb0ELb0ELb0ELb1ELb0EEEvNS_16Flash_bwd_paramsE,"aw",@nobits
	.sectionflags	@""
	.align	16
	.zero		1024


//--------------------- .nv.shared.reserved.0     --------------------------
	.section	.nv.shared.reserved.0,"aw",@nobits
	.weak		__nv_reservedSMEM_offset_0_alias
	.size		__nv_reservedSMEM_offset_0_alias, 0, 64
	.other		__nv_reservedSMEM_offset_0_alias,@"STO_CUDA_RESERVED_SHARED STV_DEFAULT"
__nv_reservedSMEM_offset_0_alias:
	.zero		0
	.zero		64


//--------------------- .nv.global                --------------------------
	.section	.nv.global,"aw",@nobits
.nv.global:
	.type		_ZN66_INTERNAL_f4811781_30_flash_bwd_hdim128_bf16_sm80_cu_21e1f8cb_28374cute1_E,@object
	.size		_ZN66_INTERNAL_f4811781_30_flash_bwd_hdim128_bf16_sm80_cu_21e1f8cb_28374cute1_E,(_ZN66_INTERNAL_f4811781_30_flash_bwd_hdim128_bf16_sm80_cu_21e1f8cb_28374cuda3std3__45__cpo6cbeginE - _ZN66_INTERNAL_f4811781_30_flash_bwd_hdim128_bf16_sm80_cu_21e1f8cb_28374cute1_E)
_ZN66_INTERNAL_f4811781_30_flash_bwd_hdim128_bf16_sm80_cu_21e1f8cb_28374cute1_E:
	.zero		1
	.type		_ZN66_INTERNAL_f4811781_30_flash_bwd_hdim128_bf16_sm80_cu_21e1f8cb_28374cuda3std3__45__cpo6cbeginE,@object
	.size		_ZN66_INTERNAL_f4811781_30_flash_bwd_hdim128_bf16_sm80_cu_21e1f8cb_28374cuda3std3__45__cpo6cbeginE,(_ZN66_INTERNAL_f4811781_30_flash_bwd_hdim128_bf16_sm80_cu_21e1f8cb_28374cuda3std3__48in_placeE - _ZN66_INTERNAL_f4811781_30_flash_bwd_hdim128_bf16_sm80_cu_21e1f8cb_28374cuda3std3__45__cpo6cbeginE)
_ZN66_INTERNAL_f4811781_30_flash_bwd_hdim128_bf16_sm80_cu_21e1f8cb_28374cuda3std3__45__cpo6cbeginE:
	.zero		1
	.type		_ZN66_INTERNAL_f4811781_30_flash_bwd_hdim128_bf16_sm80_cu_21e1f8cb_28374cuda3std3__48in_placeE,@object
	.size		_ZN66_INTERNAL_f4811781_30_flash_bwd_hdim128_bf16_sm80_cu_21e1f8cb_28374cuda3std3__48in_placeE,(_ZN66_INTERNAL_f4811781_30_flash_bwd_hdim128_bf16_sm80_cu_21e1f8cb_28374cuda3std6ranges3__45__cpo9iter_moveE - _ZN66_INTERNAL_f4811781_30_flash_bwd_hdim128_bf16_sm80_cu_21e1f8cb_28374cuda3std3__48in_placeE)
_ZN66_INTERNAL_f4811781_30_flash_bwd_hdim128_bf16_sm80_cu_21e1f8cb_28374cuda3std3__48in_placeE:
	.zero		1
	.type		_ZN66_INTERNAL_f4811781_30_flash_bwd_hdim128_bf16_sm80_cu_21e1f8cb_28374cuda3std6ranges3__45__cpo9iter_moveE,@object
	.size		_ZN66_INTERNAL_f4811781_30_flash_bwd_hdim128_bf16_sm80_cu_21e1f8cb_28374cuda3std6ranges3__45__cpo9iter_moveE,(_ZN66_INTERNAL_f4811781_30_flash_bwd_hdim128_bf16_sm80_cu_21e1f8cb_28374cuda3std3__45__cpo5beginE - _ZN66_INTERNAL_f4811781_30_flash_bwd_hdim128_bf16_sm80_cu_21e1f8cb_28374cuda3std6ranges3__45__cpo9iter_moveE)
_ZN66_INTERNAL_f4811781_30_flash_bwd_hdim128_bf16_sm80_cu_21e1f8cb_28374cuda3std6ranges3__45__cpo9iter_moveE:
	.zero		1
	.type		_ZN66_INTERNAL_f4811781_30_flash_bwd_hdim128_bf16_sm80_cu_21e1f8cb_28374cuda3std3__45__cpo5beginE,@object
	.size		_ZN66_INTERNAL_f4811781_30_flash_bwd_hdim128_bf16_sm80_cu_21e1f8cb_28374cuda3std3__45__cpo5beginE,(_ZN66_INTERNAL_f4811781_30_flash_bwd_hdim128_bf16_sm80_cu_21e1f8cb_28374cuda3std3__468_GLOBAL__N__f4811781_30_flash_bwd_hdim128_bf16_sm80_cu_21e1f8cb_28376ignoreE - _ZN66_INTERNAL_f4811781_30_flash_bwd_hdim128_bf16_sm80_cu_21e1f8cb_28374cuda3std3__45__cpo5beginE)
_ZN66_INTERNAL_f4811781_30_flash_bwd_hdim128_bf16_sm80_cu_21e1f8cb_28374cuda3std3__45__cpo5beginE:
	.zero		1
	.type		_ZN66_INTERNAL_f4811781_30_flash_bwd_hdim128_bf16_sm80_cu_21e1f8cb_28374cuda3std3__468_GLOBAL__N__f4811781_30_flash_bwd_hdim128_bf16_sm80_cu_21e1f8cb_28376ignoreE,@object
	.size		_ZN66_INTERNAL_f4811781_30_flash_bwd_hdim128_bf16_sm80_cu_21e1f8cb_28374cuda3std3__468_GLOBAL__N__f4811781_30_flash_bwd_hdim128_bf16_sm80_cu_21e1f8cb_28376ignoreE,(_ZN66_INTERNAL_f4811781_30_flash_bwd_hdim128_bf16_sm80_cu_21e1f8cb_28374cute7productE - _ZN66_INTERNAL_f4811781_30_flash_bwd_hdim128_bf16_sm80_cu_21e1f8cb_28374cuda3std3__468_GLOBAL__N__f4811781_30_flash_bwd_hdim128_bf16_sm80_cu_21e1f8cb_28376ignoreE)
_ZN66_INTERNAL_f4811781_30_flash_bwd_hdim128_bf16_sm80_cu_21e1f8cb_28374cuda3std3__468_GLOBAL__N__f4811781_30_flash_bwd_hdim128_bf16_sm80_cu_21e1f8cb_28376ignoreE:
	.zero		1
	.type		_ZN66_INTERNAL_f4811781_30_flash_bwd_hdim128_bf16_sm80_cu_21e1f8cb_28374cute7productE,@object
	.size		_ZN66_INTERNAL_f4811781_30_flash_bwd_hdim128_bf16_sm80_cu_21e1f8cb_28374cute7productE,(_ZN66_INTERNAL_f4811781_30_flash_bwd_hdim128_bf16_sm80_cu_21e1f8cb_28374cuda3std3__45__cpo3endE - _ZN66_INTERNAL_f4811781_30_flash_bwd_hdim128_bf16_sm80_cu_21e1f8cb_28374cute7productE)
_ZN66_INTERNAL_f4811781_30_flash_bwd_hdim128_bf16_sm80_cu_21e1f8cb_28374cute7productE:
	.zero		1
	.type		_ZN66_INTERNAL_f4811781_30_flash_bwd_hdim128_bf16_sm80_cu_21e1f8cb_28374cuda3std3__45__cpo3endE,@object
	.size		_ZN66_INTERNAL_f4811781_30_flash_bwd_hdim128_bf16_sm80_cu_21e1f8cb_28374cuda3std3__45__cpo3endE,(_ZN66_INTERNAL_f4811781_30_flash_bwd_hdim128_bf16_sm80_cu_21e1f8cb_28374cuda3std3__419piecewise_constructE - _ZN66_INTERNAL_f4811781_30_flash_bwd_hdim128_bf16_sm80_cu_21e1f8cb_28374cuda3std3__45__cpo3endE)
_ZN66_INTERNAL_f4811781_30_flash_bwd_hdim128_bf16_sm80_cu_21e1f8cb_28374cuda3std3__45__cpo3endE:
	.zero		1
	.type		_ZN66_INTERNAL_f4811781_30_flash_bwd_hdim128_bf16_sm80_cu_21e1f8cb_28374cuda3std3__419piecewise_constructE,@object
	.size		_ZN66_INTERNAL_f4811781_30_flash_bwd_hdim128_bf16_sm80_cu_21e1f8cb_28374cuda3std3__419piecewise_constructE,(_ZN66_INTERNAL_f4811781_30_flash_bwd_hdim128_bf16_sm80_cu_21e1f8cb_28374cuda3std3__45__cpo4cendE - _ZN66_INTERNAL_f4811781_30_flash_bwd_hdim128_bf16_sm80_cu_21e1f8cb_28374cuda3std3__419piecewise_constructE)
_ZN66_INTERNAL_f4811781_30_flash_bwd_hdim128_bf16_sm80_cu_21e1f8cb_28374cuda3std3__419piecewise_constructE:
	.zero		1
	.type		_ZN66_INTERNAL_f4811781_30_flash_bwd_hdim128_bf16_sm80_cu_21e1f8cb_28374cuda3std3__45__cpo4cendE,@object
	.size		_ZN66_INTERNAL_f4811781_30_flash_bwd_hdim128_bf16_sm80_cu_21e1f8cb_28374cuda3std3__45__cpo4cendE,(_ZN66_INTERNAL_f4811781_30_flash_bwd_hdim128_bf16_sm80_cu_21e1f8cb_28374cuda3std6ranges3__45__cpo4swapE - _ZN66_INTERNAL_f4811781_30_flash_bwd_hdim128_bf16_sm80_cu_21e1f8cb_28374cuda3std3__45__cpo4cendE)
_ZN66_INTERNAL_f4811781_30_flash_bwd_hdim128_bf16_sm80_cu_21e1f8cb_28374cuda3std3__45__cpo4cendE:
	.zero		1
	.type		_ZN66_INTERNAL_f4811781_30_flash_bwd_hdim128_bf16_sm80_cu_21e1f8cb_28374cuda3std6ranges3__45__cpo4swapE,@object
	.size		_ZN66_INTERNAL_f4811781_30_flash_bwd_hdim128_bf16_sm80_cu_21e1f8cb_28374cuda3std6ranges3__45__cpo4swapE,(.L_7 - _ZN66_INTERNAL_f4811781_30_flash_bwd_hdim128_bf16_sm80_cu_21e1f8cb_28374cuda3std6ranges3__45__cpo4swapE)
_ZN66_INTERNAL_f4811781_30_flash_bwd_hdim128_bf16_sm80_cu_21e1f8cb_28374cuda3std6ranges3__45__cpo4swapE:
	.zero		1
.L_7:


//--------------------- .nv.shared._ZN5flash44flash_bwd_dq_dk_dv_loop_seqk_parallel_kernelI23Flash_bwd_kernel_traitsILi128ELi64ELi64ELi8ELi4ELi2ELi2ELb1ELb0EN7cutlass10bfloat16_tE19Flash_kernel_traitsILi128ELi64ELi64ELi8ES3_EELb0ELb0ELb0ELb0ELb0ELb0ELb0EEEvNS_16Flash_bwd_paramsE --------------------------
	.section	.nv.shared._ZN5flash44flash_bwd_dq_dk_dv_loop_seqk_parallel_kernelI23Flash_bwd_kernel_traitsILi128ELi64ELi64ELi8ELi4ELi2ELi2ELb1ELb0EN7cutlass10bfloat16_tE19Flash_kernel_traitsILi128ELi64ELi64ELi8ES3_EELb0ELb0ELb0ELb0ELb0ELb0ELb0EEEvNS_16Flash_bwd_paramsE,"aw",@nobits
	.sectionflags	@""
	.align	16
	.zero		1024


//--------------------- .nv.shared._ZN5flash44flash_bwd_dq_dk_dv_loop_seqk_parallel_kernelI23Flash_bwd_kernel_traitsILi128ELi64ELi64ELi8ELi4ELi2ELi2ELb1ELb0EN7cutlass10bfloat16_tE19Flash_kernel_traitsILi128ELi64ELi64ELi8ES3_EELb0ELb0ELb1ELb0ELb0ELb0ELb0EEEvNS_16Flash_bwd_paramsE --------------------------
	.section	.nv.shared._ZN5flash44flash_bwd_dq_dk_dv_loop_seqk_parallel_kernelI23Flash_bwd_kernel_traitsILi128ELi64ELi64ELi8ELi4ELi2ELi2ELb1ELb0EN7cutlass10bfloat16_tE19Flash_kernel_traitsILi128ELi64ELi64ELi8ES3_EELb0ELb0ELb1ELb0ELb0ELb0ELb0EEEvNS_16Flash_bwd_paramsE,"aw",@nobits
	.sectionflags	@""
	.align	16
	.zero		1024


//--------------------- .nv.shared._ZN5flash44flash_bwd_dq_dk_dv_loop_seqk_parallel_kernelI23Flash_bwd_kernel_traitsILi128ELi64ELi64ELi8ELi4ELi2ELi2ELb1ELb0EN7cutlass10bfloat16_tE19Flash_kernel_traitsILi128ELi64ELi64ELi8ES3_EELb0ELb0ELb0ELb0ELb1ELb1ELb0EEEvNS_16Flash_bwd_paramsE --------------------------
	.section	.nv.shared._ZN5flash44flash_bwd_dq_dk_dv_loop_seqk_parallel_kernelI23Flash_bwd_kernel_traitsILi128ELi64ELi64ELi8ELi4ELi2ELi2ELb1ELb0EN7cutlass10bfloat16_tE19Flash_kernel_traitsILi128ELi64ELi64ELi8ES3_EELb0ELb0ELb0ELb0ELb1ELb1ELb0EEEvNS_16Flash_bwd_paramsE,"aw",@nobits
	.sectionflags	@""
	.align	16
	.zero		1024


//--------------------- .nv.shared._ZN5flash44flash_bwd_dq_dk_dv_loop_seqk_parallel_kernelI23Flash_bwd_kernel_traitsILi128ELi64ELi64ELi8ELi4ELi2ELi2ELb1ELb0EN7cutlass10bfloat16_tE19Flash_kernel_traitsILi128ELi64ELi64ELi8ES3_EELb0ELb0ELb0ELb1ELb0ELb0ELb0EEEvNS_16Flash_bwd_paramsE --------------------------
	.section	.nv.shared._ZN5flash44flash_bwd_dq_dk_dv_loop_seqk_parallel_kernelI23Flash_bwd_kernel_traitsILi128ELi64ELi64ELi8ELi4ELi2ELi2ELb1ELb0EN7cutlass10bfloat16_tE19Flash_kernel_traitsILi128ELi64ELi64ELi8ES3_EELb0ELb0ELb0ELb1ELb0ELb0ELb0EEEvNS_16Flash_bwd_paramsE,"aw",@nobits
	.sectionflags	@""
	.align	16
	.zero		1024


//--------------------- .nv.shared._ZN5flash44flash_bwd_dq_dk_dv_loop_seqk_parallel_kernelI23Flash_bwd_kernel_traitsILi128ELi64ELi64ELi8ELi4ELi2ELi2ELb1ELb0EN7cutlass10bfloat16_tE19Flash_kernel_traitsILi128ELi64ELi64ELi8ES3_EELb0ELb0ELb1ELb0ELb0ELb1ELb0EEEvNS_16Flash_bwd_paramsE --------------------------
	.section	.nv.shared._ZN5flash44flash_bwd_dq_dk_dv_loop_seqk_parallel_kernelI23Flash_bwd_kernel_traitsILi128ELi64ELi64ELi8ELi4ELi2ELi2ELb1ELb0EN7cutlass10bfloat16_tE19Flash_kernel_traitsILi128ELi64ELi64ELi8ES3_EELb0ELb0ELb1ELb0ELb0ELb1ELb0EEEvNS_16Flash_bwd_paramsE,"aw",@nobits
	.sectionflags	@""
	.align	16
	.zero		1024


//--------------------- .nv.shared._ZN5flash44flash_bwd_dq_dk_dv_loop_seqk_parallel_kernelI23Flash_bwd_kernel_traitsILi128ELi64ELi64ELi8ELi4ELi2ELi2ELb1ELb0EN7cutlass10bfloat16_tE19Flash_kernel_traitsILi128ELi64ELi64ELi8ES3_EELb0ELb0ELb1ELb1ELb0ELb0ELb0EEEvNS_16Flash_bwd_paramsE --------------------------
	.section	.nv.shared._ZN5flash44flash_bwd_dq_dk_dv_loop_seqk_parallel_kernelI23Flash_bwd_kernel_traitsILi128ELi64ELi64ELi8ELi4ELi2ELi2ELb1ELb0EN7cutlass10bfloat16_tE19Flash_kernel_traitsILi128ELi64ELi64ELi8ES3_EELb0ELb0ELb1ELb1ELb0ELb0ELb0EEEvNS_16Flash_bwd_paramsE,"aw",@nobits
	.sectionflags	@""
	.align	16
	.zero		1024


//--------------------- .nv.shared._ZN5flash44flash_bwd_dq_dk_dv_loop_seqk_parallel_kernelI23Flash_bwd_kernel_traitsILi128ELi64ELi128ELi8ELi2ELi4ELi2ELb0ELb0EN7cutlass10bfloat16_tE19Flash_kernel_traitsILi128ELi64ELi128ELi8ES3_EELb0ELb0ELb0ELb0ELb0ELb1ELb0EEEvNS_16Flash_bwd_paramsE --------------------------
	.section	.nv.shared._ZN5flash44flash_bwd_dq_dk_dv_loop_seqk_parallel_kernelI23Flash_bwd_kernel_traitsILi128ELi64ELi128ELi8ELi2ELi4ELi2ELb0ELb0EN7cutlass10bfloat16_tE19Flash_kernel_traitsILi128ELi64ELi128ELi8ES3_EELb0ELb0ELb0ELb0ELb0ELb1ELb0EEEvNS_16Flash_bwd_paramsE,"aw",@nobits
	.sectionflags	@""
	.align	16
	.zero		1024


//--------------------- .nv.shared._ZN5flash44flash_bwd_dq_dk_dv_loop_seqk_parallel_kernelI23Flash_bwd_kernel_traitsILi128ELi64ELi128ELi8ELi2ELi4ELi2ELb0ELb0EN7cutlass10bfloat16_tE19Flash_kernel_traitsILi128ELi64ELi128ELi8ES3_EELb0ELb0ELb0ELb0ELb0ELb0ELb0EEEvNS_16Flash_bwd_paramsE --------------------------
	.section	.nv.shared._ZN5flash44flash_bwd_dq_dk_dv_loop_seqk_parallel_kernelI23Flash_bwd_kernel_traitsILi128ELi64ELi128ELi8ELi2ELi4ELi2ELb0ELb0EN7cutlass10bfloat16_tE19Flash_kernel_traitsILi128ELi64ELi128ELi8ES3_EELb0ELb0ELb0ELb0ELb0ELb0ELb0EEEvNS_16Flash_bwd_paramsE,"aw",@nobits
	.sectionflags	@""
	.align	16
	.zero		1024


//--------------------- .nv.shared._ZN5flash44flash_bwd_dq_dk_dv_loop_seqk_parallel_kernelI23Flash_bwd_kernel_traitsILi128ELi64ELi128ELi8ELi2ELi4ELi2ELb0ELb0EN7cutlass10bfloat16_tE19Flash_kernel_traitsILi128ELi64ELi128ELi8ES3_EELb0ELb0ELb1ELb0ELb0ELb0ELb0EEEvNS_16Flash_bwd_paramsE --------------------------
	.section	.nv.shared._ZN5flash44flash_bwd_dq_dk_dv_loop_seqk_parallel_kernelI23Flash_bwd_kernel_traitsILi128ELi64ELi128ELi8ELi2ELi4ELi2ELb0ELb0EN7cutlass10bfloat16_tE19Flash_kernel_traitsILi128ELi64ELi128ELi8ES3_EELb0ELb0ELb1ELb0ELb0ELb0ELb0EEEvNS_16Flash_bwd_paramsE,"aw",@nobits
	.sectionflags	@""
	.align	16
	.zero		1024


//--------------------- .nv.shared._ZN5flash44flash_bwd_dq_dk_dv_loop_seqk_parallel_kernelI23Flash_bwd_kernel_traitsILi128ELi64ELi128ELi8ELi2ELi4ELi2ELb0ELb0EN7cutlass10bfloat16_tE19Flash_kernel_traitsILi128ELi64ELi128ELi8ES3_EELb0ELb0ELb0ELb0ELb1ELb1ELb0EEEvNS_16Flash_bwd_paramsE --------------------------
	.section	.nv.shared._ZN5flash44flash_bwd_dq_dk_dv_loop_seqk_parallel_kernelI23Flash_bwd_kernel_traitsILi128ELi64ELi128ELi8ELi2ELi4ELi2ELb0ELb0EN7cutlass10bfloat16_tE19Flash_kernel_traitsILi128ELi64ELi128ELi8ES3_EELb0ELb0ELb0ELb0ELb1ELb1ELb0EEEvNS_16Flash_bwd_paramsE,"aw",@nobits
	.sectionflags	@""
	.align	16
	.zero		1024


//--------------------- .nv.shared._ZN5flash44flash_bwd_dq_dk_dv_loop_seqk_parallel_kernelI23Flash_bwd_kernel_traitsILi128ELi64ELi128ELi8ELi2ELi4ELi2ELb0ELb0EN7cutlass10bfloat16_tE19Flash_kernel_traitsILi128ELi64ELi128ELi8ES3_EELb0ELb0ELb0ELb1ELb0ELb0ELb0EEEvNS_16Flash_bwd_paramsE --------------------------
	.section	.nv.shared._ZN5flash44flash_bwd_dq_dk_dv_loop_seqk_parallel_kernelI23Flash_bwd_kernel_traitsILi128ELi64ELi128ELi8ELi2ELi4ELi2ELb0ELb0EN7cutlass10bfloat16_tE19Flash_kernel_traitsILi128ELi64ELi128ELi8ES3_EELb0ELb0ELb0ELb1ELb0ELb0ELb0EEEvNS_16Flash_bwd_paramsE,"aw",@nobits
	.sectionflags	@""
	.align	16
	.zero		1024


//--------------------- .nv.shared._ZN5flash44flash_bwd_dq_dk_dv_loop_seqk_parallel_kernelI23Flash_bwd_kernel_traitsILi128ELi64ELi128ELi8ELi2ELi4ELi2ELb0ELb0EN7cutlass10bfloat16_tE19Flash_kernel_traitsILi128ELi64ELi128ELi8ES3_EELb0ELb0ELb1ELb0ELb0ELb1ELb0EEEvNS_16Flash_bwd_paramsE --------------------------
	.section	.nv.shared._ZN5flash44flash_bwd_dq_dk_dv_loop_seqk_parallel_kernelI23Flash_bwd_kernel_traitsILi128ELi64ELi128ELi8ELi2ELi4ELi2ELb0ELb0EN7cutlass10bfloat16_tE19Flash_kernel_traitsILi128ELi64ELi128ELi8ES3_EELb0ELb0ELb1ELb0ELb0ELb1ELb0EEEvNS_16Flash_bwd_paramsE,"aw",@nobits
	.sectionflags	@""
	.align	16
	.zero		1024


//--------------------- .nv.shared._ZN5flash44flash_bwd_dq_dk_dv_loop_seqk_parallel_kernelI23Flash_bwd_kernel_traitsILi128ELi64ELi128ELi8ELi2ELi4ELi2ELb0ELb0EN7cutlass10bfloat16_tE19Flash_kernel_traitsILi128ELi64ELi128ELi8ES3_EELb0ELb0ELb1ELb1ELb0ELb0ELb0EEEvNS_16Flash_bwd_paramsE --------------------------
	.section	.nv.shared._ZN5flash44flash_bwd_dq_dk_dv_loop_seqk_parallel_kernelI23Flash_bwd_kernel_traitsILi128ELi64ELi128ELi8ELi2ELi4ELi2ELb0ELb0EN7cutlass10bfloat16_tE19Flash_kernel_traitsILi128ELi64ELi128ELi8ES3_EELb0ELb0ELb1ELb1ELb0ELb0ELb0EEEvNS_16Flash_bwd_paramsE,"aw",@nobits
	.sectionflags	@""
	.align	16
	.zero		1024


//--------------------- .nv.shared._ZN5flash27flash_bwd_convert_dq_kernelI23Flash_bwd_kernel_traitsILi128ELi64ELi64ELi8ELi4ELi2ELi2ELb1ELb0EN7cutlass10bfloat16_tE19Flash_kernel_traitsILi128ELi64ELi64ELi8ES3_EEEEvNS_16Flash_bwd_paramsEi --------------------------
	.section	.nv.shared._ZN5flash27flash_bwd_convert_dq_kernelI23Flash_bwd_kernel_traitsILi128ELi64ELi64ELi8ELi4ELi2ELi2ELb1ELb0EN7cutlass10bfloat16_tE19Flash_kernel_traitsILi128ELi64ELi64ELi8ES3_EEEEvNS_16Flash_bwd_paramsEi,"aw",@nobits
	.sectionflags	@""
	.align	16
	.zero		1024


//--------------------- .nv.shared._ZN5flash44flash_bwd_dq_dk_dv_loop_seqk_parallel_kernelI23Flash_bwd_kernel_traitsILi128ELi64ELi64ELi8ELi4ELi2ELi2ELb1ELb0EN7cutlass10bfloat16_tE19Flash_kernel_traitsILi128ELi64ELi64ELi8ES3_EELb1ELb0ELb0ELb0ELb0ELb1ELb0EEEvNS_16Flash_bwd_paramsE --------------------------
	.section	.nv.shared._ZN5flash44flash_bwd_dq_dk_dv_loop_seqk_parallel_kernelI23Flash_bwd_kernel_traitsILi128ELi64ELi64ELi8ELi4ELi2ELi2ELb1ELb0EN7cutlass10bfloat16_tE19Flash_kernel_traitsILi128ELi64ELi64ELi8ES3_EELb1ELb0ELb0ELb0ELb0ELb1ELb0EEEvNS_16Flash_bwd_paramsE,"aw",@nobits
	.sectionflags	@""
	.align	16
	.zero		1024


//--------------------- .nv.shared._ZN5flash44flash_bwd_dq_dk_dv_loop_seqk_parallel_kernelI23Flash_bwd_kernel_traitsILi128ELi64ELi64ELi8ELi4ELi2ELi2ELb1ELb0EN7cutlass10bfloat16_tE19Flash_kernel_traitsILi128ELi64ELi64ELi8ES3_EELb0ELb0ELb0ELb0ELb0ELb1ELb1EEEvNS_16Flash_bwd_paramsE --------------------------
	.section	.nv.shared._ZN5flash44flash_bwd_dq_dk_dv_loop_seqk_parallel_kernelI23Flash_bwd_kernel_traitsILi128ELi64ELi64ELi8ELi4ELi2ELi2ELb1ELb0EN7cutlass10bfloat16_tE19Flash_kernel_traitsILi128ELi64ELi64ELi8ES3_EELb0ELb0ELb0ELb0ELb0ELb1ELb1EEEvNS_16Flash_bwd_paramsE,"aw",@nobits
	.sectionflags	@""
	.align	16
	.zero		1024


//--------------------- .nv.shared._ZN5flash44flash_bwd_dq_dk_dv_loop_seqk_parallel_kernelI23Flash_bwd_kernel_traitsILi128ELi64ELi64ELi8ELi4ELi2ELi2ELb1ELb0EN7cutlass10bfloat16_tE19Flash_kernel_traitsILi128ELi64ELi64ELi8ES3_EELb1ELb0ELb0ELb0ELb0ELb0ELb0EEEvNS_16Flash_bwd_paramsE --------------------------
	.section	.nv.shared._ZN5flash44flash_bwd_dq_dk_dv_loop_seqk_parallel_kernelI23Flash_bwd_kernel_traitsILi128ELi64ELi64ELi8ELi4ELi2ELi2ELb1ELb0EN7cutlass10bfloat16_tE19Flash_kernel_traitsILi128ELi64ELi64ELi8ES3_EELb1ELb0ELb0ELb0ELb0ELb0ELb0EEEvNS_16Flash_bwd_paramsE,"aw",@nobits
	.sectionflags	@""
	.align	16
	.zero		1024


//--------------------- .nv.shared._ZN5flash44flash_bwd_dq_dk_dv_loop_seqk_parallel_kernelI23Flash_bwd_kernel_traitsILi128ELi64ELi64ELi8ELi4ELi2ELi2ELb1ELb0EN7cutlass10bfloat16_tE19Flash_kernel_traitsILi128ELi64ELi64ELi8ES3_EELb0ELb0ELb0ELb0ELb0ELb0ELb1EEEvNS_16Flash_bwd_paramsE --------------------------
	.section	.nv.shared._ZN5flash44flash_bwd_dq_dk_dv_loop_seqk_parallel_kernelI23Flash_bwd_kernel_traitsILi128ELi64ELi64ELi8ELi4ELi2ELi2ELb1ELb0EN7cutlass10bfloat16_tE19Flash_kernel_traitsILi128ELi64ELi64ELi8ES3_EELb0ELb0ELb0ELb0ELb0ELb0ELb1EEEvNS_16Flash_bwd_paramsE,"aw",@nobits
	.sectionflags	@""
	.align	16
	.zero		1024


//--------------------- .nv.shared._ZN5flash44flash_bwd_dq_dk_dv_loop_seqk_parallel_kernelI23Flash_bwd_kernel_traitsILi128ELi64ELi64ELi8ELi4ELi2ELi2ELb1ELb0EN7cutlass10bfloat16_tE19Flash_kernel_traitsILi128ELi64ELi64ELi8ES3_EELb1ELb0ELb1ELb0ELb0ELb0ELb0EEEvNS_16Flash_bwd_paramsE --------------------------
	.section	.nv.shared._ZN5flash44flash_bwd_dq_dk_dv_loop_seqk_parallel_kernelI23Flash_bwd_kernel_traitsILi128ELi64ELi64ELi8ELi4ELi2ELi2ELb1ELb0EN7cutlass10bfloat16_tE19Flash_kernel_traitsILi128ELi64ELi64ELi8ES3_EELb1ELb0ELb1ELb0ELb0ELb0ELb0EEEvNS_16Flash_bwd_paramsE,"aw",@nobits
	.sectionflags	@""
	.align	16
	.zero		1024


//--------------------- .nv.shared._ZN5flash44flash_bwd_dq_dk_dv_loop_seqk_parallel_kernelI23Flash_bwd_kernel_traitsILi128ELi64ELi64ELi8ELi4ELi2ELi2ELb1ELb0EN7cutlass10bfloat16_tE19Flash_kernel_traitsILi128ELi64ELi64ELi8ES3_EELb0ELb0ELb1ELb0ELb0ELb0ELb1EEEvNS_16Flash_bwd_paramsE --------------------------
	.section	.nv.shared._ZN5flash44flash_bwd_dq_dk_dv_loop_seqk_parallel_kernelI23Flash_bwd_kernel_traitsILi128ELi64ELi64ELi8ELi4ELi2ELi2ELb1ELb0EN7cutlass10bfloat16_tE19Flash_kernel_traitsILi128ELi64ELi64ELi8ES3_EELb0ELb0ELb1ELb0ELb0ELb0ELb1EEEvNS_16Flash_bwd_paramsE,"aw",@nobits
	.sectionflags	@""
	.align	16
	.zero		1024


//--------------------- .nv.shared._ZN5flash44flash_bwd_dq_dk_dv_loop_seqk_parallel_kernelI23Flash_bwd_kernel_traitsILi128ELi64ELi64ELi8ELi4ELi2ELi2ELb1ELb0EN7cutlass10bfloat16_tE19Flash_kernel_traitsILi128ELi64ELi64ELi8ES3_EELb1ELb0ELb0ELb0ELb1ELb1ELb0EEEvNS_16Flash_bwd_paramsE --------------------------
	.section	.nv.shared._ZN5flash44flash_bwd_dq_dk_dv_loop_seqk_parallel_kernelI23Flash_bwd_kernel_traitsILi128ELi64ELi64ELi8ELi4ELi2ELi2ELb1ELb0EN7cutlass10bfloat16_tE19Flash_kernel_traitsILi128ELi64ELi64ELi8ES3_EELb1ELb0ELb0ELb0ELb1ELb1ELb0EEEvNS_16Flash_bwd_paramsE,"aw",@nobits
	.sectionflags	@""
	.align	16
	.zero		1024


//--------------------- .nv.shared._ZN5flash44flash_bwd_dq_dk_dv_loop_seqk_parallel_kernelI23Flash_bwd_kernel_traitsILi128ELi64ELi64ELi8ELi4ELi2ELi2ELb1ELb0EN7cutlass10bfloat16_tE19Flash_kernel_traitsILi128ELi64ELi64ELi8ES3_EELb0ELb0ELb0ELb0ELb1ELb1ELb1EEEvNS_16Flash_bwd_paramsE --------------------------
	.section	.nv.shared._ZN5flash44flash_bwd_dq_dk_dv_loop_seqk_parallel_kernelI23Flash_bwd_kernel_traitsILi128ELi64ELi64ELi8ELi4ELi2ELi2ELb1ELb0EN7cutlass10bfloat16_tE19Flash_kernel_traitsILi128ELi64ELi64ELi8ES3_EELb0ELb0ELb0ELb0ELb1ELb1ELb1EEEvNS_16Flash_bwd_paramsE,"aw",@nobits
	.sectionflags	@""
	.align	16
	.zero		1024


//--------------------- .nv.shared._ZN5flash44flash_bwd_dq_dk_dv_loop_seqk_parallel_kernelI23Flash_bwd_kernel_traitsILi128ELi64ELi64ELi8ELi4ELi2ELi2ELb1ELb0EN7cutlass10bfloat16_tE19Flash_kernel_traitsILi128ELi64ELi64ELi8ES3_EELb1ELb0ELb0ELb1ELb0ELb0ELb0EEEvNS_16Flash_bwd_paramsE --------------------------
	.section	.nv.shared._ZN5flash44flash_bwd_dq_dk_dv_loop_seqk_parallel_kernelI23Flash_bwd_kernel_traitsILi128ELi64ELi64ELi8ELi4ELi2ELi2ELb1ELb0EN7cutlass10bfloat16_tE19Flash_kernel_traitsILi128ELi64ELi64ELi8ES3_EELb1ELb0ELb0ELb1ELb0ELb0ELb0EEEvNS_16Flash_bwd_paramsE,"aw",@nobits
	.sectionflags	@""
	.align	16
	.zero		1024


//--------------------- .nv.shared._ZN5flash44flash_bwd_dq_dk_dv_loop_seqk_parallel_kernelI23Flash_bwd_kernel_traitsILi128ELi64ELi64ELi8ELi4ELi2ELi2ELb1ELb0EN7cutlass10bfloat16_tE19Flash_kernel_traitsILi128ELi64ELi64ELi8ES3_EELb0ELb0ELb0ELb1ELb0ELb0ELb1EEEvNS_16Flash_bwd_paramsE --------------------------
	.section	.nv.shared._ZN5flash44flash_bwd_dq_dk_dv_loop_seqk_parallel_kernelI23Flash_bwd_kernel_traitsILi128ELi64ELi64ELi8ELi4ELi2ELi2ELb1ELb0EN7cutlass10bfloat16_tE19Flash_kernel_traitsILi128ELi64ELi64ELi8ES3_EELb0ELb0ELb0ELb1ELb0ELb0ELb1EEEvNS_16Flash_bwd_paramsE,"aw",@nobits
	.sectionflags	@""
	.align	16
	.zero		1024


//--------------------- .nv.shared._ZN5flash44flash_bwd_dq_dk_dv_loop_seqk_parallel_kernelI23Flash_bwd_kernel_traitsILi128ELi64ELi64ELi8ELi4ELi2ELi2ELb1ELb0EN7cutlass10bfloat16_tE19Flash_kernel_traitsILi128ELi64ELi64ELi8ES3_EELb1ELb0ELb1ELb0ELb0ELb1ELb0EEEvNS_16Flash_bwd_paramsE --------------------------
	.section	.nv.shared._ZN5flash44flash_bwd_dq_dk_dv_loop_seqk_parallel_kernelI23Flash_bwd_kernel_traitsILi128ELi64ELi64ELi8ELi4ELi2ELi2ELb1ELb0EN7cutlass10bfloat16_tE19Flash_kernel_traitsILi128ELi64ELi64ELi8ES3_EELb1ELb0ELb1ELb0ELb0ELb1ELb0EEEvNS_16Flash_bwd_paramsE,"aw",@nobits
	.sectionflags	@""
	.align	16
	.zero		1024


//--------------------- .nv.shared._ZN5flash44flash_bwd_dq_dk_dv_loop_seqk_parallel_kernelI23Flash_bwd_kernel_traitsILi128ELi64ELi64ELi8ELi4ELi2ELi2ELb1ELb0EN7cutlass10bfloat16_tE19Flash_kernel_traitsILi128ELi64ELi64ELi8ES3_EELb0ELb0ELb1ELb0ELb0ELb1ELb1EEEvNS_16Flash_bwd_paramsE --------------------------
	.section	.nv.shared._ZN5flash44flash_bwd_dq_dk_dv_loop_seqk_parallel_kernelI23Flash_bwd_kernel_traitsILi128ELi64ELi64ELi8ELi4ELi2ELi2ELb1ELb0EN7cutlass10bfloat16_tE19Flash_kernel_traitsILi128ELi64ELi64ELi8ES3_EELb0ELb0ELb1ELb0ELb0ELb1ELb1EEEvNS_16Flash_bwd_paramsE,"aw",@nobits
	.sectionflags	@""
	.align	16
	.zero		1024


//--------------------- .nv.shared._ZN5flash44flash_bwd_dq_dk_dv_loop_seqk_parallel_kernelI23Flash_bwd_kernel_traitsILi128ELi64ELi64ELi8ELi4ELi2ELi2ELb1ELb0EN7cutlass10bfloat16_tE19Flash_kernel_traitsILi128ELi64ELi64ELi8ES3_EELb1ELb0ELb1ELb1ELb0ELb0ELb0EEEvNS_16Flash_bwd_paramsE --------------------------
	.section	.nv.shared._ZN5flash44flash_bwd_dq_dk_dv_loop_seqk_parallel_kernelI23Flash_bwd_kernel_traitsILi128ELi64ELi64ELi8ELi4ELi2ELi2ELb1ELb0EN7cutlass10bfloat16_tE19Flash_kernel_traitsILi128ELi64ELi64ELi8ES3_EELb1ELb0ELb1ELb1ELb0ELb0ELb0EEEvNS_16Flash_bwd_paramsE,"aw",@nobits
	.sectionflags	@""
	.align	16
	.zero		1024


//--------------------- .nv.shared._ZN5flash44flash_bwd_dq_dk_dv_loop_seqk_parallel_kernelI23Flash_bwd_kernel_traitsILi128ELi64ELi64ELi8ELi4ELi2ELi2ELb1ELb0EN7cutlass10bfloat16_tE19Flash_kernel_traitsILi128ELi64ELi64ELi8ES3_EELb0ELb0ELb1ELb1ELb0ELb0ELb1EEEvNS_16Flash_bwd_paramsE --------------------------
	.section	.nv.shared._ZN5flash44flash_bwd_dq_dk_dv_loop_seqk_parallel_kernelI23Flash_bwd_kernel_traitsILi128ELi64ELi64ELi8ELi4ELi2ELi2ELb1ELb0EN7cutlass10bfloat16_tE19Flash_kernel_traitsILi128ELi64ELi64ELi8ES3_EELb0ELb0ELb1ELb1ELb0ELb0ELb1EEEvNS_16Flash_bwd_paramsE,"aw",@nobits
	.sectionflags	@""
	.align	16
	.zero		1024


//--------------------- .nv.shared._ZN5flash25flash_bwd_dot_do_o_kernelILb0E23Flash_bwd_kernel_traitsILi128ELi64ELi64ELi8ELi4ELi2ELi2ELb1ELb0EN7cutlass10bfloat16_tE19Flash_kernel_traitsILi128ELi64ELi64ELi8ES3_EEEEvNS_16Flash_bwd_paramsE --------------------------
	.section	.nv.shared._ZN5flash25flash_bwd_dot_do_o_kernelILb0E23Flash_bwd_kernel_traitsILi128ELi64ELi64ELi8ELi4ELi2ELi2ELb1ELb0EN7cutlass10bfloat16_tE19Flash_kernel_traitsILi128ELi64ELi64ELi8ES3_EEEEvNS_16Flash_bwd_paramsE,"aw",@nobits
	.sectionflags	@""
	.align	16
	.zero		1024


//--------------------- .nv.shared._ZN5flash25flash_bwd_dot_do_o_kernelILb1E23Flash_bwd_kernel_traitsILi128ELi64ELi64ELi8ELi4ELi2ELi2ELb1ELb0EN7cutlass10bfloat16_tE19Flash_kernel_traitsILi128ELi64ELi64ELi8ES3_EEEEvNS_16Flash_bwd_paramsE --------------------------
	.section	.nv.shared._ZN5flash25flash_bwd_dot_do_o_kernelILb1E23Flash_bwd_kernel_traitsILi128ELi64ELi64ELi8ELi4ELi2ELi2ELb1ELb0EN7cutlass10bfloat16_tE19Flash_kernel_traitsILi128ELi64ELi64ELi8ES3_EEEEvNS_16Flash_bwd_paramsE,"aw",@nobits
	.sectionflags	@""
	.align	16
	.zero		1024


//--------------------- .nv.shared._ZN5flash27flash_bwd_convert_dq_kernelI23Flash_bwd_kernel_traitsILi128ELi64ELi128ELi8ELi2ELi4ELi2ELb0ELb0EN7cutlass10bfloat16_tE19Flash_kernel_traitsILi128ELi64ELi128ELi8ES3_EEEEvNS_16Flash_bwd_paramsEi --------------------------
	.section	.nv.shared._ZN5flash27flash_bwd_convert_dq_kernelI23Flash_bwd_kernel_traitsILi128ELi64ELi128ELi8ELi2ELi4ELi2ELb0ELb0EN7cutlass10bfloat16_tE19Flash_kernel_traitsILi128ELi64ELi128ELi8ES3_EEEEvNS_16Flash_bwd_paramsEi,"aw",@nobits
	.sectionflags	@""
	.align	16
	.zero		1024


//--------------------- .nv.shared._ZN5flash44flash_bwd_dq_dk_dv_loop_seqk_parallel_kernelI23Flash_bwd_kernel_traitsILi128ELi64ELi128ELi8ELi2ELi4ELi2ELb0ELb0EN7cutlass10bfloat16_tE19Flash_kernel_traitsILi128ELi64ELi128ELi8ES3_EELb1ELb0ELb0ELb0ELb0ELb1ELb0EEEvNS_16Flash_bwd_paramsE --------------------------
	.section	.nv.shared._ZN5flash44flash_bwd_dq_dk_dv_loop_seqk_parallel_kernelI23Flash_bwd_kernel_traitsILi128ELi64ELi128ELi8ELi2ELi4ELi2ELb0ELb0EN7cutlass10bfloat16_tE19Flash_kernel_traitsILi128ELi64ELi128ELi8ES3_EELb1ELb0ELb0ELb0ELb0ELb1ELb0EEEvNS_16Flash_bwd_paramsE,"aw",@nobits
	.sectionflags	@""
	.align	16
	.zero		1024


//--------------------- .nv.shared._ZN5flash44flash_bwd_dq_dk_dv_loop_seqk_parallel_kernelI23Flash_bwd_kernel_traitsILi128ELi64ELi128ELi8ELi2ELi4ELi2ELb0ELb0EN7cutlass10bfloat16_tE19Flash_kernel_traitsILi128ELi64ELi128ELi8ES3_EELb0ELb0ELb0ELb0ELb0ELb1ELb1EEEvNS_16Flash_bwd_paramsE --------------------------
	.section	.nv.shared._ZN5flash44flash_bwd_dq_dk_dv_loop_seqk_parallel_kernelI23Flash_bwd_kernel_traitsILi128ELi64ELi128ELi8ELi2ELi4ELi2ELb0ELb0EN7cutlass10bfloat16_tE19Flash_kernel_traitsILi128ELi64ELi128ELi8ES3_EELb0ELb0ELb0ELb0ELb0ELb1ELb1EEEvNS_16Flash_bwd_paramsE,"aw",@nobits
	.sectionflags	@""
	.align	16
	.zero		1024


//--------------------- .nv.shared._ZN5flash44flash_bwd_dq_dk_dv_loop_seqk_parallel_kernelI23Flash_bwd_kernel_traitsILi128ELi64ELi128ELi8ELi2ELi4ELi2ELb0ELb0EN7cutlass10bfloat16_tE19Flash_kernel_traitsILi128ELi64ELi128ELi8ES3_EELb1ELb0ELb0ELb0ELb0ELb0ELb0EEEvNS_16Flash_bwd_paramsE --------------------------
	.section	.nv.shared._ZN5flash44flash_bwd_dq_dk_dv_loop_seqk_parallel_kernelI23Flash_bwd_kernel_traitsILi128ELi64ELi128ELi8ELi2ELi4ELi2ELb0ELb0EN7cutlass10bfloat16_tE19Flash_kernel_traitsILi128ELi64ELi128ELi8ES3_EELb1ELb0ELb0ELb0ELb0ELb0ELb0EEEvNS_16Flash_bwd_paramsE,"aw",@nobits
	.sectionflags	@""
	.align	16
	.zero		1024


//--------------------- .nv.shared._ZN5flash44flash_bwd_dq_dk_dv_loop_seqk_parallel_kernelI23Flash_bwd_kernel_traitsILi128ELi64ELi128ELi8ELi2ELi4ELi2ELb0ELb0EN7cutlass10bfloat16_tE19Flash_kernel_traitsILi128ELi64ELi128ELi8ES3_EELb0ELb0ELb0ELb0ELb0ELb0ELb1EEEvNS_16Flash_bwd_paramsE --------------------------
	.section	.nv.shared._ZN5flash44flash_bwd_dq_dk_dv_loop_seqk_parallel_kernelI23Flash_bwd_kernel_traitsILi128ELi64ELi128ELi8ELi2ELi4ELi2ELb0ELb0EN7cutlass10bfloat16_tE19Flash_kernel_traitsILi128ELi64ELi128ELi8ES3_EELb0ELb0ELb0ELb0ELb0ELb0ELb1EEEvNS_16Flash_bwd_paramsE,"aw",@nobits
	.sectionflags	@""
	.align	16
	.zero		1024


//--------------------- .nv.shared._ZN5flash44flash_bwd_dq_dk_dv_loop_seqk_parallel_kernelI23Flash_bwd_kernel_traitsILi128ELi64ELi128ELi8ELi2ELi4ELi2ELb0ELb0EN7cutlass10bfloat16_tE19Flash_kernel_traitsILi128ELi64ELi128ELi8ES3_EELb1ELb0ELb1ELb0ELb0ELb0ELb0EEEvNS_16Flash_bwd_paramsE --------------------------
	.section	.nv.shared._ZN5flash44flash_bwd_dq_dk_dv_loop_seqk_parallel_kernelI23Flash_bwd_kernel_traitsILi128ELi64ELi128ELi8ELi2ELi4ELi2ELb0ELb0EN7cutlass10bfloat16_tE19Flash_kernel_traitsILi128ELi64ELi128ELi8ES3_EELb1ELb0ELb1ELb0ELb0ELb0ELb0EEEvNS_16Flash_bwd_paramsE,"aw",@nobits
	.sectionflags	@""
	.align	16
	.zero		1024


//--------------------- .nv.shared._ZN5flash44flash_bwd_dq_dk_dv_loop_seqk_parallel_kernelI23Flash_bwd_kernel_traitsILi128ELi64ELi128ELi8ELi2ELi4ELi2ELb0ELb0EN7cutlass10bfloat16_tE19Flash_kernel_traitsILi128ELi64ELi128ELi8ES3_EELb0ELb0ELb1ELb0ELb0ELb0ELb1EEEvNS_16Flash_bwd_paramsE --------------------------
	.section	.nv.shared._ZN5flash44flash_bwd_dq_dk_dv_loop_seqk_parallel_kernelI23Flash_bwd_kernel_traitsILi128ELi64ELi128ELi8ELi2ELi4ELi2ELb0ELb0EN7cutlass10bfloat16_tE19Flash_kernel_traitsILi128ELi64ELi128ELi8ES3_EELb0ELb0ELb1ELb0ELb0ELb0ELb1EEEvNS_16Flash_bwd_paramsE,"aw",@nobits
	.sectionflags	@""
	.align	16
	.zero		1024


//--------------------- .nv.shared._ZN5flash44flash_bwd_dq_dk_dv_loop_seqk_parallel_kernelI23Flash_bwd_kernel_traitsILi128ELi64ELi128ELi8ELi2ELi4ELi2ELb0ELb0EN7cutlass10bfloat16_tE19Flash_kernel_traitsILi128ELi64ELi128ELi8ES3_EELb1ELb0ELb0ELb0ELb1ELb1ELb0EEEvNS_16Flash_bwd_paramsE --------------------------
	.section	.nv.shared._ZN5flash44flash_bwd_dq_dk_dv_loop_seqk_parallel_kernelI23Flash_bwd_kernel_traitsILi128ELi64ELi128ELi8ELi2ELi4ELi2ELb0ELb0EN7cutlass10bfloat16_tE19Flash_kernel_traitsILi128ELi64ELi128ELi8ES3_EELb1ELb0ELb0ELb0ELb1ELb1ELb0EEEvNS_16Flash_bwd_paramsE,"aw",@nobits
	.sectionflags	@""
	.align	16
	.zero		1024


//--------------------- .nv.shared._ZN5flash44flash_bwd_dq_dk_dv_loop_seqk_parallel_kernelI23Flash_bwd_kernel_traitsILi128ELi64ELi128ELi8ELi2ELi4ELi2ELb0ELb0EN7cutlass10bfloat16_tE19Flash_kernel_traitsILi128ELi64ELi128ELi8ES3_EELb0ELb0ELb0ELb0ELb1ELb1ELb1EEEvNS_16Flash_bwd_paramsE --------------------------
	.section	.nv.shared._ZN5flash44flash_bwd_dq_dk_dv_loop_seqk_parallel_kernelI23Flash_bwd_kernel_traitsILi128ELi64ELi128ELi8ELi2ELi4ELi2ELb0ELb0EN7cutlass10bfloat16_tE19Flash_kernel_traitsILi128ELi64ELi128ELi8ES3_EELb0ELb0ELb0ELb0ELb1ELb1ELb1EEEvNS_16Flash_bwd_paramsE,"aw",@nobits
	.sectionflags	@""
	.align	16
	.zero		1024


//--------------------- .nv.shared._ZN5flash44flash_bwd_dq_dk_dv_loop_seqk_parallel_kernelI23Flash_bwd_kernel_traitsILi128ELi64ELi128ELi8ELi2ELi4ELi2ELb0ELb0EN7cutlass10bfloat16_tE19Flash_kernel_traitsILi128ELi64ELi128ELi8ES3_EELb1ELb0ELb0ELb1ELb0ELb0ELb0EEEvNS_16Flash_bwd_paramsE --------------------------
	.section	.nv.shared._ZN5flash44flash_bwd_dq_dk_dv_loop_seqk_parallel_kernelI23Flash_bwd_kernel_traitsILi128ELi64ELi128ELi8ELi2ELi4ELi2ELb0ELb0EN7cutlass10bfloat16_tE19Flash_kernel_traitsILi128ELi64ELi128ELi8ES3_EELb1ELb0ELb0ELb1ELb0ELb0ELb0EEEvNS_16Flash_bwd_paramsE,"aw",@nobits
	.sectionflags	@""
	.align	16
	.zero		1024


//--------------------- .nv.shared._ZN5flash44flash_bwd_dq_dk_dv_loop_seqk_parallel_kernelI23Flash_bwd_kernel_traitsILi128ELi64ELi128ELi8ELi2ELi4ELi2ELb0ELb0EN7cutlass10bfloat16_tE19Flash_kernel_traitsILi128ELi64ELi128ELi8ES3_EELb0ELb0ELb0ELb1ELb0ELb0ELb1EEEvNS_16Flash_bwd_paramsE --------------------------
	.section	.nv.shared._ZN5flash44flash_bwd_dq_dk_dv_loop_seqk_parallel_kernelI23Flash_bwd_kernel_traitsILi128ELi64ELi128ELi8ELi2ELi4ELi2ELb0ELb0EN7cutlass10bfloat16_tE19Flash_kernel_traitsILi128ELi64ELi128ELi8ES3_EELb0ELb0ELb0ELb1ELb0ELb0ELb1EEEvNS_16Flash_bwd_paramsE,"aw",@nobits
	.sectionflags	@""
	.align	16
	.zero		1024


//--------------------- .nv.shared._ZN5flash44flash_bwd_dq_dk_dv_loop_seqk_parallel_kernelI23Flash_bwd_kernel_traitsILi128ELi64ELi128ELi8ELi2ELi4ELi2ELb0ELb0EN7cutlass10bfloat16_tE19Flash_kernel_traitsILi128ELi64ELi128ELi8ES3_EELb1ELb0ELb1ELb0ELb0ELb1ELb0EEEvNS_16Flash_bwd_paramsE --------------------------
	.section	.nv.shared._ZN5flash44flash_bwd_dq_dk_dv_loop_seqk_parallel_kernelI23Flash_bwd_kernel_traitsILi128ELi64ELi128ELi8ELi2ELi4ELi2ELb0ELb0EN7cutlass10bfloat16_tE19Flash_kernel_traitsILi128ELi64ELi128ELi8ES3_EELb1ELb0ELb1ELb0ELb0ELb1ELb0EEEvNS_16Flash_bwd_paramsE,"aw",@nobits
	.sectionflags	@""
	.align	16
	.zero		1024


//--------------------- .nv.shared._ZN5flash44flash_bwd_dq_dk_dv_loop_seqk_parallel_kernelI23Flash_bwd_kernel_traitsILi128ELi64ELi128ELi8ELi2ELi4ELi2ELb0ELb0EN7cutlass10bfloat16_tE19Flash_kernel_traitsILi128ELi64ELi128ELi8ES3_EELb0ELb0ELb1ELb0ELb0ELb1ELb1EEEvNS_16Flash_bwd_paramsE --------------------------
	.section	.nv.shared._ZN5flash44flash_bwd_dq_dk_dv_loop_seqk_parallel_kernelI23Flash_bwd_kernel_traitsILi128ELi64ELi128ELi8ELi2ELi4ELi2ELb0ELb0EN7cutlass10bfloat16_tE19Flash_kernel_traitsILi128ELi64ELi128ELi8ES3_EELb0ELb0ELb1ELb0ELb0ELb1ELb1EEEvNS_16Flash_bwd_paramsE,"aw",@nobits
	.sectionflags	@""
	.align	16
	.zero		1024


//--------------------- .nv.shared._ZN5flash44flash_bwd_dq_dk_dv_loop_seqk_parallel_kernelI23Flash_bwd_kernel_traitsILi128ELi64ELi128ELi8ELi2ELi4ELi2ELb0ELb0EN7cutlass10bfloat16_tE19Flash_kernel_traitsILi128ELi64ELi128ELi8ES3_EELb1ELb0ELb1ELb1ELb0ELb0ELb0EEEvNS_16Flash_bwd_paramsE --------------------------
	.section	.nv.shared._ZN5flash44flash_bwd_dq_dk_dv_loop_seqk_parallel_kernelI23Flash_bwd_kernel_traitsILi128ELi64ELi128ELi8ELi2ELi4ELi2ELb0ELb0EN7cutlass10bfloat16_tE19Flash_kernel_traitsILi128ELi64ELi128ELi8ES3_EELb1ELb0ELb1ELb1ELb0ELb0ELb0EEEvNS_16Flash_bwd_paramsE,"aw",@nobits
	.sectionflags	@""
	.align	16
	.zero		1024


//--------------------- .nv.shared._ZN5flash44flash_bwd_dq_dk_dv_loop_seqk_parallel_kernelI23Flash_bwd_kernel_traitsILi128ELi64ELi128ELi8ELi2ELi4ELi2ELb0ELb0EN7cutlass10bfloat16_tE19Flash_kernel_traitsILi128ELi64ELi128ELi8ES3_EELb0ELb0ELb1ELb1ELb0ELb0ELb1EEEvNS_16Flash_bwd_paramsE --------------------------
	.section	.nv.shared._ZN5flash44flash_bwd_dq_dk_dv_loop_seqk_parallel_kernelI23Flash_bwd_kernel_traitsILi128ELi64ELi128ELi8ELi2ELi4ELi2ELb0ELb0EN7cutlass10bfloat16_tE19Flash_kernel_traitsILi128ELi64ELi128ELi8ES3_EELb0ELb0ELb1ELb1ELb0ELb0ELb1EEEvNS_16Flash_bwd_paramsE,"aw",@nobits
	.sectionflags	@""
	.align	16
	.zero		1024


//--------------------- .nv.shared._ZN5flash25flash_bwd_dot_do_o_kernelILb0E23Flash_bwd_kernel_traitsILi128ELi64ELi128ELi8ELi2ELi4ELi2ELb0ELb0EN7cutlass10bfloat16_tE19Flash_kernel_traitsILi128ELi64ELi128ELi8ES3_EEEEvNS_16Flash_bwd_paramsE --------------------------
	.section	.nv.shared._ZN5flash25flash_bwd_dot_do_o_kernelILb0E23Flash_bwd_kernel_traitsILi128ELi64ELi128ELi8ELi2ELi4ELi2ELb0ELb0EN7cutlass10bfloat16_tE19Flash_kernel_traitsILi128ELi64ELi128ELi8ES3_EEEEvNS_16Flash_bwd_paramsE,"aw",@nobits
	.sectionflags	@""
	.align	16
	.zero		1024


//--------------------- .nv.shared._ZN5flash25flash_bwd_dot_do_o_kernelILb1E23Flash_bwd_kernel_traitsILi128ELi64ELi128ELi8ELi2ELi4ELi2ELb0ELb0EN7cutlass10bfloat16_tE19Flash_kernel_traitsILi128ELi64ELi128ELi8ES3_EEEEvNS_16Flash_bwd_paramsE --------------------------
	.section	.nv.shared._ZN5flash25flash_bwd_dot_do_o_kernelILb1E23Flash_bwd_kernel_traitsILi128ELi64ELi128ELi8ELi2ELi4ELi2ELb0ELb0EN7cutlass10bfloat16_tE19Flash_kernel_traitsILi128ELi64ELi128ELi8ES3_EEEEvNS_16Flash_bwd_paramsE,"aw",@nobits
	.sectionflags	@""
	.align	16
	.zero		1024


//--------------------- .nv.constant0._ZN5flash44flash_bwd_dq_dk_dv_loop_seqk_parallel_kernelI23Flash_bwd_kernel_traitsILi128ELi64ELi64ELi8ELi4ELi2ELi2ELb1ELb0EN7cutlass10bfloat16_tE19Flash_kernel_traitsILi128ELi64ELi64ELi8ES3_EELb0ELb0ELb0ELb0ELb0ELb1ELb0EEEvNS_16Flash_bwd_paramsE --------------------------
	.section	.nv.constant0._ZN5flash44flash_bwd_dq_dk_dv_loop_seqk_parallel_kernelI23Flash_bwd_kernel_traitsILi128ELi64ELi64ELi8ELi4ELi2ELi2ELb1ELb0EN7cutlass10bfloat16_tE19Flash_kernel_traitsILi128ELi64ELi64ELi8ES3_EELb0ELb0ELb0ELb0ELb0ELb1ELb0EEEvNS_16Flash_bwd_paramsE,"a",@progbits
	.sectionflags	@""
	.align	4
.nv.constant0._ZN5flash44flash_bwd_dq_dk_dv_loop_seqk_parallel_kernelI23Flash_bwd_kernel_traitsILi128ELi64ELi64ELi8ELi4ELi2ELi2ELb1ELb0EN7cutlass10bfloat16_tE19Flash_kernel_traitsILi128ELi64ELi64ELi8ES3_EELb0ELb0ELb0ELb0ELb0ELb1ELb0EEEvNS_16Flash_bwd_paramsE:
	.zero		1536


//--------------------- .nv.constant0._ZN5flash44flash_bwd_dq_dk_dv_loop_seqk_parallel_kernelI23Flash_bwd_kernel_traitsILi128ELi64ELi64ELi8ELi4ELi2ELi2ELb1ELb0EN7cutlass10bfloat16_tE19Flash_kernel_traitsILi128ELi64ELi64ELi8ES3_EELb0ELb0ELb0ELb0ELb0ELb0ELb0EEEvNS_16Flash_bwd_paramsE --------------------------
	.section	.nv.constant0._ZN5flash44flash_bwd_dq_dk_dv_loop_seqk_parallel_kernelI23Flash_bwd_kernel_traitsILi128ELi64ELi64ELi8ELi4ELi2ELi2ELb1ELb0EN7cutlass10bfloat16_tE19Flash_kernel_traitsILi128ELi64ELi64ELi8ES3_EELb0ELb0ELb0ELb0ELb0ELb0ELb0EEEvNS_16Flash_bwd_paramsE,"a",@progbits
	.sectionflags	@""
	.align	4
.nv.constant0._ZN5flash44flash_bwd_dq_dk_dv_loop_seqk_parallel_kernelI23Flash_bwd_kernel_traitsILi128ELi64ELi64ELi8ELi4ELi2ELi2ELb1ELb0EN7cutlass10bfloat16_tE19Flash_kernel_traitsILi128ELi64ELi64ELi8ES3_EELb0ELb0ELb0ELb0ELb0ELb0ELb0EEEvNS_16Flash_bwd_paramsE:
	.zero		1536


//--------------------- .nv.constant0._ZN5flash44flash_bwd_dq_dk_dv_loop_seqk_parallel_kernelI23Flash_bwd_kernel_traitsILi128ELi64ELi64ELi8ELi4ELi2ELi2ELb1ELb0EN7cutlass10bfloat16_tE19Flash_kernel_traitsILi128ELi64ELi64ELi8ES3_EELb0ELb0ELb1ELb0ELb0ELb0ELb0EEEvNS_16Flash_bwd_paramsE --------------------------
	.section	.nv.constant0._ZN5flash44flash_bwd_dq_dk_dv_loop_seqk_parallel_kernelI23Flash_bwd_kernel_traitsILi128ELi64ELi64ELi8ELi4ELi2ELi2ELb1ELb0EN7cutlass10bfloat16_tE19Flash_kernel_traitsILi128ELi64ELi64ELi8ES3_EELb0ELb0ELb1ELb0ELb0ELb0ELb0EEEvNS_16Flash_bwd_paramsE,"a",@progbits
	.sectionflags	@""
	.align	4
.nv.constant0._ZN5flash44flash_bwd_dq_dk_dv_loop_seqk_parallel_kernelI23Flash_bwd_kernel_traitsILi128ELi64ELi64ELi8ELi4ELi2ELi2ELb1ELb0EN7cutlass10bfloat16_tE19Flash_kernel_traitsILi128ELi64ELi64ELi8ES3_EELb0ELb0ELb1ELb0ELb0ELb0ELb0EEEvNS_16Flash_bwd_paramsE:
	.zero		1536


//--------------------- .nv.constant0._ZN5flash44flash_bwd_dq_dk_dv_loop_seqk_parallel_kernelI23Flash_bwd_kernel_traitsILi128ELi64ELi64ELi8ELi4ELi2ELi2ELb1ELb0EN7cutlass10bfloat16_tE19Flash_kernel_traitsILi128ELi64ELi64ELi8ES3_EELb0ELb0ELb0ELb0ELb1ELb1ELb0EEEvNS_16Flash_bwd_paramsE --------------------------
	.section	.nv.constant0._ZN5flash44flash_bwd_dq_dk_dv_loop_seqk_parallel_kernelI23Flash_bwd_kernel_traitsILi128ELi64ELi64ELi8ELi4ELi2ELi2ELb1ELb0EN7cutlass10bfloat16_tE19Flash_kernel_traitsILi128ELi64ELi64ELi8ES3_EELb0ELb0ELb0ELb0ELb1ELb1ELb0EEEvNS_16Flash_bwd_paramsE,"a",@progbits
	.sectionflags	@""
	.align	4
.nv.constant0._ZN5flash44flash_bwd_dq_dk_dv_loop_seqk_parallel_kernelI23Flash_bwd_kernel_traitsILi128ELi64ELi64ELi8ELi4ELi2ELi2ELb1ELb0EN7cutlass10bfloat16_tE19Flash_kernel_traitsILi128ELi64ELi64ELi8ES3_EELb0ELb0ELb0ELb0ELb1ELb1ELb0EEEvNS_16Flash_bwd_paramsE:
	.zero		1536


//--------------------- .nv.constant0._ZN5flash44flash_bwd_dq_dk_dv_loop_seqk_parallel_kernelI23Flash_bwd_kernel_traitsILi128ELi64ELi64ELi8ELi4ELi2ELi2ELb1ELb0EN7cutlass10bfloat16_tE19Flash_kernel_traitsILi128ELi64ELi64ELi8ES3_EELb0ELb0ELb0ELb1ELb0ELb0ELb0EEEvNS_16Flash_bwd_paramsE --------------------------
	.section	.nv.constant0._ZN5flash44flash_bwd_dq_dk_dv_loop_seqk_parallel_kernelI23Flash_bwd_kernel_traitsILi128ELi64ELi64ELi8ELi4ELi2ELi2ELb1ELb0EN7cutlass10bfloat16_tE19Flash_kernel_traitsILi128ELi64ELi64ELi8ES3_EELb0ELb0ELb0ELb1ELb0ELb0ELb0EEEvNS_16Flash_bwd_paramsE,"a",@progbits
	.sectionflags	@""
	.align	4
.nv.constant0._ZN5flash44flash_bwd_dq_dk_dv_loop_seqk_parallel_kernelI23Flash_bwd_kernel_traitsILi128ELi64ELi64ELi8ELi4ELi2ELi2ELb1ELb0EN7cutlass10bfloat16_tE19Flash_kernel_traitsILi128ELi64ELi64ELi8ES3_EELb0ELb0ELb0ELb1ELb0ELb0ELb0EEEvNS_16Flash_bwd_paramsE:
	.zero		1536


//--------------------- .nv.constant0._ZN5flash44flash_bwd_dq_dk_dv_loop_seqk_parallel_kernelI23Flash_bwd_kernel_traitsILi128ELi64ELi64ELi8ELi4ELi2ELi2ELb1ELb0EN7cutlass10bfloat16_tE19Flash_kernel_traitsILi128ELi64ELi64ELi8ES3_EELb0ELb0ELb1ELb0ELb0ELb1ELb0EEEvNS_16Flash_bwd_paramsE --------------------------
	.section	.nv.constant0._ZN5flash44flash_bwd_dq_dk_dv_loop_seqk_parallel_kernelI23Flash_bwd_kernel_traitsILi128ELi64ELi64ELi8ELi4ELi2ELi2ELb1ELb0EN7cutlass10bfloat16_tE19Flash_kernel_traitsILi128ELi64ELi64ELi8ES3_EELb0ELb0ELb1ELb0ELb0ELb1ELb0EEEvNS_16Flash_bwd_paramsE,"a",@progbits
	.sectionflags	@""
	.align	4
.nv.constant0._ZN5flash44flash_bwd_dq_dk_dv_loop_seqk_parallel_kernelI23Flash_bwd_kernel_traitsILi128ELi64ELi64ELi8ELi4ELi2ELi2ELb1ELb0EN7cutlass10bfloat16_tE19Flash_kernel_traitsILi128ELi64ELi64ELi8ES3_EELb0ELb0ELb1ELb0ELb0ELb1ELb0EEEvNS_16Flash_bwd_paramsE:
	.zero		1536


//--------------------- .nv.constant0._ZN5flash44flash_bwd_dq_dk_dv_loop_seqk_parallel_kernelI23Flash_bwd_kernel_traitsILi128ELi64ELi64ELi8ELi4ELi2ELi2ELb1ELb0EN7cutlass10bfloat16_tE19Flash_kernel_traitsILi128ELi64ELi64ELi8ES3_EELb0ELb0ELb1ELb1ELb0ELb0ELb0EEEvNS_16Flash_bwd_paramsE --------------------------
	.section	.nv.constant0._ZN5flash44flash_bwd_dq_dk_dv_loop_seqk_parallel_kernelI23Flash_bwd_kernel_traitsILi128ELi64ELi64ELi8ELi4ELi2ELi2ELb1ELb0EN7cutlass10bfloat16_tE19Flash_kernel_traitsILi128ELi64ELi64ELi8ES3_EELb0ELb0ELb1ELb1ELb0ELb0ELb0EEEvNS_16Flash_bwd_paramsE,"a",@progbits
	.sectionflags	@""
	.align	4
.nv.constant0._ZN5flash44flash_bwd_dq_dk_dv_loop_seqk_parallel_kernelI23Flash_bwd_kernel_traitsILi128ELi64ELi64ELi8ELi4ELi2ELi2ELb1ELb0EN7cutlass10bfloat16_tE19Flash_kernel_traitsILi128ELi64ELi64ELi8ES3_EELb0ELb0ELb1ELb1ELb0ELb0ELb0EEEvNS_16Flash_bwd_paramsE:
	.zero		1536


//--------------------- .nv.constant0._ZN5flash44flash_bwd_dq_dk_dv_loop_seqk_parallel_kernelI23Flash_bwd_kernel_traitsILi128ELi64ELi128ELi8ELi2ELi4ELi2ELb0ELb0EN7cutlass10bfloat16_tE19Flash_kernel_traitsILi128ELi64ELi128ELi8ES3_EELb0ELb0ELb0ELb0ELb0ELb1ELb0EEEvNS_16Flash_bwd_paramsE --------------------------
	.section	.nv.constant0._ZN5flash44flash_bwd_dq_dk_dv_loop_seqk_parallel_kernelI23Flash_bwd_kernel_traitsILi128ELi64ELi128ELi8ELi2ELi4ELi2ELb0ELb0EN7cutlass10bfloat16_tE19Flash_kernel_traitsILi128ELi64ELi128ELi8ES3_EELb0ELb0ELb0ELb0ELb0ELb1ELb0EEEvNS_16Flash_bwd_paramsE,"a",@progbits
	.sectionflags	@""
	.align	4
.nv.constant0._ZN5flash44flash_bwd_dq_dk_dv_loop_seqk_parallel_kernelI23Flash_bwd_kernel_traitsILi128ELi64ELi128ELi8ELi2ELi4ELi2ELb0ELb0EN7cutlass10bfloat16_tE19Flash_kernel_traitsILi128ELi64ELi128ELi8ES3_EELb0ELb0ELb0ELb0ELb0ELb1ELb0EEEvNS_16Flash_bwd_paramsE:
	.zero		1536


//--------------------- .nv.constant0._ZN5flash44flash_bwd_dq_dk_dv_loop_seqk_parallel_kernelI23Flash_bwd_kernel_traitsILi128ELi64ELi128ELi8ELi2ELi4ELi2ELb0ELb0EN7cutlass10bfloat16_tE19Flash_kernel_traitsILi128ELi64ELi128ELi8ES3_EELb0ELb0ELb0ELb0ELb0ELb0ELb0EEEvNS_16Flash_bwd_paramsE --------------------------
	.section	.nv.constant0._ZN5flash44flash_bwd_dq_dk_dv_loop_seqk_parallel_kernelI23Flash_bwd_kernel_traitsILi128ELi64ELi128ELi8ELi2ELi4ELi2ELb0ELb0EN7cutlass10bfloat16_tE19Flash_kernel_traitsILi128ELi64ELi128ELi8ES3_EELb0ELb0ELb0ELb0ELb0ELb0ELb0EEEvNS_16Flash_bwd_paramsE,"a",@progbits
	.sectionflags	@""
	.align	4
.nv.constant0._ZN5flash44flash_bwd_dq_dk_dv_loop_seqk_parallel_kernelI23Flash_bwd_kernel_traitsILi128ELi64ELi128ELi8ELi2ELi4ELi2ELb0ELb0EN7cutlass10bfloat16_tE19Flash_kernel_traitsILi128ELi64ELi128ELi8ES3_EELb0ELb0ELb0ELb0ELb0ELb0ELb0EEEvNS_16Flash_bwd_paramsE:
	.zero		1536


//--------------------- .nv.constant0._ZN5flash44flash_bwd_dq_dk_dv_loop_seqk_parallel_kernelI23Flash_bwd_kernel_traitsILi128ELi64ELi128ELi8ELi2ELi4ELi2ELb0ELb0EN7cutlass10bfloat16_tE19Flash_kernel_traitsILi128ELi64ELi128ELi8ES3_EELb0ELb0ELb1ELb0ELb0ELb0ELb0EEEvNS_16Flash_bwd_paramsE --------------------------
	.section	.nv.constant0._ZN5flash44flash_bwd_dq_dk_dv_loop_seqk_parallel_kernelI23Flash_bwd_kernel_traitsILi128ELi64ELi128ELi8ELi2ELi4ELi2ELb0ELb0EN7cutlass10bfloat16_tE19Flash_kernel_traitsILi128ELi64ELi128ELi8ES3_EELb0ELb0ELb1ELb0ELb0ELb0ELb0EEEvNS_16Flash_bwd_paramsE,"a",@progbits
	.sectionflags	@""
	.align	4
.nv.constant0._ZN5flash44flash_bwd_dq_dk_dv_loop_seqk_parallel_kernelI23Flash_bwd_kernel_traitsILi128ELi64ELi128ELi8ELi2ELi4ELi2ELb0ELb0EN7cutlass10bfloat16_tE19Flash_kernel_traitsILi128ELi64ELi128ELi8ES3_EELb0ELb0ELb1ELb0ELb0ELb0ELb0EEEvNS_16Flash_bwd_paramsE:
	.zero		1536


//--------------------- .nv.constant0._ZN5flash44flash_bwd_dq_dk_dv_loop_seqk_parallel_kernelI23Flash_bwd_kernel_traitsILi128ELi64ELi128ELi8ELi2ELi4ELi2ELb0ELb0EN7cutlass10bfloat16_tE19Flash_kernel_traitsILi128ELi64ELi128ELi8ES3_EELb0ELb0ELb0ELb0ELb1ELb1ELb0EEEvNS_16Flash_bwd_paramsE --------------------------
	.section	.nv.constant0._ZN5flash44flash_bwd_dq_dk_dv_loop_seqk_parallel_kernelI23Flash_bwd_kernel_traitsILi128ELi64ELi128ELi8ELi2ELi4ELi2ELb0ELb0EN7cutlass10bfloat16_tE19Flash_kernel_traitsILi128ELi64ELi128ELi8ES3_EELb0ELb0ELb0ELb0ELb1ELb1ELb0EEEvNS_16Flash_bwd_paramsE,"a",@progbits
	.sectionflags	@""
	.align	4
.nv.constant0._ZN5flash44flash_bwd_dq_dk_dv_loop_seqk_parallel_kernelI23Flash_bwd_kernel_traitsILi128ELi64ELi128ELi8ELi2ELi4ELi2ELb0ELb0EN7cutlass10bfloat16_tE19Flash_kernel_traitsILi128ELi64ELi128ELi8ES3_EELb0ELb0ELb0ELb0ELb1ELb1ELb0EEEvNS_16Flash_bwd_paramsE:
	.zero		1536


//--------------------- .nv.constant0._ZN5flash44flash_bwd_dq_dk_dv_loop_seqk_parallel_kernelI23Flash_bwd_kernel_traitsILi128ELi64ELi128ELi8ELi2ELi4ELi2ELb0ELb0EN7cutlass10bfloat16_tE19Flash_kernel_traitsILi128ELi64ELi128ELi8ES3_EELb0ELb0ELb0ELb1ELb0ELb0ELb0EEEvNS_16Flash_bwd_paramsE --------------------------
	.section	.nv.constant0._ZN5flash44flash_bwd_dq_dk_dv_loop_seqk_parallel_kernelI23Flash_bwd_kernel_traitsILi128ELi64ELi128ELi8ELi2ELi4ELi2ELb0ELb0EN7cutlass10bfloat16_tE19Flash_kernel_traitsILi128ELi64ELi128ELi8ES3_EELb0ELb0ELb0ELb1ELb0ELb0ELb0EEEvNS_16Flash_bwd_paramsE,"a",@progbits
	.sectionflags	@""
	.align	4
.nv.constant0._ZN5flash44flash_bwd_dq_dk_dv_loop_seqk_parallel_kernelI23Flash_bwd_kernel_traitsILi128ELi64ELi128ELi8ELi2ELi4ELi2ELb0ELb0EN7cutlass10bfloat16_tE19Flash_kernel_traitsILi128ELi64ELi128ELi8ES3_EELb0ELb0ELb0ELb1ELb0ELb0ELb0EEEvNS_16Flash_bwd_paramsE:
	.zero		1536


//--------------------- .nv.constant0._ZN5flash44flash_bwd_dq_dk_dv_loop_seqk_parallel_kernelI23Flash_bwd_kernel_traitsILi128ELi64ELi128ELi8ELi2ELi4ELi2ELb0ELb0EN7cutlass10bfloat16_tE19Flash_kernel_traitsILi128ELi64ELi128ELi8ES3_EELb0ELb0ELb1ELb0ELb0ELb1ELb0EEEvNS_16Flash_bwd_paramsE --------------------------
	.section	.nv.constant0._ZN5flash44flash_bwd_dq_dk_dv_loop_seqk_parallel_kernelI23Flash_bwd_kernel_traitsILi128ELi64ELi128ELi8ELi2ELi4ELi2ELb0ELb0EN7cutlass10bfloat16_tE19Flash_kernel_traitsILi128ELi64ELi128ELi8ES3_EELb0ELb0ELb1ELb0ELb0ELb1ELb0EEEvNS_16Flash_bwd_paramsE,"a",@progbits
	.sectionflags	@""
	.align	4
.nv.constant0._ZN5flash44flash_bwd_dq_dk_dv_loop_seqk_parallel_kernelI23Flash_bwd_kernel_traitsILi128ELi64ELi128ELi8ELi2ELi4ELi2ELb0ELb0EN7cutlass10bfloat16_tE19Flash_kernel_traitsILi128ELi64ELi128ELi8ES3_EELb0ELb0ELb1ELb0ELb0ELb1ELb0EEEvNS_16Flash_bwd_paramsE:
	.zero		1536


//--------------------- .nv.constant0._ZN5flash44flash_bwd_dq_dk_dv_loop_seqk_parallel_kernelI23Flash_bwd_kernel_traitsILi128ELi64ELi128ELi8ELi2ELi4ELi2ELb0ELb0EN7cutlass10bfloat16_tE19Flash_kernel_traitsILi128ELi64ELi128ELi8ES3_EELb0ELb0ELb1ELb1ELb0ELb0ELb0EEEvNS_16Flash_bwd_paramsE --------------------------
	.section	.nv.constant0._ZN5flash44flash_bwd_dq_dk_dv_loop_seqk_parallel_kernelI23Flash_bwd_kernel_traitsILi128ELi64ELi128ELi8ELi2ELi4ELi2ELb0ELb0EN7cutlass10bfloat16_tE19Flash_kernel_traitsILi128ELi64ELi128ELi8ES3_EELb0ELb0ELb1ELb1ELb0ELb0ELb0EEEvNS_16Flash_bwd_paramsE,"a",@progbits
	.sectionflags	@""
	.align	4
.nv.constant0._ZN5flash44flash_bwd_dq_dk_dv_loop_seqk_parallel_kernelI23Flash_bwd_kernel_traitsILi128ELi64ELi128ELi8ELi2ELi4ELi2ELb0ELb0EN7cutlass10bfloat16_tE19Flash_kernel_traitsILi128ELi64ELi128ELi8ES3_EELb0ELb0ELb1ELb1ELb0ELb0ELb0EEEvNS_16Flash_bwd_paramsE:
	.zero		1536


//--------------------- .nv.constant0._ZN5flash27flash_bwd_convert_dq_kernelI23Flash_bwd_kernel_traitsILi128ELi64ELi64ELi8ELi4ELi2ELi2ELb1ELb0EN7cutlass10bfloat16_tE19Flash_kernel_traitsILi128ELi64ELi64ELi8ES3_EEEEvNS_16Flash_bwd_paramsEi --------------------------
	.section	.nv.constant0._ZN5flash27flash_bwd_convert_dq_kernelI23Flash_bwd_kernel_traitsILi128ELi64ELi64ELi8ELi4ELi2ELi2ELb1ELb0EN7cutlass10bfloat16_tE19Flash_kernel_traitsILi128ELi64ELi64ELi8ES3_EEEEvNS_16Flash_bwd_paramsEi,"a",@progbits
	.sectionflags	@""
	.align	4
.nv.constant0._ZN5flash27flash_bwd_convert_dq_kernelI23Flash_bwd_kernel_traitsILi128ELi64ELi64ELi8ELi4ELi2ELi2ELb1ELb0EN7cutlass10bfloat16_tE19Flash_kernel_traitsILi128ELi64ELi64ELi8ES3_EEEEvNS_16Flash_bwd_paramsEi:
	.zero		1540


//--------------------- .nv.constant0._ZN5flash44flash_bwd_dq_dk_dv_loop_seqk_parallel_kernelI23Flash_bwd_kernel_traitsILi128ELi64ELi64ELi8ELi4ELi2ELi2ELb1ELb0EN7cutlass10bfloat16_tE19Flash_kernel_traitsILi128ELi64ELi64ELi8ES3_EELb1ELb0ELb0ELb0ELb0ELb1ELb0EEEvNS_16Flash_bwd_paramsE --------------------------
	.section	.nv.constant0._ZN5flash44flash_bwd_dq_dk_dv_loop_seqk_parallel_kernelI23Flash_bwd_kernel_traitsILi128ELi64ELi64ELi8ELi4ELi2ELi2ELb1ELb0EN7cutlass10bfloat16_tE19Flash_kernel_traitsILi128ELi64ELi64ELi8ES3_EELb1ELb0ELb0ELb0ELb0ELb1ELb0EEEvNS_16Flash_bwd_paramsE,"a",@progbits
	.sectionflags	@""
	.align	4
.nv.constant0._ZN5flash44flash_bwd_dq_dk_dv_loop_seqk_parallel_kernelI23Flash_bwd_kernel_traitsILi128ELi64ELi64ELi8ELi4ELi2ELi2ELb1ELb0EN7cutlass10bfloat16_tE19Flash_kernel_traitsILi128ELi64ELi64ELi8ES3_EELb1ELb0ELb0ELb0ELb0ELb1ELb0EEEvNS_16Flash_bwd_paramsE:
	.zero		1536


//--------------------- .nv.constant0._ZN5flash44flash_bwd_dq_dk_dv_loop_seqk_parallel_kernelI23Flash_bwd_kernel_traitsILi128ELi64ELi64ELi8ELi4ELi2ELi2ELb1ELb0EN7cutlass10bfloat16_tE19Flash_kernel_traitsILi128ELi64ELi64ELi8ES3_EELb0ELb0ELb0ELb0ELb0ELb1ELb1EEEvNS_16Flash_bwd_paramsE --------------------------
	.section	.nv.constant0._ZN5flash44flash_bwd_dq_dk_dv_loop_seqk_parallel_kernelI23Flash_bwd_kernel_traitsILi128ELi64ELi64ELi8ELi4ELi2ELi2ELb1ELb0EN7cutlass10bfloat16_tE19Flash_kernel_traitsILi128ELi64ELi64ELi8ES3_EELb0ELb0ELb0ELb0ELb0ELb1ELb1EEEvNS_16Flash_bwd_paramsE,"a",@progbits
	.sectionflags	@""
	.align	4
.nv.constant0._ZN5flash44flash_bwd_dq_dk_dv_loop_seqk_parallel_kernelI23Flash_bwd_kernel_traitsILi128ELi64ELi64ELi8ELi4ELi2ELi2ELb1ELb0EN7cutlass10bfloat16_tE19Flash_kernel_traitsILi128ELi64ELi64ELi8ES3_EELb0ELb0ELb0ELb0ELb0ELb1ELb1EEEvNS_16Flash_bwd_paramsE:
	.zero		1536


//--------------------- .nv.constant0._ZN5flash44flash_bwd_dq_dk_dv_loop_seqk_parallel_kernelI23Flash_bwd_kernel_traitsILi128ELi64ELi64ELi8ELi4ELi2ELi2ELb1ELb0EN7cutlass10bfloat16_tE19Flash_kernel_traitsILi128ELi64ELi64ELi8ES3_EELb1ELb0ELb0ELb0ELb0ELb0ELb0EEEvNS_16Flash_bwd_paramsE --------------------------
	.section	.nv.constant0._ZN5flash44flash_bwd_dq_dk_dv_loop_seqk_parallel_kernelI23Flash_bwd_kernel_traitsILi128ELi64ELi64ELi8ELi4ELi2ELi2ELb1ELb0EN7cutlass10bfloat16_tE19Flash_kernel_traitsILi128ELi64ELi64ELi8ES3_EELb1ELb0ELb0ELb0ELb0ELb0ELb0EEEvNS_16Flash_bwd_paramsE,"a",@progbits
	.sectionflags	@""
	.align	4
.nv.constant0._ZN5flash44flash_bwd_dq_dk_dv_loop_seqk_parallel_kernelI23Flash_bwd_kernel_traitsILi128ELi64ELi64ELi8ELi4ELi2ELi2ELb1ELb0EN7cutlass10bfloat16_tE19Flash_kernel_traitsILi128ELi64ELi64ELi8ES3_EELb1ELb0ELb0ELb0ELb0ELb0ELb0EEEvNS_16Flash_bwd_paramsE:
	.zero		1536


//--------------------- .nv.constant0._ZN5flash44flash_bwd_dq_dk_dv_loop_seqk_parallel_kernelI23Flash_bwd_kernel_traitsILi128ELi64ELi64ELi8ELi4ELi2ELi2ELb1ELb0EN7cutlass10bfloat16_tE19Flash_kernel_traitsILi128ELi64ELi64ELi8ES3_EELb0ELb0ELb0ELb0ELb0ELb0ELb1EEEvNS_16Flash_bwd_paramsE --------------------------
	.section	.nv.constant0._ZN5flash44flash_bwd_dq_dk_dv_loop_seqk_parallel_kernelI23Flash_bwd_kernel_traitsILi128ELi64ELi64ELi8ELi4ELi2ELi2ELb1ELb0EN7cutlass10bfloat16_tE19Flash_kernel_traitsILi128ELi64ELi64ELi8ES3_EELb0ELb0ELb0ELb0ELb0ELb0ELb1EEEvNS_16Flash_bwd_paramsE,"a",@progbits
	.sectionflags	@""
	.align	4
.nv.constant0._ZN5flash44flash_bwd_dq_dk_dv_loop_seqk_parallel_kernelI23Flash_bwd_kernel_traitsILi128ELi64ELi64ELi8ELi4ELi2ELi2ELb1ELb0EN7cutlass10bfloat16_tE19Flash_kernel_traitsILi128ELi64ELi64ELi8ES3_EELb0ELb0ELb0ELb0ELb0ELb0ELb1EEEvNS_16Flash_bwd_paramsE:
	.zero		1536


//--------------------- .nv.constant0._ZN5flash44flash_bwd_dq_dk_dv_loop_seqk_parallel_kernelI23Flash_bwd_kernel_traitsILi128ELi64ELi64ELi8ELi4ELi2ELi2ELb1ELb0EN7cutlass10bfloat16_tE19Flash_kernel_traitsILi128ELi64ELi64ELi8ES3_EELb1ELb0ELb1ELb0ELb0ELb0ELb0EEEvNS_16Flash_bwd_paramsE --------------------------
	.section	.nv.constant0._ZN5flash44flash_bwd_dq_dk_dv_loop_seqk_parallel_kernelI23Flash_bwd_kernel_traitsILi128ELi64ELi64ELi8ELi4ELi2ELi2ELb1ELb0EN7cutlass10bfloat16_tE19Flash_kernel_traitsILi128ELi64ELi64ELi8ES3_EELb1ELb0ELb1ELb0ELb0ELb0ELb0EEEvNS_16Flash_bwd_paramsE,"a",@progbits
	.sectionflags	@""
	.align	4
.nv.constant0._ZN5flash44flash_bwd_dq_dk_dv_loop_seqk_parallel_kernelI23Flash_bwd_kernel_traitsILi128ELi64ELi64ELi8ELi4ELi2ELi2ELb1ELb0EN7cutlass10bfloat16_tE19Flash_kernel_traitsILi128ELi64ELi64ELi8ES3_EELb1ELb0ELb1ELb0ELb0ELb0ELb0EEEvNS_16Flash_bwd_paramsE:
	.zero		1536


//--------------------- .nv.constant0._ZN5flash44flash_bwd_dq_dk_dv_loop_seqk_parallel_kernelI23Flash_bwd_kernel_traitsILi128ELi64ELi64ELi8ELi4ELi2ELi2ELb1ELb0EN7cutlass10bfloat16_tE19Flash_kernel_traitsILi128ELi64ELi64ELi8ES3_EELb0ELb0ELb1ELb0ELb0ELb0ELb1EEEvNS_16Flash_bwd_paramsE --------------------------
	.section	.nv.constant0._ZN5flash44flash_bwd_dq_dk_dv_loop_seqk_parallel_kernelI23Flash_bwd_kernel_traitsILi128ELi64ELi64ELi8ELi4ELi2ELi2ELb1ELb0EN7cutlass10bfloat16_tE19Flash_kernel_traitsILi128ELi64ELi64ELi8ES3_EELb0ELb0ELb1ELb0ELb0ELb0ELb1EEEvNS_16Flash_bwd_paramsE,"a",@progbits
	.sectionflags	@""
	.align	4
.nv.constant0._ZN5flash44flash_bwd_dq_dk_dv_loop_seqk_parallel_kernelI23Flash_bwd_kernel_traitsILi128ELi64ELi64ELi8ELi4ELi2ELi2ELb1ELb0EN7cutlass10bfloat16_tE19Flash_kernel_traitsILi128ELi64ELi64ELi8ES3_EELb0ELb0ELb1ELb0ELb0ELb0ELb1EEEvNS_16Flash_bwd_paramsE:
	.zero		1536


//--------------------- .nv.constant0._ZN5flash44flash_bwd_dq_dk_dv_loop_seqk_parallel_kernelI23Flash_bwd_kernel_traitsILi128ELi64ELi64ELi8ELi4ELi2ELi2ELb1ELb0EN7cutlass10bfloat16_tE19Flash_kernel_traitsILi128ELi64ELi64ELi8ES3_EELb1ELb0ELb0ELb0ELb1ELb1ELb0EEEvNS_16Flash_bwd_paramsE --------------------------
	.section	.nv.constant0._ZN5flash44flash_bwd_dq_dk_dv_loop_seqk_parallel_kernelI23Flash_bwd_kernel_traitsILi128ELi64ELi64ELi8ELi4ELi2ELi2ELb1ELb0EN7cutlass10bfloat16_tE19Flash_kernel_traitsILi128ELi64ELi64ELi8ES3_EELb1ELb0ELb0ELb0ELb1ELb1ELb0EEEvNS_16Flash_bwd_paramsE,"a",@progbits
	.sectionflags	@""
	.align	4
.nv.constant0._ZN5flash44flash_bwd_dq_dk_dv_loop_seqk_parallel_kernelI23Flash_bwd_kernel_traitsILi128ELi64ELi64ELi8ELi4ELi2ELi2ELb1ELb0EN7cutlass10bfloat16_tE19Flash_kernel_traitsILi128ELi64ELi64ELi8ES3_EELb1ELb0ELb0ELb0ELb1ELb1ELb0EEEvNS_16Flash_bwd_paramsE:
	.zero		1536


//--------------------- .nv.constant0._ZN5flash44flash_bwd_dq_dk_dv_loop_seqk_parallel_kernelI23Flash_bwd_kernel_traitsILi128ELi64ELi64ELi8ELi4ELi2ELi2ELb1ELb0EN7cutlass10bfloat16_tE19Flash_kernel_traitsILi128ELi64ELi64ELi8ES3_EELb0ELb0ELb0ELb0ELb1ELb1ELb1EEEvNS_16Flash_bwd_paramsE --------------------------
	.section	.nv.constant0._ZN5flash44flash_bwd_dq_dk_dv_loop_seqk_parallel_kernelI23Flash_bwd_kernel_traitsILi128ELi64ELi64ELi8ELi4ELi2ELi2ELb1ELb0EN7cutlass10bfloat16_tE19Flash_kernel_traitsILi128ELi64ELi64ELi8ES3_EELb0ELb0ELb0ELb0ELb1ELb1ELb1EEEvNS_16Flash_bwd_paramsE,"a",@progbits
	.sectionflags	@""
	.align	4
.nv.constant0._ZN5flash44flash_bwd_dq_dk_dv_loop_seqk_parallel_kernelI23Flash_bwd_kernel_traitsILi128ELi64ELi64ELi8ELi4ELi2ELi2ELb1ELb0EN7cutlass10bfloat16_tE19Flash_kernel_traitsILi128ELi64ELi64ELi8ES3_EELb0ELb0ELb0ELb0ELb1ELb1ELb1EEEvNS_16Flash_bwd_paramsE:
	.zero		1536


//--------------------- .nv.constant0._ZN5flash44flash_bwd_dq_dk_dv_loop_seqk_parallel_kernelI23Flash_bwd_kernel_traitsILi128ELi64ELi64ELi8ELi4ELi2ELi2ELb1ELb0EN7cutlass10bfloat16_tE19Flash_kernel_traitsILi128ELi64ELi64ELi8ES3_EELb1ELb0ELb0ELb1ELb0ELb0ELb0EEEvNS_16Flash_bwd_paramsE --------------------------
	.section	.nv.constant0._ZN5flash44flash_bwd_dq_dk_dv_loop_seqk_parallel_kernelI23Flash_bwd_kernel_traitsILi128ELi64ELi64ELi8ELi4ELi2ELi2ELb1ELb0EN7cutlass10bfloat16_tE19Flash_kernel_traitsILi128ELi64ELi64ELi8ES3_EELb1ELb0ELb0ELb1ELb0ELb0ELb0EEEvNS_16Flash_bwd_paramsE,"a",@progbits
	.sectionflags	@""
	.align	4
.nv.constant0._ZN5flash44flash_bwd_dq_dk_dv_loop_seqk_parallel_kernelI23Flash_bwd_kernel_traitsILi128ELi64ELi64ELi8ELi4ELi2ELi2ELb1ELb0EN7cutlass10bfloat16_tE19Flash_kernel_traitsILi128ELi64ELi64ELi8ES3_EELb1ELb0ELb0ELb1ELb0ELb0ELb0EEEvNS_16Flash_bwd_paramsE:
	.zero		1536


//--------------------- .nv.constant0._ZN5flash44flash_bwd_dq_dk_dv_loop_seqk_parallel_kernelI23Flash_bwd_kernel_traitsILi128ELi64ELi64ELi8ELi4ELi2ELi2ELb1ELb0EN7cutlass10bfloat16_tE19Flash_kernel_traitsILi128ELi64ELi64ELi8ES3_EELb0ELb0ELb0ELb1ELb0ELb0ELb1EEEvNS_16Flash_bwd_paramsE --------------------------
	.section	.nv.constant0._ZN5flash44flash_bwd_dq_dk_dv_loop_seqk_parallel_kernelI23Flash_bwd_kernel_traitsILi128ELi64ELi64ELi8ELi4ELi2ELi2ELb1ELb0EN7cutlass10bfloat16_tE19Flash_kernel_traitsILi128ELi64ELi64ELi8ES3_EELb0ELb0ELb0ELb1ELb0ELb0ELb1EEEvNS_16Flash_bwd_paramsE,"a",@progbits
	.sectionflags	@""
	.align	4
.nv.constant0._ZN5flash44flash_bwd_dq_dk_dv_loop_seqk_parallel_kernelI23Flash_bwd_kernel_traitsILi128ELi64ELi64ELi8ELi4ELi2ELi2ELb1ELb0EN7cutlass10bfloat16_tE19Flash_kernel_traitsILi128ELi64ELi64ELi8ES3_EELb0ELb0ELb0ELb1ELb0ELb0ELb1EEEvNS_16Flash_bwd_paramsE:
	.zero		1536


//--------------------- .nv.constant0._ZN5flash44flash_bwd_dq_dk_dv_loop_seqk_parallel_kernelI23Flash_bwd_kernel_traitsILi128ELi64ELi64ELi8ELi4ELi2ELi2ELb1ELb0EN7cutlass10bfloat16_tE19Flash_kernel_traitsILi128ELi64ELi64ELi8ES3_EELb1ELb0ELb1ELb0ELb0ELb1ELb0EEEvNS_16Flash_bwd_paramsE --------------------------
	.section	.nv.constant0._ZN5flash44flash_bwd_dq_dk_dv_loop_seqk_parallel_kernelI23Flash_bwd_kernel_traitsILi128ELi64ELi64ELi8ELi4ELi2ELi2ELb1ELb0EN7cutlass10bfloat16_tE19Flash_kernel_traitsILi128ELi64ELi64ELi8ES3_EELb1ELb0ELb1ELb0ELb0ELb1ELb0EEEvNS_16Flash_bwd_paramsE,"a",@progbits
	.sectionflags	@""
	.align	4
.nv.constant0._ZN5flash44flash_bwd_dq_dk_dv_loop_seqk_parallel_kernelI23Flash_bwd_kernel_traitsILi128ELi64ELi64ELi8ELi4ELi2ELi2ELb1ELb0EN7cutlass10bfloat16_tE19Flash_kernel_traitsILi128ELi64ELi64ELi8ES3_EELb1ELb0ELb1ELb0ELb0ELb1ELb0EEEvNS_16Flash_bwd_paramsE:
	.zero		1536


//--------------------- .nv.constant0._ZN5flash44flash_bwd_dq_dk_dv_loop_seqk_parallel_kernelI23Flash_bwd_kernel_traitsILi128ELi64ELi64ELi8ELi4ELi2ELi2ELb1ELb0EN7cutlass10bfloat16_tE19Flash_kernel_traitsILi128ELi64ELi64ELi8ES3_EELb0ELb0ELb1ELb0ELb0ELb1ELb1EEEvNS_16Flash_bwd_paramsE --------------------------
	.section	.nv.constant0._ZN5flash44flash_bwd_dq_dk_dv_loop_seqk_parallel_kernelI23Flash_bwd_kernel_traitsILi128ELi64ELi64ELi8ELi4ELi2ELi2ELb1ELb0EN7cutlass10bfloat16_tE19Flash_kernel_traitsILi128ELi64ELi64ELi8ES3_EELb0ELb0ELb1ELb0ELb0ELb1ELb1EEEvNS_16Flash_bwd_paramsE,"a",@progbits
	.sectionflags	@""
	.align	4
.nv.constant0._ZN5flash44flash_bwd_dq_dk_dv_loop_seqk_parallel_kernelI23Flash_bwd_kernel_traitsILi128ELi64ELi64ELi8ELi4ELi2ELi2ELb1ELb0EN7cutlass10bfloat16_tE19Flash_kernel_traitsILi128ELi64ELi64ELi8ES3_EELb0ELb0ELb1ELb0ELb0ELb1ELb1EEEvNS_16Flash_bwd_paramsE:
	.zero		1536


//--------------------- .nv.constant0._ZN5flash44flash_bwd_dq_dk_dv_loop_seqk_parallel_kernelI23Flash_bwd_kernel_traitsILi128ELi64ELi64ELi8ELi4ELi2ELi2ELb1ELb0EN7cutlass10bfloat16_tE19Flash_kernel_traitsILi128ELi64ELi64ELi8ES3_EELb1ELb0ELb1ELb1ELb0ELb0ELb0EEEvNS_16Flash_bwd_paramsE --------------------------
	.section	.nv.constant0._ZN5flash44flash_bwd_dq_dk_dv_loop_seqk_parallel_kernelI23Flash_bwd_kernel_traitsILi128ELi64ELi64ELi8ELi4ELi2ELi2ELb1ELb0EN7cutlass10bfloat16_tE19Flash_kernel_traitsILi128ELi64ELi64ELi8ES3_EELb1ELb0ELb1ELb1ELb0ELb0ELb0EEEvNS_16Flash_bwd_paramsE,"a",@progbits
	.sectionflags	@""
	.align	4
.nv.constant0._ZN5flash44flash_bwd_dq_dk_dv_loop_seqk_parallel_kernelI23Flash_bwd_kernel_traitsILi128ELi64ELi64ELi8ELi4ELi2ELi2ELb1ELb0EN7cutlass10bfloat16_tE19Flash_kernel_traitsILi128ELi64ELi64ELi8ES3_EELb1ELb0ELb1ELb1ELb0ELb0ELb0EEEvNS_16Flash_bwd_paramsE:
	.zero		1536


//--------------------- .nv.constant0._ZN5flash44flash_bwd_dq_dk_dv_loop_seqk_parallel_kernelI23Flash_bwd_kernel_traitsILi128ELi64ELi64ELi8ELi4ELi2ELi2ELb1ELb0EN7cutlass10bfloat16_tE19Flash_kernel_traitsILi128ELi64ELi64ELi8ES3_EELb0ELb0ELb1ELb1ELb0ELb0ELb1EEEvNS_16Flash_bwd_paramsE --------------------------
	.section	.nv.constant0._ZN5flash44flash_bwd_dq_dk_dv_loop_seqk_parallel_kernelI23Flash_bwd_kernel_traitsILi128ELi64ELi64ELi8ELi4ELi2ELi2ELb1ELb0EN7cutlass10bfloat16_tE19Flash_kernel_traitsILi128ELi64ELi64ELi8ES3_EELb0ELb0ELb1ELb1ELb0ELb0ELb1EEEvNS_16Flash_bwd_paramsE,"a",@progbits
	.sectionflags	@""
	.align	4
.nv.constant0._ZN5flash44flash_bwd_dq_dk_dv_loop_seqk_parallel_kernelI23Flash_bwd_kernel_traitsILi128ELi64ELi64ELi8ELi4ELi2ELi2ELb1ELb0EN7cutlass10bfloat16_tE19Flash_kernel_traitsILi128ELi64ELi64ELi8ES3_EELb0ELb0ELb1ELb1ELb0ELb0ELb1EEEvNS_16Flash_bwd_paramsE:
	.zero		1536


//--------------------- .nv.constant0._ZN5flash25flash_bwd_dot_do_o_kernelILb0E23Flash_bwd_kernel_traitsILi128ELi64ELi64ELi8ELi4ELi2ELi2ELb1ELb0EN7cutlass10bfloat16_tE19Flash_kernel_traitsILi128ELi64ELi64ELi8ES3_EEEEvNS_16Flash_bwd_paramsE --------------------------
	.section	.nv.constant0._ZN5flash25flash_bwd_dot_do_o_kernelILb0E23Flash_bwd_kernel_traitsILi128ELi64ELi64ELi8ELi4ELi2ELi2ELb1ELb0EN7cutlass10bfloat16_tE19Flash_kernel_traitsILi128ELi64ELi64ELi8ES3_EEEEvNS_16Flash_bwd_paramsE,"a",@progbits
	.sectionflags	@""
	.align	4
.nv.constant0._ZN5flash25flash_bwd_dot_do_o_kernelILb0E23Flash_bwd_kernel_traitsILi128ELi64ELi64ELi8ELi4ELi2ELi2ELb1ELb0EN7cutlass10bfloat16_tE19Flash_kernel_traitsILi128ELi64ELi64ELi8ES3_EEEEvNS_16Flash_bwd_paramsE:
	.zero		1536


//--------------------- .nv.constant0._ZN5flash25flash_bwd_dot_do_o_kernelILb1E23Flash_bwd_kernel_traitsILi128ELi64ELi64ELi8ELi4ELi2ELi2ELb1ELb0EN7cutlass10bfloat16_tE19Flash_kernel_traitsILi128ELi64ELi64ELi8ES3_EEEEvNS_16Flash_bwd_paramsE --------------------------
	.section	.nv.constant0._ZN5flash25flash_bwd_dot_do_o_kernelILb1E23Flash_bwd_kernel_traitsILi128ELi64ELi64ELi8ELi4ELi2ELi2ELb1ELb0EN7cutlass10bfloat16_tE19Flash_kernel_traitsILi128ELi64ELi64ELi8ES3_EEEEvNS_16Flash_bwd_paramsE,"a",@progbits
	.sectionflags	@""
	.align	4
.nv.constant0._ZN5flash25flash_bwd_dot_do_o_kernelILb1E23Flash_bwd_kernel_traitsILi128ELi64ELi64ELi8ELi4ELi2ELi2ELb1ELb0EN7cutlass10bfloat16_tE19Flash_kernel_traitsILi128ELi64ELi64ELi8ES3_EEEEvNS_16Flash_bwd_paramsE:
	.zero		1536


//--------------------- .nv.constant0._ZN5flash27flash_bwd_convert_dq_kernelI23Flash_bwd_kernel_traitsILi128ELi64ELi128ELi8ELi2ELi4ELi2ELb0ELb0EN7cutlass10bfloat16_tE19Flash_kernel_traitsILi128ELi64ELi128ELi8ES3_EEEEvNS_16Flash_bwd_paramsEi --------------------------
	.section	.nv.constant0._ZN5flash27flash_bwd_convert_dq_kernelI23Flash_bwd_kernel_traitsILi128ELi64ELi128ELi8ELi2ELi4ELi2ELb0ELb0EN7cutlass10bfloat16_tE19Flash_kernel_traitsILi128ELi64ELi128ELi8ES3_EEEEvNS_16Flash_bwd_paramsEi,"a",@progbits
	.sectionflags	@""
	.align	4
.nv.constant0._ZN5flash27flash_bwd_convert_dq_kernelI23Flash_bwd_kernel_traitsILi128ELi64ELi128ELi8ELi2ELi4ELi2ELb0ELb0EN7cutlass10bfloat16_tE19Flash_kernel_traitsILi128ELi64ELi128ELi8ES3_EEEEvNS_16Flash_bwd_paramsEi:
	.zero		1540


//--------------------- .nv.constant0._ZN5flash44flash_bwd_dq_dk_dv_loop_seqk_parallel_kernelI23Flash_bwd_kernel_traitsILi128ELi64ELi128ELi8ELi2ELi4ELi2ELb0ELb0EN7cutlass10bfloat16_tE19Flash_kernel_traitsILi128ELi64ELi128ELi8ES3_EELb1ELb0ELb0ELb0ELb0ELb1ELb0EEEvNS_16Flash_bwd_paramsE --------------------------
	.section	.nv.constant0._ZN5flash44flash_bwd_dq_dk_dv_loop_seqk_parallel_kernelI23Flash_bwd_kernel_traitsILi128ELi64ELi128ELi8ELi2ELi4ELi2ELb0ELb0EN7cutlass10bfloat16_tE19Flash_kernel_traitsILi128ELi64ELi128ELi8ES3_EELb1ELb0ELb0ELb0ELb0ELb1ELb0EEEvNS_16Flash_bwd_paramsE,"a",@progbits
	.sectionflags	@""
	.align	4
.nv.constant0._ZN5flash44flash_bwd_dq_dk_dv_loop_seqk_parallel_kernelI23Flash_bwd_kernel_traitsILi128ELi64ELi128ELi8ELi2ELi4ELi2ELb0ELb0EN7cutlass10bfloat16_tE19Flash_kernel_traitsILi128ELi64ELi128ELi8ES3_EELb1ELb0ELb0ELb0ELb0ELb1ELb0EEEvNS_16Flash_bwd_paramsE:
	.zero		1536


//--------------------- .nv.constant0._ZN5flash44flash_bwd_dq_dk_dv_loop_seqk_parallel_kernelI23Flash_bwd_kernel_traitsILi128ELi64ELi128ELi8ELi2ELi4ELi2ELb0ELb0EN7cutlass10bfloat16_tE19Flash_kernel_traitsILi128ELi64ELi128ELi8ES3_EELb0ELb0ELb0ELb0ELb0ELb1ELb1EEEvNS_16Flash_bwd_paramsE --------------------------
	.section	.nv.constant0._ZN5flash44flash_bwd_dq_dk_dv_loop_seqk_parallel_kernelI23Flash_bwd_kernel_traitsILi128ELi64ELi128ELi8ELi2ELi4ELi2ELb0ELb0EN7cutlass10bfloat16_tE19Flash_kernel_traitsILi128ELi64ELi128ELi8ES3_EELb0ELb0ELb0ELb0ELb0ELb1ELb1EEEvNS_16Flash_bwd_paramsE,"a",@progbits
	.sectionflags	@""
	.align	4
.nv.constant0._ZN5flash44flash_bwd_dq_dk_dv_loop_seqk_parallel_kernelI23Flash_bwd_kernel_traitsILi128ELi64ELi128ELi8ELi2ELi4ELi2ELb0ELb0EN7cutlass10bfloat16_tE19Flash_kernel_traitsILi128ELi64ELi128ELi8ES3_EELb0ELb0ELb0ELb0ELb0ELb1ELb1EEEvNS_16Flash_bwd_paramsE:
	.zero		1536


//--------------------- .nv.constant0._ZN5flash44flash_bwd_dq_dk_dv_loop_seqk_parallel_kernelI23Flash_bwd_kernel_traitsILi128ELi64ELi128ELi8ELi2ELi4ELi2ELb0ELb0EN7cutlass10bfloat16_tE19Flash_kernel_traitsILi128ELi64ELi128ELi8ES3_EELb1ELb0ELb0ELb0ELb0ELb0ELb0EEEvNS_16Flash_bwd_paramsE --------------------------
	.section	.nv.constant0._ZN5flash44flash_bwd_dq_dk_dv_loop_seqk_parallel_kernelI23Flash_bwd_kernel_traitsILi128ELi64ELi128ELi8ELi2ELi4ELi2ELb0ELb0EN7cutlass10bfloat16_tE19Flash_kernel_traitsILi128ELi64ELi128ELi8ES3_EELb1ELb0ELb0ELb0ELb0ELb0ELb0EEEvNS_16Flash_bwd_paramsE,"a",@progbits
	.sectionflags	@""
	.align	4
.nv.constant0._ZN5flash44flash_bwd_dq_dk_dv_loop_seqk_parallel_kernelI23Flash_bwd_kernel_traitsILi128ELi64ELi128ELi8ELi2ELi4ELi2ELb0ELb0EN7cutlass10bfloat16_tE19Flash_kernel_traitsILi128ELi64ELi128ELi8ES3_EELb1ELb0ELb0ELb0ELb0ELb0ELb0EEEvNS_16Flash_bwd_paramsE:
	.zero		1536


//--------------------- .nv.constant0._ZN5flash44flash_bwd_dq_dk_dv_loop_seqk_parallel_kernelI23Flash_bwd_kernel_traitsILi128ELi64ELi128ELi8ELi2ELi4ELi2ELb0ELb0EN7cutlass10bfloat16_tE19Flash_kernel_traitsILi128ELi64ELi128ELi8ES3_EELb0ELb0ELb0ELb0ELb0ELb0ELb1EEEvNS_16Flash_bwd_paramsE --------------------------
	.section	.nv.constant0._ZN5flash44flash_bwd_dq_dk_dv_loop_seqk_parallel_kernelI23Flash_bwd_kernel_traitsILi128ELi64ELi128ELi8ELi2ELi4ELi2ELb0ELb0EN7cutlass10bfloat16_tE19Flash_kernel_traitsILi128ELi64ELi128ELi8ES3_EELb0ELb0ELb0ELb0ELb0ELb0ELb1EEEvNS_16Flash_bwd_paramsE,"a",@progbits
	.sectionflags	@""
	.align	4
.nv.constant0._ZN5flash44flash_bwd_dq_dk_dv_loop_seqk_parallel_kernelI23Flash_bwd_kernel_traitsILi128ELi64ELi128ELi8ELi2ELi4ELi2ELb0ELb0EN7cutlass10bfloat16_tE19Flash_kernel_traitsILi128ELi64ELi128ELi8ES3_EELb0ELb0ELb0ELb0ELb0ELb0ELb1EEEvNS_16Flash_bwd_paramsE:
	.zero		1536


//--------------------- .nv.constant0._ZN5flash44flash_bwd_dq_dk_dv_loop_seqk_parallel_kernelI23Flash_bwd_kernel_traitsILi128ELi64ELi128ELi8ELi2ELi4ELi2ELb0ELb0EN7cutlass10bfloat16_tE19Flash_kernel_traitsILi128ELi64ELi128ELi8ES3_EELb1ELb0ELb1ELb0ELb0ELb0ELb0EEEvNS_16Flash_bwd_paramsE --------------------------
	.section	.nv.constant0._ZN5flash44flash_bwd_dq_dk_dv_loop_seqk_parallel_kernelI23Flash_bwd_kernel_traitsILi128ELi64ELi128ELi8ELi2ELi4ELi2ELb0ELb0EN7cutlass10bfloat16_tE19Flash_kernel_traitsILi128ELi64ELi128ELi8ES3_EELb1ELb0ELb1ELb0ELb0ELb0ELb0EEEvNS_16Flash_bwd_paramsE,"a",@progbits
	.sectionflags	@""
	.align	4
.nv.constant0._ZN5flash44flash_bwd_dq_dk_dv_loop_seqk_parallel_kernelI23Flash_bwd_kernel_traitsILi128ELi64ELi128ELi8ELi2ELi4ELi2ELb0ELb0EN7cutlass10bfloat16_tE19Flash_kernel_traitsILi128ELi64ELi128ELi8ES3_EELb1ELb0ELb1ELb0ELb0ELb0ELb0EEEvNS_16Flash_bwd_paramsE:
	.zero		1536


//--------------------- .nv.constant0._ZN5flash44flash_bwd_dq_dk_dv_loop_seqk_parallel_kernelI23Flash_bwd_kernel_traitsILi128ELi64ELi128ELi8ELi2ELi4ELi2ELb0ELb0EN7cutlass10bfloat16_tE19Flash_kernel_traitsILi128ELi64ELi128ELi8ES3_EELb0ELb0ELb1ELb0ELb0ELb0ELb1EEEvNS_16Flash_bwd_paramsE --------------------------
	.section	.nv.constant0._ZN5flash44flash_bwd_dq_dk_dv_loop_seqk_parallel_kernelI23Flash_bwd_kernel_traitsILi128ELi64ELi128ELi8ELi2ELi4ELi2ELb0ELb0EN7cutlass10bfloat16_tE19Flash_kernel_traitsILi128ELi64ELi128ELi8ES3_EELb0ELb0ELb1ELb0ELb0ELb0ELb1EEEvNS_16Flash_bwd_paramsE,"a",@progbits
	.sectionflags	@""
	.align	4
.nv.constant0._ZN5flash44flash_bwd_dq_dk_dv_loop_seqk_parallel_kernelI23Flash_bwd_kernel_traitsILi128ELi64ELi128ELi8ELi2ELi4ELi2ELb0ELb0EN7cutlass10bfloat16_tE19Flash_kernel_traitsILi128ELi64ELi128ELi8ES3_EELb0ELb0ELb1ELb0ELb0ELb0ELb1EEEvNS_16Flash_bwd_paramsE:
	.zero		1536


//--------------------- .nv.constant0._ZN5flash44flash_bwd_dq_dk_dv_loop_seqk_parallel_kernelI23Flash_bwd_kernel_traitsILi128ELi64ELi128ELi8ELi2ELi4ELi2ELb0ELb0EN7cutlass10bfloat16_tE19Flash_kernel_traitsILi128ELi64ELi128ELi8ES3_EELb1ELb0ELb0ELb0ELb1ELb1ELb0EEEvNS_16Flash_bwd_paramsE --------------------------
	.section	.nv.constant0._ZN5flash44flash_bwd_dq_dk_dv_loop_seqk_parallel_kernelI23Flash_bwd_kernel_traitsILi128ELi64ELi128ELi8ELi2ELi4ELi2ELb0ELb0EN7cutlass10bfloat16_tE19Flash_kernel_traitsILi128ELi64ELi128ELi8ES3_EELb1ELb0ELb0ELb0ELb1ELb1ELb0EEEvNS_16Flash_bwd_paramsE,"a",@progbits
	.sectionflags	@""
	.align	4
.nv.constant0._ZN5flash44flash_bwd_dq_dk_dv_loop_seqk_parallel_kernelI23Flash_bwd_kernel_traitsILi128ELi64ELi128ELi8ELi2ELi4ELi2ELb0ELb0EN7cutlass10bfloat16_tE19Flash_kernel_traitsILi128ELi64ELi128ELi8ES3_EELb1ELb0ELb0ELb0ELb1ELb1ELb0EEEvNS_16Flash_bwd_paramsE:
	.zero		1536


//--------------------- .nv.constant0._ZN5flash44flash_bwd_dq_dk_dv_loop_seqk_parallel_kernelI23Flash_bwd_kernel_traitsILi128ELi64ELi128ELi8ELi2ELi4ELi2ELb0ELb0EN7cutlass10bfloat16_tE19Flash_kernel_traitsILi128ELi64ELi128ELi8ES3_EELb0ELb0ELb0ELb0ELb1ELb1ELb1EEEvNS_16Flash_bwd_paramsE --------------------------
	.section	.nv.constant0._ZN5flash44flash_bwd_dq_dk_dv_loop_seqk_parallel_kernelI23Flash_bwd_kernel_traitsILi128ELi64ELi128ELi8ELi2ELi4ELi2ELb0ELb0EN7cutlass10bfloat16_tE19Flash_kernel_traitsILi128ELi64ELi128ELi8ES3_EELb0ELb0ELb0ELb0ELb1ELb1ELb1EEEvNS_16Flash_bwd_paramsE,"a",@progbits
	.sectionflags	@""
	.align	4
.nv.constant0._ZN5flash44flash_bwd_dq_dk_dv_loop_seqk_parallel_kernelI23Flash_bwd_kernel_traitsILi128ELi64ELi128ELi8ELi2ELi4ELi2ELb0ELb0EN7cutlass10bfloat16_tE19Flash_kernel_traitsILi128ELi64ELi128ELi8ES3_EELb0ELb0ELb0ELb0ELb1ELb1ELb1EEEvNS_16Flash_bwd_paramsE:
	.zero		1536


//--------------------- .nv.constant0._ZN5flash44flash_bwd_dq_dk_dv_loop_seqk_parallel_kernelI23Flash_bwd_kernel_traitsILi128ELi64ELi128ELi8ELi2ELi4ELi2ELb0ELb0EN7cutlass10bfloat16_tE19Flash_kernel_traitsILi128ELi64ELi128ELi8ES3_EELb1ELb0ELb0ELb1ELb0ELb0ELb0EEEvNS_16Flash_bwd_paramsE --------------------------
	.section	.nv.constant0._ZN5flash44flash_bwd_dq_dk_dv_loop_seqk_parallel_kernelI23Flash_bwd_kernel_traitsILi128ELi64ELi128ELi8ELi2ELi4ELi2ELb0ELb0EN7cutlass10bfloat16_tE19Flash_kernel_traitsILi128ELi64ELi128ELi8ES3_EELb1ELb0ELb0ELb1ELb0ELb0ELb0EEEvNS_16Flash_bwd_paramsE,"a",@progbits
	.sectionflags	@""
	.align	4
.nv.constant0._ZN5flash44flash_bwd_dq_dk_dv_loop_seqk_parallel_kernelI23Flash_bwd_kernel_traitsILi128ELi64ELi128ELi8ELi2ELi4ELi2ELb0ELb0EN7cutlass10bfloat16_tE19Flash_kernel_traitsILi128ELi64ELi128ELi8ES3_EELb1ELb0ELb0ELb1ELb0ELb0ELb0EEEvNS_16Flash_bwd_paramsE:
	.zero		1536


//--------------------- .nv.constant0._ZN5flash44flash_bwd_dq_dk_dv_loop_seqk_parallel_kernelI23Flash_bwd_kernel_traitsILi128ELi64ELi128ELi8ELi2ELi4ELi2ELb0ELb0EN7cutlass10bfloat16_tE19Flash_kernel_traitsILi128ELi64ELi128ELi8ES3_EELb0ELb0ELb0ELb1ELb0ELb0ELb1EEEvNS_16Flash_bwd_paramsE --------------------------
	.section	.nv.constant0._ZN5flash44flash_bwd_dq_dk_dv_loop_seqk_parallel_kernelI23Flash_bwd_kernel_traitsILi128ELi64ELi128ELi8ELi2ELi4ELi2ELb0ELb0EN7cutlass10bfloat16_tE19Flash_kernel_traitsILi128ELi64ELi128ELi8ES3_EELb0ELb0ELb0ELb1ELb0ELb0ELb1EEEvNS_16Flash_bwd_paramsE,"a",@progbits
	.sectionflags	@""
	.align	4
.nv.constant0._ZN5flash44flash_bwd_dq_dk_dv_loop_seqk_parallel_kernelI23Flash_bwd_kernel_traitsILi128ELi64ELi128ELi8ELi2ELi4ELi2ELb0ELb0EN7cutlass10bfloat16_tE19Flash_kernel_traitsILi128ELi64ELi128ELi8ES3_EELb0ELb0ELb0ELb1ELb0ELb0ELb1EEEvNS_16Flash_bwd_paramsE:
	.zero		1536


//--------------------- .nv.constant0._ZN5flash44flash_bwd_dq_dk_dv_loop_seqk_parallel_kernelI23Flash_bwd_kernel_traitsILi128ELi64ELi128ELi8ELi2ELi4ELi2ELb0ELb0EN7cutlass10bfloat16_tE19Flash_kernel_traitsILi128ELi64ELi128ELi8ES3_EELb1ELb0ELb1ELb0ELb0ELb1ELb0EEEvNS_16Flash_bwd_paramsE --------------------------
	.section	.nv.constant0._ZN5flash44flash_bwd_dq_dk_dv_loop_seqk_parallel_kernelI23Flash_bwd_kernel_traitsILi128ELi64ELi128ELi8ELi2ELi4ELi2ELb0ELb0EN7cutlass10bfloat16_tE19Flash_kernel_traitsILi128ELi64ELi128ELi8ES3_EELb1ELb0ELb1ELb0ELb0ELb1ELb0EEEvNS_16Flash_bwd_paramsE,"a",@progbits
	.sectionflags	@""
	.align	4
.nv.constant0._ZN5flash44flash_bwd_dq_dk_dv_loop_seqk_parallel_kernelI23Flash_bwd_kernel_traitsILi128ELi64ELi128ELi8ELi2ELi4ELi2ELb0ELb0EN7cutlass10bfloat16_tE19Flash_kernel_traitsILi128ELi64ELi128ELi8ES3_EELb1ELb0ELb1ELb0ELb0ELb1ELb0EEEvNS_16Flash_bwd_paramsE:
	.zero		1536


//--------------------- .nv.constant0._ZN5flash44flash_bwd_dq_dk_dv_loop_seqk_parallel_kernelI23Flash_bwd_kernel_traitsILi128ELi64ELi128ELi8ELi2ELi4ELi2ELb0ELb0EN7cutlass10bfloat16_tE19Flash_kernel_traitsILi128ELi64ELi128ELi8ES3_EELb0ELb0ELb1ELb0ELb0ELb1ELb1EEEvNS_16Flash_bwd_paramsE --------------------------
	.section	.nv.constant0._ZN5flash44flash_bwd_dq_dk_dv_loop_seqk_parallel_kernelI23Flash_bwd_kernel_traitsILi128ELi64ELi128ELi8ELi2ELi4ELi2ELb0ELb0EN7cutlass10bfloat16_tE19Flash_kernel_traitsILi128ELi64ELi128ELi8ES3_EELb0ELb0ELb1ELb0ELb0ELb1ELb1EEEvNS_16Flash_bwd_paramsE,"a",@progbits
	.sectionflags	@""
	.align	4
.nv.constant0._ZN5flash44flash_bwd_dq_dk_dv_loop_seqk_parallel_kernelI23Flash_bwd_kernel_traitsILi128ELi64ELi128ELi8ELi2ELi4ELi2ELb0ELb0EN7cutlass10bfloat16_tE19Flash_kernel_traitsILi128ELi64ELi128ELi8ES3_EELb0ELb0ELb1ELb0ELb0ELb1ELb1EEEvNS_16Flash_bwd_paramsE:
	.zero		1536


//--------------------- .nv.constant0._ZN5flash44flash_bwd_dq_dk_dv_loop_seqk_parallel_kernelI23Flash_bwd_kernel_traitsILi128ELi64ELi128ELi8ELi2ELi4ELi2ELb0ELb0EN7cutlass10bfloat16_tE19Flash_kernel_traitsILi128ELi64ELi128ELi8ES3_EELb1ELb0ELb1ELb1ELb0ELb0ELb0EEEvNS_16Flash_bwd_paramsE --------------------------
	.section	.nv.constant0._ZN5flash44flash_bwd_dq_dk_dv_loop_seqk_parallel_kernelI23Flash_bwd_kernel_traitsILi128ELi64ELi128ELi8ELi2ELi4ELi2ELb0ELb0EN7cutlass10bfloat16_tE19Flash_kernel_traitsILi128ELi64ELi128ELi8ES3_EELb1ELb0ELb1ELb1ELb0ELb0ELb0EEEvNS_16Flash_bwd_paramsE,"a",@progbits
	.sectionflags	@""
	.align	4
.nv.constant0._ZN5flash44flash_bwd_dq_dk_dv_loop_seqk_parallel_kernelI23Flash_bwd_kernel_traitsILi128ELi64ELi128ELi8ELi2ELi4ELi2ELb0ELb0EN7cutlass10bfloat16_tE19Flash_kernel_traitsILi128ELi64ELi128ELi8ES3_EELb1ELb0ELb1ELb1ELb0ELb0ELb0EEEvNS_16Flash_bwd_paramsE:
	.zero		1536


//--------------------- .nv.constant0._ZN5flash44flash_bwd_dq_dk_dv_loop_seqk_parallel_kernelI23Flash_bwd_kernel_traitsILi128ELi64ELi128ELi8ELi2ELi4ELi2ELb0ELb0EN7cutlass10bfloat16_tE19Flash_kernel_traitsILi128ELi64ELi128ELi8ES3_EELb0ELb0ELb1ELb1ELb0ELb0ELb1EEEvNS_16Flash_bwd_paramsE --------------------------
	.section	.nv.constant0._ZN5flash44flash_bwd_dq_dk_dv_loop_seqk_parallel_kernelI23Flash_bwd_kernel_traitsILi128ELi64ELi128ELi8ELi2ELi4ELi2ELb0ELb0EN7cutlass10bfloat16_tE19Flash_kernel_traitsILi128ELi64ELi128ELi8ES3_EELb0ELb0ELb1ELb1ELb0ELb0ELb1EEEvNS_16Flash_bwd_paramsE,"a",@progbits
	.sectionflags	@""
	.align	4
.nv.constant0._ZN5flash44flash_bwd_dq_dk_dv_loop_seqk_parallel_kernelI23Flash_bwd_kernel_traitsILi128ELi64ELi128ELi8ELi2ELi4ELi2ELb0ELb0EN7cutlass10bfloat16_tE19Flash_kernel_traitsILi128ELi64ELi128ELi8ES3_EELb0ELb0ELb1ELb1ELb0ELb0ELb1EEEvNS_16Flash_bwd_paramsE:
	.zero		1536


//--------------------- .nv.constant0._ZN5flash25flash_bwd_dot_do_o_kernelILb0E23Flash_bwd_kernel_traitsILi128ELi64ELi128ELi8ELi2ELi4ELi2ELb0ELb0EN7cutlass10bfloat16_tE19Flash_kernel_traitsILi128ELi64ELi128ELi8ES3_EEEEvNS_16Flash_bwd_paramsE --------------------------
	.section	.nv.constant0._ZN5flash25flash_bwd_dot_do_o_kernelILb0E23Flash_bwd_kernel_traitsILi128ELi64ELi128ELi8ELi2ELi4ELi2ELb0ELb0EN7cutlass10bfloat16_tE19Flash_kernel_traitsILi128ELi64ELi128ELi8ES3_EEEEvNS_16Flash_bwd_paramsE,"a",@progbits
	.sectionflags	@""
	.align	4
.nv.constant0._ZN5flash25flash_bwd_dot_do_o_kernelILb0E23Flash_bwd_kernel_traitsILi128ELi64ELi128ELi8ELi2ELi4ELi2ELb0ELb0EN7cutlass10bfloat16_tE19Flash_kernel_traitsILi128ELi64ELi128ELi8ES3_EEEEvNS_16Flash_bwd_paramsE:
	.zero		1536


//--------------------- .nv.constant0._ZN5flash25flash_bwd_dot_do_o_kernelILb1E23Flash_bwd_kernel_traitsILi128ELi64ELi128ELi8ELi2ELi4ELi2ELb0ELb0EN7cutlass10bfloat16_tE19Flash_kernel_traitsILi128ELi64ELi128ELi8ES3_EEEEvNS_16Flash_bwd_paramsE --------------------------
	.section	.nv.constant0._ZN5flash25flash_bwd_dot_do_o_kernelILb1E23Flash_bwd_kernel_traitsILi128ELi64ELi128ELi8ELi2ELi4ELi2ELb0ELb0EN7cutlass10bfloat16_tE19Flash_kernel_traitsILi128ELi64ELi128ELi8ES3_EEEEvNS_16Flash_bwd_paramsE,"a",@progbits
	.sectionflags	@""
	.align	4
.nv.constant0._ZN5flash25flash_bwd_dot_do_o_kernelILb1E23Flash_bwd_kernel_traitsILi128ELi64ELi128ELi8ELi2ELi4ELi2ELb0ELb0EN7cutlass10bfloat16_tE19Flash_kernel_traitsILi128ELi64ELi128ELi8ES3_EEEEvNS_16Flash_bwd_paramsE:
	.zero		1536


//--------------------- SYMBOLS --------------------------

	.type		.nv.reservedSmem.offset0,@object
	.size		.nv.reservedSmem.offset0,0x4
	.type		.nv.reservedSmem.cap,@object
	.size		.nv.reservedSmem.cap,0x4
